// Copyright (c) 2024, Jay Shah, Ganesh Bikshandi, Ying Zhang, Vijay Thakkar, Pradeep Ramani, Tri Dao.
// Splitting the different template instantiations to different files to speed up compilation.
// This file is auto-generated. See "generate_kernels.py"

#include "flash_fwd_launch_template.h"

#ifndef FLASHATTENTION_DISABLE_HDIM96
template void run_mha_fwd_<90, cutlass::float_e4m3_t, 96, 96, true, true, false, true>(Flash_fwd_params &params, cudaStream_t stream);
#endif


// ===== COMPILED SASS (sm_90a) =====

	.target	sm_90a

	.elftype	@"ET_EXEC"


//--------------------- .note.nv.tkinfo           --------------------------
	.section	.note.nv.tkinfo,"",@"SHT_NOTE"
	.sectionflags	@"SHF_NOTE_NV_TKINFO"
	.tkinfo
        /*0018*/ 	.word	0x00000002
        /*0030*/ 	.string	""
        /*0030*/ 	.string	"ptxas"
        /*0030*/ 	.string	"Cuda compilation tools, release 13.0, V13.0.88"
        /*0030*/ 	.string	"Build cuda_13.0.r13.0/compiler.36424714_0"
        /*0030*/ 	.string	"-arch sm_90a -m 64 "



//--------------------- .note.nv.cuinfo           --------------------------
	.section	.note.nv.cuinfo,"",@"SHT_NOTE"
	.sectionflags	@"SHF_NOTE_NV_CUINFO"
        /*0018*/ 	.short	0x0002
        /*001a*/ 	.short	0x005a
        /*001c*/ 	.short	0x0082
	.zero		2


//--------------------- .nv.info                  --------------------------
	.section	.nv.info,"",@"SHT_CUDA_INFO"
	.align	4


	//----- nvinfo : EIATTR_REGCOUNT
	.align		4
        /*0000*/ 	.byte	0x04, 0x2f
        /*0002*/ 	.short	(.L_21 - .L_20)
	.align		4
.L_20:
        /*0004*/ 	.word	index@(_ZN7cutlass13device_kernelIN5flash11enable_sm90INS1_16FlashAttnFwdSm90INS1_25CollectiveMainloopFwdSm90ILi2EN4cute5tupleIJNS5_1CILi1EEES8_S8_EEENS6_IJNS7_ILi192EEENS7_ILi128EEENS7_ILi96EEEEEELi96ENS_12float_e4m3_tEfNS_4arch4Sm90ELb1ELb0ELb0ELb1ELb1ELb1ELb0ELb1ELb1ELb1ELb1ELb0EEENS1_21CollectiveEpilogueFwdINS6_IJSA_SC_SB_EEES9_NS_10bfloat16_tESG_Li384ELb1ELb1ELb1ELb1EEENS1_36VarlenDynamicPersistentTileSchedulerILi192ELi128ELi384ELi128ELb1ELb1ELb1ELb1ELb1ELb1EEEEEEEEEvNT_6ParamsE)
        /*0008*/ 	.word	0x00000080


	//----- nvinfo : EIATTR_FRAME_SIZE
	.align		4
.L_21:
        /*000c*/ 	.byte	0x04, 0x11
        /*000e*/ 	.short	(.L_23 - .L_22)
	.align		4
.L_22:
        /*0010*/ 	.word	index@(_ZN7cutlass13device_kernelIN5flash11enable_sm90INS1_16FlashAttnFwdSm90INS1_25CollectiveMainloopFwdSm90ILi2EN4cute5tupleIJNS5_1CILi1EEES8_S8_EEENS6_IJNS7_ILi192EEENS7_ILi128EEENS7_ILi96EEEEEELi96ENS_12float_e4m3_tEfNS_4arch4Sm90ELb1ELb0ELb0ELb1ELb1ELb1ELb0ELb1ELb1ELb1ELb1ELb0EEENS1_21CollectiveEpilogueFwdINS6_IJSA_SC_SB_EEES9_NS_10bfloat16_tESG_Li384ELb1ELb1ELb1ELb1EEENS1_36VarlenDynamicPersistentTileSchedulerILi192ELi128ELi384ELi128ELb1ELb1ELb1ELb1ELb1ELb1EEEEEEEEEvNT_6ParamsE)
        /*0014*/ 	.word	0x000000b0


	//----- nvinfo : EIATTR_REGCOUNT
	.align		4
.L_23:
        /*0018*/ 	.byte	0x04, 0x2f
        /*001a*/ 	.short	(.L_25 - .L_24)
	.align		4
.L_24:
        /*001c*/ 	.word	index@(_ZN7cutlass13device_kernelIN5flash11enable_sm90INS1_16FlashAttnFwdSm90INS1_25CollectiveMainloopFwdSm90ILi2EN4cute5tupleIJNS5_1CILi1EEES8_S8_EEENS6_IJNS7_ILi192EEENS7_ILi128EEENS7_ILi96EEEEEELi96ENS_12float_e4m3_tEfNS_4arch4Sm90ELb1ELb0ELb0ELb1ELb1ELb0ELb0ELb1ELb1ELb1ELb1ELb0EEENS1_21CollectiveEpilogueFwdINS6_IJSA_SC_SB_EEES9_NS_10bfloat16_tESG_Li384ELb1ELb1ELb1ELb1EEENS1_36VarlenDynamicPersistentTileSchedulerILi192ELi128ELi384ELi128ELb1ELb1ELb1ELb1ELb1ELb1EEEEEEEEEvNT_6ParamsE)
        /*0020*/ 	.word	0x00000080


	//----- nvinfo : EIATTR_FRAME_SIZE
	.align		4
.L_25:
        /*0024*/ 	.byte	0x04, 0x11
        /*0026*/ 	.short	(.L_27 - .L_26)
	.align		4
.L_26:
        /*0028*/ 	.word	index@(_ZN7cutlass13device_kernelIN5flash11enable_sm90INS1_16FlashAttnFwdSm90INS1_25CollectiveMainloopFwdSm90ILi2EN4cute5tupleIJNS5_1CILi1EEES8_S8_EEENS6_IJNS7_ILi192EEENS7_ILi128EEENS7_ILi96EEEEEELi96ENS_12float_e4m3_tEfNS_4arch4Sm90ELb1ELb0ELb0ELb1ELb1ELb0ELb0ELb1ELb1ELb1ELb1ELb0EEENS1_21CollectiveEpilogueFwdINS6_IJSA_SC_SB_EEES9_NS_10bfloat16_tESG_Li384ELb1ELb1ELb1ELb1EEENS1_36VarlenDynamicPersistentTileSchedulerILi192ELi128ELi384ELi128ELb1ELb1ELb1ELb1ELb1ELb1EEEEEEEEEvNT_6ParamsE)
        /*002c*/ 	.word	0x00000038


	//----- nvinfo : EIATTR_REGCOUNT
	.align		4
.L_27:
        /*0030*/ 	.byte	0x04, 0x2f
        /*0032*/ 	.short	(.L_29 - .L_28)
	.align		4
.L_28:
        /*0034*/ 	.word	index@(_ZN7cutlass13device_kernelIN5flash11enable_sm90INS1_16FlashAttnFwdSm90INS1_25CollectiveMainloopFwdSm90ILi2EN4cute5tupleIJNS5_1CILi1EEES8_S8_EEENS6_IJNS7_ILi192EEENS7_ILi128EEENS7_ILi96EEEEEELi96ENS_12float_e4m3_tEfNS_4arch4Sm90ELb1ELb0ELb0ELb0ELb1ELb0ELb0ELb1ELb1ELb1ELb1ELb0EEENS1_21CollectiveEpilogueFwdINS6_IJSA_SC_SB_EEES9_NS_10bfloat16_tESG_Li384ELb0ELb1ELb1ELb1EEENS1_19SingleTileSchedulerILb0ELb1ELb1ELi192EEEEEEEEEvNT_6ParamsE)
        /*0038*/ 	.word	0x00000080


	//----- nvinfo : EIATTR_FRAME_SIZE
	.align		4
.L_29:
        /*003c*/ 	.byte	0x04, 0x11
        /*003e*/ 	.short	(.L_31 - .L_30)
	.align		4
.L_30:
        /*0040*/ 	.word	index@(_ZN7cutlass13device_kernelIN5flash11enable_sm90INS1_16FlashAttnFwdSm90INS1_25CollectiveMainloopFwdSm90ILi2EN4cute5tupleIJNS5_1CILi1EEES8_S8_EEENS6_IJNS7_ILi192EEENS7_ILi128EEENS7_ILi96EEEEEELi96ENS_12float_e4m3_tEfNS_4arch4Sm90ELb1ELb0ELb0ELb0ELb1ELb0ELb0ELb1ELb1ELb1ELb1ELb0EEENS1_21CollectiveEpilogueFwdINS6_IJSA_SC_SB_EEES9_NS_10bfloat16_tESG_Li384ELb0ELb1ELb1ELb1EEENS1_19SingleTileSchedulerILb0ELb1ELb1ELi192EEEEEEEEEvNT_6ParamsE)
        /*0044*/ 	.word	0x00000008


	//----- nvinfo : EIATTR_REGCOUNT
	.align		4
.L_31:
        /*0048*/ 	.byte	0x04, 0x2f
        /*004a*/ 	.short	(.L_33 - .L_32)
	.align		4
.L_32:
        /*004c*/ 	.word	index@(_ZN7cutlass13device_kernelIN5flash11enable_sm90INS1_16FlashAttnFwdSm90INS1_25CollectiveMainloopFwdSm90ILi2EN4cute5tupleIJNS5_1CILi1EEES8_S8_EEENS6_IJNS7_ILi192EEENS7_ILi128EEENS7_ILi96EEEEEELi96ENS_12float_e4m3_tEfNS_4arch4Sm90ELb0ELb1ELb0ELb1ELb1ELb1ELb0ELb1ELb1ELb1ELb1ELb0EEENS1_21CollectiveEpilogueFwdINS6_IJSA_SC_SB_EEES9_NS_10bfloat16_tESG_Li384ELb1ELb1ELb1ELb1EEENS1_36VarlenDynamicPersistentTileSchedulerILi192ELi128ELi384ELi128ELb1ELb1ELb1ELb1ELb0ELb1EEEEEEEEEvNT_6ParamsE)
        /*0050*/ 	.word	0x00000080


	//----- nvinfo : EIATTR_FRAME_SIZE
	.align		4
.L_33:
        /*0054*/ 	.byte	0x04, 0x11
        /*0056*/ 	.short	(.L_35 - .L_34)
	.align		4
.L_34:
        /*0058*/ 	.word	index@(_ZN7cutlass13device_kernelIN5flash11enable_sm90INS1_16FlashAttnFwdSm90INS1_25CollectiveMainloopFwdSm90ILi2EN4cute5tupleIJNS5_1CILi1EEES8_S8_EEENS6_IJNS7_ILi192EEENS7_ILi128EEENS7_ILi96EEEEEELi96ENS_12float_e4m3_tEfNS_4arch4Sm90ELb0ELb1ELb0ELb1ELb1ELb1ELb0ELb1ELb1ELb1ELb1ELb0EEENS1_21CollectiveEpilogueFwdINS6_IJSA_SC_SB_EEES9_NS_10bfloat16_tESG_Li384ELb1ELb1ELb1ELb1EEENS1_36VarlenDynamicPersistentTileSchedulerILi192ELi128ELi384ELi128ELb1ELb1ELb1ELb1ELb0ELb1EEEEEEEEEvNT_6ParamsE)
        /*005c*/ 	.word	0x00000090


	//----- nvinfo : EIATTR_REGCOUNT
	.align		4
.L_35:
        /*0060*/ 	.byte	0x04, 0x2f
        /*0062*/ 	.short	(.L_37 - .L_36)
	.align		4
.L_36:
        /*0064*/ 	.word	index@(_ZN7cutlass13device_kernelIN5flash11enable_sm90INS1_16FlashAttnFwdSm90INS1_25CollectiveMainloopFwdSm90ILi2EN4cute5tupleIJNS5_1CILi1EEES8_S8_EEENS6_IJNS7_ILi192EEENS7_ILi128EEENS7_ILi96EEEEEELi96ENS_12float_e4m3_tEfNS_4arch4Sm90ELb0ELb1ELb0ELb1ELb1ELb0ELb0ELb1ELb1ELb1ELb1ELb0EEENS1_21CollectiveEpilogueFwdINS6_IJSA_SC_SB_EEES9_NS_10bfloat16_tESG_Li384ELb1ELb1ELb1ELb1EEENS1_36VarlenDynamicPersistentTileSchedulerILi192ELi128ELi384ELi128ELb1ELb1ELb1ELb1ELb0ELb1EEEEEEEEEvNT_6ParamsE)
        /*0068*/ 	.word	0x00000080


	//----- nvinfo : EIATTR_FRAME_SIZE
	.align		4
.L_37:
        /*006c*/ 	.byte	0x04, 0x11
        /*006e*/ 	.short	(.L_39 - .L_38)
	.align		4
.L_38:
        /*0070*/ 	.word	index@(_ZN7cutlass13device_kernelIN5flash11enable_sm90INS1_16FlashAttnFwdSm90INS1_25CollectiveMainloopFwdSm90ILi2EN4cute5tupleIJNS5_1CILi1EEES8_S8_EEENS6_IJNS7_ILi192EEENS7_ILi128EEENS7_ILi96EEEEEELi96ENS_12float_e4m3_tEfNS_4arch4Sm90ELb0ELb1ELb0ELb1ELb1ELb0ELb0ELb1ELb1ELb1ELb1ELb0EEENS1_21CollectiveEpilogueFwdINS6_IJSA_SC_SB_EEES9_NS_10bfloat16_tESG_Li384ELb1ELb1ELb1ELb1EEENS1_36VarlenDynamicPersistentTileSchedulerILi192ELi128ELi384ELi128ELb1ELb1ELb1ELb1ELb0ELb1EEEEEEEEEvNT_6ParamsE)
        /*0074*/ 	.word	0x00000028


	//----- nvinfo : EIATTR_REGCOUNT
	.align		4
.L_39:
        /*0078*/ 	.byte	0x04, 0x2f
        /*007a*/ 	.short	(.L_41 - .L_40)
	.align		4
.L_40:
        /*007c*/ 	.word	index@(_ZN7cutlass13device_kernelIN5flash11enable_sm90INS1_16FlashAttnFwdSm90INS1_25CollectiveMainloopFwdSm90ILi2EN4cute5tupleIJNS5_1CILi1EEES8_S8_EEENS6_IJNS7_ILi192EEENS7_ILi128EEENS7_ILi96EEEEEELi96ENS_12float_e4m3_tEfNS_4arch4Sm90ELb0ELb1ELb0ELb0ELb1ELb0ELb0ELb1ELb1ELb1ELb1ELb0EEENS1_21CollectiveEpilogueFwdINS6_IJSA_SC_SB_EEES9_NS_10bfloat16_tESG_Li384ELb0ELb1ELb1ELb1EEENS1_19SingleTileSchedulerILb0ELb1ELb1ELi192EEEEEEEEEvNT_6ParamsE)
        /*0080*/ 	.word	0x00000080


	//----- nvinfo : EIATTR_FRAME_SIZE
	.align		4
.L_41:
        /*0084*/ 	.byte	0x04, 0x11
        /*0086*/ 	.short	(.L_43 - .L_42)
	.align		4
.L_42:
        /*0088*/ 	.word	index@(_ZN7cutlass13device_kernelIN5flash11enable_sm90INS1_16FlashAttnFwdSm90INS1_25CollectiveMainloopFwdSm90ILi2EN4cute5tupleIJNS5_1CILi1EEES8_S8_EEENS6_IJNS7_ILi192EEENS7_ILi128EEENS7_ILi96EEEEEELi96ENS_12float_e4m3_tEfNS_4arch4Sm90ELb0ELb1ELb0ELb0ELb1ELb0ELb0ELb1ELb1ELb1ELb1ELb0EEENS1_21CollectiveEpilogueFwdINS6_IJSA_SC_SB_EEES9_NS_10bfloat16_tESG_Li384ELb0ELb1ELb1ELb1EEENS1_19SingleTileSchedulerILb0ELb1ELb1ELi192EEEEEEEEEvNT_6ParamsE)
        /*008c*/ 	.word	0x00000008


	//----- nvinfo : EIATTR_REGCOUNT
	.align		4
.L_43:
        /*0090*/ 	.byte	0x04, 0x2f
        /*0092*/ 	.short	(.L_45 - .L_44)
	.align		4
.L_44:
        /*0094*/ 	.word	index@(_ZN7cutlass13device_kernelIN5flash11enable_sm90INS1_16FlashAttnFwdSm90INS1_25CollectiveMainloopFwdSm90ILi2EN4cute5tupleIJNS5_1CILi1EEES8_S8_EEENS6_IJNS7_ILi192EEENS7_ILi128EEENS7_ILi96EEEEEELi96ENS_12float_e4m3_tEfNS_4arch4Sm90ELb0ELb0ELb0ELb1ELb1ELb1ELb0ELb1ELb1ELb1ELb1ELb0EEENS1_21CollectiveEpilogueFwdINS6_IJSA_SC_SB_EEES9_NS_10bfloat16_tESG_Li384ELb1ELb1ELb1ELb1EEENS1_36VarlenDynamicPersistentTileSchedulerILi192ELi128ELi384ELi128ELb1ELb1ELb1ELb0ELb1ELb1EEEEEEEEEvNT_6ParamsE)
        /*0098*/ 	.word	0x00000080


	//----- nvinfo : EIATTR_FRAME_SIZE
	.align		4
.L_45:
        /*009c*/ 	.byte	0x04, 0x11
        /*009e*/ 	.short	(.L_47 - .L_46)
	.align		4
.L_46:
        /*00a0*/ 	.word	index@(_ZN7cutlass13device_kernelIN5flash11enable_sm90INS1_16FlashAttnFwdSm90INS1_25CollectiveMainloopFwdSm90ILi2EN4cute5tupleIJNS5_1CILi1EEES8_S8_EEENS6_IJNS7_ILi192EEENS7_ILi128EEENS7_ILi96EEEEEELi96ENS_12float_e4m3_tEfNS_4arch4Sm90ELb0ELb0ELb0ELb1ELb1ELb1ELb0ELb1ELb1ELb1ELb1ELb0EEENS1_21CollectiveEpilogueFwdINS6_IJSA_SC_SB_EEES9_NS_10bfloat16_tESG_Li384ELb1ELb1ELb1ELb1EEENS1_36VarlenDynamicPersistentTileSchedulerILi192ELi128ELi384ELi128ELb1ELb1ELb1ELb0ELb1ELb1EEEEEEEEEvNT_6ParamsE)
        /*00a4*/ 	.word	0x000000b0


	//----- nvinfo : EIATTR_REGCOUNT
	.align		4
.L_47:
        /*00a8*/ 	.byte	0x04, 0x2f
        /*00aa*/ 	.short	(.L_49 - .L_48)
	.align		4
.L_48:
        /*00ac*/ 	.word	index@(_ZN7cutlass13device_kernelIN5flash11enable_sm90INS1_16FlashAttnFwdSm90INS1_25CollectiveMainloopFwdSm90ILi2EN4cute5tupleIJNS5_1CILi1EEES8_S8_EEENS6_IJNS7_ILi192EEENS7_ILi128EEENS7_ILi96EEEEEELi96ENS_12float_e4m3_tEfNS_4arch4Sm90ELb0ELb0ELb0ELb1ELb1ELb0ELb0ELb1ELb1ELb1ELb1ELb0EEENS1_21CollectiveEpilogueFwdINS6_IJSA_SC_SB_EEES9_NS_10bfloat16_tESG_Li384ELb1ELb1ELb1ELb1EEENS1_36VarlenDynamicPersistentTileSchedulerILi192ELi128ELi384ELi128ELb1ELb1ELb1ELb0ELb1ELb1EEEEEEEEEvNT_6ParamsE)
        /*00b0*/ 	.word	0x00000080


	//----- nvinfo : EIATTR_FRAME_SIZE
	.align		4
.L_49:
        /*00b4*/ 	.byte	0x04, 0x11
        /*00b6*/ 	.short	(.L_51 - .L_50)
	.align		4
.L_50:
        /*00b8*/ 	.word	index@(_ZN7cutlass13device_kernelIN5flash11enable_sm90INS1_16FlashAttnFwdSm90INS1_25CollectiveMainloopFwdSm90ILi2EN4cute5tupleIJNS5_1CILi1EEES8_S8_EEENS6_IJNS7_ILi192EEENS7_ILi128EEENS7_ILi96EEEEEELi96ENS_12float_e4m3_tEfNS_4arch4Sm90ELb0ELb0ELb0ELb1ELb1ELb0ELb0ELb1ELb1ELb1ELb1ELb0EEENS1_21CollectiveEpilogueFwdINS6_IJSA_SC_SB_EEES9_NS_10bfloat16_tESG_Li384ELb1ELb1ELb1ELb1EEENS1_36VarlenDynamicPersistentTileSchedulerILi192ELi128ELi384ELi128ELb1ELb1ELb1ELb0ELb1ELb1EEEEEEEEEvNT_6ParamsE)
        /*00bc*/ 	.word	0x00000038


	//----- nvinfo : EIATTR_REGCOUNT
	.align		4
.L_51:
        /*00c0*/ 	.byte	0x04, 0x2f
        /*00c2*/ 	.short	(.L_53 - .L_52)
	.align		4
.L_52:
        /*00c4*/ 	.word	index@(_ZN7cutlass13device_kernelIN5flash11enable_sm90INS1_16FlashAttnFwdSm90INS1_25CollectiveMainloopFwdSm90ILi2EN4cute5tupleIJNS5_1CILi1EEES8_S8_EEENS6_IJNS7_ILi192EEENS7_ILi128EEENS7_ILi96EEEEEELi96ENS_12float_e4m3_tEfNS_4arch4Sm90ELb0ELb0ELb0ELb0ELb1ELb0ELb0ELb1ELb1ELb1ELb1ELb0EEENS1_21CollectiveEpilogueFwdINS6_IJSA_SC_SB_EEES9_NS_10bfloat16_tESG_Li384ELb0ELb1ELb1ELb1EEENS1_19SingleTileSchedulerILb0ELb1ELb1ELi192EEEEEEEEEvNT_6ParamsE)
        /*00c8*/ 	.word	0x00000080


	//----- nvinfo : EIATTR_FRAME_SIZE
	.align		4
.L_53:
        /*00cc*/ 	.byte	0x04, 0x11
        /*00ce*/ 	.short	(.L_55 - .L_54)
	.align		4
.L_54:
        /*00d0*/ 	.word	index@(_ZN7cutlass13device_kernelIN5flash11enable_sm90INS1_16FlashAttnFwdSm90INS1_25CollectiveMainloopFwdSm90ILi2EN4cute5tupleIJNS5_1CILi1EEES8_S8_EEENS6_IJNS7_ILi192EEENS7_ILi128EEENS7_ILi96EEEEEELi96ENS_12float_e4m3_tEfNS_4arch4Sm90ELb0ELb0ELb0ELb0ELb1ELb0ELb0ELb1ELb1ELb1ELb1ELb0EEENS1_21CollectiveEpilogueFwdINS6_IJSA_SC_SB_EEES9_NS_10bfloat16_tESG_Li384ELb0ELb1ELb1ELb1EEENS1_19SingleTileSchedulerILb0ELb1ELb1ELi192EEEEEEEEEvNT_6ParamsE)
        /*00d4*/ 	.word	0x00000008


	//----- nvinfo : EIATTR_MIN_STACK_SIZE
	.align		4
.L_55:
        /*00d8*/ 	.byte	0x04, 0x12
        /*00da*/ 	.short	(.L_57 - .L_56)
	.align		4
.L_56:
        /*00dc*/ 	.word	index@(_ZN7cutlass13device_kernelIN5flash11enable_sm90INS1_16FlashAttnFwdSm90INS1_25CollectiveMainloopFwdSm90ILi2EN4cute5tupleIJNS5_1CILi1EEES8_S8_EEENS6_IJNS7_ILi192EEENS7_ILi128EEENS7_ILi96EEEEEELi96ENS_12float_e4m3_tEfNS_4arch4Sm90ELb0ELb0ELb0ELb0ELb1ELb0ELb0ELb1ELb1ELb1ELb1ELb0EEENS1_21CollectiveEpilogueFwdINS6_IJSA_SC_SB_EEES9_NS_10bfloat16_tESG_Li384ELb0ELb1ELb1ELb1EEENS1_19SingleTileSchedulerILb0ELb1ELb1ELi192EEEEEEEEEvNT_6ParamsE)
        /*00e0*/ 	.word	0x00000008


	//----- nvinfo : EIATTR_MIN_STACK_SIZE
	.align		4
.L_57:
        /*00e4*/ 	.byte	0x04, 0x12
        /*00e6*/ 	.short	(.L_59 - .L_58)
	.align		4
.L_58:
        /*00e8*/ 	.word	index@(_ZN7cutlass13device_kernelIN5flash11enable_sm90INS1_16FlashAttnFwdSm90INS1_25CollectiveMainloopFwdSm90ILi2EN4cute5tupleIJNS5_1CILi1EEES8_S8_EEENS6_IJNS7_ILi192EEENS7_ILi128EEENS7_ILi96EEEEEELi96ENS_12float_e4m3_tEfNS_4arch4Sm90ELb0ELb0ELb0ELb1ELb1ELb0ELb0ELb1ELb1ELb1ELb1ELb0EEENS1_21CollectiveEpilogueFwdINS6_IJSA_SC_SB_EEES9_NS_10bfloat16_tESG_Li384ELb1ELb1ELb1ELb1EEENS1_36VarlenDynamicPersistentTileSchedulerILi192ELi128ELi384ELi128ELb1ELb1ELb1ELb0ELb1ELb1EEEEEEEEEvNT_6ParamsE)
        /*00ec*/ 	.word	0x00000038


	//----- nvinfo : EIATTR_MIN_STACK_SIZE
	.align		4
.L_59:
        /*00f0*/ 	.byte	0x04, 0x12
        /*00f2*/ 	.short	(.L_61 - .L_60)
	.align		4
.L_60:
        /*00f4*/ 	.word	index@(_ZN7cutlass13device_kernelIN5flash11enable_sm90INS1_16FlashAttnFwdSm90INS1_25CollectiveMainloopFwdSm90ILi2EN4cute5tupleIJNS5_1CILi1EEES8_S8_EEENS6_IJNS7_ILi192EEENS7_ILi128EEENS7_ILi96EEEEEELi96ENS_12float_e4m3_tEfNS_4arch4Sm90ELb0ELb0ELb0ELb1ELb1ELb1ELb0ELb1ELb1ELb1ELb1ELb0EEENS1_21CollectiveEpilogueFwdINS6_IJSA_SC_SB_EEES9_NS_10bfloat16_tESG_Li384ELb1ELb1ELb1ELb1EEENS1_36VarlenDynamicPersistentTileSchedulerILi192ELi128ELi384ELi128ELb1ELb1ELb1ELb0ELb1ELb1EEEEEEEEEvNT_6ParamsE)
        /*00f8*/ 	.word	0x000000b0


	//----- nvinfo : EIATTR_MIN_STACK_SIZE
	.align		4
.L_61:
        /*00fc*/ 	.byte	0x04, 0x12
        /*00fe*/ 	.short	(.L_63 - .L_62)
	.align		4
.L_62:
        /*0100*/ 	.word	index@(_ZN7cutlass13device_kernelIN5flash11enable_sm90INS1_16FlashAttnFwdSm90INS1_25CollectiveMainloopFwdSm90ILi2EN4cute5tupleIJNS5_1CILi1EEES8_S8_EEENS6_IJNS7_ILi192EEENS7_ILi128EEENS7_ILi96EEEEEELi96ENS_12float_e4m3_tEfNS_4arch4Sm90ELb0ELb1ELb0ELb0ELb1ELb0ELb0ELb1ELb1ELb1ELb1ELb0EEENS1_21CollectiveEpilogueFwdINS6_IJSA_SC_SB_EEES9_NS_10bfloat16_tESG_Li384ELb0ELb1ELb1ELb1EEENS1_19SingleTileSchedulerILb0ELb1ELb1ELi192EEEEEEEEEvNT_6ParamsE)
        /*0104*/ 	.word	0x00000008


	//----- nvinfo : EIATTR_MIN_STACK_SIZE
	.align		4
.L_63:
        /*0108*/ 	.byte	0x04, 0x12
        /*010a*/ 	.short	(.L_65 - .L_64)
	.align		4
.L_64:
        /*010c*/ 	.word	index@(_ZN7cutlass13device_kernelIN5flash11enable_sm90INS1_16FlashAttnFwdSm90INS1_25CollectiveMainloopFwdSm90ILi2EN4cute5tupleIJNS5_1CILi1EEES8_S8_EEENS6_IJNS7_ILi192EEENS7_ILi128EEENS7_ILi96EEEEEELi96ENS_12float_e4m3_tEfNS_4arch4Sm90ELb0ELb1ELb0ELb1ELb1ELb0ELb0ELb1ELb1ELb1ELb1ELb0EEENS1_21CollectiveEpilogueFwdINS6_IJSA_SC_SB_EEES9_NS_10bfloat16_tESG_Li384ELb1ELb1ELb1ELb1EEENS1_36VarlenDynamicPersistentTileSchedulerILi192ELi128ELi384ELi128ELb1ELb1ELb1ELb1ELb0ELb1EEEEEEEEEvNT_6ParamsE)
        /*0110*/ 	.word	0x00000028


	//----- nvinfo : EIATTR_MIN_STACK_SIZE
	.align		4
.L_65:
        /*0114*/ 	.byte	0x04, 0x12
        /*0116*/ 	.short	(.L_67 - .L_66)
	.align		4
.L_66:
        /*0118*/ 	.word	index@(_ZN7cutlass13device_kernelIN5flash11enable_sm90INS1_16FlashAttnFwdSm90INS1_25CollectiveMainloopFwdSm90ILi2EN4cute5tupleIJNS5_1CILi1EEES8_S8_EEENS6_IJNS7_ILi192EEENS7_ILi128EEENS7_ILi96EEEEEELi96ENS_12float_e4m3_tEfNS_4arch4Sm90ELb0ELb1ELb0ELb1ELb1ELb1ELb0ELb1ELb1ELb1ELb1ELb0EEENS1_21CollectiveEpilogueFwdINS6_IJSA_SC_SB_EEES9_NS_10bfloat16_tESG_Li384ELb1ELb1ELb1ELb1EEENS1_36VarlenDynamicPersistentTileSchedulerILi192ELi128ELi384ELi128ELb1ELb1ELb1ELb1ELb0ELb1EEEEEEEEEvNT_6ParamsE)
        /*011c*/ 	.word	0x00000090


	//----- nvinfo : EIATTR_MIN_STACK_SIZE
	.align		4
.L_67:
        /*0120*/ 	.byte	0x04, 0x12
        /*0122*/ 	.short	(.L_69 - .L_68)
	.align		4
.L_68:
        /*0124*/ 	.word	index@(_ZN7cutlass13device_kernelIN5flash11enable_sm90INS1_16FlashAttnFwdSm90INS1_25CollectiveMainloopFwdSm90ILi2EN4cute5tupleIJNS5_1CILi1EEES8_S8_EEENS6_IJNS7_ILi192EEENS7_ILi128EEENS7_ILi96EEEEEELi96ENS_12float_e4m3_tEfNS_4arch4Sm90ELb1ELb0ELb0ELb0ELb1ELb0ELb0ELb1ELb1ELb1ELb1ELb0EEENS1_21CollectiveEpilogueFwdINS6_IJSA_SC_SB_EEES9_NS_10bfloat16_tESG_Li384ELb0ELb1ELb1ELb1EEENS1_19SingleTileSchedulerILb0ELb1ELb1ELi192EEEEEEEEEvNT_6ParamsE)
        /*0128*/ 	.word	0x00000008


	//----- nvinfo : EIATTR_MIN_STACK_SIZE
	.align		4
.L_69:
        /*012c*/ 	.byte	0x04, 0x12
        /*012e*/ 	.short	(.L_71 - .L_70)
	.align		4
.L_70:
        /*0130*/ 	.word	index@(_ZN7cutlass13device_kernelIN5flash11enable_sm90INS1_16FlashAttnFwdSm90INS1_25CollectiveMainloopFwdSm90ILi2EN4cute5tupleIJNS5_1CILi1EEES8_S8_EEENS6_IJNS7_ILi192EEENS7_ILi128EEENS7_ILi96EEEEEELi96ENS_12float_e4m3_tEfNS_4arch4Sm90ELb1ELb0ELb0ELb1ELb1ELb0ELb0ELb1ELb1ELb1ELb1ELb0EEENS1_21CollectiveEpilogueFwdINS6_IJSA_SC_SB_EEES9_NS_10bfloat16_tESG_Li384ELb1ELb1ELb1ELb1EEENS1_36VarlenDynamicPersistentTileSchedulerILi192ELi128ELi384ELi128ELb1ELb1ELb1ELb1ELb1ELb1EEEEEEEEEvNT_6ParamsE)
        /*0134*/ 	.word	0x00000038


	//----- nvinfo : EIATTR_MIN_STACK_SIZE
	.align		4
.L_71:
        /*0138*/ 	.byte	0x04, 0x12
        /*013a*/ 	.short	(.L_73 - .L_72)
	.align		4
.L_72:
        /*013c*/ 	.word	index@(_ZN7cutlass13device_kernelIN5flash11enable_sm90INS1_16FlashAttnFwdSm90INS1_25CollectiveMainloopFwdSm90ILi2EN4cute5tupleIJNS5_1CILi1EEES8_S8_EEENS6_IJNS7_ILi192EEENS7_ILi128EEENS7_ILi96EEEEEELi96ENS_12float_e4m3_tEfNS_4arch4Sm90ELb1ELb0ELb0ELb1ELb1ELb1ELb0ELb1ELb1ELb1ELb1ELb0EEENS1_21CollectiveEpilogueFwdINS6_IJSA_SC_SB_EEES9_NS_10bfloat16_tESG_Li384ELb1ELb1ELb1ELb1EEENS1_36VarlenDynamicPersistentTileSchedulerILi192ELi128ELi384ELi128ELb1ELb1ELb1ELb1ELb1ELb1EEEEEEEEEvNT_6ParamsE)
        /*0140*/ 	.word	0x000000b0
.L_73:


//--------------------- .nv.compat                --------------------------
	.section	.nv.compat,"",@"SHT_CUDA_COMPAT_INFO"
	.align	4
        /*0000*/ 	.byte	0x02, 0x09, 0x01, 0x00, 0x02, 0x02, 0x04, 0x00, 0x02, 0x05, 0x05, 0x00, 0x03, 0x07, 0x01, 0x01
        /*0010*/ 	.byte	0x02, 0x03, 0x01, 0x00, 0x02, 0x06, 0x01, 0x00, 0x04, 0x0b, 0x08, 0x00, 0x00, 0x00, 0x00, 0x00
        /*0020*/ 	.byte	0x00, 0x00, 0x00, 0x00


//--------------------- .nv.info._ZN7cutlass13device_kernelIN5flash11enable_sm90INS1_16FlashAttnFwdSm90INS1_25CollectiveMainloopFwdSm90ILi2EN4cute5tupleIJNS5_1CILi1EEES8_S8_EEENS6_IJNS7_ILi192EEENS7_ILi128EEENS7_ILi96EEEEEELi96ENS_12float_e4m3_tEfNS_4arch4Sm90ELb0ELb0ELb0ELb0ELb1ELb0ELb0ELb1ELb1ELb1ELb1ELb0EEENS1_21CollectiveEpilogueFwdINS6_IJSA_SC_SB_EEES9_NS_10bfloat16_tESG_Li384ELb0ELb1ELb1ELb1EEENS1_19SingleTileSchedulerILb0ELb1ELb1ELi192EEEEEEEEEvNT_6ParamsE --------------------------
	.section	.nv.info._ZN7cutlass13device_kernelIN5flash11enable_sm90INS1_16FlashAttnFwdSm90INS1_25CollectiveMainloopFwdSm90ILi2EN4cute5tupleIJNS5_1CILi1EEES8_S8_EEENS6_IJNS7_ILi192EEENS7_ILi128EEENS7_ILi96EEEEEELi96ENS_12float_e4m3_tEfNS_4arch4Sm90ELb0ELb0ELb0ELb0ELb1ELb0ELb0ELb1ELb1ELb1ELb1ELb0EEENS1_21CollectiveEpilogueFwdINS6_IJSA_SC_SB_EEES9_NS_10bfloat16_tESG_Li384ELb0ELb1ELb1ELb1EEENS1_19SingleTileSchedulerILb0ELb1ELb1ELi192EEEEEEEEEvNT_6ParamsE,"",@"SHT_CUDA_INFO"
	.sectionflags	@""
	.align	4


	//----- nvinfo : EIATTR_CUDA_API_VERSION
	.align		4
        /*0000*/ 	.byte	0x04, 0x37
        /*0002*/ 	.short	(.L_75 - .L_74)
.L_74:
        /*0004*/ 	.word	0x00000082


	//----- nvinfo : EIATTR_KPARAM_INFO
	.align		4
.L_75:
        /*0008*/ 	.byte	0x04, 0x17
        /*000a*/ 	.short	(.L_77 - .L_76)
.L_76:
        /*000c*/ 	.word	0x00000000
        /*0010*/ 	.short	0x0000
        /*0012*/ 	.short	0x0070
        /*0014*/ 	.byte	0x00, 0xf0, 0x01, 0x28


	//----- nvinfo : EIATTR_SPARSE_MMA_MASK
	.align		4
.L_77:
        /*0018*/ 	.byte	0x03, 0x50
        /*001a*/ 	.short	0x0000


	//----- nvinfo : EIATTR_MAXREG_COUNT
	.align		4
        /*001c*/ 	.byte	0x03, 0x1b
        /*001e*/ 	.short	0x0080


	//----- nvinfo : EIATTR_NUM_BARRIERS
	.align		4
        /*0020*/ 	.byte	0x02, 0x4c
        /*0022*/ 	.byte	0x09
	.zero		1


	//----- nvinfo : EIATTR_EXTERNS
	.align		4
        /*0024*/ 	.byte	0x04, 0x0f
        /*0026*/ 	.short	(.L_79 - .L_78)


	//   ....[0]....
	.align		4
.L_78:
        /*0028*/ 	.word	index@(__assertfail)


	//----- nvinfo : EIATTR_ANNOTATIONS
	.align		4
.L_79:
        /*002c*/ 	.byte	0x04, 0x55
        /*002e*/ 	.short	(.L_81 - .L_80)


	//   ....[0]....
.L_80:
        /*0030*/ 	.word	0x00000001
        /*0034*/ 	.byte	0x00, 0x8b, 0x00, 0x00, 0x01, 0x00, 0x00, 0x00, 0xc0, 0x8b, 0x00, 0x00, 0x01, 0x00, 0x00, 0x00
        /*0044*/ 	.byte	0x90, 0xaa, 0x00, 0x00, 0x01, 0x00, 0x00, 0x00, 0xa0, 0xaa, 0x00, 0x00, 0x01, 0x00, 0x00, 0x00
        /*0054*/ 	.byte	0xe0, 0xaf, 0x00, 0x00, 0x01, 0x00, 0x00, 0x00, 0x40, 0xb0, 0x00, 0x00


	//----- nvinfo : EIATTR_MERCURY_ISA_VERSION
	.align		4
.L_81:
        /*0060*/ 	.byte	0x03, 0x5f
        /*0062*/ 	.short	0x0101


	//----- nvinfo : EIATTR_INT_WARP_WIDE_INSTR_OFFSETS
	.align		4
        /*0064*/ 	.byte	0x04, 0x31
        /*0066*/ 	.short	(.L_83 - .L_82)


	//   ....[0]....
.L_82:
        /*0068*/ 	.word	0x000000c0


	//   ....[1]....
        /*006c*/ 	.word	0x000000d0


	//   ....[2]....
        /*0070*/ 	.word	0x00000170


	//----- nvinfo : EIATTR_COOP_GROUP_MASK_REGIDS
	.align		4
.L_83:
        /*0074*/ 	.byte	0x04, 0x29
        /*0076*/ 	.short	(.L_85 - .L_84)


	//   ....[0]....
.L_84:
        /*0078*/ 	.word	0xffffffff


	//   ....[1]....
        /*007c*/ 	.word	0xffffffff


	//   ....[2]....
        /*0080*/ 	.word	0xffffffff


	//   ....[3]....
        /*0084*/ 	.word	0xffffffff


	//   ....[4]....
        /*0088*/ 	.word	0xffffffff


	//   ....[5]....
        /*008c*/ 	.word	0xffffffff


	//   ....[6]....
        /*0090*/ 	.word	0xffffffff


	//   ....[7]....
        /*0094*/ 	.word	0xffffffff


	//   ....[8]....
        /*0098*/ 	.word	0xffffffff


	//   ....[9]....
        /*009c*/ 	.word	0xffffffff


	//   ....[10]....
        /*00a0*/ 	.word	0xffffffff


	//   ....[11]....
        /*00a4*/ 	.word	0xffffffff


	//   ....[12]....
        /*00a8*/ 	.word	0xffffffff


	//   ....[13]....
        /*00ac*/ 	.word	0xffffffff


	//   ....[14]....
        /*00b0*/ 	.word	0xffffffff


	//   ....[15]....
        /*00b4*/ 	.word	0xffffffff


	//   ....[16]....
        /*00b8*/ 	.word	0xffffffff


	//   ....[17]....
        /*00bc*/ 	.word	0xffffffff


	//   ....[18]....
        /*00c0*/ 	.word	0xffffffff


	//   ....[19]....
        /*00c4*/ 	.word	0xffffffff


	//   ....[20]....
        /*00c8*/ 	.word	0xffffffff


	//   ....[21]....
        /*00cc*/ 	.word	0xffffffff


	//   ....[22]....
        /*00d0*/ 	.word	0xffffffff


	//   ....[23]....
        /*00d4*/ 	.word	0xffffffff


	//   ....[24]....
        /*00d8*/ 	.word	0xffffffff


	//   ....[25]....
        /*00dc*/ 	.word	0xffffffff


	//   ....[26]....
        /*00e0*/ 	.word	0xffffffff


	//   ....[27]....
        /*00e4*/ 	.word	0xffffffff


	//   ....[28]....
        /*00e8*/ 	.word	0xffffffff


	//   ....[29]....
        /*00ec*/ 	.word	0xffffffff


	//   ....[30]....
        /*00f0*/ 	.word	0xffffffff


	//   ....[31]....
        /*00f4*/ 	.word	0xffffffff


	//   ....[32]....
        /*00f8*/ 	.word	0xffffffff


	//   ....[33]....
        /*00fc*/ 	.word	0xffffffff


	//   ....[34]....
        /*0100*/ 	.word	0xffffffff


	//   ....[35]....
        /*0104*/ 	.word	0xffffffff


	//   ....[36]....
        /*0108*/ 	.word	0xffffffff


	//   ....[37]....
        /*010c*/ 	.word	0xffffffff


	//   ....[38]....
        /*0110*/ 	.word	0xffffffff


	//   ....[39]....
        /*0114*/ 	.word	0xffffffff


	//   ....[40]....
        /*0118*/ 	.word	0xffffffff


	//   ....[41]....
        /*011c*/ 	.word	0xffffffff


	//   ....[42]....
        /*0120*/ 	.word	0xffffffff


	//   ....[43]....
        /*0124*/ 	.word	0xffffffff


	//   ....[44]....
        /*0128*/ 	.word	0xffffffff


	//   ....[45]....
        /*012c*/ 	.word	0xffffffff


	//   ....[46]....
        /*0130*/ 	.word	0xffffffff


	//   ....[47]....
        /*0134*/ 	.word	0xffffffff


	//   ....[48]....
        /*0138*/ 	.word	0xffffffff


	//   ....[49]....
        /*013c*/ 	.word	0xffffffff


	//   ....[50]....
        /*0140*/ 	.word	0xffffffff


	//   ....[51]....
        /*0144*/ 	.word	0xffffffff


	//   ....[52]....
        /*0148*/ 	.word	0xffffffff


	//   ....[53]....
        /*014c*/ 	.word	0xffffffff


	//   ....[54]....
        /*0150*/ 	.word	0xffffffff


	//   ....[55]....
        /*0154*/ 	.word	0xffffffff


	//   ....[56]....
        /*0158*/ 	.word	0xffffffff


	//   ....[57]....
        /*015c*/ 	.word	0xffffffff


	//   ....[58]....
        /*0160*/ 	.word	0xffffffff


	//   ....[59]....
        /*0164*/ 	.word	0xffffffff


	//   ....[60]....
        /*0168*/ 	.word	0xffffffff


	//   ....[61]....
        /*016c*/ 	.word	0xffffffff


	//   ....[62]....
        /*0170*/ 	.word	0xffffffff


	//   ....[63]....
        /*0174*/ 	.word	0xffffffff


	//   ....[64]....
        /*0178*/ 	.word	0xffffffff


	//   ....[65]....
        /*017c*/ 	.word	0xffffffff


	//   ....[66]....
        /*0180*/ 	.word	0xffffffff


	//   ....[67]....
        /*0184*/ 	.word	0xffffffff


	//   ....[68]....
        /*0188*/ 	.word	0xffffffff


	//   ....[69]....
        /*018c*/ 	.word	0xffffffff


	//   ....[70]....
        /*0190*/ 	.word	0xffffffff


	//   ....[71]....
        /*0194*/ 	.word	0xffffffff


	//   ....[72]....
        /*0198*/ 	.word	0xffffffff


	//   ....[73]....
        /*019c*/ 	.word	0xffffffff


	//   ....[74]....
        /*01a0*/ 	.word	0xffffffff


	//   ....[75]....
        /*01a4*/ 	.word	0xffffffff


	//   ....[76]....
        /*01a8*/ 	.word	0xffffffff


	//   ....[77]....
        /*01ac*/ 	.word	0xffffffff


	//   ....[78]....
        /*01b0*/ 	.word	0xffffffff


	//   ....[79]....
        /*01b4*/ 	.word	0xffffffff


	//   ....[80]....
        /*01b8*/ 	.word	0xffffffff


	//   ....[81]....
        /*01bc*/ 	.word	0xffffffff


	//   ....[82]....
        /*01c0*/ 	.word	0xffffffff


	//   ....[83]....
        /*01c4*/ 	.word	0xffffffff


	//   ....[84]....
        /*01c8*/ 	.word	0xffffffff


	//   ....[85]....
        /*01cc*/ 	.word	0xffffffff


	//   ....[86]....
        /*01d0*/ 	.word	0xffffffff


	//   ....[87]....
        /*01d4*/ 	.word	0xffffffff


	//   ....[88]....
        /*01d8*/ 	.word	0xffffffff


	//   ....[89]....
        /*01dc*/ 	.word	0xffffffff


	//   ....[90]....
        /*01e0*/ 	.word	0xffffffff


	//   ....[91]....
        /*01e4*/ 	.word	0xffffffff


	//   ....[92]....
        /*01e8*/ 	.word	0xffffffff


	//   ....[93]....
        /*01ec*/ 	.word	0xffffffff


	//   ....[94]....
        /*01f0*/ 	.word	0xffffffff


	//   ....[95]....
        /*01f4*/ 	.word	0xffffffff


	//   ....[96]....
        /*01f8*/ 	.word	0xffffffff


	//   ....[97]....
        /*01fc*/ 	.word	0xffffffff


	//   ....[98]....
        /*0200*/ 	.word	0xffffffff


	//   ....[99]....
        /*0204*/ 	.word	0x0500000f


	//   ....[100]....
        /*0208*/ 	.word	0x0500000f


	//   ....[101]....
        /*020c*/ 	.word	0x0500000f


	//   ....[102]....
        /*0210*/ 	.word	0x0500000f


	//   ....[103]....
        /*0214*/ 	.word	0x0500000f


	//   ....[104]....
        /*0218*/ 	.word	0x0500000f


	//   ....[105]....
        /*021c*/ 	.word	0x0500000f


	//   ....[106]....
        /*0220*/ 	.word	0x0500000f


	//   ....[107]....
        /*0224*/ 	.word	0x0500000f


	//   ....[108]....
        /*0228*/ 	.word	0x0500000f


	//   ....[109]....
        /*022c*/ 	.word	0x0500000f


	//   ....[110]....
        /*0230*/ 	.word	0x0500000f


	//   ....[111]....
        /*0234*/ 	.word	0x0500000f


	//   ....[112]....
        /*0238*/ 	.word	0x0500000f


	//   ....[113]....
        /*023c*/ 	.word	0x0500000f


	//   ....[114]....
        /*0240*/ 	.word	0x0500000f


	//   ....[115]....
        /*0244*/ 	.word	0x0500000f


	//   ....[116]....
        /*0248*/ 	.word	0x0500000f


	//   ....[117]....
        /*024c*/ 	.word	0x0500000f


	//   ....[118]....
        /*0250*/ 	.word	0x0500000f


	//   ....[119]....
        /*0254*/ 	.word	0x0500000f


	//   ....[120]....
        /*0258*/ 	.word	0x0500000f


	//   ....[121]....
        /*025c*/ 	.word	0x0500000f


	//----- nvinfo : EIATTR_COOP_GROUP_INSTR_OFFSETS
	.align		4
.L_85:
        /*0260*/ 	.byte	0x04, 0x28
        /*0262*/ 	.short	(.L_87 - .L_86)


	//   ....[0]....
.L_86:
        /*0264*/ 	.word	0x00000070


	//   ....[1]....
        /*0268*/ 	.word	0x000000b0


	//   ....[2]....
        /*026c*/ 	.word	0x000002d0


	//   ....[3]....
        /*0270*/ 	.word	0x00000430


	//   ....[4]....
        /*0274*/ 	.word	0x00000550


	//   ....[5]....
        /*0278*/ 	.word	0x000006b0


	//   ....[6]....
        /*027c*/ 	.word	0x000012c0


	//   ....[7]....
        /*0280*/ 	.word	0x00002330


	//   ....[8]....
        /*0284*/ 	.word	0x00002430


	//   ....[9]....
        /*0288*/ 	.word	0x000029d0


	//   ....[10]....
        /*028c*/ 	.word	0x00002a20


	//   ....[11]....
        /*0290*/ 	.word	0x00004000


	//   ....[12]....
        /*0294*/ 	.word	0x00004010


	//   ....[13]....
        /*0298*/ 	.word	0x00004040


	//   ....[14]....
        /*029c*/ 	.word	0x00004050


	//   ....[15]....
        /*02a0*/ 	.word	0x00005630


	//   ....[16]....
        /*02a4*/ 	.word	0x00005650


	//   ....[17]....
        /*02a8*/ 	.word	0x000056d0


	//   ....[18]....
        /*02ac*/ 	.word	0x000056e0


	//   ....[19]....
        /*02b0*/ 	.word	0x000063b0


	//   ....[20]....
        /*02b4*/ 	.word	0x000063c0


	//   ....[21]....
        /*02b8*/ 	.word	0x000063d0


	//   ....[22]....
        /*02bc*/ 	.word	0x000063e0


	//   ....[23]....
        /*02c0*/ 	.word	0x000063f0


	//   ....[24]....
        /*02c4*/ 	.word	0x00006410


	//   ....[25]....
        /*02c8*/ 	.word	0x00006420


	//   ....[26]....
        /*02cc*/ 	.word	0x00006430


	//   ....[27]....
        /*02d0*/ 	.word	0x00006450


	//   ....[28]....
        /*02d4*/ 	.word	0x00006460


	//   ....[29]....
        /*02d8*/ 	.word	0x00006470


	//   ....[30]....
        /*02dc*/ 	.word	0x00006480


	//   ....[31]....
        /*02e0*/ 	.word	0x000064a0


	//   ....[32]....
        /*02e4*/ 	.word	0x000064c0


	//   ....[33]....
        /*02e8*/ 	.word	0x000064e0


	//   ....[34]....
        /*02ec*/ 	.word	0x000064f0


	//   ....[35]....
        /*02f0*/ 	.word	0x00006510


	//   ....[36]....
        /*02f4*/ 	.word	0x00006530


	//   ....[37]....
        /*02f8*/ 	.word	0x00006540


	//   ....[38]....
        /*02fc*/ 	.word	0x00006560


	//   ....[39]....
        /*0300*/ 	.word	0x00006580


	//   ....[40]....
        /*0304*/ 	.word	0x00006590


	//   ....[41]....
        /*0308*/ 	.word	0x000065a0


	//   ....[42]....
        /*030c*/ 	.word	0x000065b0


	//   ....[43]....
        /*0310*/ 	.word	0x000065e0


	//   ....[44]....
        /*0314*/ 	.word	0x000065f0


	//   ....[45]....
        /*0318*/ 	.word	0x00006600


	//   ....[46]....
        /*031c*/ 	.word	0x00006610


	//   ....[47]....
        /*0320*/ 	.word	0x00006630


	//   ....[48]....
        /*0324*/ 	.word	0x00006640


	//   ....[49]....
        /*0328*/ 	.word	0x00006650


	//   ....[50]....
        /*032c*/ 	.word	0x00006660


	//   ....[51]....
        /*0330*/ 	.word	0x00006670


	//   ....[52]....
        /*0334*/ 	.word	0x00006680


	//   ....[53]....
        /*0338*/ 	.word	0x00006690


	//   ....[54]....
        /*033c*/ 	.word	0x000066a0


	//   ....[55]....
        /*0340*/ 	.word	0x000066b0


	//   ....[56]....
        /*0344*/ 	.word	0x000066c0


	//   ....[57]....
        /*0348*/ 	.word	0x000066d0


	//   ....[58]....
        /*034c*/ 	.word	0x000066e0


	//   ....[59]....
        /*0350*/ 	.word	0x00006700


	//   ....[60]....
        /*0354*/ 	.word	0x00006720


	//   ....[61]....
        /*0358*/ 	.word	0x00006740


	//   ....[62]....
        /*035c*/ 	.word	0x00006750


	//   ....[63]....
        /*0360*/ 	.word	0x00006760


	//   ....[64]....
        /*0364*/ 	.word	0x00006770


	//   ....[65]....
        /*0368*/ 	.word	0x00006780


	//   ....[66]....
        /*036c*/ 	.word	0x00006790


	//   ....[67]....
        /*0370*/ 	.word	0x00006b60


	//   ....[68]....
        /*0374*/ 	.word	0x00006bd0


	//   ....[69]....
        /*0378*/ 	.word	0x00006c00


	//   ....[70]....
        /*037c*/ 	.word	0x00006c40


	//   ....[71]....
        /*0380*/ 	.word	0x00006c80


	//   ....[72]....
        /*0384*/ 	.word	0x00006cc0


	//   ....[73]....
        /*0388*/ 	.word	0x000071e0


	//   ....[74]....
        /*038c*/ 	.word	0x00007210


	//   ....[75]....
        /*0390*/ 	.word	0x00007be0


	//   ....[76]....
        /*0394*/ 	.word	0x00008ef0


	//   ....[77]....
        /*0398*/ 	.word	0x00008f20


	//   ....[78]....
        /*039c*/ 	.word	0x00008f30


	//   ....[79]....
        /*03a0*/ 	.word	0x00009000


	//   ....[80]....
        /*03a4*/ 	.word	0x00009370


	//   ....[81]....
        /*03a8*/ 	.word	0x00009380


	//   ....[82]....
        /*03ac*/ 	.word	0x00009390


	//   ....[83]....
        /*03b0*/ 	.word	0x000093d0


	//   ....[84]....
        /*03b4*/ 	.word	0x00009b10


	//   ....[85]....
        /*03b8*/ 	.word	0x00009b40


	//   ....[86]....
        /*03bc*/ 	.word	0x00009b70


	//   ....[87]....
        /*03c0*/ 	.word	0x00009b90


	//   ....[88]....
        /*03c4*/ 	.word	0x00009bd0


	//   ....[89]....
        /*03c8*/ 	.word	0x00009c60


	//   ....[90]....
        /*03cc*/ 	.word	0x0000a360


	//   ....[91]....
        /*03d0*/ 	.word	0x0000a370


	//   ....[92]....
        /*03d4*/ 	.word	0x0000a380


	//   ....[93]....
        /*03d8*/ 	.word	0x0000a400


	//   ....[94]....
        /*03dc*/ 	.word	0x0000a780


	//   ....[95]....
        /*03e0*/ 	.word	0x0000a7a0


	//   ....[96]....
        /*03e4*/ 	.word	0x0000a7c0


	//   ....[97]....
        /*03e8*/ 	.word	0x0000a7e0


	//   ....[98]....
        /*03ec*/ 	.word	0x0000b4f0


	//   ....[99]....
        /*03f0*/ 	.word	0x0000b9f0


	//   ....[100]....
        /*03f4*/ 	.word	0x0000bae0


	//   ....[101]....
        /*03f8*/ 	.word	0x0000bb90


	//   ....[102]....
        /*03fc*/ 	.word	0x0000bc10


	//   ....[103]....
        /*0400*/ 	.word	0x0000bce0


	//   ....[104]....
        /*0404*/ 	.word	0x0000be60


	//   ....[105]....
        /*0408*/ 	.word	0x0000bef0


	//   ....[106]....
        /*040c*/ 	.word	0x0000bf70


	//   ....[107]....
        /*0410*/ 	.word	0x0000c020


	//   ....[108]....
        /*0414*/ 	.word	0x0000c0b0


	//   ....[109]....
        /*0418*/ 	.word	0x0000c100


	//   ....[110]....
        /*041c*/ 	.word	0x0000c1b0


	//   ....[111]....
        /*0420*/ 	.word	0x0000c260


	//   ....[112]....
        /*0424*/ 	.word	0x0000c2f0


	//   ....[113]....
        /*0428*/ 	.word	0x0000c3c0


	//   ....[114]....
        /*042c*/ 	.word	0x0000c500


	//   ....[115]....
        /*0430*/ 	.word	0x0000c590


	//   ....[116]....
        /*0434*/ 	.word	0x0000c5f0


	//   ....[117]....
        /*0438*/ 	.word	0x0000c6d0


	//   ....[118]....
        /*043c*/ 	.word	0x0000c7c0


	//   ....[119]....
        /*0440*/ 	.word	0x0000c860


	//   ....[120]....
        /*0444*/ 	.word	0x0000c8d0


	//   ....[121]....
        /*0448*/ 	.word	0x0000c990


	//----- nvinfo : EIATTR_REG_RECONFIG
	.align		4
.L_87:
        /*044c*/ 	.byte	0x01, 0x54
	.zero		2


	//----- nvinfo : EIATTR_SYSCALL_OFFSETS
	.align		4
        /*0450*/ 	.byte	0x04, 0x46
        /*0452*/ 	.short	(.L_89 - .L_88)


	//   ....[0]....
.L_88:
        /*0454*/ 	.word	0x00001480


	//   ....[1]....
        /*0458*/ 	.word	0x00008320


	//   ....[2]....
        /*045c*/ 	.word	0x00008460


	//   ....[3]....
        /*0460*/ 	.word	0x000085a0


	//   ....[4]....
        /*0464*/ 	.word	0x000086c0


	//   ....[5]....
        /*0468*/ 	.word	0x000096e0


	//----- nvinfo : EIATTR_MBARRIER_INSTR_OFFSETS
	.align		4
.L_89:
        /*046c*/ 	.byte	0x04, 0x39
        /*046e*/ 	.short	(.L_91 - .L_90)


	//   ....[0]....
.L_90:
        /*0470*/ 	.word	0x00000180
        /*0474*/ 	.word	0x000000ff
        /*0478*/ 	.word	0x00017000
        /*047c*/ 	.short	0x0100
        /*047e*/ 	.byte	0x08
	.zero		1


	//   ....[1]....
        /*0480*/ 	.word	0x00000190
        /*0484*/ 	.word	0x000000ff
        /*0488*/ 	.word	0x00017020
        /*048c*/ 	.short	0x0100
        /*048e*/ 	.byte	0x08
	.zero		1


	//   ....[2]....
        /*0490*/ 	.word	0x00000280
        /*0494*/ 	.word	0x000000ff
        /*0498*/ 	.word	0x00017030
        /*049c*/ 	.short	0x0100
        /*049e*/ 	.byte	0x08
	.zero		1


	//   ....[3]....
        /*04a0*/ 	.word	0x00000290
        /*04a4*/ 	.word	0x000000ff
        /*04a8*/ 	.word	0x00017040
        /*04ac*/ 	.short	0x0100
        /*04ae*/ 	.byte	0x08
	.zero		1


	//   ....[4]....
        /*04b0*/ 	.word	0x000002a0
        /*04b4*/ 	.word	0x000000ff
        /*04b8*/ 	.word	0x00017038
        /*04bc*/ 	.short	0x0100
        /*04be*/ 	.byte	0x08
	.zero		1


	//   ....[5]....
        /*04c0*/ 	.word	0x000002b0
        /*04c4*/ 	.word	0x000000ff
        /*04c8*/ 	.word	0x00017048
        /*04cc*/ 	.short	0x0100
        /*04ce*/ 	.byte	0x08
	.zero		1


	//   ....[6]....
        /*04d0*/ 	.word	0x000003e0
        /*04d4*/ 	.word	0x000000ff
        /*04d8*/ 	.word	0x00017050
        /*04dc*/ 	.short	0x0100
        /*04de*/ 	.byte	0x08
	.zero		1


	//   ....[7]....
        /*04e0*/ 	.word	0x000003f0
        /*04e4*/ 	.word	0x000000ff
        /*04e8*/ 	.word	0x00017060
        /*04ec*/ 	.short	0x0100
        /*04ee*/ 	.byte	0x08
	.zero		1


	//   ....[8]....
        /*04f0*/ 	.word	0x00000400
        /*04f4*/ 	.word	0x000000ff
        /*04f8*/ 	.word	0x00017058
        /*04fc*/ 	.short	0x0100
        /*04fe*/ 	.byte	0x08
	.zero		1


	//   ....[9]....
        /*0500*/ 	.word	0x00000410
        /*0504*/ 	.word	0x000000ff
        /*0508*/ 	.word	0x00017068
        /*050c*/ 	.short	0x0100
        /*050e*/ 	.byte	0x08
	.zero		1


	//   ....[10]....
        /*0510*/ 	.word	0x00000500
        /*0514*/ 	.word	0x000000ff
        /*0518*/ 	.word	0x00017070
        /*051c*/ 	.short	0x0100
        /*051e*/ 	.byte	0x06
	.zero		1


	//   ....[11]....
        /*0520*/ 	.word	0x00000510
        /*0524*/ 	.word	0x000000ff
        /*0528*/ 	.word	0x00017080
        /*052c*/ 	.short	0x0100
        /*052e*/ 	.byte	0x06
	.zero		1


	//   ....[12]....
        /*0530*/ 	.word	0x00000520
        /*0534*/ 	.word	0x000000ff
        /*0538*/ 	.word	0x00017078
        /*053c*/ 	.short	0x0100
        /*053e*/ 	.byte	0x06
	.zero		1


	//   ....[13]....
        /*0540*/ 	.word	0x00000530
        /*0544*/ 	.word	0x000000ff
        /*0548*/ 	.word	0x00017088
        /*054c*/ 	.short	0x0100
        /*054e*/ 	.byte	0x06
	.zero		1


	//   ....[14]....
        /*0550*/ 	.word	0x00000660
        /*0554*/ 	.word	0x000000ff
        /*0558*/ 	.word	0x00017090
        /*055c*/ 	.short	0x0100
        /*055e*/ 	.byte	0x08
	.zero		1


	//   ....[15]....
        /*0560*/ 	.word	0x00000670
        /*0564*/ 	.word	0x000000ff
        /*0568*/ 	.word	0x000170a0
        /*056c*/ 	.short	0x0100
        /*056e*/ 	.byte	0x08
	.zero		1


	//   ....[16]....
        /*0570*/ 	.word	0x00000680
        /*0574*/ 	.word	0x000000ff
        /*0578*/ 	.word	0x00017098
        /*057c*/ 	.short	0x0100
        /*057e*/ 	.byte	0x08
	.zero		1


	//   ....[17]....
        /*0580*/ 	.word	0x00000690
        /*0584*/ 	.word	0x000000ff
        /*0588*/ 	.word	0x000170a8
        /*058c*/ 	.short	0x0100
        /*058e*/ 	.byte	0x08
	.zero		1


	//   ....[18]....
        /*0590*/ 	.word	0x000007d0
        /*0594*/ 	.word	0x000000ff
        /*0598*/ 	.word	0x000170b0
        /*059c*/ 	.short	0x0100
        /*059e*/ 	.byte	0x08
	.zero		1


	//   ....[19]....
        /*05a0*/ 	.word	0x000007e0
        /*05a4*/ 	.word	0x000000ff
        /*05a8*/ 	.word	0x000170c0
        /*05ac*/ 	.short	0x0100
        /*05ae*/ 	.byte	0x08
	.zero		1


	//   ....[20]....
        /*05b0*/ 	.word	0x000007f0
        /*05b4*/ 	.word	0x000000ff
        /*05b8*/ 	.word	0x000170b8
        /*05bc*/ 	.short	0x0100
        /*05be*/ 	.byte	0x08
	.zero		1


	//   ....[21]....
        /*05c0*/ 	.word	0x00000800
        /*05c4*/ 	.word	0x000000ff
        /*05c8*/ 	.word	0x000170c8
        /*05cc*/ 	.short	0x0100
        /*05ce*/ 	.byte	0x08
	.zero		1


	//   ....[22]....
        /*05d0*/ 	.word	0x000014a0
        /*05d4*/ 	.word	0x000000ff
        /*05d8*/ 	.word	0x00017000
        /*05dc*/ 	.short	0x010a
        /*05de*/ 	.byte	0x28
	.zero		1


	//   ....[23]....
        /*05e0*/ 	.word	0x00001510
        /*05e4*/ 	.word	0x000000ff
        /*05e8*/ 	.word	0x00017030
        /*05ec*/ 	.short	0x010a
        /*05ee*/ 	.byte	0x28
	.zero		1


	//   ....[24]....
        /*05f0*/ 	.word	0x00001570
        /*05f4*/ 	.word	0x000000ff
        /*05f8*/ 	.word	0x00017030
        /*05fc*/ 	.short	0x010a
        /*05fe*/ 	.byte	0x28
	.zero		1


	//   ....[25]....
        /*0600*/ 	.word	0x00001870
        /*0604*/ 	.word	0x000000ff
        /*0608*/ 	.word	0x00000000
        /*060c*/ 	.short	0x0101
        /*060e*/ 	.byte	0x04
	.zero		1


	//   ....[26]....
        /*0610*/ 	.word	0x000037d0
        /*0614*/ 	.word	0x000000ff
        /*0618*/ 	.word	0x00017030
        /*061c*/ 	.short	0x010a
        /*061e*/ 	.byte	0x15
	.zero		1


	//   ....[27]....
        /*0620*/ 	.word	0x00003810
        /*0624*/ 	.word	0x000000ff
        /*0628*/ 	.word	0x00017030
        /*062c*/ 	.short	0x010a
        /*062e*/ 	.byte	0x15
	.zero		1


	//   ....[28]....
        /*0630*/ 	.word	0x000039a0
        /*0634*/ 	.word	0x000000ff
        /*0638*/ 	.word	0x00017050
        /*063c*/ 	.short	0x010a
        /*063e*/ 	.byte	0x0e
	.zero		1


	//   ....[29]....
        /*0640*/ 	.word	0x000039e0
        /*0644*/ 	.word	0x000000ff
        /*0648*/ 	.word	0x00017050
        /*064c*/ 	.short	0x010a
        /*064e*/ 	.byte	0x0e
	.zero		1


	//   ....[30]....
        /*0650*/ 	.word	0x00003c80
        /*0654*/ 	.word	0x000000ff
        /*0658*/ 	.word	0x00000000
        /*065c*/ 	.short	0x0101
        /*065e*/ 	.byte	0x05
	.zero		1


	//   ....[31]....
        /*0660*/ 	.word	0x00004e30
        /*0664*/ 	.word	0x000000ff
        /*0668*/ 	.word	0x00000000
        /*066c*/ 	.short	0x0101
        /*066e*/ 	.byte	0x05
	.zero		1


	//   ....[32]....
        /*0670*/ 	.word	0x00005350
        /*0674*/ 	.word	0x000000ff
        /*0678*/ 	.word	0x00017050
        /*067c*/ 	.short	0x010a
        /*067e*/ 	.byte	0x10
	.zero		1


	//   ....[33]....
        /*0680*/ 	.word	0x00005390
        /*0684*/ 	.word	0x000000ff
        /*0688*/ 	.word	0x00017050
        /*068c*/ 	.short	0x010a
        /*068e*/ 	.byte	0x10
	.zero		1


	//   ....[34]....
        /*0690*/ 	.word	0x000059c0
        /*0694*/ 	.word	0x000000ff
        /*0698*/ 	.word	0x00000000
        /*069c*/ 	.short	0x0101
        /*069e*/ 	.byte	0x04
	.zero		1


	//   ....[35]....
        /*06a0*/ 	.word	0x00006ca0
        /*06a4*/ 	.word	0x000000ff
        /*06a8*/ 	.word	0x00000000
        /*06ac*/ 	.short	0x0101
        /*06ae*/ 	.byte	0x04
	.zero		1


	//   ....[36]....
        /*06b0*/ 	.word	0x00008cf0
        /*06b4*/ 	.word	0x000000ff
        /*06b8*/ 	.word	0x00017080
        /*06bc*/ 	.short	0x010a
        /*06be*/ 	.byte	0x2c
	.zero		1


	//   ....[37]....
        /*06c0*/ 	.word	0x000090c0
        /*06c4*/ 	.word	0x000000ff
        /*06c8*/ 	.word	0x00017070
        /*06cc*/ 	.short	0x0107
        /*06ce*/ 	.byte	0x2c
	.zero		1


	//   ....[38]....
        /*06d0*/ 	.word	0x00009150
        /*06d4*/ 	.word	0x000000ff
        /*06d8*/ 	.word	0x00017070
        /*06dc*/ 	.short	0x0101
        /*06de*/ 	.byte	0x2c
	.zero		1


	//   ....[39]....
        /*06e0*/ 	.word	0x00009180
        /*06e4*/ 	.word	0x000000ff
        /*06e8*/ 	.word	0x00017040
        /*06ec*/ 	.short	0x010a
        /*06ee*/ 	.byte	0x2c
	.zero		1


	//   ....[40]....
        /*06f0*/ 	.word	0x00009490
        /*06f4*/ 	.word	0x000000ff
        /*06f8*/ 	.word	0x00017030
        /*06fc*/ 	.short	0x0107
        /*06fe*/ 	.byte	0x2c
	.zero		1


	//   ....[41]....
        /*0700*/ 	.word	0x00009520
        /*0704*/ 	.word	0x000000ff
        /*0708*/ 	.word	0x00017030
        /*070c*/ 	.short	0x0101
        /*070e*/ 	.byte	0x2c
	.zero		1


	//   ....[42]....
        /*0710*/ 	.word	0x00009d70
        /*0714*/ 	.word	0x000000ff
        /*0718*/ 	.word	0x00017000
        /*071c*/ 	.short	0x0107
        /*071e*/ 	.byte	0x2c
	.zero		1


	//   ....[43]....
        /*0720*/ 	.word	0x00009dd0
        /*0724*/ 	.word	0x000000ff
        /*0728*/ 	.word	0x00017000
        /*072c*/ 	.short	0x0101
        /*072e*/ 	.byte	0x2c
	.zero		1


	//   ....[44]....
        /*0730*/ 	.word	0x00009de0
        /*0734*/ 	.word	0x000000ff
        /*0738*/ 	.word	0x00017020
        /*073c*/ 	.short	0x010a
        /*073e*/ 	.byte	0x2c
	.zero		1


	//   ....[45]....
        /*0740*/ 	.word	0x0000a110
        /*0744*/ 	.word	0x00000006
        /*0748*/ 	.word	0x00017080
        /*074c*/ 	.short	0x010a
        /*074e*/ 	.byte	0x3f
	.zero		1


	//   ....[46]....
        /*0750*/ 	.word	0x0000a4d0
        /*0754*/ 	.word	0x00000006
        /*0758*/ 	.word	0x00017070
        /*075c*/ 	.short	0x0107
        /*075e*/ 	.byte	0x3f
	.zero		1


	//   ....[47]....
        /*0760*/ 	.word	0x0000a560
        /*0764*/ 	.word	0x00000006
        /*0768*/ 	.word	0x00017070
        /*076c*/ 	.short	0x0101
        /*076e*/ 	.byte	0x3f
	.zero		1


	//   ....[48]....
        /*0770*/ 	.word	0x0000a590
        /*0774*/ 	.word	0x00000006
        /*0778*/ 	.word	0x00017040
        /*077c*/ 	.short	0x010a
        /*077e*/ 	.byte	0x3f
	.zero		1


	//   ....[49]....
        /*0780*/ 	.word	0x0000a8c0
        /*0784*/ 	.word	0x00000006
        /*0788*/ 	.word	0x00017030
        /*078c*/ 	.short	0x0107
        /*078e*/ 	.byte	0x3f
	.zero		1


	//   ....[50]....
        /*0790*/ 	.word	0x0000a960
        /*0794*/ 	.word	0x00000006
        /*0798*/ 	.word	0x00017030
        /*079c*/ 	.short	0x0101
        /*079e*/ 	.byte	0x3f
	.zero		1


	//   ....[51]....
        /*07a0*/ 	.word	0x0000a9e0
        /*07a4*/ 	.word	0x00000002
        /*07a8*/ 	.word	0x00017070
        /*07ac*/ 	.short	0x010a
        /*07ae*/ 	.byte	0x3f
	.zero		1


	//   ....[52]....
        /*07b0*/ 	.word	0x0000aa70
        /*07b4*/ 	.word	0x00000002
        /*07b8*/ 	.word	0x00017060
        /*07bc*/ 	.short	0x010a
        /*07be*/ 	.byte	0x3f
	.zero		1


	//   ....[53]....
        /*07c0*/ 	.word	0x0000adf0
        /*07c4*/ 	.word	0x00000002
        /*07c8*/ 	.word	0x00017050
        /*07cc*/ 	.short	0x0101
        /*07ce*/ 	.byte	0x3f
	.zero		1


	//   ....[54]....
        /*07d0*/ 	.word	0x0000ae90
        /*07d4*/ 	.word	0x00000002
        /*07d8*/ 	.word	0x00000000
        /*07dc*/ 	.short	0x0101
        /*07de*/ 	.byte	0x3f
	.zero		1


	//   ....[55]....
        /*07e0*/ 	.word	0x0000af60
        /*07e4*/ 	.word	0x00000002
        /*07e8*/ 	.word	0x00017070
        /*07ec*/ 	.short	0x010a
        /*07ee*/ 	.byte	0x3f
	.zero		1


	//   ....[56]....
        /*07f0*/ 	.word	0x0000b010
        /*07f4*/ 	.word	0x00000002
        /*07f8*/ 	.word	0x00017060
        /*07fc*/ 	.short	0x010a
        /*07fe*/ 	.byte	0x3f
	.zero		1


	//   ....[57]....
        /*0800*/ 	.word	0x0000b380
        /*0804*/ 	.word	0x00000002
        /*0808*/ 	.word	0x00017050
        /*080c*/ 	.short	0x0101
        /*080e*/ 	.byte	0x3f
	.zero		1


	//   ....[58]....
        /*0810*/ 	.word	0x0000b400
        /*0814*/ 	.word	0x00000002
        /*0818*/ 	.word	0x00000000
        /*081c*/ 	.short	0x0101
        /*081e*/ 	.byte	0x3f
	.zero		1


	//   ....[59]....
        /*0820*/ 	.word	0x0000b4a0
        /*0824*/ 	.word	0x00000007
        /*0828*/ 	.word	0x00017020
        /*082c*/ 	.short	0x010a
        /*082e*/ 	.byte	0x3f
	.zero		1


	//   ....[60]....
        /*0830*/ 	.word	0x0000b5c0
        /*0834*/ 	.word	0x00000005
        /*0838*/ 	.word	0x00017040
        /*083c*/ 	.short	0x010a
        /*083e*/ 	.byte	0x3f
	.zero		1


	//   ....[61]....
        /*0840*/ 	.word	0x0000b660
        /*0844*/ 	.word	0x00000007
        /*0848*/ 	.word	0x00017040
        /*084c*/ 	.short	0x010a
        /*084e*/ 	.byte	0x3f
	.zero		1


	//   ....[62]....
        /*0850*/ 	.word	0x0000b6a0
        /*0854*/ 	.word	0x00000005
        /*0858*/ 	.word	0x00017060
        /*085c*/ 	.short	0x010a
        /*085e*/ 	.byte	0x3f
	.zero		1


	//   ....[63]....
        /*0860*/ 	.word	0x0000b6e0
        /*0864*/ 	.word	0x00000007
        /*0868*/ 	.word	0x00017060
        /*086c*/ 	.short	0x010a
        /*086e*/ 	.byte	0x3f
	.zero		1


	//   ....[64]....
        /*0870*/ 	.word	0x0000b720
        /*0874*/ 	.word	0x00000005
        /*0878*/ 	.word	0x00017080
        /*087c*/ 	.short	0x010a
        /*087e*/ 	.byte	0x3f
	.zero		1


	//   ....[65]....
        /*0880*/ 	.word	0x0000b760
        /*0884*/ 	.word	0x00000007
        /*0888*/ 	.word	0x00017080
        /*088c*/ 	.short	0x010a
        /*088e*/ 	.byte	0x3f
	.zero		1


	//   ....[66]....
        /*0890*/ 	.word	0x0000b7d0
        /*0894*/ 	.word	0x00000003
        /*0898*/ 	.word	0x00017000
        /*089c*/ 	.short	0x010a
        /*089e*/ 	.byte	0x3f
	.zero		1


	//   ....[67]....
        /*08a0*/ 	.word	0x0000b830
        /*08a4*/ 	.word	0x00000003
        /*08a8*/ 	.word	0x00017030
        /*08ac*/ 	.short	0x010a
        /*08ae*/ 	.byte	0x3f
	.zero		1


	//   ....[68]....
        /*08b0*/ 	.word	0x0000b890
        /*08b4*/ 	.word	0x00000005
        /*08b8*/ 	.word	0x00017030
        /*08bc*/ 	.short	0x010a
        /*08be*/ 	.byte	0x3f
	.zero		1


	//   ....[69]....
        /*08c0*/ 	.word	0x0000b8f0
        /*08c4*/ 	.word	0x00000005
        /*08c8*/ 	.word	0x00017050
        /*08cc*/ 	.short	0x010a
        /*08ce*/ 	.byte	0x3f
	.zero		1


	//   ....[70]....
        /*08d0*/ 	.word	0x0000b950
        /*08d4*/ 	.word	0x00000003
        /*08d8*/ 	.word	0x00017050
        /*08dc*/ 	.short	0x010a
        /*08de*/ 	.byte	0x3f
	.zero		1


	//   ....[71]....
        /*08e0*/ 	.word	0x0000ba30
        /*08e4*/ 	.word	0x00000003
        /*08e8*/ 	.word	0x00017080
        /*08ec*/ 	.short	0x010a
        /*08ee*/ 	.byte	0x3f
	.zero		1


	//   ....[72]....
        /*08f0*/ 	.word	0x0000bdb0
        /*08f4*/ 	.word	0x00000003
        /*08f8*/ 	.word	0x00017040
        /*08fc*/ 	.short	0x010a
        /*08fe*/ 	.byte	0x3f
	.zero		1


	//   ....[73]....
        /*0900*/ 	.word	0x0000c400
        /*0904*/ 	.word	0x00000003
        /*0908*/ 	.word	0x00017020
        /*090c*/ 	.short	0x010a
        /*090e*/ 	.byte	0x3f
	.zero		1


	//   ....[74]....
        /*0910*/ 	.word	0x0000c450
        /*0914*/ 	.word	0x00000006
        /*0918*/ 	.word	0x00017080
        /*091c*/ 	.short	0x010a
        /*091e*/ 	.byte	0x3f
	.zero		1


	//   ....[75]....
        /*0920*/ 	.word	0x0000c710
        /*0924*/ 	.word	0x00000006
        /*0928*/ 	.word	0x00017040
        /*092c*/ 	.short	0x010a
        /*092e*/ 	.byte	0x3f
	.zero		1


	//   ....[76]....
        /*0930*/ 	.word	0x0000c9c0
        /*0934*/ 	.word	0x00000002
        /*0938*/ 	.word	0x00017070
        /*093c*/ 	.short	0x010a
        /*093e*/ 	.byte	0x3f
	.zero		1


	//   ....[77]....
        /*0940*/ 	.word	0x0000ca10
        /*0944*/ 	.word	0x00000002
        /*0948*/ 	.word	0x00017060
        /*094c*/ 	.short	0x010a
        /*094e*/ 	.byte	0x3f
	.zero		1


	//   ....[78]....
        /*0950*/ 	.word	0x0000ca60
        /*0954*/ 	.word	0x00000002
        /*0958*/ 	.word	0x00017070
        /*095c*/ 	.short	0x010a
        /*095e*/ 	.byte	0x3f
	.zero		1


	//   ....[79]....
        /*0960*/ 	.word	0x0000cab0
        /*0964*/ 	.word	0x00000002
        /*0968*/ 	.word	0x00017060
        /*096c*/ 	.short	0x010a
        /*096e*/ 	.byte	0x3f
	.zero		1


	//   ....[80]....
        /*0970*/ 	.word	0x0000cb00
        /*0974*/ 	.word	0x00000007
        /*0978*/ 	.word	0x00017020
        /*097c*/ 	.short	0x010a
        /*097e*/ 	.byte	0x3f
	.zero		1


	//   ....[81]....
        /*0980*/ 	.word	0x0000cb50
        /*0984*/ 	.word	0x00000005
        /*0988*/ 	.word	0x00017040
        /*098c*/ 	.short	0x010a
        /*098e*/ 	.byte	0x3f
	.zero		1


	//   ....[82]....
        /*0990*/ 	.word	0x0000cba0
        /*0994*/ 	.word	0x00000007
        /*0998*/ 	.word	0x00017040
        /*099c*/ 	.short	0x010a
        /*099e*/ 	.byte	0x3f
	.zero		1


	//   ....[83]....
        /*09a0*/ 	.word	0x0000cbf0
        /*09a4*/ 	.word	0x00000005
        /*09a8*/ 	.word	0x00017060
        /*09ac*/ 	.short	0x010a
        /*09ae*/ 	.byte	0x3f
	.zero		1


	//   ....[84]....
        /*09b0*/ 	.word	0x0000cc40
        /*09b4*/ 	.word	0x00000007
        /*09b8*/ 	.word	0x00017060
        /*09bc*/ 	.short	0x010a
        /*09be*/ 	.byte	0x3f
	.zero		1


	//   ....[85]....
        /*09c0*/ 	.word	0x0000cc90
        /*09c4*/ 	.word	0x00000005
        /*09c8*/ 	.word	0x00017080
        /*09cc*/ 	.short	0x010a
        /*09ce*/ 	.byte	0x3f
	.zero		1


	//----- nvinfo : EIATTR_NUM_MBARRIERS
	.align		4
.L_91:
        /*09d0*/ 	.byte	0x03, 0x38
        /*09d2*/ 	.short	0x0016


	//----- nvinfo : EIATTR_EXIT_INSTR_OFFSETS
	.align		4
        /*09d4*/ 	.byte	0x04, 0x1c
        /*09d6*/ 	.short	(.L_93 - .L_92)


	//   ....[0]....
.L_92:
        /*09d8*/ 	.word	0x0000b7b0


	//----- nvinfo : EIATTR_MAX_THREADS
	.align		4
.L_93:
        /*09dc*/ 	.byte	0x04, 0x05
        /*09de*/ 	.short	(.L_95 - .L_94)
.L_94:
        /*09e0*/ 	.word	0x00000200
        /*09e4*/ 	.word	0x00000001
        /*09e8*/ 	.word	0x00000001


	//----- nvinfo : EIATTR_CRS_STACK_SIZE
	.align		4
.L_95:
        /*09ec*/ 	.byte	0x04, 0x1e
        /*09ee*/ 	.short	(.L_97 - .L_96)
.L_96:
        /*09f0*/ 	.word	0x00000000


	//----- nvinfo : EIATTR_CBANK_PARAM_SIZE
	.align		4
.L_97:
        /*09f4*/ 	.byte	0x03, 0x19
        /*09f6*/ 	.short	0x0a70


	//----- nvinfo : EIATTR_PARAM_CBANK
	.align		4
        /*09f8*/ 	.byte	0x04, 0x0a
        /*09fa*/ 	.short	(.L_99 - .L_98)
	.align		4
.L_98:
        /*09fc*/ 	.word	index@(.nv.constant0._ZN7cutlass13device_kernelIN5flash11enable_sm90INS1_16FlashAttnFwdSm90INS1_25CollectiveMainloopFwdSm90ILi2EN4cute5tupleIJNS5_1CILi1EEES8_S8_EEENS6_IJNS7_ILi192EEENS7_ILi128EEENS7_ILi96EEEEEELi96ENS_12float_e4m3_tEfNS_4arch4Sm90ELb0ELb0ELb0ELb0ELb1ELb0ELb0ELb1ELb1ELb1ELb1ELb0EEENS1_21CollectiveEpilogueFwdINS6_IJSA_SC_SB_EEES9_NS_10bfloat16_tESG_Li384ELb0ELb1ELb1ELb1EEENS1_19SingleTileSchedulerILb0ELb1ELb1ELi192EEEEEEEEEvNT_6ParamsE)
        /*0a00*/ 	.short	0x0210
        /*0a02*/ 	.short	0x0a70


	//----- nvinfo : EIATTR_SW_WAR
	.align		4
.L_99:
        /*0a04*/ 	.byte	0x04, 0x36
        /*0a06*/ 	.short	(.L_101 - .L_100)
.L_100:
        /*0a08*/ 	.word	0x00000008
.L_101:


//--------------------- .nv.info._ZN7cutlass13device_kernelIN5flash11enable_sm90INS1_16FlashAttnFwdSm90INS1_25CollectiveMainloopFwdSm90ILi2EN4cute5tupleIJNS5_1CILi1EEES8_S8_EEENS6_IJNS7_ILi192EEENS7_ILi128EEENS7_ILi96EEEEEELi96ENS_12float_e4m3_tEfNS_4arch4Sm90ELb0ELb0ELb0ELb1ELb1ELb0ELb0ELb1ELb1ELb1ELb1ELb0EEENS1_21CollectiveEpilogueFwdINS6_IJSA_SC_SB_EEES9_NS_10bfloat16_tESG_Li384ELb1ELb1ELb1ELb1EEENS1_36VarlenDynamicPersistentTileSchedulerILi192ELi128ELi384ELi128ELb1ELb1ELb1ELb0ELb1ELb1EEEEEEEEEvNT_6ParamsE --------------------------
	.section	.nv.info._ZN7cutlass13device_kernelIN5flash11enable_sm90INS1_16FlashAttnFwdSm90INS1_25CollectiveMainloopFwdSm90ILi2EN4cute5tupleIJNS5_1CILi1EEES8_S8_EEENS6_IJNS7_ILi192EEENS7_ILi128EEENS7_ILi96EEEEEELi96ENS_12float_e4m3_tEfNS_4arch4Sm90ELb0ELb0ELb0ELb1ELb1ELb0ELb0ELb1ELb1ELb1ELb1ELb0EEENS1_21CollectiveEpilogueFwdINS6_IJSA_SC_SB_EEES9_NS_10bfloat16_tESG_Li384ELb1ELb1ELb1ELb1EEENS1_36VarlenDynamicPersistentTileSchedulerILi192ELi128ELi384ELi128ELb1ELb1ELb1ELb0ELb1ELb1EEEEEEEEEvNT_6ParamsE,"",@"SHT_CUDA_INFO"
	.sectionflags	@""
	.align	4


	//----- nvinfo : EIATTR_CUDA_API_VERSION
	.align		4
        /*0000*/ 	.byte	0x04, 0x37
        /*0002*/ 	.short	(.L_103 - .L_102)
.L_102:
        /*0004*/ 	.word	0x00000082


	//----- nvinfo : EIATTR_KPARAM_INFO
	.align		4
.L_103:
        /*0008*/ 	.byte	0x04, 0x17
        /*000a*/ 	.short	(.L_105 - .L_104)
.L_104:
        /*000c*/ 	.word	0x00000000
        /*0010*/ 	.short	0x0000
        /*0012*/ 	.short	0x0070
        /*0014*/ 	.byte	0x00, 0xf0, 0x01, 0x2a


	//----- nvinfo : EIATTR_SPARSE_MMA_MASK
	.align		4
.L_105:
        /*0018*/ 	.byte	0x03, 0x50
        /*001a*/ 	.short	0x0000


	//----- nvinfo : EIATTR_MAXREG_COUNT
	.align		4
        /*001c*/ 	.byte	0x03, 0x1b
        /*001e*/ 	.short	0x0080


	//----- nvinfo : EIATTR_NUM_BARRIERS
	.align		4
        /*0020*/ 	.byte	0x02, 0x4c
        /*0022*/ 	.byte	0x09
	.zero		1


	//----- nvinfo : EIATTR_EXTERNS
	.align		4
        /*0024*/ 	.byte	0x04, 0x0f
        /*0026*/ 	.short	(.L_107 - .L_106)


	//   ....[0]....
	.align		4
.L_106:
        /*0028*/ 	.word	index@(__assertfail)


	//----- nvinfo : EIATTR_ANNOTATIONS
	.align		4
.L_107:
        /*002c*/ 	.byte	0x04, 0x55
        /*002e*/ 	.short	(.L_109 - .L_108)


	//   ....[0]....
.L_108:
        /*0030*/ 	.word	0x00000001
        /*0034*/ 	.byte	0x10, 0x0c, 0x00, 0x00, 0x01, 0x00, 0x00, 0x00, 0xc0, 0x0c, 0x00, 0x00, 0x01, 0x00, 0x00, 0x00
        /* <DEDUP_REMOVED lines=21> */
        /*0194*/ 	.byte	0x70, 0xee, 0x00, 0x00


	//----- nvinfo : EIATTR_MERCURY_ISA_VERSION
	.align		4
.L_109:
        /*0198*/ 	.byte	0x03, 0x5f
        /*019a*/ 	.short	0x0101


	//----- nvinfo : EIATTR_UNUSED_LOAD_BYTE_OFFSET
	.align		4
        /*019c*/ 	.byte	0x04, 0x44
        /*019e*/ 	.short	(.L_111 - .L_110)


	//   ....[0]....
.L_110:
        /*01a0*/ 	.word	0x00000940
        /*01a4*/ 	.word	0x0000fff0


	//   ....[1]....
        /*01a8*/ 	.word	0x00006380
        /*01ac*/ 	.word	0x0000fff0


	//----- nvinfo : EIATTR_INT_WARP_WIDE_INSTR_OFFSETS
	.align		4
.L_111:
        /*01b0*/ 	.byte	0x04, 0x31
        /*01b2*/ 	.short	(.L_113 - .L_112)


	//   ....[0]....
.L_112:
        /*01b4*/ 	.word	0x000000c0


	//   ....[1]....
        /*01b8*/ 	.word	0x000000d0


	//   ....[2]....
        /*01bc*/ 	.word	0x00000170


	//   ....[3]....
        /*01c0*/ 	.word	0x0000aeb0


	//   ....[4]....
        /*01c4*/ 	.word	0x0000af40


	//   ....[5]....
        /*01c8*/ 	.word	0x0000dca0


	//   ....[6]....
        /*01cc*/ 	.word	0x0000dd30


	//----- nvinfo : EIATTR_COOP_GROUP_MASK_REGIDS
	.align		4
.L_113:
        /*01d0*/ 	.byte	0x04, 0x29
        /*01d2*/ 	.short	(.L_115 - .L_114)


	//   ....[0]....
.L_114:
        /*01d4*/ 	.word	0xffffffff


	//   ....[1]....
        /*01d8*/ 	.word	0xffffffff


	//   ....[2]....
        /*01dc*/ 	.word	0xffffffff


	//   ....[3]....
        /*01e0*/ 	.word	0xffffffff


	//   ....[4]....
        /*01e4*/ 	.word	0xffffffff


	//   ....[5]....
        /*01e8*/ 	.word	0xffffffff


	//   ....[6]....
        /*01ec*/ 	.word	0xffffffff


	//   ....[7]....
        /*01f0*/ 	.word	0xffffffff


	//   ....[8]....
        /*01f4*/ 	.word	0xffffffff


	//   ....[9]....
        /*01f8*/ 	.word	0xffffffff


	//   ....[10]....
        /*01fc*/ 	.word	0xffffffff


	//   ....[11]....
        /*0200*/ 	.word	0xffffffff


	//   ....[12]....
        /*0204*/ 	.word	0xffffffff


	//   ....[13]....
        /*0208*/ 	.word	0xffffffff


	//   ....[14]....
        /*020c*/ 	.word	0xffffffff


	//   ....[15]....
        /*0210*/ 	.word	0xffffffff


	//   ....[16]....
        /*0214*/ 	.word	0xffffffff


	//   ....[17]....
        /*0218*/ 	.word	0xffffffff


	//   ....[18]....
        /*021c*/ 	.word	0xffffffff


	//   ....[19]....
        /*0220*/ 	.word	0xffffffff


	//   ....[20]....
        /*0224*/ 	.word	0xffffffff


	//   ....[21]....
        /*0228*/ 	.word	0xffffffff


	//   ....[22]....
        /*022c*/ 	.word	0xffffffff


	//   ....[23]....
        /*0230*/ 	.word	0xffffffff


	//   ....[24]....
        /*0234*/ 	.word	0xffffffff


	//   ....[25]....
        /*0238*/ 	.word	0xffffffff


	//   ....[26]....
        /*023c*/ 	.word	0xffffffff


	//   ....[27]....
        /*0240*/ 	.word	0xffffffff


	//   ....[28]....
        /*0244*/ 	.word	0xffffffff


	//   ....[29]....
        /*0248*/ 	.word	0xffffffff


	//   ....[30]....
        /*024c*/ 	.word	0xffffffff


	//   ....[31]....
        /*0250*/ 	.word	0xffffffff


	//   ....[32]....
        /*0254*/ 	.word	0xffffffff


	//   ....[33]....
        /*0258*/ 	.word	0xffffffff


	//   ....[34]....
        /*025c*/ 	.word	0xffffffff


	//   ....[35]....
        /*0260*/ 	.word	0xffffffff


	//   ....[36]....
        /*0264*/ 	.word	0xffffffff


	//   ....[37]....
        /*0268*/ 	.word	0xffffffff


	//   ....[38]....
        /*026c*/ 	.word	0xffffffff


	//   ....[39]....
        /*0270*/ 	.word	0xffffffff


	//   ....[40]....
        /*0274*/ 	.word	0xffffffff


	//   ....[41]....
        /*0278*/ 	.word	0xffffffff


	//   ....[42]....
        /*027c*/ 	.word	0xffffffff


	//   ....[43]....
        /*0280*/ 	.word	0xffffffff


	//   ....[44]....
        /*0284*/ 	.word	0xffffffff


	//   ....[45]....
        /*0288*/ 	.word	0xffffffff


	//   ....[46]....
        /*028c*/ 	.word	0xffffffff


	//   ....[47]....
        /*0290*/ 	.word	0xffffffff


	//   ....[48]....
        /*0294*/ 	.word	0xffffffff


	//   ....[49]....
        /*0298*/ 	.word	0xffffffff


	//   ....[50]....
        /*029c*/ 	.word	0xffffffff


	//   ....[51]....
        /*02a0*/ 	.word	0xffffffff


	//   ....[52]....
        /*02a4*/ 	.word	0xffffffff


	//   ....[53]....
        /*02a8*/ 	.word	0xffffffff


	//   ....[54]....
        /*02ac*/ 	.word	0xffffffff


	//   ....[55]....
        /*02b0*/ 	.word	0xffffffff


	//   ....[56]....
        /*02b4*/ 	.word	0xffffffff


	//   ....[57]....
        /*02b8*/ 	.word	0xffffffff


	//   ....[58]....
        /*02bc*/ 	.word	0xffffffff


	//   ....[59]....
        /*02c0*/ 	.word	0xffffffff


	//   ....[60]....
        /*02c4*/ 	.word	0xffffffff


	//   ....[61]....
        /*02c8*/ 	.word	0xffffffff


	//   ....[62]....
        /*02cc*/ 	.word	0xffffffff


	//   ....[63]....
        /*02d0*/ 	.word	0xffffffff


	//   ....[64]....
        /*02d4*/ 	.word	0xffffffff


	//   ....[65]....
        /*02d8*/ 	.word	0xffffffff


	//   ....[66]....
        /*02dc*/ 	.word	0xffffffff


	//   ....[67]....
        /*02e0*/ 	.word	0xffffffff


	//   ....[68]....
        /*02e4*/ 	.word	0xffffffff


	//   ....[69]....
        /*02e8*/ 	.word	0xffffffff


	//   ....[70]....
        /*02ec*/ 	.word	0xffffffff


	//   ....[71]....
        /*02f0*/ 	.word	0xffffffff


	//   ....[72]....
        /*02f4*/ 	.word	0xffffffff


	//   ....[73]....
        /*02f8*/ 	.word	0xffffffff


	//   ....[74]....
        /*02fc*/ 	.word	0xffffffff


	//   ....[75]....
        /*0300*/ 	.word	0xffffffff


	//   ....[76]....
        /*0304*/ 	.word	0xffffffff


	//   ....[77]....
        /*0308*/ 	.word	0xffffffff


	//   ....[78]....
        /*030c*/ 	.word	0xffffffff


	//   ....[79]....
        /*0310*/ 	.word	0xffffffff


	//   ....[80]....
        /*0314*/ 	.word	0xffffffff


	//   ....[81]....
        /*0318*/ 	.word	0xffffffff


	//   ....[82]....
        /*031c*/ 	.word	0xffffffff


	//   ....[83]....
        /*0320*/ 	.word	0xffffffff


	//   ....[84]....
        /*0324*/ 	.word	0xffffffff


	//   ....[85]....
        /*0328*/ 	.word	0xffffffff


	//   ....[86]....
        /*032c*/ 	.word	0xffffffff


	//   ....[87]....
        /*0330*/ 	.word	0xffffffff


	//   ....[88]....
        /*0334*/ 	.word	0xffffffff


	//   ....[89]....
        /*0338*/ 	.word	0xffffffff


	//   ....[90]....
        /*033c*/ 	.word	0xffffffff


	//   ....[91]....
        /*0340*/ 	.word	0xffffffff


	//   ....[92]....
        /*0344*/ 	.word	0xffffffff


	//   ....[93]....
        /*0348*/ 	.word	0xffffffff


	//   ....[94]....
        /*034c*/ 	.word	0xffffffff


	//   ....[95]....
        /*0350*/ 	.word	0xffffffff


	//   ....[96]....
        /*0354*/ 	.word	0xffffffff


	//   ....[97]....
        /*0358*/ 	.word	0xffffffff


	//   ....[98]....
        /*035c*/ 	.word	0xffffffff


	//   ....[99]....
        /*0360*/ 	.word	0xffffffff


	//   ....[100]....
        /*0364*/ 	.word	0xffffffff


	//   ....[101]....
        /*0368*/ 	.word	0xffffffff


	//   ....[102]....
        /*036c*/ 	.word	0xffffffff


	//   ....[103]....
        /*0370*/ 	.word	0xffffffff


	//   ....[104]....
        /*0374*/ 	.word	0xffffffff


	//   ....[105]....
        /*0378*/ 	.word	0xffffffff


	//   ....[106]....
        /*037c*/ 	.word	0xffffffff


	//   ....[107]....
        /*0380*/ 	.word	0xffffffff


	//   ....[108]....
        /*0384*/ 	.word	0xffffffff


	//   ....[109]....
        /*0388*/ 	.word	0xffffffff


	//   ....[110]....
        /*038c*/ 	.word	0xffffffff


	//   ....[111]....
        /*0390*/ 	.word	0xffffffff


	//   ....[112]....
        /*0394*/ 	.word	0xffffffff


	//   ....[113]....
        /*0398*/ 	.word	0xffffffff


	//   ....[114]....
        /*039c*/ 	.word	0xffffffff


	//   ....[115]....
        /*03a0*/ 	.word	0xffffffff


	//   ....[116]....
        /*03a4*/ 	.word	0xffffffff


	//   ....[117]....
        /*03a8*/ 	.word	0xffffffff


	//   ....[118]....
        /*03ac*/ 	.word	0xffffffff


	//   ....[119]....
        /*03b0*/ 	.word	0xffffffff


	//   ....[120]....
        /*03b4*/ 	.word	0xffffffff


	//   ....[121]....
        /*03b8*/ 	.word	0xffffffff


	//   ....[122]....
        /*03bc*/ 	.word	0xffffffff


	//   ....[123]....
        /*03c0*/ 	.word	0xffffffff


	//   ....[124]....
        /*03c4*/ 	.word	0xffffffff


	//   ....[125]....
        /*03c8*/ 	.word	0xffffffff


	//   ....[126]....
        /*03cc*/ 	.word	0xffffffff


	//   ....[127]....
        /*03d0*/ 	.word	0xffffffff


	//   ....[128]....
        /*03d4*/ 	.word	0xffffffff


	//   ....[129]....
        /*03d8*/ 	.word	0xffffffff


	//   ....[130]....
        /*03dc*/ 	.word	0xffffffff


	//   ....[131]....
        /*03e0*/ 	.word	0xffffffff


	//   ....[132]....
        /*03e4*/ 	.word	0xffffffff


	//   ....[133]....
        /*03e8*/ 	.word	0xffffffff


	//   ....[134]....
        /*03ec*/ 	.word	0xffffffff


	//   ....[135]....
        /*03f0*/ 	.word	0xffffffff


	//   ....[136]....
        /*03f4*/ 	.word	0xffffffff


	//   ....[137]....
        /*03f8*/ 	.word	0xffffffff


	//   ....[138]....
        /*03fc*/ 	.word	0xffffffff


	//   ....[139]....
        /*0400*/ 	.word	0xffffffff


	//   ....[140]....
        /*0404*/ 	.word	0xffffffff


	//   ....[141]....
        /*0408*/ 	.word	0x0500000f


	//   ....[142]....
        /*040c*/ 	.word	0x0500000f


	//   ....[143]....
        /*0410*/ 	.word	0x0500000f


	//   ....[144]....
        /*0414*/ 	.word	0x0500000f


	//   ....[145]....
        /*0418*/ 	.word	0x0500000f


	//   ....[146]....
        /*041c*/ 	.word	0x0500000f


	//   ....[147]....
        /*0420*/ 	.word	0x0500000f


	//   ....[148]....
        /*0424*/ 	.word	0x0500000f


	//   ....[149]....
        /*0428*/ 	.word	0x0500000f


	//   ....[150]....
        /*042c*/ 	.word	0x0500000f


	//   ....[151]....
        /*0430*/ 	.word	0x0500000f


	//   ....[152]....
        /*0434*/ 	.word	0x0500000f


	//   ....[153]....
        /*0438*/ 	.word	0x0500000f


	//   ....[154]....
        /*043c*/ 	.word	0x0500000f


	//   ....[155]....
        /*0440*/ 	.word	0x0500000f


	//   ....[156]....
        /*0444*/ 	.word	0x0500000f


	//   ....[157]....
        /*0448*/ 	.word	0x0500000f


	//   ....[158]....
        /*044c*/ 	.word	0x0500000f


	//   ....[159]....
        /*0450*/ 	.word	0x0500000f


	//   ....[160]....
        /*0454*/ 	.word	0x0500000f


	//   ....[161]....
        /*0458*/ 	.word	0x0500000f


	//   ....[162]....
        /*045c*/ 	.word	0x0500000f


	//   ....[163]....
        /*0460*/ 	.word	0x0500000f


	//   ....[164]....
        /*0464*/ 	.word	0x0500000f


	//----- nvinfo : EIATTR_COOP_GROUP_INSTR_OFFSETS
	.align		4
.L_115:
        /*0468*/ 	.byte	0x04, 0x28
        /*046a*/ 	.short	(.L_117 - .L_116)


	//   ....[0]....
.L_116:
        /*046c*/ 	.word	0x00000070


	//   ....[1]....
        /*0470*/ 	.word	0x000000b0


	//   ....[2]....
        /*0474*/ 	.word	0x000002d0


	//   ....[3]....
        /*0478*/ 	.word	0x00000430


	//   ....[4]....
        /*047c*/ 	.word	0x00000550


	//   ....[5]....
        /*0480*/ 	.word	0x000006b0


	//   ....[6]....
        /*0484*/ 	.word	0x00001a30


	//   ....[7]....
        /*0488*/ 	.word	0x00002a30


	//   ....[8]....
        /*048c*/ 	.word	0x00002b30


	//   ....[9]....
        /*0490*/ 	.word	0x00003030


	//   ....[10]....
        /*0494*/ 	.word	0x000030a0


	//   ....[11]....
        /*0498*/ 	.word	0x000044f0


	//   ....[12]....
        /*049c*/ 	.word	0x00004590


	//   ....[13]....
        /*04a0*/ 	.word	0x000049d0


	//   ....[14]....
        /*04a4*/ 	.word	0x00004a20


	//   ....[15]....
        /*04a8*/ 	.word	0x00005cb0


	//   ....[16]....
        /*04ac*/ 	.word	0x00005cd0


	//   ....[17]....
        /*04b0*/ 	.word	0x00005d50


	//   ....[18]....
        /*04b4*/ 	.word	0x00005d60


	//   ....[19]....
        /*04b8*/ 	.word	0x00006a10


	//   ....[20]....
        /*04bc*/ 	.word	0x00006a30


	//   ....[21]....
        /*04c0*/ 	.word	0x00006a50


	//   ....[22]....
        /*04c4*/ 	.word	0x00006a70


	//   ....[23]....
        /*04c8*/ 	.word	0x00006a90


	//   ....[24]....
        /*04cc*/ 	.word	0x00006ab0


	//   ....[25]....
        /*04d0*/ 	.word	0x00006ac0


	//   ....[26]....
        /*04d4*/ 	.word	0x00006ad0


	//   ....[27]....
        /*04d8*/ 	.word	0x00006ae0


	//   ....[28]....
        /*04dc*/ 	.word	0x00006af0


	//   ....[29]....
        /*04e0*/ 	.word	0x00006b00


	//   ....[30]....
        /*04e4*/ 	.word	0x00006b10


	//   ....[31]....
        /*04e8*/ 	.word	0x00006b20


	//   ....[32]....
        /*04ec*/ 	.word	0x00006b30


	//   ....[33]....
        /*04f0*/ 	.word	0x00006b40


	//   ....[34]....
        /*04f4*/ 	.word	0x00006b50


	//   ....[35]....
        /*04f8*/ 	.word	0x00006b60


	//   ....[36]....
        /*04fc*/ 	.word	0x00006b70


	//   ....[37]....
        /*0500*/ 	.word	0x00006b80


	//   ....[38]....
        /*0504*/ 	.word	0x00006b90


	//   ....[39]....
        /*0508*/ 	.word	0x00006ba0


	//   ....[40]....
        /*050c*/ 	.word	0x00006bb0


	//   ....[41]....
        /*0510*/ 	.word	0x00006bc0


	//   ....[42]....
        /*0514*/ 	.word	0x00006bd0


	//   ....[43]....
        /*0518*/ 	.word	0x00006be0


	//   ....[44]....
        /*051c*/ 	.word	0x00006bf0


	//   ....[45]....
        /*0520*/ 	.word	0x00006c00


	//   ....[46]....
        /*0524*/ 	.word	0x00006c10


	//   ....[47]....
        /*0528*/ 	.word	0x00006c20


	//   ....[48]....
        /*052c*/ 	.word	0x00006c30


	//   ....[49]....
        /*0530*/ 	.word	0x00006c40


	//   ....[50]....
        /*0534*/ 	.word	0x00006c50


	//   ....[51]....
        /*0538*/ 	.word	0x00006c60


	//   ....[52]....
        /*053c*/ 	.word	0x00006c70


	//   ....[53]....
        /*0540*/ 	.word	0x00006c80


	//   ....[54]....
        /*0544*/ 	.word	0x00006c90


	//   ....[55]....
        /*0548*/ 	.word	0x00006ca0


	//   ....[56]....
        /*054c*/ 	.word	0x00006cb0


	//   ....[57]....
        /*0550*/ 	.word	0x00006cc0


	//   ....[58]....
        /*0554*/ 	.word	0x00006cd0


	//   ....[59]....
        /*0558*/ 	.word	0x00006ce0


	//   ....[60]....
        /*055c*/ 	.word	0x00006cf0


	//   ....[61]....
        /*0560*/ 	.word	0x00006d00


	//   ....[62]....
        /*0564*/ 	.word	0x00006d10


	//   ....[63]....
        /*0568*/ 	.word	0x00006d20


	//   ....[64]....
        /*056c*/ 	.word	0x00006d30


	//   ....[65]....
        /*0570*/ 	.word	0x00006d40


	//   ....[66]....
        /*0574*/ 	.word	0x00006d50


	//   ....[67]....
        /*0578*/ 	.word	0x00007720


	//   ....[68]....
        /*057c*/ 	.word	0x00007730


	//   ....[69]....
        /*0580*/ 	.word	0x00007740


	//   ....[70]....
        /*0584*/ 	.word	0x00007790


	//   ....[71]....
        /*0588*/ 	.word	0x00007ea0


	//   ....[72]....
        /*058c*/ 	.word	0x00007ed0


	//   ....[73]....
        /*0590*/ 	.word	0x00007ff0


	//   ....[74]....
        /*0594*/ 	.word	0x00008010


	//   ....[75]....
        /*0598*/ 	.word	0x000084c0


	//   ....[76]....
        /*059c*/ 	.word	0x000084d0


	//   ....[77]....
        /*05a0*/ 	.word	0x00008800


	//   ....[78]....
        /*05a4*/ 	.word	0x00008810


	//   ....[79]....
        /*05a8*/ 	.word	0x000094a0


	//   ....[80]....
        /*05ac*/ 	.word	0x000094b0


	//   ....[81]....
        /*05b0*/ 	.word	0x000095b0


	//   ....[82]....
        /*05b4*/ 	.word	0x000095d0


	//   ....[83]....
        /*05b8*/ 	.word	0x00009740


	//   ....[84]....
        /*05bc*/ 	.word	0x00009930


	//   ....[85]....
        /*05c0*/ 	.word	0x00009960


	//   ....[86]....
        /*05c4*/ 	.word	0x00009990


	//   ....[87]....
        /*05c8*/ 	.word	0x000099c0


	//   ....[88]....
        /*05cc*/ 	.word	0x000099f0


	//   ....[89]....
        /*05d0*/ 	.word	0x00009a30


	//   ....[90]....
        /*05d4*/ 	.word	0x00009bb0


	//   ....[91]....
        /*05d8*/ 	.word	0x00009be0


	//   ....[92]....
        /*05dc*/ 	.word	0x00009c10


	//   ....[93]....
        /*05e0*/ 	.word	0x00009c40


	//   ....[94]....
        /*05e4*/ 	.word	0x00009c70


	//   ....[95]....
        /*05e8*/ 	.word	0x00009ca0


	//   ....[96]....
        /*05ec*/ 	.word	0x00009d30


	//   ....[97]....
        /*05f0*/ 	.word	0x00009d80


	//   ....[98]....
        /*05f4*/ 	.word	0x00009d90


	//   ....[99]....
        /*05f8*/ 	.word	0x00009e40


	//   ....[100]....
        /*05fc*/ 	.word	0x0000baa0


	//   ....[101]....
        /*0600*/ 	.word	0x0000bae0


	//   ....[102]....
        /*0604*/ 	.word	0x0000bb00


	//   ....[103]....
        /*0608*/ 	.word	0x0000bbd0


	//   ....[104]....
        /*060c*/ 	.word	0x0000bf50


	//   ....[105]....
        /*0610*/ 	.word	0x0000bf60


	//   ....[106]....
        /*0614*/ 	.word	0x0000bf70


	//   ....[107]....
        /*0618*/ 	.word	0x0000bf80


	//   ....[108]....
        /*061c*/ 	.word	0x0000c830


	//   ....[109]....
        /*0620*/ 	.word	0x0000c860


	//   ....[110]....
        /*0624*/ 	.word	0x0000c880


	//   ....[111]....
        /*0628*/ 	.word	0x0000c890


	//   ....[112]....
        /*062c*/ 	.word	0x0000c8a0


	//   ....[113]....
        /*0630*/ 	.word	0x0000c9b0


	//   ....[114]....
        /*0634*/ 	.word	0x0000d100


	//   ....[115]....
        /*0638*/ 	.word	0x0000d120


	//   ....[116]....
        /*063c*/ 	.word	0x0000d130


	//   ....[117]....
        /*0640*/ 	.word	0x0000d190


	//   ....[118]....
        /*0644*/ 	.word	0x0000d4e0


	//   ....[119]....
        /*0648*/ 	.word	0x0000d4f0


	//   ....[120]....
        /*064c*/ 	.word	0x0000d500


	//   ....[121]....
        /*0650*/ 	.word	0x0000d560


	//   ....[122]....
        /*0654*/ 	.word	0x0000e4e0


	//   ....[123]....
        /*0658*/ 	.word	0x0000e510


	//   ....[124]....
        /*065c*/ 	.word	0x0000e520


	//   ....[125]....
        /*0660*/ 	.word	0x0000e550


	//   ....[126]....
        /*0664*/ 	.word	0x0000e560


	//   ....[127]....
        /*0668*/ 	.word	0x0000e5a0


	//   ....[128]....
        /*066c*/ 	.word	0x0000e5d0


	//   ....[129]....
        /*0670*/ 	.word	0x0000e600


	//   ....[130]....
        /*0674*/ 	.word	0x0000e760


	//   ....[131]....
        /*0678*/ 	.word	0x0000e790


	//   ....[132]....
        /*067c*/ 	.word	0x0000e7c0


	//   ....[133]....
        /*0680*/ 	.word	0x0000e7f0


	//   ....[134]....
        /*0684*/ 	.word	0x0000e820


	//   ....[135]....
        /*0688*/ 	.word	0x0000e860


	//   ....[136]....
        /*068c*/ 	.word	0x0000e8e0


	//   ....[137]....
        /*0690*/ 	.word	0x0000e930


	//   ....[138]....
        /*0694*/ 	.word	0x0000e940


	//   ....[139]....
        /*0698*/ 	.word	0x0000e980


	//   ....[140]....
        /*069c*/ 	.word	0x0000ef90


	//   ....[141]....
        /*06a0*/ 	.word	0x0000f4e0


	//   ....[142]....
        /*06a4*/ 	.word	0x0000f5c0


	//   ....[143]....
        /*06a8*/ 	.word	0x0000f680


	//   ....[144]....
        /*06ac*/ 	.word	0x0000f720


	//   ....[145]....
        /*06b0*/ 	.word	0x0000f7f0


	//   ....[146]....
        /*06b4*/ 	.word	0x0000f960


	//   ....[147]....
        /*06b8*/ 	.word	0x0000f9f0


	//   ....[148]....
        /*06bc*/ 	.word	0x0000fa50


	//   ....[149]....
        /*06c0*/ 	.word	0x0000faf0


	//   ....[150]....
        /*06c4*/ 	.word	0x0000fc00


	//   ....[151]....
        /*06c8*/ 	.word	0x0000fc60


	//   ....[152]....
        /*06cc*/ 	.word	0x0000fcc0


	//   ....[153]....
        /*06d0*/ 	.word	0x0000fd60


	//   ....[154]....
        /*06d4*/ 	.word	0x0000fe20


	//   ....[155]....
        /*06d8*/ 	.word	0x0000fea0


	//   ....[156]....
        /*06dc*/ 	.word	0x00010060


	//   ....[157]....
        /*06e0*/ 	.word	0x00010100


	//   ....[158]....
        /*06e4*/ 	.word	0x00010160


	//   ....[159]....
        /*06e8*/ 	.word	0x00010230


	//   ....[160]....
        /*06ec*/ 	.word	0x00010320


	//   ....[161]....
        /*06f0*/ 	.word	0x000103b0


	//   ....[162]....
        /*06f4*/ 	.word	0x00010410


	//   ....[163]....
        /*06f8*/ 	.word	0x000104e0


	//   ....[164]....
        /*06fc*/ 	.word	0x00010740


	//----- nvinfo : EIATTR_REG_RECONFIG
	.align		4
.L_117:
        /*0700*/ 	.byte	0x01, 0x54
	.zero		2


	//----- nvinfo : EIATTR_SYSCALL_OFFSETS
	.align		4
        /*0704*/ 	.byte	0x04, 0x46
        /*0706*/ 	.short	(.L_119 - .L_118)


	//   ....[0]....
.L_118:
        /*0708*/ 	.word	0x00001be0


	//   ....[1]....
        /*070c*/ 	.word	0x0000b0a0


	//   ....[2]....
        /*0710*/ 	.word	0x0000b210


	//   ....[3]....
        /*0714*/ 	.word	0x0000b360


	//   ....[4]....
        /*0718*/ 	.word	0x0000b4a0


	//   ....[5]....
        /*071c*/ 	.word	0x0000c370


	//----- nvinfo : EIATTR_MBARRIER_INSTR_OFFSETS
	.align		4
.L_119:
        /*0720*/ 	.byte	0x04, 0x39
        /*0722*/ 	.short	(.L_121 - .L_120)


	//   ....[0]....
.L_120:
        /*0724*/ 	.word	0x00000180
        /*0728*/ 	.word	0x000000ff
        /*072c*/ 	.word	0x00019c00
        /*0730*/ 	.short	0x0100
        /*0732*/ 	.byte	0x08
	.zero		1


	//   ....[1]....
        /*0734*/ 	.word	0x00000190
        /*0738*/ 	.word	0x000000ff
        /*073c*/ 	.word	0x00019c20
        /*0740*/ 	.short	0x0100
        /*0742*/ 	.byte	0x08
	.zero		1


	//   ....[2]....
        /*0744*/ 	.word	0x00000280
        /*0748*/ 	.word	0x000000ff
        /*074c*/ 	.word	0x00019c30
        /*0750*/ 	.short	0x0100
        /*0752*/ 	.byte	0x08
	.zero		1


	//   ....[3]....
        /*0754*/ 	.word	0x00000290
        /*0758*/ 	.word	0x000000ff
        /*075c*/ 	.word	0x00019c40
        /*0760*/ 	.short	0x0100
        /*0762*/ 	.byte	0x08
	.zero		1


	//   ....[4]....
        /*0764*/ 	.word	0x000002a0
        /*0768*/ 	.word	0x000000ff
        /*076c*/ 	.word	0x00019c38
        /*0770*/ 	.short	0x0100
        /*0772*/ 	.byte	0x08
	.zero		1


	//   ....[5]....
        /*0774*/ 	.word	0x000002b0
        /*0778*/ 	.word	0x000000ff
        /*077c*/ 	.word	0x00019c48
        /*0780*/ 	.short	0x0100
        /*0782*/ 	.byte	0x08
	.zero		1


	//   ....[6]....
        /*0784*/ 	.word	0x000003e0
        /*0788*/ 	.word	0x000000ff
        /*078c*/ 	.word	0x00019c50
        /*0790*/ 	.short	0x0100
        /*0792*/ 	.byte	0x08
	.zero		1


	//   ....[7]....
        /*0794*/ 	.word	0x000003f0
        /*0798*/ 	.word	0x000000ff
        /*079c*/ 	.word	0x00019c60
        /*07a0*/ 	.short	0x0100
        /*07a2*/ 	.byte	0x08
	.zero		1


	//   ....[8]....
        /*07a4*/ 	.word	0x00000400
        /*07a8*/ 	.word	0x000000ff
        /*07ac*/ 	.word	0x00019c58
        /*07b0*/ 	.short	0x0100
        /*07b2*/ 	.byte	0x08
	.zero		1


	//   ....[9]....
        /*07b4*/ 	.word	0x00000410
        /*07b8*/ 	.word	0x000000ff
        /*07bc*/ 	.word	0x00019c68
        /*07c0*/ 	.short	0x0100
        /*07c2*/ 	.byte	0x08
	.zero		1


	//   ....[10]....
        /*07c4*/ 	.word	0x00000500
        /*07c8*/ 	.word	0x000000ff
        /*07cc*/ 	.word	0x00019c70
        /*07d0*/ 	.short	0x0100
        /*07d2*/ 	.byte	0x06
	.zero		1


	//   ....[11]....
        /*07d4*/ 	.word	0x00000510
        /*07d8*/ 	.word	0x000000ff
        /*07dc*/ 	.word	0x00019c80
        /*07e0*/ 	.short	0x0100
        /*07e2*/ 	.byte	0x06
	.zero		1


	//   ....[12]....
        /*07e4*/ 	.word	0x00000520
        /*07e8*/ 	.word	0x000000ff
        /*07ec*/ 	.word	0x00019c78
        /*07f0*/ 	.short	0x0100
        /*07f2*/ 	.byte	0x06
	.zero		1


	//   ....[13]....
        /*07f4*/ 	.word	0x00000530
        /*07f8*/ 	.word	0x000000ff
        /*07fc*/ 	.word	0x00019c88
        /*0800*/ 	.short	0x0100
        /*0802*/ 	.byte	0x06
	.zero		1


	//   ....[14]....
        /*0804*/ 	.word	0x00000660
        /*0808*/ 	.word	0x000000ff
        /*080c*/ 	.word	0x00019c90
        /*0810*/ 	.short	0x0100
        /*0812*/ 	.byte	0x08
	.zero		1


	//   ....[15]....
        /*0814*/ 	.word	0x00000670
        /*0818*/ 	.word	0x000000ff
        /*081c*/ 	.word	0x00019ca0
        /*0820*/ 	.short	0x0100
        /*0822*/ 	.byte	0x08
	.zero		1


	//   ....[16]....
        /*0824*/ 	.word	0x00000680
        /*0828*/ 	.word	0x000000ff
        /*082c*/ 	.word	0x00019c98
        /*0830*/ 	.short	0x0100
        /*0832*/ 	.byte	0x08
	.zero		1


	//   ....[17]....
        /*0834*/ 	.word	0x00000690
        /*0838*/ 	.word	0x000000ff
        /*083c*/ 	.word	0x00019ca8
        /*0840*/ 	.short	0x0100
        /*0842*/ 	.byte	0x08
	.zero		1


	//   ....[18]....
        /*0844*/ 	.word	0x000007e0
        /*0848*/ 	.word	0x000000ff
        /*084c*/ 	.word	0x00019cb0
        /*0850*/ 	.short	0x0100
        /*0852*/ 	.byte	0x08
	.zero		1


	//   ....[19]....
        /*0854*/ 	.word	0x000007f0
        /*0858*/ 	.word	0x000000ff
        /*085c*/ 	.word	0x00019cc0
        /*0860*/ 	.short	0x0100
        /*0862*/ 	.byte	0x08
	.zero		1


	//   ....[20]....
        /*0864*/ 	.word	0x00000800
        /*0868*/ 	.word	0x000000ff
        /*086c*/ 	.word	0x00019cb8
        /*0870*/ 	.short	0x0100
        /*0872*/ 	.byte	0x08
	.zero		1


	//   ....[21]....
        /*0874*/ 	.word	0x00000810
        /*0878*/ 	.word	0x000000ff
        /*087c*/ 	.word	0x00019cc8
        /*0880*/ 	.short	0x0100
        /*0882*/ 	.byte	0x08
	.zero		1


	//   ....[22]....
        /*0884*/ 	.word	0x00001c60
        /*0888*/ 	.word	0x000000ff
        /*088c*/ 	.word	0x00019c00
        /*0890*/ 	.short	0x010a
        /*0892*/ 	.byte	0x36
	.zero		1


	//   ....[23]....
        /*0894*/ 	.word	0x00001ce0
        /*0898*/ 	.word	0x00000004
        /*089c*/ 	.word	0x00019c30
        /*08a0*/ 	.short	0x010a
        /*08a2*/ 	.byte	0x3f
	.zero		1


	//   ....[24]....
        /*08a4*/ 	.word	0x00001d30
        /*08a8*/ 	.word	0x00000004
        /*08ac*/ 	.word	0x00019c30
        /*08b0*/ 	.short	0x010a
        /*08b2*/ 	.byte	0x3f
	.zero		1


	//   ....[25]....
        /*08b4*/ 	.word	0x00002060
        /*08b8*/ 	.word	0x000000ff
        /*08bc*/ 	.word	0x00000000
        /*08c0*/ 	.short	0x0101
        /*08c2*/ 	.byte	0x06
	.zero		1


	//   ....[26]....
        /*08c4*/ 	.word	0x00003f00
        /*08c8*/ 	.word	0x000000ff
        /*08cc*/ 	.word	0x00019c30
        /*08d0*/ 	.short	0x010a
        /*08d2*/ 	.byte	0x13
	.zero		1


	//   ....[27]....
        /*08d4*/ 	.word	0x00003f40
        /*08d8*/ 	.word	0x000000ff
        /*08dc*/ 	.word	0x00019c30
        /*08e0*/ 	.short	0x010a
        /*08e2*/ 	.byte	0x13
	.zero		1


	//   ....[28]....
        /*08e4*/ 	.word	0x000040a0
        /*08e8*/ 	.word	0x000000ff
        /*08ec*/ 	.word	0x00019c50
        /*08f0*/ 	.short	0x010a
        /*08f2*/ 	.byte	0x0b
	.zero		1


	//   ....[29]....
        /*08f4*/ 	.word	0x000040e0
        /*08f8*/ 	.word	0x000000ff
        /*08fc*/ 	.word	0x00019c50
        /*0900*/ 	.short	0x010a
        /*0902*/ 	.byte	0x0b
	.zero		1


	//   ....[30]....
        /*0904*/ 	.word	0x00004310
        /*0908*/ 	.word	0x000000ff
        /*090c*/ 	.word	0x00000000
        /*0910*/ 	.short	0x0101
        /*0912*/ 	.byte	0x13
	.zero		1


	//   ....[31]....
        /*0914*/ 	.word	0x00005520
        /*0918*/ 	.word	0x000000ff
        /*091c*/ 	.word	0x00000000
        /*0920*/ 	.short	0x0101
        /*0922*/ 	.byte	0x06
	.zero		1


	//   ....[32]....
        /*0924*/ 	.word	0x00005a60
        /*0928*/ 	.word	0x000000ff
        /*092c*/ 	.word	0x00019c50
        /*0930*/ 	.short	0x010a
        /*0932*/ 	.byte	0x05
	.zero		1


	//   ....[33]....
        /*0934*/ 	.word	0x00005aa0
        /*0938*/ 	.word	0x000000ff
        /*093c*/ 	.word	0x00019c50
        /*0940*/ 	.short	0x010a
        /*0942*/ 	.byte	0x05
	.zero		1


	//   ....[34]....
        /*0944*/ 	.word	0x00006040
        /*0948*/ 	.word	0x000000ff
        /*094c*/ 	.word	0x00000000
        /*0950*/ 	.short	0x0101
        /*0952*/ 	.byte	0x04
	.zero		1


	//   ....[35]....
        /*0954*/ 	.word	0x00007ec0
        /*0958*/ 	.word	0x00000000
        /*095c*/ 	.word	0x00000000
        /*0960*/ 	.short	0x0101
        /*0962*/ 	.byte	0x3f
	.zero		1


	//   ....[36]....
        /*0964*/ 	.word	0x000084b0
        /*0968*/ 	.word	0x00000006
        /*096c*/ 	.word	0x00000000
        /*0970*/ 	.short	0x0101
        /*0972*/ 	.byte	0x3f
	.zero		1


	//   ....[37]....
        /*0974*/ 	.word	0x0000b900
        /*0978*/ 	.word	0x00000005
        /*097c*/ 	.word	0x00019c80
        /*0980*/ 	.short	0x010a
        /*0982*/ 	.byte	0x3f
	.zero		1


	//   ....[38]....
        /*0984*/ 	.word	0x0000bca0
        /*0988*/ 	.word	0x00000005
        /*098c*/ 	.word	0x00019c70
        /*0990*/ 	.short	0x0107
        /*0992*/ 	.byte	0x3f
	.zero		1


	//   ....[39]....
        /*0994*/ 	.word	0x0000bd60
        /*0998*/ 	.word	0x00000005
        /*099c*/ 	.word	0x00019c70
        /*09a0*/ 	.short	0x0101
        /*09a2*/ 	.byte	0x3f
	.zero		1


	//   ....[40]....
        /*09a4*/ 	.word	0x0000bd90
        /*09a8*/ 	.word	0x00000005
        /*09ac*/ 	.word	0x00019c40
        /*09b0*/ 	.short	0x010a
        /*09b2*/ 	.byte	0x3f
	.zero		1


	//   ....[41]....
        /*09b4*/ 	.word	0x0000c0c0
        /*09b8*/ 	.word	0x00000005
        /*09bc*/ 	.word	0x00019c30
        /*09c0*/ 	.short	0x0107
        /*09c2*/ 	.byte	0x3f
	.zero		1


	//   ....[42]....
        /*09c4*/ 	.word	0x0000c180
        /*09c8*/ 	.word	0x00000005
        /*09cc*/ 	.word	0x00019c30
        /*09d0*/ 	.short	0x0101
        /*09d2*/ 	.byte	0x3f
	.zero		1


	//   ....[43]....
        /*09d4*/ 	.word	0x0000ca90
        /*09d8*/ 	.word	0x00000010
        /*09dc*/ 	.word	0x00019c00
        /*09e0*/ 	.short	0x0107
        /*09e2*/ 	.byte	0x3f
	.zero		1


	//   ....[44]....
        /*09e4*/ 	.word	0x0000cb90
        /*09e8*/ 	.word	0x00000010
        /*09ec*/ 	.word	0x00019c00
        /*09f0*/ 	.short	0x0101
        /*09f2*/ 	.byte	0x3f
	.zero		1


	//   ....[45]....
        /*09f4*/ 	.word	0x0000cbb0
        /*09f8*/ 	.word	0x00000010
        /*09fc*/ 	.word	0x00019c20
        /*0a00*/ 	.short	0x010a
        /*0a02*/ 	.byte	0x3f
	.zero		1


	//   ....[46]....
        /*0a04*/ 	.word	0x0000cf30
        /*0a08*/ 	.word	0x00000005
        /*0a0c*/ 	.word	0x00019c80
        /*0a10*/ 	.short	0x010a
        /*0a12*/ 	.byte	0x3f
	.zero		1


	//   ....[47]....
        /*0a14*/ 	.word	0x0000d230
        /*0a18*/ 	.word	0x00000005
        /*0a1c*/ 	.word	0x00019c70
        /*0a20*/ 	.short	0x0107
        /*0a22*/ 	.byte	0x3f
	.zero		1


	//   ....[48]....
        /*0a24*/ 	.word	0x0000d2f0
        /*0a28*/ 	.word	0x00000005
        /*0a2c*/ 	.word	0x00019c70
        /*0a30*/ 	.short	0x0101
        /*0a32*/ 	.byte	0x3f
	.zero		1


	//   ....[49]....
        /*0a34*/ 	.word	0x0000d320
        /*0a38*/ 	.word	0x00000005
        /*0a3c*/ 	.word	0x00019c40
        /*0a40*/ 	.short	0x010a
        /*0a42*/ 	.byte	0x3f
	.zero		1


	//   ....[50]....
        /*0a44*/ 	.word	0x0000d600
        /*0a48*/ 	.word	0x00000005
        /*0a4c*/ 	.word	0x00019c30
        /*0a50*/ 	.short	0x0107
        /*0a52*/ 	.byte	0x3f
	.zero		1


	//   ....[51]....
        /*0a54*/ 	.word	0x0000d6d0
        /*0a58*/ 	.word	0x00000005
        /*0a5c*/ 	.word	0x00019c30
        /*0a60*/ 	.short	0x0101
        /*0a62*/ 	.byte	0x3f
	.zero		1


	//   ....[52]....
        /*0a64*/ 	.word	0x0000d750
        /*0a68*/ 	.word	0x00000002
        /*0a6c*/ 	.word	0x00019c70
        /*0a70*/ 	.short	0x010a
        /*0a72*/ 	.byte	0x3f
	.zero		1


	//   ....[53]....
        /*0a74*/ 	.word	0x0000d7e0
        /*0a78*/ 	.word	0x00000002
        /*0a7c*/ 	.word	0x00019c60
        /*0a80*/ 	.short	0x010a
        /*0a82*/ 	.byte	0x3f
	.zero		1


	//   ....[54]....
        /*0a84*/ 	.word	0x0000db70
        /*0a88*/ 	.word	0x00000002
        /*0a8c*/ 	.word	0x00019c50
        /*0a90*/ 	.short	0x0101
        /*0a92*/ 	.byte	0x3f
	.zero		1


	//   ....[55]....
        /*0a94*/ 	.word	0x0000dc00
        /*0a98*/ 	.word	0x00000002
        /*0a9c*/ 	.word	0x00000000
        /*0aa0*/ 	.short	0x0101
        /*0aa2*/ 	.byte	0x3f
	.zero		1


	//   ....[56]....
        /*0aa4*/ 	.word	0x0000ddc0
        /*0aa8*/ 	.word	0x00000003
        /*0aac*/ 	.word	0x00019c70
        /*0ab0*/ 	.short	0x010a
        /*0ab2*/ 	.byte	0x3f
	.zero		1


	//   ....[57]....
        /*0ab4*/ 	.word	0x0000de40
        /*0ab8*/ 	.word	0x00000003
        /*0abc*/ 	.word	0x00019c60
        /*0ac0*/ 	.short	0x010a
        /*0ac2*/ 	.byte	0x3f
	.zero		1


	//   ....[58]....
        /*0ac4*/ 	.word	0x0000e1e0
        /*0ac8*/ 	.word	0x00000003
        /*0acc*/ 	.word	0x00019c50
        /*0ad0*/ 	.short	0x0101
        /*0ad2*/ 	.byte	0x3f
	.zero		1


	//   ....[59]....
        /*0ad4*/ 	.word	0x0000e280
        /*0ad8*/ 	.word	0x00000003
        /*0adc*/ 	.word	0x00000000
        /*0ae0*/ 	.short	0x0101
        /*0ae2*/ 	.byte	0x3f
	.zero		1


	//   ....[60]....
        /*0ae4*/ 	.word	0x0000ef10
        /*0ae8*/ 	.word	0x00000004
        /*0aec*/ 	.word	0x00019c20
        /*0af0*/ 	.short	0x010a
        /*0af2*/ 	.byte	0x3f
	.zero		1


	//   ....[61]....
        /*0af4*/ 	.word	0x0000f090
        /*0af8*/ 	.word	0x00000005
        /*0afc*/ 	.word	0x00019c40
        /*0b00*/ 	.short	0x010a
        /*0b02*/ 	.byte	0x3f
	.zero		1


	//   ....[62]....
        /*0b04*/ 	.word	0x0000f130
        /*0b08*/ 	.word	0x00000013
        /*0b0c*/ 	.word	0x00019c40
        /*0b10*/ 	.short	0x010a
        /*0b12*/ 	.byte	0x3f
	.zero		1


	//   ....[63]....
        /*0b14*/ 	.word	0x0000f170
        /*0b18*/ 	.word	0x00000005
        /*0b1c*/ 	.word	0x00019c60
        /*0b20*/ 	.short	0x010a
        /*0b22*/ 	.byte	0x3f
	.zero		1


	//   ....[64]....
        /*0b24*/ 	.word	0x0000f1b0
        /*0b28*/ 	.word	0x00000013
        /*0b2c*/ 	.word	0x00019c60
        /*0b30*/ 	.short	0x010a
        /*0b32*/ 	.byte	0x3f
	.zero		1


	//   ....[65]....
        /*0b34*/ 	.word	0x0000f1f0
        /*0b38*/ 	.word	0x00000005
        /*0b3c*/ 	.word	0x00019c80
        /*0b40*/ 	.short	0x010a
        /*0b42*/ 	.byte	0x3f
	.zero		1


	//   ....[66]....
        /*0b44*/ 	.word	0x0000f230
        /*0b48*/ 	.word	0x00000013
        /*0b4c*/ 	.word	0x00019c80
        /*0b50*/ 	.short	0x010a
        /*0b52*/ 	.byte	0x3f
	.zero		1


	//   ....[67]....
        /*0b54*/ 	.word	0x0000f2a0
        /*0b58*/ 	.word	0x00000003
        /*0b5c*/ 	.word	0x00019c00
        /*0b60*/ 	.short	0x010a
        /*0b62*/ 	.byte	0x3f
	.zero		1


	//   ....[68]....
        /*0b64*/ 	.word	0x0000f2f0
        /*0b68*/ 	.word	0x00000004
        /*0b6c*/ 	.word	0x00019c30
        /*0b70*/ 	.short	0x010a
        /*0b72*/ 	.byte	0x3f
	.zero		1


	//   ....[69]....
        /*0b74*/ 	.word	0x0000f350
        /*0b78*/ 	.word	0x00000003
        /*0b7c*/ 	.word	0x00019c30
        /*0b80*/ 	.short	0x010a
        /*0b82*/ 	.byte	0x3f
	.zero		1


	//   ....[70]....
        /*0b84*/ 	.word	0x0000f3b0
        /*0b88*/ 	.word	0x00000003
        /*0b8c*/ 	.word	0x00019c50
        /*0b90*/ 	.short	0x010a
        /*0b92*/ 	.byte	0x3f
	.zero		1


	//   ....[71]....
        /*0b94*/ 	.word	0x0000f410
        /*0b98*/ 	.word	0x00000007
        /*0b9c*/ 	.word	0x00019c50
        /*0ba0*/ 	.short	0x010a
        /*0ba2*/ 	.byte	0x3f
	.zero		1


	//   ....[72]....
        /*0ba4*/ 	.word	0x0000f510
        /*0ba8*/ 	.word	0x00000005
        /*0bac*/ 	.word	0x00019c80
        /*0bb0*/ 	.short	0x010a
        /*0bb2*/ 	.byte	0x3f
	.zero		1


	//   ....[73]....
        /*0bb4*/ 	.word	0x0000f8b0
        /*0bb8*/ 	.word	0x00000005
        /*0bbc*/ 	.word	0x00019c40
        /*0bc0*/ 	.short	0x010a
        /*0bc2*/ 	.byte	0x3f
	.zero		1


	//   ....[74]....
        /*0bc4*/ 	.word	0x0000ff60
        /*0bc8*/ 	.word	0x00000010
        /*0bcc*/ 	.word	0x00019c20
        /*0bd0*/ 	.short	0x010a
        /*0bd2*/ 	.byte	0x3f
	.zero		1


	//   ....[75]....
        /*0bd4*/ 	.word	0x0000ffb0
        /*0bd8*/ 	.word	0x00000005
        /*0bdc*/ 	.word	0x00019c80
        /*0be0*/ 	.short	0x010a
        /*0be2*/ 	.byte	0x3f
	.zero		1


	//   ....[76]....
        /*0be4*/ 	.word	0x00010270
        /*0be8*/ 	.word	0x00000005
        /*0bec*/ 	.word	0x00019c40
        /*0bf0*/ 	.short	0x010a
        /*0bf2*/ 	.byte	0x3f
	.zero		1


	//   ....[77]....
        /*0bf4*/ 	.word	0x00010520
        /*0bf8*/ 	.word	0x00000002
        /*0bfc*/ 	.word	0x00019c70
        /*0c00*/ 	.short	0x010a
        /*0c02*/ 	.byte	0x3f
	.zero		1


	//   ....[78]....
        /*0c04*/ 	.word	0x00010570
        /*0c08*/ 	.word	0x00000002
        /*0c0c*/ 	.word	0x00019c60
        /*0c10*/ 	.short	0x010a
        /*0c12*/ 	.byte	0x3f
	.zero		1


	//   ....[79]....
        /*0c14*/ 	.word	0x000105c0
        /*0c18*/ 	.word	0x00000003
        /*0c1c*/ 	.word	0x00019c70
        /*0c20*/ 	.short	0x010a
        /*0c22*/ 	.byte	0x3f
	.zero		1


	//   ....[80]....
        /*0c24*/ 	.word	0x00010610
        /*0c28*/ 	.word	0x00000003
        /*0c2c*/ 	.word	0x00019c60
        /*0c30*/ 	.short	0x010a
        /*0c32*/ 	.byte	0x3f
	.zero		1


	//   ....[81]....
        /*0c34*/ 	.word	0x00010660
        /*0c38*/ 	.word	0x00000004
        /*0c3c*/ 	.word	0x00019c20
        /*0c40*/ 	.short	0x010a
        /*0c42*/ 	.byte	0x3f
	.zero		1


	//   ....[82]....
        /*0c44*/ 	.word	0x00010800
        /*0c48*/ 	.word	0x00000005
        /*0c4c*/ 	.word	0x00019c40
        /*0c50*/ 	.short	0x010a
        /*0c52*/ 	.byte	0x3f
	.zero		1


	//   ....[83]....
        /*0c54*/ 	.word	0x00010850
        /*0c58*/ 	.word	0x00000013
        /*0c5c*/ 	.word	0x00019c40
        /*0c60*/ 	.short	0x010a
        /*0c62*/ 	.byte	0x3f
	.zero		1


	//   ....[84]....
        /*0c64*/ 	.word	0x000108a0
        /*0c68*/ 	.word	0x00000005
        /*0c6c*/ 	.word	0x00019c60
        /*0c70*/ 	.short	0x010a
        /*0c72*/ 	.byte	0x3f
	.zero		1


	//   ....[85]....
        /*0c74*/ 	.word	0x000108f0
        /*0c78*/ 	.word	0x00000013
        /*0c7c*/ 	.word	0x00019c60
        /*0c80*/ 	.short	0x010a
        /*0c82*/ 	.byte	0x3f
	.zero		1


	//   ....[86]....
        /*0c84*/ 	.word	0x00010940
        /*0c88*/ 	.word	0x00000005
        /*0c8c*/ 	.word	0x00019c80
        /*0c90*/ 	.short	0x010a
        /*0c92*/ 	.byte	0x3f
	.zero		1


	//----- nvinfo : EIATTR_NUM_MBARRIERS
	.align		4
.L_121:
        /*0c94*/ 	.byte	0x03, 0x38
        /*0c96*/ 	.short	0x0016


	//----- nvinfo : EIATTR_EXIT_INSTR_OFFSETS
	.align		4
        /*0c98*/ 	.byte	0x04, 0x1c
        /*0c9a*/ 	.short	(.L_123 - .L_122)


	//   ....[0]....
.L_122:
        /*0c9c*/ 	.word	0x00000980


	//   ....[1]....
        /*0ca0*/ 	.word	0x000096f0


	//   ....[2]....
        /*0ca4*/ 	.word	0x0000f280


	//----- nvinfo : EIATTR_MAX_THREADS
	.align		4
.L_123:
        /*0ca8*/ 	.byte	0x04, 0x05
        /*0caa*/ 	.short	(.L_125 - .L_124)
.L_124:
        /*0cac*/ 	.word	0x00000200
        /*0cb0*/ 	.word	0x00000001
        /*0cb4*/ 	.word	0x00000001


	//----- nvinfo : EIATTR_CRS_STACK_SIZE
	.align		4
.L_125:
        /*0cb8*/ 	.byte	0x04, 0x1e
        /*0cba*/ 	.short	(.L_127 - .L_126)
.L_126:
        /*0cbc*/ 	.word	0x00000000


	//----- nvinfo : EIATTR_CBANK_PARAM_SIZE
	.align		4
.L_127:
        /*0cc0*/ 	.byte	0x03, 0x19
        /*0cc2*/ 	.short	0x0af0


	//----- nvinfo : EIATTR_PARAM_CBANK
	.align		4
        /*0cc4*/ 	.byte	0x04, 0x0a
        /*0cc6*/ 	.short	(.L_129 - .L_128)
	.align		4
.L_128:
        /*0cc8*/ 	.word	index@(.nv.constant0._ZN7cutlass13device_kernelIN5flash11enable_sm90INS1_16FlashAttnFwdSm90INS1_25CollectiveMainloopFwdSm90ILi2EN4cute5tupleIJNS5_1CILi1EEES8_S8_EEENS6_IJNS7_ILi192EEENS7_ILi128EEENS7_ILi96EEEEEELi96ENS_12float_e4m3_tEfNS_4arch4Sm90ELb0ELb0ELb0ELb1ELb1ELb0ELb0ELb1ELb1ELb1ELb1ELb0EEENS1_21CollectiveEpilogueFwdINS6_IJSA_SC_SB_EEES9_NS_10bfloat16_tESG_Li384ELb1ELb1ELb1ELb1EEENS1_36VarlenDynamicPersistentTileSchedulerILi192ELi128ELi384ELi128ELb1ELb1ELb1ELb0ELb1ELb1EEEEEEEEEvNT_6ParamsE)
        /*0ccc*/ 	.short	0x0210
        /*0cce*/ 	.short	0x0af0


	//----- nvinfo : EIATTR_SW_WAR
	.align		4
.L_129:
        /*0cd0*/ 	.byte	0x04, 0x36
        /*0cd2*/ 	.short	(.L_131 - .L_130)
.L_130:
        /*0cd4*/ 	.word	0x00000008
.L_131:


//--------------------- .nv.info._ZN7cutlass13device_kernelIN5flash11enable_sm90INS1_16FlashAttnFwdSm90INS1_25CollectiveMainloopFwdSm90ILi2EN4cute5tupleIJNS5_1CILi1EEES8_S8_EEENS6_IJNS7_ILi192EEENS7_ILi128EEENS7_ILi96EEEEEELi96ENS_12float_e4m3_tEfNS_4arch4Sm90ELb0ELb0ELb0ELb1ELb1ELb1ELb0ELb1ELb1ELb1ELb1ELb0EEENS1_21CollectiveEpilogueFwdINS6_IJSA_SC_SB_EEES9_NS_10bfloat16_tESG_Li384ELb1ELb1ELb1ELb1EEENS1_36VarlenDynamicPersistentTileSchedulerILi192ELi128ELi384ELi128ELb1ELb1ELb1ELb0ELb1ELb1EEEEEEEEEvNT_6ParamsE --------------------------
	.section	.nv.info._ZN7cutlass13device_kernelIN5flash11enable_sm90INS1_16FlashAttnFwdSm90INS1_25CollectiveMainloopFwdSm90ILi2EN4cute5tupleIJNS5_1CILi1EEES8_S8_EEENS6_IJNS7_ILi192EEENS7_ILi128EEENS7_ILi96EEEEEELi96ENS_12float_e4m3_tEfNS_4arch4Sm90ELb0ELb0ELb0ELb1ELb1ELb1ELb0ELb1ELb1ELb1ELb1ELb0EEENS1_21CollectiveEpilogueFwdINS6_IJSA_SC_SB_EEES9_NS_10bfloat16_tESG_Li384ELb1ELb1ELb1ELb1EEENS1_36VarlenDynamicPersistentTileSchedulerILi192ELi128ELi384ELi128ELb1ELb1ELb1ELb0ELb1ELb1EEEEEEEEEvNT_6ParamsE,"",@"SHT_CUDA_INFO"
	.sectionflags	@""
	.align	4


	//----- nvinfo : EIATTR_CUDA_API_VERSION
	.align		4
        /*0000*/ 	.byte	0x04, 0x37
        /*0002*/ 	.short	(.L_133 - .L_132)
.L_132:
        /*0004*/ 	.word	0x00000082


	//----- nvinfo : EIATTR_KPARAM_INFO
	.align		4
.L_133:
        /*0008*/ 	.byte	0x04, 0x17
        /*000a*/ 	.short	(.L_135 - .L_134)
.L_134:
        /*000c*/ 	.word	0x00000000
        /*0010*/ 	.short	0x0000
        /*0012*/ 	.short	0x0070
        /*0014*/ 	.byte	0x00, 0xf0, 0x01, 0x2a


	//----- nvinfo : EIATTR_SPARSE_MMA_MASK
	.align		4
.L_135:
        /*0018*/ 	.byte	0x03, 0x50
        /*001a*/ 	.short	0x0000


	//----- nvinfo : EIATTR_MAXREG_COUNT
	.align		4
        /*001c*/ 	.byte	0x03, 0x1b
        /*001e*/ 	.short	0x0080


	//----- nvinfo : EIATTR_NUM_BARRIERS
	.align		4
        /*0020*/ 	.byte	0x02, 0x4c
        /*0022*/ 	.byte	0x10
	.zero		1


	//----- nvinfo : EIATTR_EXTERNS
	.align		4
        /*0024*/ 	.byte	0x04, 0x0f
        /*0026*/ 	.short	(.L_137 - .L_136)


	//   ....[0]....
	.align		4
.L_136:
        /*0028*/ 	.word	index@(__assertfail)


	//----- nvinfo : EIATTR_ANNOTATIONS
	.align		4
.L_137:
        /*002c*/ 	.byte	0x04, 0x55
        /*002e*/ 	.short	(.L_139 - .L_138)


	//   ....[0]....
.L_138:
        /* <DEDUP_REMOVED lines=116> */
        /*0764*/ 	.byte	0x80, 0xb9, 0x01, 0x00, 0x01, 0x00, 0x00, 0x00, 0x40, 0xbd, 0x01, 0x00


	//----- nvinfo : EIATTR_MERCURY_ISA_VERSION
	.align		4
.L_139:
        /*0770*/ 	.byte	0x03, 0x5f
        /*0772*/ 	.short	0x0101


	//----- nvinfo : EIATTR_UNUSED_LOAD_BYTE_OFFSET
	.align		4
        /*0774*/ 	.byte	0x04, 0x44
        /*0776*/ 	.short	(.L_141 - .L_140)


	//   ....[0]....
.L_140:
        /*0778*/ 	.word	0x00000a40
        /*077c*/ 	.word	0x0000fff0


	//   ....[1]....
        /*0780*/ 	.word	0x00010380
        /*0784*/ 	.word	0x0000fff0


	//----- nvinfo : EIATTR_INT_WARP_WIDE_INSTR_OFFSETS
	.align		4
.L_141:
        /*0788*/ 	.byte	0x04, 0x31
        /*078a*/ 	.short	(.L_143 - .L_142)


	//   ....[0]....
.L_142:
        /*078c*/ 	.word	0x00000120


	//   ....[1]....
        /*0790*/ 	.word	0x000001c0


	//   ....[2]....
        /*0794*/ 	.word	0x00000230


	//   ....[3]....
        /*0798*/ 	.word	0x00016640


	//   ....[4]....
        /*079c*/ 	.word	0x000166d0


	//   ....[5]....
        /*07a0*/ 	.word	0x00019510


	//   ....[6]....
        /*07a4*/ 	.word	0x000195a0


	//----- nvinfo : EIATTR_COOP_GROUP_MASK_REGIDS
	.align		4
.L_143:
        /*07a8*/ 	.byte	0x04, 0x29
        /*07aa*/ 	.short	(.L_145 - .L_144)


	//   ....[0]....
.L_144:
        /*07ac*/ 	.word	0xffffffff


	//   ....[1]....
        /*07b0*/ 	.word	0xffffffff


	//   ....[2]....
        /*07b4*/ 	.word	0xffffffff


	//   ....[3]....
        /*07b8*/ 	.word	0xffffffff


	//   ....[4]....
        /*07bc*/ 	.word	0xffffffff


	//   ....[5]....
        /*07c0*/ 	.word	0xffffffff


	//   ....[6]....
        /*07c4*/ 	.word	0xffffffff


	//   ....[7]....
        /*07c8*/ 	.word	0xffffffff


	//   ....[8]....
        /*07cc*/ 	.word	0xffffffff


	//   ....[9]....
        /*07d0*/ 	.word	0xffffffff


	//   ....[10]....
        /*07d4*/ 	.word	0xffffffff


	//   ....[11]....
        /*07d8*/ 	.word	0xffffffff


	//   ....[12]....
        /*07dc*/ 	.word	0xffffffff


	//   ....[13]....
        /*07e0*/ 	.word	0xffffffff


	//   ....[14]....
        /*07e4*/ 	.word	0xffffffff


	//   ....[15]....
        /*07e8*/ 	.word	0xffffffff


	//   ....[16]....
        /*07ec*/ 	.word	0xffffffff


	//   ....[17]....
        /*07f0*/ 	.word	0xffffffff


	//   ....[18]....
        /*07f4*/ 	.word	0xffffffff


	//   ....[19]....
        /*07f8*/ 	.word	0xffffffff


	//   ....[20]....
        /*07fc*/ 	.word	0xffffffff


	//   ....[21]....
        /*0800*/ 	.word	0xffffffff


	//   ....[22]....
        /*0804*/ 	.word	0xffffffff


	//   ....[23]....
        /*0808*/ 	.word	0xffffffff


	//   ....[24]....
        /*080c*/ 	.word	0xffffffff


	//   ....[25]....
        /*0810*/ 	.word	0xffffffff


	//   ....[26]....
        /*0814*/ 	.word	0xffffffff


	//   ....[27]....
        /*0818*/ 	.word	0xffffffff


	//   ....[28]....
        /*081c*/ 	.word	0xffffffff


	//   ....[29]....
        /*0820*/ 	.word	0xffffffff


	//   ....[30]....
        /*0824*/ 	.word	0xffffffff


	//   ....[31]....
        /*0828*/ 	.word	0xffffffff


	//   ....[32]....
        /*082c*/ 	.word	0xffffffff


	//   ....[33]....
        /*0830*/ 	.word	0xffffffff


	//   ....[34]....
        /*0834*/ 	.word	0xffffffff


	//   ....[35]....
        /*0838*/ 	.word	0xffffffff


	//   ....[36]....
        /*083c*/ 	.word	0xffffffff


	//   ....[37]....
        /*0840*/ 	.word	0xffffffff


	//   ....[38]....
        /*0844*/ 	.word	0xffffffff


	//   ....[39]....
        /*0848*/ 	.word	0xffffffff


	//   ....[40]....
        /*084c*/ 	.word	0xffffffff


	//   ....[41]....
        /*0850*/ 	.word	0xffffffff


	//   ....[42]....
        /*0854*/ 	.word	0xffffffff


	//   ....[43]....
        /*0858*/ 	.word	0xffffffff


	//   ....[44]....
        /*085c*/ 	.word	0xffffffff


	//   ....[45]....
        /*0860*/ 	.word	0xffffffff


	//   ....[46]....
        /*0864*/ 	.word	0xffffffff


	//   ....[47]....
        /*0868*/ 	.word	0xffffffff


	//   ....[48]....
        /*086c*/ 	.word	0xffffffff


	//   ....[49]....
        /*0870*/ 	.word	0xffffffff


	//   ....[50]....
        /*0874*/ 	.word	0xffffffff


	//   ....[51]....
        /*0878*/ 	.word	0xffffffff


	//   ....[52]....
        /*087c*/ 	.word	0xffffffff


	//   ....[53]....
        /*0880*/ 	.word	0xffffffff


	//   ....[54]....
        /*0884*/ 	.word	0xffffffff


	//   ....[55]....
        /*0888*/ 	.word	0xffffffff


	//   ....[56]....
        /*088c*/ 	.word	0xffffffff


	//   ....[57]....
        /*0890*/ 	.word	0xffffffff


	//   ....[58]....
        /*0894*/ 	.word	0xffffffff


	//   ....[59]....
        /*0898*/ 	.word	0xffffffff


	//   ....[60]....
        /*089c*/ 	.word	0xffffffff


	//   ....[61]....
        /*08a0*/ 	.word	0xffffffff


	//   ....[62]....
        /*08a4*/ 	.word	0xffffffff


	//   ....[63]....
        /*08a8*/ 	.word	0xffffffff


	//   ....[64]....
        /*08ac*/ 	.word	0xffffffff


	//   ....[65]....
        /*08b0*/ 	.word	0xffffffff


	//   ....[66]....
        /*08b4*/ 	.word	0xffffffff


	//   ....[67]....
        /*08b8*/ 	.word	0xffffffff


	//   ....[68]....
        /*08bc*/ 	.word	0xffffffff


	//   ....[69]....
        /*08c0*/ 	.word	0xffffffff


	//   ....[70]....
        /*08c4*/ 	.word	0xffffffff


	//   ....[71]....
        /*08c8*/ 	.word	0xffffffff


	//   ....[72]....
        /*08cc*/ 	.word	0xffffffff


	//   ....[73]....
        /*08d0*/ 	.word	0xffffffff


	//   ....[74]....
        /*08d4*/ 	.word	0xffffffff


	//   ....[75]....
        /*08d8*/ 	.word	0xffffffff


	//   ....[76]....
        /*08dc*/ 	.word	0xffffffff


	//   ....[77]....
        /*08e0*/ 	.word	0xffffffff


	//   ....[78]....
        /*08e4*/ 	.word	0xffffffff


	//   ....[79]....
        /*08e8*/ 	.word	0xffffffff


	//   ....[80]....
        /*08ec*/ 	.word	0xffffffff


	//   ....[81]....
        /*08f0*/ 	.word	0xffffffff


	//   ....[82]....
        /*08f4*/ 	.word	0xffffffff


	//   ....[83]....
        /*08f8*/ 	.word	0xffffffff


	//   ....[84]....
        /*08fc*/ 	.word	0xffffffff


	//   ....[85]....
        /*0900*/ 	.word	0xffffffff


	//   ....[86]....
        /*0904*/ 	.word	0xffffffff


	//   ....[87]....
        /*0908*/ 	.word	0xffffffff


	//   ....[88]....
        /*090c*/ 	.word	0xffffffff


	//   ....[89]....
        /*0910*/ 	.word	0xffffffff


	//   ....[90]....
        /*0914*/ 	.word	0xffffffff


	//   ....[91]....
        /*0918*/ 	.word	0xffffffff


	//   ....[92]....
        /*091c*/ 	.word	0xffffffff


	//   ....[93]....
        /*0920*/ 	.word	0xffffffff


	//   ....[94]....
        /*0924*/ 	.word	0xffffffff


	//   ....[95]....
        /*0928*/ 	.word	0xffffffff


	//   ....[96]....
        /*092c*/ 	.word	0xffffffff


	//   ....[97]....
        /*0930*/ 	.word	0xffffffff


	//   ....[98]....
        /*0934*/ 	.word	0xffffffff


	//   ....[99]....
        /*0938*/ 	.word	0xffffffff


	//   ....[100]....
        /*093c*/ 	.word	0xffffffff


	//   ....[101]....
        /*0940*/ 	.word	0xffffffff


	//   ....[102]....
        /*0944*/ 	.word	0xffffffff


	//   ....[103]....
        /*0948*/ 	.word	0xffffffff


	//   ....[104]....
        /*094c*/ 	.word	0xffffffff


	//   ....[105]....
        /*0950*/ 	.word	0xffffffff


	//   ....[106]....
        /*0954*/ 	.word	0xffffffff


	//   ....[107]....
        /*0958*/ 	.word	0xffffffff


	//   ....[108]....
        /*095c*/ 	.word	0xffffffff


	//   ....[109]....
        /*0960*/ 	.word	0xffffffff


	//   ....[110]....
        /*0964*/ 	.word	0xffffffff


	//   ....[111]....
        /*0968*/ 	.word	0xffffffff


	//   ....[112]....
        /*096c*/ 	.word	0xffffffff


	//   ....[113]....
        /*0970*/ 	.word	0xffffffff


	//   ....[114]....
        /*0974*/ 	.word	0xffffffff


	//   ....[115]....
        /*0978*/ 	.word	0xffffffff


	//   ....[116]....
        /*097c*/ 	.word	0xffffffff


	//   ....[117]....
        /*0980*/ 	.word	0xffffffff


	//   ....[118]....
        /*0984*/ 	.word	0xffffffff


	//   ....[119]....
        /*0988*/ 	.word	0xffffffff


	//   ....[120]....
        /*098c*/ 	.word	0xffffffff


	//   ....[121]....
        /*0990*/ 	.word	0xffffffff


	//   ....[122]....
        /*0994*/ 	.word	0xffffffff


	//   ....[123]....
        /*0998*/ 	.word	0xffffffff


	//   ....[124]....
        /*099c*/ 	.word	0xffffffff


	//   ....[125]....
        /*09a0*/ 	.word	0xffffffff


	//   ....[126]....
        /*09a4*/ 	.word	0xffffffff


	//   ....[127]....
        /*09a8*/ 	.word	0xffffffff


	//   ....[128]....
        /*09ac*/ 	.word	0xffffffff


	//   ....[129]....
        /*09b0*/ 	.word	0xffffffff


	//   ....[130]....
        /*09b4*/ 	.word	0xffffffff


	//   ....[131]....
        /*09b8*/ 	.word	0xffffffff


	//   ....[132]....
        /*09bc*/ 	.word	0xffffffff


	//   ....[133]....
        /*09c0*/ 	.word	0xffffffff


	//   ....[134]....
        /*09c4*/ 	.word	0xffffffff


	//   ....[135]....
        /*09c8*/ 	.word	0xffffffff


	//   ....[136]....
        /*09cc*/ 	.word	0xffffffff


	//   ....[137]....
        /*09d0*/ 	.word	0xffffffff


	//   ....[138]....
        /*09d4*/ 	.word	0xffffffff


	//   ....[139]....
        /*09d8*/ 	.word	0xffffffff


	//   ....[140]....
        /*09dc*/ 	.word	0xffffffff


	//   ....[141]....
        /*09e0*/ 	.word	0xffffffff


	//   ....[142]....
        /*09e4*/ 	.word	0xffffffff


	//   ....[143]....
        /*09e8*/ 	.word	0xffffffff


	//   ....[144]....
        /*09ec*/ 	.word	0xffffffff


	//   ....[145]....
        /*09f0*/ 	.word	0xffffffff


	//   ....[146]....
        /*09f4*/ 	.word	0xffffffff


	//   ....[147]....
        /*09f8*/ 	.word	0xffffffff


	//   ....[148]....
        /*09fc*/ 	.word	0xffffffff


	//   ....[149]....
        /*0a00*/ 	.word	0xffffffff


	//   ....[150]....
        /*0a04*/ 	.word	0xffffffff


	//   ....[151]....
        /*0a08*/ 	.word	0xffffffff


	//   ....[152]....
        /*0a0c*/ 	.word	0xffffffff


	//   ....[153]....
        /*0a10*/ 	.word	0xffffffff


	//   ....[154]....
        /*0a14*/ 	.word	0xffffffff


	//   ....[155]....
        /*0a18*/ 	.word	0xffffffff


	//   ....[156]....
        /*0a1c*/ 	.word	0xffffffff


	//   ....[157]....
        /*0a20*/ 	.word	0xffffffff


	//   ....[158]....
        /*0a24*/ 	.word	0xffffffff


	//   ....[159]....
        /*0a28*/ 	.word	0x0500000f


	//   ....[160]....
        /*0a2c*/ 	.word	0x0500000f


	//   ....[161]....
        /*0a30*/ 	.word	0x0500000f


	//   ....[162]....
        /*0a34*/ 	.word	0x0500000f


	//   ....[163]....
        /*0a38*/ 	.word	0x0500000f


	//   ....[164]....
        /*0a3c*/ 	.word	0x0500000f


	//   ....[165]....
        /*0a40*/ 	.word	0x0500000f


	//   ....[166]....
        /*0a44*/ 	.word	0x0500000f


	//   ....[167]....
        /*0a48*/ 	.word	0x0500000f


	//   ....[168]....
        /*0a4c*/ 	.word	0x0500000f


	//   ....[169]....
        /*0a50*/ 	.word	0x0500000f


	//   ....[170]....
        /*0a54*/ 	.word	0x0500000f


	//   ....[171]....
        /*0a58*/ 	.word	0x0500000f


	//   ....[172]....
        /*0a5c*/ 	.word	0x0500000f


	//   ....[173]....
        /*0a60*/ 	.word	0x0500000f


	//   ....[174]....
        /*0a64*/ 	.word	0x0500000f


	//   ....[175]....
        /*0a68*/ 	.word	0x0500000f


	//   ....[176]....
        /*0a6c*/ 	.word	0x0500000f


	//   ....[177]....
        /*0a70*/ 	.word	0x0500000f


	//   ....[178]....
        /*0a74*/ 	.word	0x0500000f


	//   ....[179]....
        /*0a78*/ 	.word	0x0500000f


	//   ....[180]....
        /*0a7c*/ 	.word	0x0500000f


	//   ....[181]....
        /*0a80*/ 	.word	0x0500000f


	//   ....[182]....
        /*0a84*/ 	.word	0x0500000f


	//   ....[183]....
        /*0a88*/ 	.word	0x0500000f


	//   ....[184]....
        /*0a8c*/ 	.word	0x0500000f


	//   ....[185]....
        /*0a90*/ 	.word	0x0500000f


	//   ....[186]....
        /*0a94*/ 	.word	0x0500000f


	//   ....[187]....
        /*0a98*/ 	.word	0x0500000f


	//   ....[188]....
        /*0a9c*/ 	.word	0x0500000f


	//   ....[189]....
        /*0aa0*/ 	.word	0x0500000f


	//   ....[190]....
        /*0aa4*/ 	.word	0x0500000f


	//   ....[191]....
        /*0aa8*/ 	.word	0x0500000f


	//   ....[192]....
        /*0aac*/ 	.word	0x0500000f


	//   ....[193]....
        /*0ab0*/ 	.word	0x0500000f


	//   ....[194]....
        /*0ab4*/ 	.word	0x0500000f


	//   ....[195]....
        /*0ab8*/ 	.word	0x0500000f


	//   ....[196]....
        /*0abc*/ 	.word	0x0500000f


	//   ....[197]....
        /*0ac0*/ 	.word	0x0500000f


	//   ....[198]....
        /*0ac4*/ 	.word	0x0500000f


	//   ....[199]....
        /*0ac8*/ 	.word	0x0500000f


	//   ....[200]....
        /*0acc*/ 	.word	0x0500000f


	//   ....[201]....
        /*0ad0*/ 	.word	0x0500000f


	//   ....[202]....
        /*0ad4*/ 	.word	0x0500000f


	//   ....[203]....
        /*0ad8*/ 	.word	0x0500000f


	//   ....[204]....
        /*0adc*/ 	.word	0x0500000f


	//   ....[205]....
        /*0ae0*/ 	.word	0x0500000f


	//   ....[206]....
        /*0ae4*/ 	.word	0x0500000f


	//   ....[207]....
        /*0ae8*/ 	.word	0x0500000f


	//   ....[208]....
        /*0aec*/ 	.word	0x0500000f


	//   ....[209]....
        /*0af0*/ 	.word	0x0500000f


	//   ....[210]....
        /*0af4*/ 	.word	0x0500000f


	//   ....[211]....
        /*0af8*/ 	.word	0x0500000f


	//   ....[212]....
        /*0afc*/ 	.word	0x0500000f


	//   ....[213]....
        /*0b00*/ 	.word	0x0500000f


	//   ....[214]....
        /*0b04*/ 	.word	0x0500000f


	//   ....[215]....
        /*0b08*/ 	.word	0x0500000f


	//----- nvinfo : EIATTR_COOP_GROUP_INSTR_OFFSETS
	.align		4
.L_145:
        /*0b0c*/ 	.byte	0x04, 0x28
        /*0b0e*/ 	.short	(.L_147 - .L_146)


	//   ....[0]....
.L_146:
        /*0b10*/ 	.word	0x00000060


	//   ....[1]....
        /*0b14*/ 	.word	0x00000130


	//   ....[2]....
        /*0b18*/ 	.word	0x000001e0


	//   ....[3]....
        /*0b1c*/ 	.word	0x000003a0


	//   ....[4]....
        /*0b20*/ 	.word	0x00000500


	//   ....[5]....
        /*0b24*/ 	.word	0x00000620


	//   ....[6]....
        /*0b28*/ 	.word	0x00000780


	//   ....[7]....
        /*0b2c*/ 	.word	0x00002c10


	//   ....[8]....
        /*0b30*/ 	.word	0x00002c20


	//   ....[9]....
        /*0b34*/ 	.word	0x00004520


	//   ....[10]....
        /*0b38*/ 	.word	0x00004530


	//   ....[11]....
        /*0b3c*/ 	.word	0x00006630


	//   ....[12]....
        /*0b40*/ 	.word	0x00006640


	//   ....[13]....
        /*0b44*/ 	.word	0x00006a10


	//   ....[14]....
        /*0b48*/ 	.word	0x00006a20


	//   ....[15]....
        /*0b4c*/ 	.word	0x000073f0


	//   ....[16]....
        /*0b50*/ 	.word	0x00007950


	//   ....[17]....
        /*0b54*/ 	.word	0x00007960


	//   ....[18]....
        /*0b58*/ 	.word	0x00007970


	//   ....[19]....
        /*0b5c*/ 	.word	0x00007980


	//   ....[20]....
        /*0b60*/ 	.word	0x00009490


	//   ....[21]....
        /*0b64*/ 	.word	0x000094a0


	//   ....[22]....
        /*0b68*/ 	.word	0x000094b0


	//   ....[23]....
        /*0b6c*/ 	.word	0x000094c0


	//   ....[24]....
        /*0b70*/ 	.word	0x0000c400


	//   ....[25]....
        /*0b74*/ 	.word	0x0000c470


	//   ....[26]....
        /*0b78*/ 	.word	0x0000c880


	//   ....[27]....
        /*0b7c*/ 	.word	0x0000c8a0


	//   ....[28]....
        /*0b80*/ 	.word	0x0000e340


	//   ....[29]....
        /*0b84*/ 	.word	0x0000e360


	//   ....[30]....
        /*0b88*/ 	.word	0x0000e880


	//   ....[31]....
        /*0b8c*/ 	.word	0x0000e8e0


	//   ....[32]....
        /*0b90*/ 	.word	0x0000fbf0


	//   ....[33]....
        /*0b94*/ 	.word	0x0000fc00


	//   ....[34]....
        /*0b98*/ 	.word	0x0000fd50


	//   ....[35]....
        /*0b9c*/ 	.word	0x0000fd60


	//   ....[36]....
        /*0ba0*/ 	.word	0x00010a20


	//   ....[37]....
        /*0ba4*/ 	.word	0x00010ab0


	//   ....[38]....
        /*0ba8*/ 	.word	0x00010ae0


	//   ....[39]....
        /*0bac*/ 	.word	0x00010b10


	//   ....[40]....
        /*0bb0*/ 	.word	0x00010b20


	//   ....[41]....
        /*0bb4*/ 	.word	0x00010b40


	//   ....[42]....
        /*0bb8*/ 	.word	0x00010b50


	//   ....[43]....
        /*0bbc*/ 	.word	0x00010b60


	//   ....[44]....
        /*0bc0*/ 	.word	0x00010b70


	//   ....[45]....
        /*0bc4*/ 	.word	0x00010b80


	//   ....[46]....
        /*0bc8*/ 	.word	0x00010b90


	//   ....[47]....
        /*0bcc*/ 	.word	0x00010ba0


	//   ....[48]....
        /*0bd0*/ 	.word	0x00010bb0


	//   ....[49]....
        /*0bd4*/ 	.word	0x00010bc0


	//   ....[50]....
        /*0bd8*/ 	.word	0x00010bd0


	//   ....[51]....
        /*0bdc*/ 	.word	0x00010be0


	//   ....[52]....
        /*0be0*/ 	.word	0x00010bf0


	//   ....[53]....
        /*0be4*/ 	.word	0x00010c00


	//   ....[54]....
        /*0be8*/ 	.word	0x00010c10


	//   ....[55]....
        /*0bec*/ 	.word	0x00010c20


	//   ....[56]....
        /*0bf0*/ 	.word	0x00010c30


	//   ....[57]....
        /*0bf4*/ 	.word	0x00010c40


	//   ....[58]....
        /*0bf8*/ 	.word	0x00010c50


	//   ....[59]....
        /*0bfc*/ 	.word	0x00010c60


	//   ....[60]....
        /*0c00*/ 	.word	0x00010c70


	//   ....[61]....
        /*0c04*/ 	.word	0x00010c80


	//   ....[62]....
        /*0c08*/ 	.word	0x00010c90


	//   ....[63]....
        /*0c0c*/ 	.word	0x00010ca0


	//   ....[64]....
        /*0c10*/ 	.word	0x00010cb0


	//   ....[65]....
        /*0c14*/ 	.word	0x00010cc0


	//   ....[66]....
        /*0c18*/ 	.word	0x00010cd0


	//   ....[67]....
        /*0c1c*/ 	.word	0x00010ce0


	//   ....[68]....
        /*0c20*/ 	.word	0x00010cf0


	//   ....[69]....
        /*0c24*/ 	.word	0x00010d00


	//   ....[70]....
        /*0c28*/ 	.word	0x00010d10


	//   ....[71]....
        /*0c2c*/ 	.word	0x00010d20


	//   ....[72]....
        /*0c30*/ 	.word	0x00010d30


	//   ....[73]....
        /*0c34*/ 	.word	0x00010d40


	//   ....[74]....
        /*0c38*/ 	.word	0x00010d50


	//   ....[75]....
        /*0c3c*/ 	.word	0x00010d60


	//   ....[76]....
        /*0c40*/ 	.word	0x00010d70


	//   ....[77]....
        /*0c44*/ 	.word	0x00010d80


	//   ....[78]....
        /*0c48*/ 	.word	0x00010d90


	//   ....[79]....
        /*0c4c*/ 	.word	0x00010da0


	//   ....[80]....
        /*0c50*/ 	.word	0x00010db0


	//   ....[81]....
        /*0c54*/ 	.word	0x00010dc0


	//   ....[82]....
        /*0c58*/ 	.word	0x00010dd0


	//   ....[83]....
        /*0c5c*/ 	.word	0x00010de0


	//   ....[84]....
        /*0c60*/ 	.word	0x00011720


	//   ....[85]....
        /*0c64*/ 	.word	0x00011730


	//   ....[86]....
        /*0c68*/ 	.word	0x00011740


	//   ....[87]....
        /*0c6c*/ 	.word	0x00011780


	//   ....[88]....
        /*0c70*/ 	.word	0x00011e70


	//   ....[89]....
        /*0c74*/ 	.word	0x00011e90


	//   ....[90]....
        /*0c78*/ 	.word	0x00011f90


	//   ....[91]....
        /*0c7c*/ 	.word	0x00011fb0


	//   ....[92]....
        /*0c80*/ 	.word	0x00012440


	//   ....[93]....
        /*0c84*/ 	.word	0x00012450


	//   ....[94]....
        /*0c88*/ 	.word	0x00012830


	//   ....[95]....
        /*0c8c*/ 	.word	0x00012840


	//   ....[96]....
        /*0c90*/ 	.word	0x00013480


	//   ....[97]....
        /*0c94*/ 	.word	0x00013490


	//   ....[98]....
        /*0c98*/ 	.word	0x00013590


	//   ....[99]....
        /*0c9c*/ 	.word	0x000135b0


	//   ....[100]....
        /*0ca0*/ 	.word	0x00013720


	//   ....[101]....
        /*0ca4*/ 	.word	0x00013930


	//   ....[102]....
        /*0ca8*/ 	.word	0x00013960


	//   ....[103]....
        /*0cac*/ 	.word	0x00013990


	//   ....[104]....
        /*0cb0*/ 	.word	0x000139c0


	//   ....[105]....
        /*0cb4*/ 	.word	0x000139f0


	//   ....[106]....
        /*0cb8*/ 	.word	0x00013a20


	//   ....[107]....
        /*0cbc*/ 	.word	0x00013bb0


	//   ....[108]....
        /*0cc0*/ 	.word	0x00013be0


	//   ....[109]....
        /*0cc4*/ 	.word	0x00013c10


	//   ....[110]....
        /*0cc8*/ 	.word	0x00013c40


	//   ....[111]....
        /*0ccc*/ 	.word	0x00013c70


	//   ....[112]....
        /*0cd0*/ 	.word	0x00013ca0


	//   ....[113]....
        /*0cd4*/ 	.word	0x00013d30


	//   ....[114]....
        /*0cd8*/ 	.word	0x00013d60


	//   ....[115]....
        /*0cdc*/ 	.word	0x00013d70


	//   ....[116]....
        /*0ce0*/ 	.word	0x00013e10


	//   ....[117]....
        /*0ce4*/ 	.word	0x00014f90


	//   ....[118]....
        /*0ce8*/ 	.word	0x00017280


	//   ....[119]....
        /*0cec*/ 	.word	0x000172b0


	//   ....[120]....
        /*0cf0*/ 	.word	0x000172d0


	//   ....[121]....
        /*0cf4*/ 	.word	0x000173b0


	//   ....[122]....
        /*0cf8*/ 	.word	0x00017750


	//   ....[123]....
        /*0cfc*/ 	.word	0x00017760


	//   ....[124]....
        /*0d00*/ 	.word	0x00017770


	//   ....[125]....
        /*0d04*/ 	.word	0x00017780


	//   ....[126]....
        /*0d08*/ 	.word	0x000180a0


	//   ....[127]....
        /*0d0c*/ 	.word	0x000180d0


	//   ....[128]....
        /*0d10*/ 	.word	0x000180f0


	//   ....[129]....
        /*0d14*/ 	.word	0x00018100


	//   ....[130]....
        /*0d18*/ 	.word	0x00018200


	//   ....[131]....
        /*0d1c*/ 	.word	0x00018210


	//   ....[132]....
        /*0d20*/ 	.word	0x00018970


	//   ....[133]....
        /*0d24*/ 	.word	0x00018990


	//   ....[134]....
        /*0d28*/ 	.word	0x000189a0


	//   ....[135]....
        /*0d2c*/ 	.word	0x00018a00


	//   ....[136]....
        /*0d30*/ 	.word	0x00018d50


	//   ....[137]....
        /*0d34*/ 	.word	0x00018d60


	//   ....[138]....
        /*0d38*/ 	.word	0x00018d70


	//   ....[139]....
        /*0d3c*/ 	.word	0x00018dd0


	//   ....[140]....
        /*0d40*/ 	.word	0x00019d00


	//   ....[141]....
        /*0d44*/ 	.word	0x00019d30


	//   ....[142]....
        /*0d48*/ 	.word	0x00019da0


	//   ....[143]....
        /*0d4c*/ 	.word	0x00019dd0


	//   ....[144]....
        /*0d50*/ 	.word	0x00019e00


	//   ....[145]....
        /*0d54*/ 	.word	0x00019e30


	//   ....[146]....
        /*0d58*/ 	.word	0x00019e60


	//   ....[147]....
        /*0d5c*/ 	.word	0x00019e90


	//   ....[148]....
        /*0d60*/ 	.word	0x0001a030


	//   ....[149]....
        /*0d64*/ 	.word	0x0001a060


	//   ....[150]....
        /*0d68*/ 	.word	0x0001a090


	//   ....[151]....
        /*0d6c*/ 	.word	0x0001a0c0


	//   ....[152]....
        /*0d70*/ 	.word	0x0001a0f0


	//   ....[153]....
        /*0d74*/ 	.word	0x0001a120


	//   ....[154]....
        /*0d78*/ 	.word	0x0001a1e0


	//   ....[155]....
        /*0d7c*/ 	.word	0x0001a200


	//   ....[156]....
        /*0d80*/ 	.word	0x0001a210


	//   ....[157]....
        /*0d84*/ 	.word	0x0001a270


	//   ....[158]....
        /*0d88*/ 	.word	0x0001a8c0


	//   ....[159]....
        /*0d8c*/ 	.word	0x0001ac60


	//   ....[160]....
        /*0d90*/ 	.word	0x0001acf0


	//   ....[161]....
        /*0d94*/ 	.word	0x0001add0


	//   ....[162]....
        /*0d98*/ 	.word	0x0001ae60


	//   ....[163]....
        /*0d9c*/ 	.word	0x0001af40


	//   ....[164]....
        /*0da0*/ 	.word	0x0001afd0


	//   ....[165]....
        /*0da4*/ 	.word	0x0001b0b0


	//   ....[166]....
        /*0da8*/ 	.word	0x0001b140


	//   ....[167]....
        /*0dac*/ 	.word	0x0001b190


	//   ....[168]....
        /*0db0*/ 	.word	0x0001b1e0


	//   ....[169]....
        /*0db4*/ 	.word	0x0001b2d0


	//   ....[170]....
        /*0db8*/ 	.word	0x0001b360


	//   ....[171]....
        /*0dbc*/ 	.word	0x0001b3b0


	//   ....[172]....
        /*0dc0*/ 	.word	0x0001b400


	//   ....[173]....
        /*0dc4*/ 	.word	0x0001b660


	//   ....[174]....
        /*0dc8*/ 	.word	0x0001b940


	//   ....[175]....
        /*0dcc*/ 	.word	0x0001ba40


	//   ....[176]....
        /*0dd0*/ 	.word	0x0001bad0


	//   ....[177]....
        /*0dd4*/ 	.word	0x0001bc60


	//   ....[178]....
        /*0dd8*/ 	.word	0x0001bd00


	//   ....[179]....
        /*0ddc*/ 	.word	0x0001be00


	//   ....[180]....
        /*0de0*/ 	.word	0x0001be90


	//   ....[181]....
        /*0de4*/ 	.word	0x0001bef0


	//   ....[182]....
        /*0de8*/ 	.word	0x0001bf90


	//   ....[183]....
        /*0dec*/ 	.word	0x0001c0a0


	//   ....[184]....
        /*0df0*/ 	.word	0x0001c100


	//   ....[185]....
        /*0df4*/ 	.word	0x0001c160


	//   ....[186]....
        /*0df8*/ 	.word	0x0001c200


	//   ....[187]....
        /*0dfc*/ 	.word	0x0001c2d0


	//   ....[188]....
        /*0e00*/ 	.word	0x0001c3b0


	//   ....[189]....
        /*0e04*/ 	.word	0x0001c4f0


	//   ....[190]....
        /*0e08*/ 	.word	0x0001c590


	//   ....[191]....
        /*0e0c*/ 	.word	0x0001c5f0


	//   ....[192]....
        /*0e10*/ 	.word	0x0001c6c0


	//   ....[193]....
        /*0e14*/ 	.word	0x0001c7b0


	//   ....[194]....
        /*0e18*/ 	.word	0x0001c840


	//   ....[195]....
        /*0e1c*/ 	.word	0x0001c8a0


	//   ....[196]....
        /*0e20*/ 	.word	0x0001c970


	//   ....[197]....
        /*0e24*/ 	.word	0x0001cb50


	//   ....[198]....
        /*0e28*/ 	.word	0x0001cbf0


	//   ....[199]....
        /*0e2c*/ 	.word	0x0001cd80


	//   ....[200]....
        /*0e30*/ 	.word	0x0001ce00


	//   ....[201]....
        /*0e34*/ 	.word	0x0001ce80


	//   ....[202]....
        /*0e38*/ 	.word	0x0001cf00


	//   ....[203]....
        /*0e3c*/ 	.word	0x0001cf80


	//   ....[204]....
        /*0e40*/ 	.word	0x0001d010


	//   ....[205]....
        /*0e44*/ 	.word	0x0001d0b0


	//   ....[206]....
        /*0e48*/ 	.word	0x0001d160


	//   ....[207]....
        /*0e4c*/ 	.word	0x0001d1e0


	//   ....[208]....
        /*0e50*/ 	.word	0x0001d260


	//   ....[209]....
        /*0e54*/ 	.word	0x0001d2e0


	//   ....[210]....
        /*0e58*/ 	.word	0x0001d370


	//   ....[211]....
        /*0e5c*/ 	.word	0x0001d3f0


	//   ....[212]....
        /*0e60*/ 	.word	0x0001d490


	//   ....[213]....
        /*0e64*/ 	.word	0x0001d4e0


	//   ....[214]....
        /*0e68*/ 	.word	0x0001d570


	//   ....[215]....
        /*0e6c*/ 	.word	0x0001d6a0


	//----- nvinfo : EIATTR_REG_RECONFIG
	.align		4
.L_147:
        /*0e70*/ 	.byte	0x01, 0x54
	.zero		2


	//----- nvinfo : EIATTR_SYSCALL_OFFSETS
	.align		4
        /*0e74*/ 	.byte	0x04, 0x46
        /*0e76*/ 	.short	(.L_149 - .L_148)


	//   ....[0]....
.L_148:
        /*0e78*/ 	.word	0x00001d50


	//   ....[1]....
        /*0e7c*/ 	.word	0x00001ea0


	//   ....[2]....
        /*0e80*/ 	.word	0x00007560


	//   ....[3]....
        /*0e84*/ 	.word	0x000078a0


	//   ....[4]....
        /*0e88*/ 	.word	0x00016830


	//   ....[5]....
        /*0e8c*/ 	.word	0x000169c0


	//   ....[6]....
        /*0e90*/ 	.word	0x00016b10


	//   ....[7]....
        /*0e94*/ 	.word	0x00016c60


	//   ....[8]....
        /*0e98*/ 	.word	0x00017bc0


	//----- nvinfo : EIATTR_MBARRIER_INSTR_OFFSETS
	.align		4
.L_149:
        /*0e9c*/ 	.byte	0x04, 0x39
        /*0e9e*/ 	.short	(.L_151 - .L_150)


	//   ....[0]....
.L_150:
        /*0ea0*/ 	.word	0x00000250
        /*0ea4*/ 	.word	0x000000ff
        /*0ea8*/ 	.word	0x00019c00
        /*0eac*/ 	.short	0x0100
        /*0eae*/ 	.byte	0x08
	.zero		1


	//   ....[1]....
        /*0eb0*/ 	.word	0x00000260
        /*0eb4*/ 	.word	0x000000ff
        /*0eb8*/ 	.word	0x00019c20
        /*0ebc*/ 	.short	0x0100
        /*0ebe*/ 	.byte	0x08
	.zero		1


	//   ....[2]....
        /*0ec0*/ 	.word	0x00000350
        /*0ec4*/ 	.word	0x000000ff
        /*0ec8*/ 	.word	0x00019c30
        /*0ecc*/ 	.short	0x0100
        /*0ece*/ 	.byte	0x08
	.zero		1


	//   ....[3]....
        /*0ed0*/ 	.word	0x00000360
        /*0ed4*/ 	.word	0x000000ff
        /*0ed8*/ 	.word	0x00019c40
        /*0edc*/ 	.short	0x0100
        /*0ede*/ 	.byte	0x08
	.zero		1


	//   ....[4]....
        /*0ee0*/ 	.word	0x00000370
        /*0ee4*/ 	.word	0x000000ff
        /*0ee8*/ 	.word	0x00019c38
        /*0eec*/ 	.short	0x0100
        /*0eee*/ 	.byte	0x08
	.zero		1


	//   ....[5]....
        /*0ef0*/ 	.word	0x00000380
        /*0ef4*/ 	.word	0x000000ff
        /*0ef8*/ 	.word	0x00019c48
        /*0efc*/ 	.short	0x0100
        /*0efe*/ 	.byte	0x08
	.zero		1


	//   ....[6]....
        /*0f00*/ 	.word	0x000004b0
        /*0f04*/ 	.word	0x000000ff
        /*0f08*/ 	.word	0x00019c50
        /*0f0c*/ 	.short	0x0100
        /*0f0e*/ 	.byte	0x08
	.zero		1


	//   ....[7]....
        /*0f10*/ 	.word	0x000004c0
        /*0f14*/ 	.word	0x000000ff
        /*0f18*/ 	.word	0x00019c60
        /*0f1c*/ 	.short	0x0100
        /*0f1e*/ 	.byte	0x08
	.zero		1


	//   ....[8]....
        /*0f20*/ 	.word	0x000004d0
        /*0f24*/ 	.word	0x000000ff
        /*0f28*/ 	.word	0x00019c58
        /*0f2c*/ 	.short	0x0100
        /*0f2e*/ 	.byte	0x08
	.zero		1


	//   ....[9]....
        /*0f30*/ 	.word	0x000004e0
        /*0f34*/ 	.word	0x000000ff
        /*0f38*/ 	.word	0x00019c68
        /*0f3c*/ 	.short	0x0100
        /*0f3e*/ 	.byte	0x08
	.zero		1


	//   ....[10]....
        /*0f40*/ 	.word	0x000005d0
        /*0f44*/ 	.word	0x000000ff
        /*0f48*/ 	.word	0x00019c70
        /*0f4c*/ 	.short	0x0100
        /*0f4e*/ 	.byte	0x06
	.zero		1


	//   ....[11]....
        /*0f50*/ 	.word	0x000005e0
        /*0f54*/ 	.word	0x000000ff
        /*0f58*/ 	.word	0x00019c80
        /*0f5c*/ 	.short	0x0100
        /*0f5e*/ 	.byte	0x06
	.zero		1


	//   ....[12]....
        /*0f60*/ 	.word	0x000005f0
        /*0f64*/ 	.word	0x000000ff
        /*0f68*/ 	.word	0x00019c78
        /*0f6c*/ 	.short	0x0100
        /*0f6e*/ 	.byte	0x06
	.zero		1


	//   ....[13]....
        /*0f70*/ 	.word	0x00000600
        /*0f74*/ 	.word	0x000000ff
        /*0f78*/ 	.word	0x00019c88
        /*0f7c*/ 	.short	0x0100
        /*0f7e*/ 	.byte	0x06
	.zero		1


	//   ....[14]....
        /*0f80*/ 	.word	0x00000730
        /*0f84*/ 	.word	0x000000ff
        /*0f88*/ 	.word	0x00019c90
        /*0f8c*/ 	.short	0x0100
        /*0f8e*/ 	.byte	0x08
	.zero		1


	//   ....[15]....
        /*0f90*/ 	.word	0x00000740
        /*0f94*/ 	.word	0x000000ff
        /*0f98*/ 	.word	0x00019ca0
        /*0f9c*/ 	.short	0x0100
        /*0f9e*/ 	.byte	0x08
	.zero		1


	//   ....[16]....
        /*0fa0*/ 	.word	0x00000750
        /*0fa4*/ 	.word	0x000000ff
        /*0fa8*/ 	.word	0x00019c98
        /*0fac*/ 	.short	0x0100
        /*0fae*/ 	.byte	0x08
	.zero		1


	//   ....[17]....
        /*0fb0*/ 	.word	0x00000760
        /*0fb4*/ 	.word	0x000000ff
        /*0fb8*/ 	.word	0x00019ca8
        /*0fbc*/ 	.short	0x0100
        /*0fbe*/ 	.byte	0x08
	.zero		1


	//   ....[18]....
        /*0fc0*/ 	.word	0x000008a0
        /*0fc4*/ 	.word	0x000000ff
        /*0fc8*/ 	.word	0x00019cb0
        /*0fcc*/ 	.short	0x0100
        /*0fce*/ 	.byte	0x08
	.zero		1


	//   ....[19]....
        /*0fd0*/ 	.word	0x000008b0
        /*0fd4*/ 	.word	0x000000ff
        /*0fd8*/ 	.word	0x00019cc0
        /*0fdc*/ 	.short	0x0100
        /*0fde*/ 	.byte	0x08
	.zero		1


	//   ....[20]....
        /*0fe0*/ 	.word	0x000008c0
        /*0fe4*/ 	.word	0x000000ff
        /*0fe8*/ 	.word	0x00019cb8
        /*0fec*/ 	.short	0x0100
        /*0fee*/ 	.byte	0x08
	.zero		1


	//   ....[21]....
        /*0ff0*/ 	.word	0x000008d0
        /*0ff4*/ 	.word	0x000000ff
        /*0ff8*/ 	.word	0x00019cc8
        /*0ffc*/ 	.short	0x0100
        /*0ffe*/ 	.byte	0x08
	.zero		1


	//   ....[22]....
        /*1000*/ 	.word	0x00002bc0
        /*1004*/ 	.word	0x00000046
        /*1008*/ 	.word	0x00019c90
        /*100c*/ 	.short	0x010a
        /*100e*/ 	.byte	0x3f
	.zero		1


	//   ....[23]....
        /*1010*/ 	.word	0x000044d0
        /*1014*/ 	.word	0x00000046
        /*1018*/ 	.word	0x00019c90
        /*101c*/ 	.short	0x010a
        /*101e*/ 	.byte	0x3f
	.zero		1


	//   ....[24]....
        /*1020*/ 	.word	0x000064a0
        /*1024*/ 	.word	0x00000046
        /*1028*/ 	.word	0x00019c90
        /*102c*/ 	.short	0x010a
        /*102e*/ 	.byte	0x3f
	.zero		1


	//   ....[25]....
        /*1030*/ 	.word	0x00006870
        /*1034*/ 	.word	0x00000004
        /*1038*/ 	.word	0x00000000
        /*103c*/ 	.short	0x0101
        /*103e*/ 	.byte	0x3f
	.zero		1


	//   ....[26]....
        /*1040*/ 	.word	0x000068b0
        /*1044*/ 	.word	0x00000046
        /*1048*/ 	.word	0x00019cb0
        /*104c*/ 	.short	0x010a
        /*104e*/ 	.byte	0x3f
	.zero		1


	//   ....[27]....
        /*1050*/ 	.word	0x00006c30
        /*1054*/ 	.word	0x00000046
        /*1058*/ 	.word	0x00000000
        /*105c*/ 	.short	0x0101
        /*105e*/ 	.byte	0x3f
	.zero		1


	//   ....[28]....
        /*1060*/ 	.word	0x00007600
        /*1064*/ 	.word	0x00000012
        /*1068*/ 	.word	0x00019c00
        /*106c*/ 	.short	0x010a
        /*106e*/ 	.byte	0x3f
	.zero		1


	//   ....[29]....
        /*1070*/ 	.word	0x00007650
        /*1074*/ 	.word	0x00000012
        /*1078*/ 	.word	0x00019c00
        /*107c*/ 	.short	0x010a
        /*107e*/ 	.byte	0x3f
	.zero		1


	//   ....[30]....
        /*1080*/ 	.word	0x00007cb0
        /*1084*/ 	.word	0x00000012
        /*1088*/ 	.word	0x00019c00
        /*108c*/ 	.short	0x010a
        /*108e*/ 	.byte	0x3f
	.zero		1


	//   ....[31]....
        /*1090*/ 	.word	0x000097c0
        /*1094*/ 	.word	0x00000012
        /*1098*/ 	.word	0x00019c00
        /*109c*/ 	.short	0x010a
        /*109e*/ 	.byte	0x3f
	.zero		1


	//   ....[32]....
        /*10a0*/ 	.word	0x0000b950
        /*10a4*/ 	.word	0x00000003
        /*10a8*/ 	.word	0x00019c30
        /*10ac*/ 	.short	0x010a
        /*10ae*/ 	.byte	0x3f
	.zero		1


	//   ....[33]....
        /*10b0*/ 	.word	0x0000b9f0
        /*10b4*/ 	.word	0x00000003
        /*10b8*/ 	.word	0x00019c30
        /*10bc*/ 	.short	0x010a
        /*10be*/ 	.byte	0x3f
	.zero		1


	//   ....[34]....
        /*10c0*/ 	.word	0x0000d060
        /*10c4*/ 	.word	0x00000037
        /*10c8*/ 	.word	0x00000000
        /*10cc*/ 	.short	0x0101
        /*10ce*/ 	.byte	0x3f
	.zero		1


	//   ....[35]....
        /*10d0*/ 	.word	0x0000dbe0
        /*10d4*/ 	.word	0x00000000
        /*10d8*/ 	.word	0x00019c30
        /*10dc*/ 	.short	0x010a
        /*10de*/ 	.byte	0x3f
	.zero		1


	//   ....[36]....
        /*10e0*/ 	.word	0x0000dc50
        /*10e4*/ 	.word	0x00000000
        /*10e8*/ 	.word	0x00019c30
        /*10ec*/ 	.short	0x010a
        /*10ee*/ 	.byte	0x3f
	.zero		1


	//   ....[37]....
        /*10f0*/ 	.word	0x0000de60
        /*10f4*/ 	.word	0x00000007
        /*10f8*/ 	.word	0x00019c50
        /*10fc*/ 	.short	0x010a
        /*10fe*/ 	.byte	0x3f
	.zero		1


	//   ....[38]....
        /*1100*/ 	.word	0x0000deb0
        /*1104*/ 	.word	0x00000007
        /*1108*/ 	.word	0x00019c50
        /*110c*/ 	.short	0x010a
        /*110e*/ 	.byte	0x3f
	.zero		1


	//   ....[39]....
        /*1110*/ 	.word	0x0000e130
        /*1114*/ 	.word	0x00000000
        /*1118*/ 	.word	0x00000000
        /*111c*/ 	.short	0x0101
        /*111e*/ 	.byte	0x3f
	.zero		1


	//   ....[40]....
        /*1120*/ 	.word	0x0000f290
        /*1124*/ 	.word	0x00000007
        /*1128*/ 	.word	0x00000000
        /*112c*/ 	.short	0x0101
        /*112e*/ 	.byte	0x3f
	.zero		1


	//   ....[41]....
        /*1130*/ 	.word	0x0000f980
        /*1134*/ 	.word	0x00000004
        /*1138*/ 	.word	0x00019c50
        /*113c*/ 	.short	0x010a
        /*113e*/ 	.byte	0x3f
	.zero		1


	//   ....[42]....
        /*1140*/ 	.word	0x0000f9d0
        /*1144*/ 	.word	0x00000004
        /*1148*/ 	.word	0x00019c50
        /*114c*/ 	.short	0x010a
        /*114e*/ 	.byte	0x3f
	.zero		1


	//   ....[43]....
        /*1150*/ 	.word	0x0000ffa0
        /*1154*/ 	.word	0x00000004
        /*1158*/ 	.word	0x00000000
        /*115c*/ 	.short	0x0101
        /*115e*/ 	.byte	0x3f
	.zero		1


	//   ....[44]....
        /*1160*/ 	.word	0x00011e80
        /*1164*/ 	.word	0x00000000
        /*1168*/ 	.word	0x00000000
        /*116c*/ 	.short	0x0101
        /*116e*/ 	.byte	0x3f
	.zero		1


	//   ....[45]....
        /*1170*/ 	.word	0x00012430
        /*1174*/ 	.word	0x00000004
        /*1178*/ 	.word	0x00000000
        /*117c*/ 	.short	0x0101
        /*117e*/ 	.byte	0x3f
	.zero		1


	//   ....[46]....
        /*1180*/ 	.word	0x00015070
        /*1184*/ 	.word	0x00000011
        /*1188*/ 	.word	0x00019c20
        /*118c*/ 	.short	0x010a
        /*118e*/ 	.byte	0x3f
	.zero		1


	//   ....[47]....
        /*1190*/ 	.word	0x00015100
        /*1194*/ 	.word	0x00000008
        /*1198*/ 	.word	0x00019ca0
        /*119c*/ 	.short	0x010a
        /*119e*/ 	.byte	0x3f
	.zero		1


	//   ....[48]....
        /*11a0*/ 	.word	0x00015550
        /*11a4*/ 	.word	0x00000008
        /*11a8*/ 	.word	0x00019cc0
        /*11ac*/ 	.short	0x010a
        /*11ae*/ 	.byte	0x3f
	.zero		1


	//   ....[49]....
        /*11b0*/ 	.word	0x00015a70
        /*11b4*/ 	.word	0x00000009
        /*11b8*/ 	.word	0x00019ca0
        /*11bc*/ 	.short	0x010a
        /*11be*/ 	.byte	0x3f
	.zero		1


	//   ....[50]....
        /*11c0*/ 	.word	0x00015eb0
        /*11c4*/ 	.word	0x00000009
        /*11c8*/ 	.word	0x00019cc0
        /*11cc*/ 	.short	0x010a
        /*11ce*/ 	.byte	0x3f
	.zero		1


	//   ....[51]....
        /*11d0*/ 	.word	0x000170c0
        /*11d4*/ 	.word	0x00000004
        /*11d8*/ 	.word	0x00019c80
        /*11dc*/ 	.short	0x010a
        /*11de*/ 	.byte	0x3f
	.zero		1


	//   ....[52]....
        /*11e0*/ 	.word	0x00017480
        /*11e4*/ 	.word	0x00000004
        /*11e8*/ 	.word	0x00019c70
        /*11ec*/ 	.short	0x0107
        /*11ee*/ 	.byte	0x3f
	.zero		1


	//   ....[53]....
        /*11f0*/ 	.word	0x00017540
        /*11f4*/ 	.word	0x00000004
        /*11f8*/ 	.word	0x00019c70
        /*11fc*/ 	.short	0x0101
        /*11fe*/ 	.byte	0x3f
	.zero		1


	//   ....[54]....
        /*1200*/ 	.word	0x00017590
        /*1204*/ 	.word	0x00000004
        /*1208*/ 	.word	0x00019c40
        /*120c*/ 	.short	0x010a
        /*120e*/ 	.byte	0x3f
	.zero		1


	//   ....[55]....
        /*1210*/ 	.word	0x000178a0
        /*1214*/ 	.word	0x00000004
        /*1218*/ 	.word	0x00019c30
        /*121c*/ 	.short	0x0107
        /*121e*/ 	.byte	0x3f
	.zero		1


	//   ....[56]....
        /*1220*/ 	.word	0x00017970
        /*1224*/ 	.word	0x00000004
        /*1228*/ 	.word	0x00019c30
        /*122c*/ 	.short	0x0101
        /*122e*/ 	.byte	0x3f
	.zero		1


	//   ....[57]....
        /*1230*/ 	.word	0x000182f0
        /*1234*/ 	.word	0x00000011
        /*1238*/ 	.word	0x00019c00
        /*123c*/ 	.short	0x0107
        /*123e*/ 	.byte	0x3f
	.zero		1


	//   ....[58]....
        /*1240*/ 	.word	0x000183f0
        /*1244*/ 	.word	0x00000011
        /*1248*/ 	.word	0x00019c00
        /*124c*/ 	.short	0x0101
        /*124e*/ 	.byte	0x3f
	.zero		1


	//   ....[59]....
        /*1250*/ 	.word	0x00018410
        /*1254*/ 	.word	0x00000011
        /*1258*/ 	.word	0x00019c20
        /*125c*/ 	.short	0x010a
        /*125e*/ 	.byte	0x3f
	.zero		1


	//   ....[60]....
        /*1260*/ 	.word	0x000187a0
        /*1264*/ 	.word	0x00000000
        /*1268*/ 	.word	0x00019c80
        /*126c*/ 	.short	0x010a
        /*126e*/ 	.byte	0x3f
	.zero		1


	//   ....[61]....
        /*1270*/ 	.word	0x00018aa0
        /*1274*/ 	.word	0x00000000
        /*1278*/ 	.word	0x00019c70
        /*127c*/ 	.short	0x0107
        /*127e*/ 	.byte	0x3f
	.zero		1


	//   ....[62]....
        /*1280*/ 	.word	0x00018b60
        /*1284*/ 	.word	0x00000000
        /*1288*/ 	.word	0x00019c70
        /*128c*/ 	.short	0x0101
        /*128e*/ 	.byte	0x3f
	.zero		1


	//   ....[63]....
        /*1290*/ 	.word	0x00018b90
        /*1294*/ 	.word	0x00000000
        /*1298*/ 	.word	0x00019c40
        /*129c*/ 	.short	0x010a
        /*129e*/ 	.byte	0x3f
	.zero		1


	//   ....[64]....
        /*12a0*/ 	.word	0x00018e70
        /*12a4*/ 	.word	0x00000000
        /*12a8*/ 	.word	0x00019c30
        /*12ac*/ 	.short	0x0107
        /*12ae*/ 	.byte	0x3f
	.zero		1


	//   ....[65]....
        /*12b0*/ 	.word	0x00018f40
        /*12b4*/ 	.word	0x00000000
        /*12b8*/ 	.word	0x00019c30
        /*12bc*/ 	.short	0x0101
        /*12be*/ 	.byte	0x3f
	.zero		1


	//   ....[66]....
        /*12c0*/ 	.word	0x00018fc0
        /*12c4*/ 	.word	0x00000002
        /*12c8*/ 	.word	0x00019c70
        /*12cc*/ 	.short	0x010a
        /*12ce*/ 	.byte	0x3f
	.zero		1


	//   ....[67]....
        /*12d0*/ 	.word	0x00019050
        /*12d4*/ 	.word	0x00000002
        /*12d8*/ 	.word	0x00019c60
        /*12dc*/ 	.short	0x010a
        /*12de*/ 	.byte	0x3f
	.zero		1


	//   ....[68]....
        /*12e0*/ 	.word	0x000193e0
        /*12e4*/ 	.word	0x00000002
        /*12e8*/ 	.word	0x00019c50
        /*12ec*/ 	.short	0x0101
        /*12ee*/ 	.byte	0x3f
	.zero		1


	//   ....[69]....
        /*12f0*/ 	.word	0x00019470
        /*12f4*/ 	.word	0x00000002
        /*12f8*/ 	.word	0x00000000
        /*12fc*/ 	.short	0x0101
        /*12fe*/ 	.byte	0x3f
	.zero		1


	//   ....[70]....
        /*1300*/ 	.word	0x00019630
        /*1304*/ 	.word	0x00000003
        /*1308*/ 	.word	0x00019c70
        /*130c*/ 	.short	0x010a
        /*130e*/ 	.byte	0x3f
	.zero		1


	//   ....[71]....
        /*1310*/ 	.word	0x000196b0
        /*1314*/ 	.word	0x00000003
        /*1318*/ 	.word	0x00019c60
        /*131c*/ 	.short	0x010a
        /*131e*/ 	.byte	0x3f
	.zero		1


	//   ....[72]....
        /*1320*/ 	.word	0x00019a50
        /*1324*/ 	.word	0x00000003
        /*1328*/ 	.word	0x00019c50
        /*132c*/ 	.short	0x0101
        /*132e*/ 	.byte	0x3f
	.zero		1


	//   ....[73]....
        /*1330*/ 	.word	0x00019b00
        /*1334*/ 	.word	0x00000003
        /*1338*/ 	.word	0x00000000
        /*133c*/ 	.short	0x0101
        /*133e*/ 	.byte	0x3f
	.zero		1


	//   ....[74]....
        /*1340*/ 	.word	0x0001a840
        /*1344*/ 	.word	0x00000005
        /*1348*/ 	.word	0x00019c20
        /*134c*/ 	.short	0x010a
        /*134e*/ 	.byte	0x3f
	.zero		1


	//   ....[75]....
        /*1350*/ 	.word	0x0001a9b0
        /*1354*/ 	.word	0x00000003
        /*1358*/ 	.word	0x00019c40
        /*135c*/ 	.short	0x010a
        /*135e*/ 	.byte	0x3f
	.zero		1


	//   ....[76]....
        /*1360*/ 	.word	0x0001aa50
        /*1364*/ 	.word	0x00000013
        /*1368*/ 	.word	0x00019c40
        /*136c*/ 	.short	0x010a
        /*136e*/ 	.byte	0x3f
	.zero		1


	//   ....[77]....
        /*1370*/ 	.word	0x0001aa90
        /*1374*/ 	.word	0x00000003
        /*1378*/ 	.word	0x00019c60
        /*137c*/ 	.short	0x010a
        /*137e*/ 	.byte	0x3f
	.zero		1


	//   ....[78]....
        /*1380*/ 	.word	0x0001aad0
        /*1384*/ 	.word	0x00000013
        /*1388*/ 	.word	0x00019c60
        /*138c*/ 	.short	0x010a
        /*138e*/ 	.byte	0x3f
	.zero		1


	//   ....[79]....
        /*1390*/ 	.word	0x0001ab10
        /*1394*/ 	.word	0x00000003
        /*1398*/ 	.word	0x00019c80
        /*139c*/ 	.short	0x010a
        /*139e*/ 	.byte	0x3f
	.zero		1


	//   ....[80]....
        /*13a0*/ 	.word	0x0001ab50
        /*13a4*/ 	.word	0x00000013
        /*13a8*/ 	.word	0x00019c80
        /*13ac*/ 	.short	0x010a
        /*13ae*/ 	.byte	0x3f
	.zero		1


	//   ....[81]....
        /*13b0*/ 	.word	0x0001abb0
        /*13b4*/ 	.word	0x00000046
        /*13b8*/ 	.word	0x00019c90
        /*13bc*/ 	.short	0x010a
        /*13be*/ 	.byte	0x3f
	.zero		1


	//   ....[82]....
        /*13c0*/ 	.word	0x0001ad20
        /*13c4*/ 	.word	0x00000046
        /*13c8*/ 	.word	0x00019c90
        /*13cc*/ 	.short	0x010a
        /*13ce*/ 	.byte	0x3f
	.zero		1


	//   ....[83]....
        /*13d0*/ 	.word	0x0001aea0
        /*13d4*/ 	.word	0x00000046
        /*13d8*/ 	.word	0x00019c90
        /*13dc*/ 	.short	0x010a
        /*13de*/ 	.byte	0x3f
	.zero		1


	//   ....[84]....
        /*13e0*/ 	.word	0x0001b000
        /*13e4*/ 	.word	0x00000046
        /*13e8*/ 	.word	0x00019cb0
        /*13ec*/ 	.short	0x010a
        /*13ee*/ 	.byte	0x3f
	.zero		1


	//   ....[85]....
        /*13f0*/ 	.word	0x0001b220
        /*13f4*/ 	.word	0x00000012
        /*13f8*/ 	.word	0x00019c00
        /*13fc*/ 	.short	0x010a
        /*13fe*/ 	.byte	0x3f
	.zero		1


	//   ....[86]....
        /*1400*/ 	.word	0x0001b440
        /*1404*/ 	.word	0x00000012
        /*1408*/ 	.word	0x00019c00
        /*140c*/ 	.short	0x010a
        /*140e*/ 	.byte	0x3f
	.zero		1


	//   ....[87]....
        /*1410*/ 	.word	0x0001b490
        /*1414*/ 	.word	0x00000003
        /*1418*/ 	.word	0x00019c30
        /*141c*/ 	.short	0x010a
        /*141e*/ 	.byte	0x3f
	.zero		1


	//   ....[88]....
        /*1420*/ 	.word	0x0001b4e0
        /*1424*/ 	.word	0x00000000
        /*1428*/ 	.word	0x00019c30
        /*142c*/ 	.short	0x010a
        /*142e*/ 	.byte	0x3f
	.zero		1


	//   ....[89]....
        /*1430*/ 	.word	0x0001b530
        /*1434*/ 	.word	0x00000007
        /*1438*/ 	.word	0x00019c50
        /*143c*/ 	.short	0x010a
        /*143e*/ 	.byte	0x3f
	.zero		1


	//   ....[90]....
        /*1440*/ 	.word	0x0001b580
        /*1444*/ 	.word	0x00000004
        /*1448*/ 	.word	0x00019c50
        /*144c*/ 	.short	0x010a
        /*144e*/ 	.byte	0x3f
	.zero		1


	//   ....[91]....
        /*1450*/ 	.word	0x0001b720
        /*1454*/ 	.word	0x00000011
        /*1458*/ 	.word	0x00019c20
        /*145c*/ 	.short	0x010a
        /*145e*/ 	.byte	0x3f
	.zero		1


	//   ....[92]....
        /*1460*/ 	.word	0x0001b770
        /*1464*/ 	.word	0x00000008
        /*1468*/ 	.word	0x00019ca0
        /*146c*/ 	.short	0x010a
        /*146e*/ 	.byte	0x3f
	.zero		1


	//   ....[93]....
        /*1470*/ 	.word	0x0001b7c0
        /*1474*/ 	.word	0x00000008
        /*1478*/ 	.word	0x00019cc0
        /*147c*/ 	.short	0x010a
        /*147e*/ 	.byte	0x3f
	.zero		1


	//   ....[94]....
        /*1480*/ 	.word	0x0001b810
        /*1484*/ 	.word	0x00000009
        /*1488*/ 	.word	0x00019ca0
        /*148c*/ 	.short	0x010a
        /*148e*/ 	.byte	0x3f
	.zero		1


	//   ....[95]....
        /*1490*/ 	.word	0x0001b860
        /*1494*/ 	.word	0x00000009
        /*1498*/ 	.word	0x00019cc0
        /*149c*/ 	.short	0x010a
        /*149e*/ 	.byte	0x3f
	.zero		1


	//   ....[96]....
        /*14a0*/ 	.word	0x0001b990
        /*14a4*/ 	.word	0x00000004
        /*14a8*/ 	.word	0x00019c80
        /*14ac*/ 	.short	0x010a
        /*14ae*/ 	.byte	0x3f
	.zero		1


	//   ....[97]....
        /*14b0*/ 	.word	0x0001bd50
        /*14b4*/ 	.word	0x00000004
        /*14b8*/ 	.word	0x00019c40
        /*14bc*/ 	.short	0x010a
        /*14be*/ 	.byte	0x3f
	.zero		1


	//   ....[98]....
        /*14c0*/ 	.word	0x0001c3f0
        /*14c4*/ 	.word	0x00000011
        /*14c8*/ 	.word	0x00019c20
        /*14cc*/ 	.short	0x010a
        /*14ce*/ 	.byte	0x3f
	.zero		1


	//   ....[99]....
        /*14d0*/ 	.word	0x0001c440
        /*14d4*/ 	.word	0x00000000
        /*14d8*/ 	.word	0x00019c80
        /*14dc*/ 	.short	0x010a
        /*14de*/ 	.byte	0x3f
	.zero		1


	//   ....[100]....
        /*14e0*/ 	.word	0x0001c700
        /*14e4*/ 	.word	0x00000000
        /*14e8*/ 	.word	0x00019c40
        /*14ec*/ 	.short	0x010a
        /*14ee*/ 	.byte	0x3f
	.zero		1


	//   ....[101]....
        /*14f0*/ 	.word	0x0001c9b0
        /*14f4*/ 	.word	0x00000002
        /*14f8*/ 	.word	0x00019c70
        /*14fc*/ 	.short	0x010a
        /*14fe*/ 	.byte	0x3f
	.zero		1


	//   ....[102]....
        /*1500*/ 	.word	0x0001ca00
        /*1504*/ 	.word	0x00000002
        /*1508*/ 	.word	0x00019c60
        /*150c*/ 	.short	0x010a
        /*150e*/ 	.byte	0x3f
	.zero		1


	//   ....[103]....
        /*1510*/ 	.word	0x0001ca50
        /*1514*/ 	.word	0x00000003
        /*1518*/ 	.word	0x00019c70
        /*151c*/ 	.short	0x010a
        /*151e*/ 	.byte	0x3f
	.zero		1


	//   ....[104]....
        /*1520*/ 	.word	0x0001caa0
        /*1524*/ 	.word	0x00000003
        /*1528*/ 	.word	0x00019c60
        /*152c*/ 	.short	0x010a
        /*152e*/ 	.byte	0x3f
	.zero		1


	//   ....[105]....
        /*1530*/ 	.word	0x0001d5c0
        /*1534*/ 	.word	0x00000005
        /*1538*/ 	.word	0x00019c20
        /*153c*/ 	.short	0x010a
        /*153e*/ 	.byte	0x3f
	.zero		1


	//   ....[106]....
        /*1540*/ 	.word	0x0001d760
        /*1544*/ 	.word	0x00000003
        /*1548*/ 	.word	0x00019c40
        /*154c*/ 	.short	0x010a
        /*154e*/ 	.byte	0x3f
	.zero		1


	//   ....[107]....
        /*1550*/ 	.word	0x0001d7b0
        /*1554*/ 	.word	0x00000013
        /*1558*/ 	.word	0x00019c40
        /*155c*/ 	.short	0x010a
        /*155e*/ 	.byte	0x3f
	.zero		1


	//   ....[108]....
        /*1560*/ 	.word	0x0001d800
        /*1564*/ 	.word	0x00000003
        /*1568*/ 	.word	0x00019c60
        /*156c*/ 	.short	0x010a
        /*156e*/ 	.byte	0x3f
	.zero		1


	//   ....[109]....
        /*1570*/ 	.word	0x0001d850
        /*1574*/ 	.word	0x00000013
        /*1578*/ 	.word	0x00019c60
        /*157c*/ 	.short	0x010a
        /*157e*/ 	.byte	0x3f
	.zero		1


	//   ....[110]....
        /*1580*/ 	.word	0x0001d8a0
        /*1584*/ 	.word	0x00000003
        /*1588*/ 	.word	0x00019c80
        /*158c*/ 	.short	0x010a
        /*158e*/ 	.byte	0x3f
	.zero		1


	//----- nvinfo : EIATTR_NUM_MBARRIERS
	.align		4
.L_151:
        /*1590*/ 	.byte	0x03, 0x38
        /*1592*/ 	.short	0x0016


	//----- nvinfo : EIATTR_EXIT_INSTR_OFFSETS
	.align		4
        /*1594*/ 	.byte	0x04, 0x1c
        /*1596*/ 	.short	(.L_153 - .L_152)


	//   ....[0]....
.L_152:
        /*1598*/ 	.word	0x0001aba0


	//----- nvinfo : EIATTR_MAX_THREADS
	.align		4
.L_153:
        /*159c*/ 	.byte	0x04, 0x05
        /*159e*/ 	.short	(.L_155 - .L_154)
.L_154:
        /*15a0*/ 	.word	0x00000200
        /*15a4*/ 	.word	0x00000001
        /*15a8*/ 	.word	0x00000001


	//----- nvinfo : EIATTR_CRS_STACK_SIZE
	.align		4
.L_155:
        /*15ac*/ 	.byte	0x04, 0x1e
        /*15ae*/ 	.short	(.L_157 - .L_156)
.L_156:
        /*15b0*/ 	.word	0x00000000


	//----- nvinfo : EIATTR_CBANK_PARAM_SIZE
	.align		4
.L_157:
        /*15b4*/ 	.byte	0x03, 0x19
        /*15b6*/ 	.short	0x0af0


	//----- nvinfo : EIATTR_PARAM_CBANK
	.align		4
        /*15b8*/ 	.byte	0x04, 0x0a
        /*15ba*/ 	.short	(.L_159 - .L_158)
	.align		4
.L_158:
        /*15bc*/ 	.word	index@(.nv.constant0._ZN7cutlass13device_kernelIN5flash11enable_sm90INS1_16FlashAttnFwdSm90INS1_25CollectiveMainloopFwdSm90ILi2EN4cute5tupleIJNS5_1CILi1EEES8_S8_EEENS6_IJNS7_ILi192EEENS7_ILi128EEENS7_ILi96EEEEEELi96ENS_12float_e4m3_tEfNS_4arch4Sm90ELb0ELb0ELb0ELb1ELb1ELb1ELb0ELb1ELb1ELb1ELb1ELb0EEENS1_21CollectiveEpilogueFwdINS6_IJSA_SC_SB_EEES9_NS_10bfloat16_tESG_Li384ELb1ELb1ELb1ELb1EEENS1_36VarlenDynamicPersistentTileSchedulerILi192ELi128ELi384ELi128ELb1ELb1ELb1ELb0ELb1ELb1EEEEEEEEEvNT_6ParamsE)
        /*15c0*/ 	.short	0x0210
        /*15c2*/ 	.short	0x0af0


	//----- nvinfo : EIATTR_SW_WAR
	.align		4
.L_159:
        /*15c4*/ 	.byte	0x04, 0x36
        /*15c6*/ 	.short	(.L_161 - .L_160)
.L_160:
        /*15c8*/ 	.word	0x00000008
.L_161:


//--------------------- .nv.info._ZN7cutlass13device_kernelIN5flash11enable_sm90INS1_16FlashAttnFwdSm90INS1_25CollectiveMainloopFwdSm90ILi2EN4cute5tupleIJNS5_1CILi1EEES8_S8_EEENS6_IJNS7_ILi192EEENS7_ILi128EEENS7_ILi96EEEEEELi96ENS_12float_e4m3_tEfNS_4arch4Sm90ELb0ELb1ELb0ELb0ELb1ELb0ELb0ELb1ELb1ELb1ELb1ELb0EEENS1_21CollectiveEpilogueFwdINS6_IJSA_SC_SB_EEES9_NS_10bfloat16_tESG_Li384ELb0ELb1ELb1ELb1EEENS1_19SingleTileSchedulerILb0ELb1ELb1ELi192EEEEEEEEEvNT_6ParamsE --------------------------
	.section	.nv.info._ZN7cutlass13device_kernelIN5flash11enable_sm90INS1_16FlashAttnFwdSm90INS1_25CollectiveMainloopFwdSm90ILi2EN4cute5tupleIJNS5_1CILi1EEES8_S8_EEENS6_IJNS7_ILi192EEENS7_ILi128EEENS7_ILi96EEEEEELi96ENS_12float_e4m3_tEfNS_4arch4Sm90ELb0ELb1ELb0ELb0ELb1ELb0ELb0ELb1ELb1ELb1ELb1ELb0EEENS1_21CollectiveEpilogueFwdINS6_IJSA_SC_SB_EEES9_NS_10bfloat16_tESG_Li384ELb0ELb1ELb1ELb1EEENS1_19SingleTileSchedulerILb0ELb1ELb1ELi192EEEEEEEEEvNT_6ParamsE,"",@"SHT_CUDA_INFO"
	.sectionflags	@""
	.align	4


	//----- nvinfo : EIATTR_CUDA_API_VERSION
	.align		4
        /*0000*/ 	.byte	0x04, 0x37
        /*0002*/ 	.short	(.L_163 - .L_162)
.L_162:
        /*0004*/ 	.word	0x00000082


	//----- nvinfo : EIATTR_KPARAM_INFO
	.align		4
.L_163:
        /*0008*/ 	.byte	0x04, 0x17
        /*000a*/ 	.short	(.L_165 - .L_164)
.L_164:
        /*000c*/ 	.word	0x00000000
        /*0010*/ 	.short	0x0000
        /*0012*/ 	.short	0x0070
        /*0014*/ 	.byte	0x00, 0xf0, 0x01, 0x28


	//----- nvinfo : EIATTR_SPARSE_MMA_MASK
	.align		4
.L_165:
        /*0018*/ 	.byte	0x03, 0x50
        /*001a*/ 	.short	0x0000


	//----- nvinfo : EIATTR_MAXREG_COUNT
	.align		4
        /*001c*/ 	.byte	0x03, 0x1b
        /*001e*/ 	.short	0x0080


	//----- nvinfo : EIATTR_NUM_BARRIERS
	.align		4
        /*0020*/ 	.byte	0x02, 0x4c
        /*0022*/ 	.byte	0x09
	.zero		1


	//----- nvinfo : EIATTR_EXTERNS
	.align		4
        /*0024*/ 	.byte	0x04, 0x0f
        /*0026*/ 	.short	(.L_167 - .L_166)


	//   ....[0]....
	.align		4
.L_166:
        /*0028*/ 	.word	index@(__assertfail)


	//----- nvinfo : EIATTR_ANNOTATIONS
	.align		4
.L_167:
        /*002c*/ 	.byte	0x04, 0x55
        /*002e*/ 	.short	(.L_169 - .L_168)


	//   ....[0]....
.L_168:
        /*0030*/ 	.word	0x00000001
        /*0034*/ 	.byte	0x20, 0x04, 0x01, 0x00, 0x01, 0x00, 0x00, 0x00, 0x10, 0x24, 0x01, 0x00, 0x01, 0x00, 0x00, 0x00
        /*0044*/ 	.byte	0x90, 0x29, 0x01, 0x00


	//----- nvinfo : EIATTR_MERCURY_ISA_VERSION
	.align		4
.L_169:
        /*0048*/ 	.byte	0x03, 0x5f
        /*004a*/ 	.short	0x0101


	//----- nvinfo : EIATTR_INT_WARP_WIDE_INSTR_OFFSETS
	.align		4
        /*004c*/ 	.byte	0x04, 0x31
        /*004e*/ 	.short	(.L_171 - .L_170)


	//   ....[0]....
.L_170:
        /*0050*/ 	.word	0x000000c0


	//   ....[1]....
        /*0054*/ 	.word	0x000000d0


	//   ....[2]....
        /*0058*/ 	.word	0x00000170


	//----- nvinfo : EIATTR_COOP_GROUP_MASK_REGIDS
	.align		4
.L_171:
        /*005c*/ 	.byte	0x04, 0x29
        /*005e*/ 	.short	(.L_173 - .L_172)


	//   ....[0]....
.L_172:
        /*0060*/ 	.word	0xffffffff


	//   ....[1]....
        /*0064*/ 	.word	0xffffffff


	//   ....[2]....
        /*0068*/ 	.word	0xffffffff


	//   ....[3]....
        /*006c*/ 	.word	0xffffffff


	//   ....[4]....
        /*0070*/ 	.word	0xffffffff


	//   ....[5]....
        /*0074*/ 	.word	0xffffffff


	//   ....[6]....
        /*0078*/ 	.word	0xffffffff


	//   ....[7]....
        /*007c*/ 	.word	0xffffffff


	//   ....[8]....
        /*0080*/ 	.word	0xffffffff


	//   ....[9]....
        /*0084*/ 	.word	0xffffffff


	//   ....[10]....
        /*0088*/ 	.word	0xffffffff


	//   ....[11]....
        /*008c*/ 	.word	0xffffffff


	//   ....[12]....
        /*0090*/ 	.word	0xffffffff


	//   ....[13]....
        /*0094*/ 	.word	0xffffffff


	//   ....[14]....
        /*0098*/ 	.word	0xffffffff


	//   ....[15]....
        /*009c*/ 	.word	0xffffffff


	//   ....[16]....
        /*00a0*/ 	.word	0xffffffff


	//   ....[17]....
        /*00a4*/ 	.word	0xffffffff


	//   ....[18]....
        /*00a8*/ 	.word	0xffffffff


	//   ....[19]....
        /*00ac*/ 	.word	0xffffffff


	//   ....[20]....
        /*00b0*/ 	.word	0xffffffff


	//   ....[21]....
        /*00b4*/ 	.word	0xffffffff


	//   ....[22]....
        /*00b8*/ 	.word	0xffffffff


	//   ....[23]....
        /*00bc*/ 	.word	0xffffffff


	//   ....[24]....
        /*00c0*/ 	.word	0xffffffff


	//   ....[25]....
        /*00c4*/ 	.word	0xffffffff


	//   ....[26]....
        /*00c8*/ 	.word	0xffffffff


	//   ....[27]....
        /*00cc*/ 	.word	0xffffffff


	//   ....[28]....
        /*00d0*/ 	.word	0xffffffff


	//   ....[29]....
        /*00d4*/ 	.word	0xffffffff


	//   ....[30]....
        /*00d8*/ 	.word	0xffffffff


	//   ....[31]....
        /*00dc*/ 	.word	0xffffffff


	//   ....[32]....
        /*00e0*/ 	.word	0xffffffff


	//   ....[33]....
        /*00e4*/ 	.word	0xffffffff


	//   ....[34]....
        /*00e8*/ 	.word	0xffffffff


	//   ....[35]....
        /*00ec*/ 	.word	0xffffffff


	//   ....[36]....
        /*00f0*/ 	.word	0xffffffff


	//   ....[37]....
        /*00f4*/ 	.word	0xffffffff


	//   ....[38]....
        /*00f8*/ 	.word	0xffffffff


	//   ....[39]....
        /*00fc*/ 	.word	0xffffffff


	//   ....[40]....
        /*0100*/ 	.word	0xffffffff


	//   ....[41]....
        /*0104*/ 	.word	0xffffffff


	//   ....[42]....
        /*0108*/ 	.word	0xffffffff


	//   ....[43]....
        /*010c*/ 	.word	0xffffffff


	//   ....[44]....
        /*0110*/ 	.word	0xffffffff


	//   ....[45]....
        /*0114*/ 	.word	0xffffffff


	//   ....[46]....
        /*0118*/ 	.word	0xffffffff


	//   ....[47]....
        /*011c*/ 	.word	0xffffffff


	//   ....[48]....
        /*0120*/ 	.word	0xffffffff


	//   ....[49]....
        /*0124*/ 	.word	0xffffffff


	//   ....[50]....
        /*0128*/ 	.word	0xffffffff


	//   ....[51]....
        /*012c*/ 	.word	0xffffffff


	//   ....[52]....
        /*0130*/ 	.word	0xffffffff


	//   ....[53]....
        /*0134*/ 	.word	0xffffffff


	//   ....[54]....
        /*0138*/ 	.word	0xffffffff


	//   ....[55]....
        /*013c*/ 	.word	0xffffffff


	//   ....[56]....
        /*0140*/ 	.word	0xffffffff


	//   ....[57]....
        /*0144*/ 	.word	0xffffffff


	//   ....[58]....
        /*0148*/ 	.word	0xffffffff


	//   ....[59]....
        /*014c*/ 	.word	0xffffffff


	//   ....[60]....
        /*0150*/ 	.word	0xffffffff


	//   ....[61]....
        /*0154*/ 	.word	0xffffffff


	//   ....[62]....
        /*0158*/ 	.word	0xffffffff


	//   ....[63]....
        /*015c*/ 	.word	0xffffffff


	//   ....[64]....
        /*0160*/ 	.word	0xffffffff


	//   ....[65]....
        /*0164*/ 	.word	0xffffffff


	//   ....[66]....
        /*0168*/ 	.word	0xffffffff


	//   ....[67]....
        /*016c*/ 	.word	0xffffffff


	//   ....[68]....
        /*0170*/ 	.word	0xffffffff


	//   ....[69]....
        /*0174*/ 	.word	0xffffffff


	//   ....[70]....
        /*0178*/ 	.word	0xffffffff


	//   ....[71]....
        /*017c*/ 	.word	0xffffffff


	//   ....[72]....
        /*0180*/ 	.word	0xffffffff


	//   ....[73]....
        /*0184*/ 	.word	0xffffffff


	//   ....[74]....
        /*0188*/ 	.word	0xffffffff


	//   ....[75]....
        /*018c*/ 	.word	0xffffffff


	//   ....[76]....
        /*0190*/ 	.word	0xffffffff


	//   ....[77]....
        /*0194*/ 	.word	0xffffffff


	//   ....[78]....
        /*0198*/ 	.word	0xffffffff


	//   ....[79]....
        /*019c*/ 	.word	0xffffffff


	//   ....[80]....
        /*01a0*/ 	.word	0xffffffff


	//   ....[81]....
        /*01a4*/ 	.word	0xffffffff


	//   ....[82]....
        /*01a8*/ 	.word	0xffffffff


	//   ....[83]....
        /*01ac*/ 	.word	0xffffffff


	//   ....[84]....
        /*01b0*/ 	.word	0xffffffff


	//   ....[85]....
        /*01b4*/ 	.word	0xffffffff


	//   ....[86]....
        /*01b8*/ 	.word	0xffffffff


	//   ....[87]....
        /*01bc*/ 	.word	0xffffffff


	//   ....[88]....
        /*01c0*/ 	.word	0xffffffff


	//   ....[89]....
        /*01c4*/ 	.word	0xffffffff


	//   ....[90]....
        /*01c8*/ 	.word	0xffffffff


	//   ....[91]....
        /*01cc*/ 	.word	0xffffffff


	//   ....[92]....
        /*01d0*/ 	.word	0xffffffff


	//   ....[93]....
        /*01d4*/ 	.word	0xffffffff


	//   ....[94]....
        /*01d8*/ 	.word	0xffffffff


	//   ....[95]....
        /*01dc*/ 	.word	0xffffffff


	//   ....[96]....
        /*01e0*/ 	.word	0xffffffff


	//   ....[97]....
        /*01e4*/ 	.word	0xffffffff


	//   ....[98]....
        /*01e8*/ 	.word	0xffffffff


	//   ....[99]....
        /*01ec*/ 	.word	0xffffffff


	//   ....[100]....
        /*01f0*/ 	.word	0xffffffff


	//   ....[101]....
        /*01f4*/ 	.word	0xffffffff


	//   ....[102]....
        /*01f8*/ 	.word	0xffffffff


	//   ....[103]....
        /*01fc*/ 	.word	0xffffffff


	//   ....[104]....
        /*0200*/ 	.word	0xffffffff


	//   ....[105]....
        /*0204*/ 	.word	0xffffffff


	//   ....[106]....
        /*0208*/ 	.word	0xffffffff


	//   ....[107]....
        /*020c*/ 	.word	0xffffffff


	//   ....[108]....
        /*0210*/ 	.word	0xffffffff


	//   ....[109]....
        /*0214*/ 	.word	0xffffffff


	//   ....[110]....
        /*0218*/ 	.word	0xffffffff


	//   ....[111]....
        /*021c*/ 	.word	0xffffffff


	//   ....[112]....
        /*0220*/ 	.word	0xffffffff


	//   ....[113]....
        /*0224*/ 	.word	0x0500000f


	//   ....[114]....
        /*0228*/ 	.word	0x0500000f


	//   ....[115]....
        /*022c*/ 	.word	0x0500000f


	//   ....[116]....
        /*0230*/ 	.word	0x0500000f


	//   ....[117]....
        /*0234*/ 	.word	0x0500000f


	//   ....[118]....
        /*0238*/ 	.word	0x0500000f


	//   ....[119]....
        /*023c*/ 	.word	0x0500000f


	//   ....[120]....
        /*0240*/ 	.word	0x0500000f


	//   ....[121]....
        /*0244*/ 	.word	0x0500000f


	//   ....[122]....
        /*0248*/ 	.word	0x0500000f


	//   ....[123]....
        /*024c*/ 	.word	0x0500000f


	//   ....[124]....
        /*0250*/ 	.word	0x0500000f


	//   ....[125]....
        /*0254*/ 	.word	0x0500000f


	//   ....[126]....
        /*0258*/ 	.word	0x0500000f


	//   ....[127]....
        /*025c*/ 	.word	0x0500000f


	//   ....[128]....
        /*0260*/ 	.word	0x0500000f


	//   ....[129]....
        /*0264*/ 	.word	0x0500000f


	//   ....[130]....
        /*0268*/ 	.word	0x0500000f


	//   ....[131]....
        /*026c*/ 	.word	0x0500000f


	//   ....[132]....
        /*0270*/ 	.word	0x0500000f


	//   ....[133]....
        /*0274*/ 	.word	0x0500000f


	//   ....[134]....
        /*0278*/ 	.word	0x0500000f


	//   ....[135]....
        /*027c*/ 	.word	0x0500000f


	//----- nvinfo : EIATTR_COOP_GROUP_INSTR_OFFSETS
	.align		4
.L_173:
        /*0280*/ 	.byte	0x04, 0x28
        /*0282*/ 	.short	(.L_175 - .L_174)


	//   ....[0]....
.L_174:
        /*0284*/ 	.word	0x00000070


	//   ....[1]....
        /*0288*/ 	.word	0x000000b0


	//   ....[2]....
        /*028c*/ 	.word	0x000002d0


	//   ....[3]....
        /*0290*/ 	.word	0x00000430


	//   ....[4]....
        /*0294*/ 	.word	0x00000550


	//   ....[5]....
        /*0298*/ 	.word	0x000006b0


	//   ....[6]....
        /*029c*/ 	.word	0x000017a0


	//   ....[7]....
        /*02a0*/ 	.word	0x00001f10


	//   ....[8]....
        /*02a4*/ 	.word	0x00002ce0


	//   ....[9]....
        /*02a8*/ 	.word	0x000034d0


	//   ....[10]....
        /*02ac*/ 	.word	0x000035e0


	//   ....[11]....
        /*02b0*/ 	.word	0x00003e60


	//   ....[12]....
        /*02b4*/ 	.word	0x00003ee0


	//   ....[13]....
        /*02b8*/ 	.word	0x000054a0


	//   ....[14]....
        /*02bc*/ 	.word	0x000056d0


	//   ....[15]....
        /*02c0*/ 	.word	0x000062c0


	//   ....[16]....
        /*02c4*/ 	.word	0x000063c0


	//   ....[17]....
        /*02c8*/ 	.word	0x00006c10


	//   ....[18]....
        /*02cc*/ 	.word	0x00006c90


	//   ....[19]....
        /*02d0*/ 	.word	0x000087a0


	//   ....[20]....
        /*02d4*/ 	.word	0x000087b0


	//   ....[21]....
        /*02d8*/ 	.word	0x000087e0


	//   ....[22]....
        /*02dc*/ 	.word	0x000087f0


	//   ....[23]....
        /*02e0*/ 	.word	0x0000a060


	//   ....[24]....
        /*02e4*/ 	.word	0x0000a280


	//   ....[25]....
        /*02e8*/ 	.word	0x0000ae70


	//   ....[26]....
        /*02ec*/ 	.word	0x0000af70


	//   ....[27]....
        /*02f0*/ 	.word	0x0000b7c0


	//   ....[28]....
        /*02f4*/ 	.word	0x0000b840


	//   ....[29]....
        /*02f8*/ 	.word	0x0000cab0


	//   ....[30]....
        /*02fc*/ 	.word	0x0000cad0


	//   ....[31]....
        /*0300*/ 	.word	0x0000cb50


	//   ....[32]....
        /*0304*/ 	.word	0x0000cb60


	//   ....[33]....
        /*0308*/ 	.word	0x0000d830


	//   ....[34]....
        /*030c*/ 	.word	0x0000d840


	//   ....[35]....
        /*0310*/ 	.word	0x0000d850


	//   ....[36]....
        /*0314*/ 	.word	0x0000d860


	//   ....[37]....
        /*0318*/ 	.word	0x0000d870


	//   ....[38]....
        /*031c*/ 	.word	0x0000d890


	//   ....[39]....
        /*0320*/ 	.word	0x0000d8a0


	//   ....[40]....
        /*0324*/ 	.word	0x0000d8b0


	//   ....[41]....
        /*0328*/ 	.word	0x0000d8d0


	//   ....[42]....
        /*032c*/ 	.word	0x0000d8e0


	//   ....[43]....
        /*0330*/ 	.word	0x0000d8f0


	//   ....[44]....
        /*0334*/ 	.word	0x0000d900


	//   ....[45]....
        /*0338*/ 	.word	0x0000d920


	//   ....[46]....
        /*033c*/ 	.word	0x0000d940


	//   ....[47]....
        /*0340*/ 	.word	0x0000d950


	//   ....[48]....
        /*0344*/ 	.word	0x0000d960


	//   ....[49]....
        /*0348*/ 	.word	0x0000d980


	//   ....[50]....
        /*034c*/ 	.word	0x0000d9a0


	//   ....[51]....
        /*0350*/ 	.word	0x0000d9b0


	//   ....[52]....
        /*0354*/ 	.word	0x0000d9d0


	//   ....[53]....
        /*0358*/ 	.word	0x0000d9f0


	//   ....[54]....
        /*035c*/ 	.word	0x0000da00


	//   ....[55]....
        /*0360*/ 	.word	0x0000da10


	//   ....[56]....
        /*0364*/ 	.word	0x0000da20


	//   ....[57]....
        /*0368*/ 	.word	0x0000da30


	//   ....[58]....
        /*036c*/ 	.word	0x0000da50


	//   ....[59]....
        /*0370*/ 	.word	0x0000da60


	//   ....[60]....
        /*0374*/ 	.word	0x0000da70


	//   ....[61]....
        /*0378*/ 	.word	0x0000da80


	//   ....[62]....
        /*037c*/ 	.word	0x0000da90


	//   ....[63]....
        /*0380*/ 	.word	0x0000daa0


	//   ....[64]....
        /*0384*/ 	.word	0x0000dab0


	//   ....[65]....
        /*0388*/ 	.word	0x0000dac0


	//   ....[66]....
        /*038c*/ 	.word	0x0000dae0


	//   ....[67]....
        /*0390*/ 	.word	0x0000db10


	//   ....[68]....
        /*0394*/ 	.word	0x0000db40


	//   ....[69]....
        /*0398*/ 	.word	0x0000db70


	//   ....[70]....
        /*039c*/ 	.word	0x0000dbb0


	//   ....[71]....
        /*03a0*/ 	.word	0x0000dbf0


	//   ....[72]....
        /*03a4*/ 	.word	0x0000dc20


	//   ....[73]....
        /*03a8*/ 	.word	0x0000dc30


	//   ....[74]....
        /*03ac*/ 	.word	0x0000dc40


	//   ....[75]....
        /*03b0*/ 	.word	0x0000dc50


	//   ....[76]....
        /*03b4*/ 	.word	0x0000dc60


	//   ....[77]....
        /*03b8*/ 	.word	0x0000dc70


	//   ....[78]....
        /*03bc*/ 	.word	0x0000dc80


	//   ....[79]....
        /*03c0*/ 	.word	0x0000dc90


	//   ....[80]....
        /*03c4*/ 	.word	0x0000dca0


	//   ....[81]....
        /*03c8*/ 	.word	0x0000dff0


	//   ....[82]....
        /*03cc*/ 	.word	0x0000e050


	//   ....[83]....
        /*03d0*/ 	.word	0x0000e080


	//   ....[84]....
        /*03d4*/ 	.word	0x0000e0c0


	//   ....[85]....
        /*03d8*/ 	.word	0x0000e100


	//   ....[86]....
        /*03dc*/ 	.word	0x0000e140


	//   ....[87]....
        /*03e0*/ 	.word	0x0000e660


	//   ....[88]....
        /*03e4*/ 	.word	0x0000e690


	//   ....[89]....
        /*03e8*/ 	.word	0x0000f060


	//   ....[90]....
        /*03ec*/ 	.word	0x000107e0


	//   ....[91]....
        /*03f0*/ 	.word	0x00010810


	//   ....[92]....
        /*03f4*/ 	.word	0x00010820


	//   ....[93]....
        /*03f8*/ 	.word	0x000108f0


	//   ....[94]....
        /*03fc*/ 	.word	0x00010c60


	//   ....[95]....
        /*0400*/ 	.word	0x00010c70


	//   ....[96]....
        /*0404*/ 	.word	0x00010c80


	//   ....[97]....
        /*0408*/ 	.word	0x00010cc0


	//   ....[98]....
        /*040c*/ 	.word	0x00011450


	//   ....[99]....
        /*0410*/ 	.word	0x00011480


	//   ....[100]....
        /*0414*/ 	.word	0x000114a0


	//   ....[101]....
        /*0418*/ 	.word	0x000114d0


	//   ....[102]....
        /*041c*/ 	.word	0x00011510


	//   ....[103]....
        /*0420*/ 	.word	0x000115a0


	//   ....[104]....
        /*0424*/ 	.word	0x00011ce0


	//   ....[105]....
        /*0428*/ 	.word	0x00011cf0


	//   ....[106]....
        /*042c*/ 	.word	0x00011d00


	//   ....[107]....
        /*0430*/ 	.word	0x00011d80


	//   ....[108]....
        /*0434*/ 	.word	0x00012100


	//   ....[109]....
        /*0438*/ 	.word	0x00012120


	//   ....[110]....
        /*043c*/ 	.word	0x00012140


	//   ....[111]....
        /*0440*/ 	.word	0x00012160


	//   ....[112]....
        /*0444*/ 	.word	0x00012ed0


	//   ....[113]....
        /*0448*/ 	.word	0x00013550


	//   ....[114]....
        /*044c*/ 	.word	0x00013640


	//   ....[115]....
        /*0450*/ 	.word	0x000136f0


	//   ....[116]....
        /*0454*/ 	.word	0x00013770


	//   ....[117]....
        /*0458*/ 	.word	0x00013840


	//   ....[118]....
        /*045c*/ 	.word	0x000139c0


	//   ....[119]....
        /*0460*/ 	.word	0x00013a50


	//   ....[120]....
        /*0464*/ 	.word	0x00013ad0


	//   ....[121]....
        /*0468*/ 	.word	0x00013b80


	//   ....[122]....
        /*046c*/ 	.word	0x00013c00


	//   ....[123]....
        /*0470*/ 	.word	0x00013c50


	//   ....[124]....
        /*0474*/ 	.word	0x00013d10


	//   ....[125]....
        /*0478*/ 	.word	0x00013de0


	//   ....[126]....
        /*047c*/ 	.word	0x00013e50


	//   ....[127]....
        /*0480*/ 	.word	0x00013f20


	//   ....[128]....
        /*0484*/ 	.word	0x00014060


	//   ....[129]....
        /*0488*/ 	.word	0x000140f0


	//   ....[130]....
        /*048c*/ 	.word	0x00014150


	//   ....[131]....
        /*0490*/ 	.word	0x00014230


	//   ....[132]....
        /*0494*/ 	.word	0x00014320


	//   ....[133]....
        /*0498*/ 	.word	0x000143c0


	//   ....[134]....
        /*049c*/ 	.word	0x00014430


	//   ....[135]....
        /*04a0*/ 	.word	0x000144f0


	//----- nvinfo : EIATTR_REG_RECONFIG
	.align		4
.L_175:
        /*04a4*/ 	.byte	0x01, 0x54
	.zero		2


	//----- nvinfo : EIATTR_SYSCALL_OFFSETS
	.align		4
        /*04a8*/ 	.byte	0x04, 0x46
        /*04aa*/ 	.short	(.L_177 - .L_176)


	//   ....[0]....
.L_176:
        /*04ac*/ 	.word	0x00001960


	//   ....[1]....
        /*04b0*/ 	.word	0x0000fc30


	//   ....[2]....
        /*04b4*/ 	.word	0x0000fd70


	//   ....[3]....
        /*04b8*/ 	.word	0x0000feb0


	//   ....[4]....
        /*04bc*/ 	.word	0x0000ffd0


	//   ....[5]....
        /*04c0*/ 	.word	0x00010fd0


	//----- nvinfo : EIATTR_MBARRIER_INSTR_OFFSETS
	.align		4
.L_177:
        /*04c4*/ 	.byte	0x04, 0x39
        /*04c6*/ 	.short	(.L_179 - .L_178)


	//   ....[0]....
.L_178:
        /*04c8*/ 	.word	0x00000180
        /*04cc*/ 	.word	0x000000ff
        /*04d0*/ 	.word	0x00017000
        /*04d4*/ 	.short	0x0100
        /*04d6*/ 	.byte	0x08
	.zero		1


	//   ....[1]....
        /*04d8*/ 	.word	0x00000190
        /*04dc*/ 	.word	0x000000ff
        /*04e0*/ 	.word	0x00017020
        /*04e4*/ 	.short	0x0100
        /*04e6*/ 	.byte	0x08
	.zero		1


	//   ....[2]....
        /*04e8*/ 	.word	0x00000280
        /*04ec*/ 	.word	0x000000ff
        /*04f0*/ 	.word	0x00017030
        /*04f4*/ 	.short	0x0100
        /*04f6*/ 	.byte	0x08
	.zero		1


	//   ....[3]....
        /*04f8*/ 	.word	0x00000290
        /*04fc*/ 	.word	0x000000ff
        /*0500*/ 	.word	0x00017040
        /*0504*/ 	.short	0x0100
        /*0506*/ 	.byte	0x08
	.zero		1


	//   ....[4]....
        /*0508*/ 	.word	0x000002a0
        /*050c*/ 	.word	0x000000ff
        /*0510*/ 	.word	0x00017038
        /*0514*/ 	.short	0x0100
        /*0516*/ 	.byte	0x08
	.zero		1


	//   ....[5]....
        /*0518*/ 	.word	0x000002b0
        /*051c*/ 	.word	0x000000ff
        /*0520*/ 	.word	0x00017048
        /*0524*/ 	.short	0x0100
        /*0526*/ 	.byte	0x08
	.zero		1


	//   ....[6]....
        /*0528*/ 	.word	0x000003e0
        /*052c*/ 	.word	0x000000ff
        /*0530*/ 	.word	0x00017050
        /*0534*/ 	.short	0x0100
        /*0536*/ 	.byte	0x08
	.zero		1


	//   ....[7]....
        /*0538*/ 	.word	0x000003f0
        /*053c*/ 	.word	0x000000ff
        /*0540*/ 	.word	0x00017060
        /*0544*/ 	.short	0x0100
        /*0546*/ 	.byte	0x08
	.zero		1


	//   ....[8]....
        /*0548*/ 	.word	0x00000400
        /*054c*/ 	.word	0x000000ff
        /*0550*/ 	.word	0x00017058
        /*0554*/ 	.short	0x0100
        /*0556*/ 	.byte	0x08
	.zero		1


	//   ....[9]....
        /*0558*/ 	.word	0x00000410
        /*055c*/ 	.word	0x000000ff
        /*0560*/ 	.word	0x00017068
        /*0564*/ 	.short	0x0100
        /*0566*/ 	.byte	0x08
	.zero		1


	//   ....[10]....
        /*0568*/ 	.word	0x00000500
        /*056c*/ 	.word	0x000000ff
        /*0570*/ 	.word	0x00017070
        /*0574*/ 	.short	0x0100
        /*0576*/ 	.byte	0x06
	.zero		1


	//   ....[11]....
        /*0578*/ 	.word	0x00000510
        /*057c*/ 	.word	0x000000ff
        /*0580*/ 	.word	0x00017080
        /*0584*/ 	.short	0x0100
        /*0586*/ 	.byte	0x06
	.zero		1


	//   ....[12]....
        /*0588*/ 	.word	0x00000520
        /*058c*/ 	.word	0x000000ff
        /*0590*/ 	.word	0x00017078
        /*0594*/ 	.short	0x0100
        /*0596*/ 	.byte	0x06
	.zero		1


	//   ....[13]....
        /*0598*/ 	.word	0x00000530
        /*059c*/ 	.word	0x000000ff
        /*05a0*/ 	.word	0x00017088
        /*05a4*/ 	.short	0x0100
        /*05a6*/ 	.byte	0x06
	.zero		1


	//   ....[14]....
        /*05a8*/ 	.word	0x00000660
        /*05ac*/ 	.word	0x000000ff
        /*05b0*/ 	.word	0x00017090
        /*05b4*/ 	.short	0x0100
        /*05b6*/ 	.byte	0x08
	.zero		1


	//   ....[15]....
        /*05b8*/ 	.word	0x00000670
        /*05bc*/ 	.word	0x000000ff
        /*05c0*/ 	.word	0x000170a0
        /*05c4*/ 	.short	0x0100
        /*05c6*/ 	.byte	0x08
	.zero		1


	//   ....[16]....
        /*05c8*/ 	.word	0x00000680
        /*05cc*/ 	.word	0x000000ff
        /*05d0*/ 	.word	0x00017098
        /*05d4*/ 	.short	0x0100
        /*05d6*/ 	.byte	0x08
	.zero		1


	//   ....[17]....
        /*05d8*/ 	.word	0x00000690
        /*05dc*/ 	.word	0x000000ff
        /*05e0*/ 	.word	0x000170a8
        /*05e4*/ 	.short	0x0100
        /*05e6*/ 	.byte	0x08
	.zero		1


	//   ....[18]....
        /*05e8*/ 	.word	0x000007d0
        /*05ec*/ 	.word	0x000000ff
        /*05f0*/ 	.word	0x000170b0
        /*05f4*/ 	.short	0x0100
        /*05f6*/ 	.byte	0x08
	.zero		1


	//   ....[19]....
        /*05f8*/ 	.word	0x000007e0
        /*05fc*/ 	.word	0x000000ff
        /*0600*/ 	.word	0x000170c0
        /*0604*/ 	.short	0x0100
        /*0606*/ 	.byte	0x08
	.zero		1


	//   ....[20]....
        /*0608*/ 	.word	0x000007f0
        /*060c*/ 	.word	0x000000ff
        /*0610*/ 	.word	0x000170b8
        /*0614*/ 	.short	0x0100
        /*0616*/ 	.byte	0x08
	.zero		1


	//   ....[21]....
        /*0618*/ 	.word	0x00000800
        /*061c*/ 	.word	0x000000ff
        /*0620*/ 	.word	0x000170c8
        /*0624*/ 	.short	0x0100
        /*0626*/ 	.byte	0x08
	.zero		1


	//   ....[22]....
        /*0628*/ 	.word	0x00001980
        /*062c*/ 	.word	0x000000ff
        /*0630*/ 	.word	0x00017000
        /*0634*/ 	.short	0x010a
        /*0636*/ 	.byte	0x2d
	.zero		1


	//   ....[23]....
        /*0638*/ 	.word	0x000019f0
        /*063c*/ 	.word	0x000000ff
        /*0640*/ 	.word	0x00017030
        /*0644*/ 	.short	0x010a
        /*0646*/ 	.byte	0x2d
	.zero		1


	//   ....[24]....
        /*0648*/ 	.word	0x00001a50
        /*064c*/ 	.word	0x000000ff
        /*0650*/ 	.word	0x00017030
        /*0654*/ 	.short	0x010a
        /*0656*/ 	.byte	0x2d
	.zero		1


	//   ....[25]....
        /*0658*/ 	.word	0x00001f30
        /*065c*/ 	.word	0x000000ff
        /*0660*/ 	.word	0x00000000
        /*0664*/ 	.short	0x0101
        /*0666*/ 	.byte	0x04
	.zero		1


	//   ....[26]....
        /*0668*/ 	.word	0x00004ff0
        /*066c*/ 	.word	0x000000ff
        /*0670*/ 	.word	0x00017030
        /*0674*/ 	.short	0x010a
        /*0676*/ 	.byte	0x1b
	.zero		1


	//   ....[27]....
        /*0678*/ 	.word	0x00005030
        /*067c*/ 	.word	0x000000ff
        /*0680*/ 	.word	0x00017030
        /*0684*/ 	.short	0x010a
        /*0686*/ 	.byte	0x1b
	.zero		1


	//   ....[28]....
        /*0688*/ 	.word	0x000051b0
        /*068c*/ 	.word	0x000000ff
        /*0690*/ 	.word	0x00017050
        /*0694*/ 	.short	0x010a
        /*0696*/ 	.byte	0x0f
	.zero		1


	//   ....[29]....
        /*0698*/ 	.word	0x000051f0
        /*069c*/ 	.word	0x000000ff
        /*06a0*/ 	.word	0x00017050
        /*06a4*/ 	.short	0x010a
        /*06a6*/ 	.byte	0x0f
	.zero		1


	//   ....[30]....
        /*06a8*/ 	.word	0x000054d0
        /*06ac*/ 	.word	0x000000ff
        /*06b0*/ 	.word	0x00000000
        /*06b4*/ 	.short	0x0101
        /*06b6*/ 	.byte	0x0a
	.zero		1


	//   ....[31]....
        /*06b8*/ 	.word	0x00007720
        /*06bc*/ 	.word	0x000000ff
        /*06c0*/ 	.word	0x00000000
        /*06c4*/ 	.short	0x0101
        /*06c6*/ 	.byte	0x0a
	.zero		1


	//   ....[32]....
        /*06c8*/ 	.word	0x00007f80
        /*06cc*/ 	.word	0x000000ff
        /*06d0*/ 	.word	0x00017030
        /*06d4*/ 	.short	0x010a
        /*06d6*/ 	.byte	0x0a
	.zero		1


	//   ....[33]....
        /*06d8*/ 	.word	0x00007fc0
        /*06dc*/ 	.word	0x000000ff
        /*06e0*/ 	.word	0x00017030
        /*06e4*/ 	.short	0x010a
        /*06e6*/ 	.byte	0x0a
	.zero		1


	//   ....[34]....
        /*06e8*/ 	.word	0x00008140
        /*06ec*/ 	.word	0x000000ff
        /*06f0*/ 	.word	0x00017050
        /*06f4*/ 	.short	0x010a
        /*06f6*/ 	.byte	0x0f
	.zero		1


	//   ....[35]....
        /*06f8*/ 	.word	0x00008180
        /*06fc*/ 	.word	0x000000ff
        /*0700*/ 	.word	0x00017050
        /*0704*/ 	.short	0x010a
        /*0706*/ 	.byte	0x0f
	.zero		1


	//   ....[36]....
        /*0708*/ 	.word	0x00008440
        /*070c*/ 	.word	0x000000ff
        /*0710*/ 	.word	0x00000000
        /*0714*/ 	.short	0x0101
        /*0716*/ 	.byte	0x0a
	.zero		1


	//   ....[37]....
        /*0718*/ 	.word	0x000095b0
        /*071c*/ 	.word	0x000000ff
        /*0720*/ 	.word	0x00000000
        /*0724*/ 	.short	0x0101
        /*0726*/ 	.byte	0x0a
	.zero		1


	//   ....[38]....
        /*0728*/ 	.word	0x00009bb0
        /*072c*/ 	.word	0x000000ff
        /*0730*/ 	.word	0x00017030
        /*0734*/ 	.short	0x010a
        /*0736*/ 	.byte	0x15
	.zero		1


	//   ....[39]....
        /*0738*/ 	.word	0x00009bf0
        /*073c*/ 	.word	0x000000ff
        /*0740*/ 	.word	0x00017030
        /*0744*/ 	.short	0x010a
        /*0746*/ 	.byte	0x15
	.zero		1


	//   ....[40]....
        /*0748*/ 	.word	0x00009d70
        /*074c*/ 	.word	0x000000ff
        /*0750*/ 	.word	0x00017050
        /*0754*/ 	.short	0x010a
        /*0756*/ 	.byte	0x0f
	.zero		1


	//   ....[41]....
        /*0758*/ 	.word	0x00009db0
        /*075c*/ 	.word	0x000000ff
        /*0760*/ 	.word	0x00017050
        /*0764*/ 	.short	0x010a
        /*0766*/ 	.byte	0x0f
	.zero		1


	//   ....[42]....
        /*0768*/ 	.word	0x0000a000
        /*076c*/ 	.word	0x000000ff
        /*0770*/ 	.word	0x00000000
        /*0774*/ 	.short	0x0101
        /*0776*/ 	.byte	0x15
	.zero		1


	//   ....[43]....
        /*0778*/ 	.word	0x0000c2d0
        /*077c*/ 	.word	0x000000ff
        /*0780*/ 	.word	0x00000000
        /*0784*/ 	.short	0x0101
        /*0786*/ 	.byte	0x0a
	.zero		1


	//   ....[44]....
        /*0788*/ 	.word	0x0000c7f0
        /*078c*/ 	.word	0x000000ff
        /*0790*/ 	.word	0x00017050
        /*0794*/ 	.short	0x010a
        /*0796*/ 	.byte	0x12
	.zero		1


	//   ....[45]....
        /*0798*/ 	.word	0x0000c830
        /*079c*/ 	.word	0x000000ff
        /*07a0*/ 	.word	0x00017050
        /*07a4*/ 	.short	0x010a
        /*07a6*/ 	.byte	0x12
	.zero		1


	//   ....[46]....
        /*07a8*/ 	.word	0x0000ce40
        /*07ac*/ 	.word	0x000000ff
        /*07b0*/ 	.word	0x00000000
        /*07b4*/ 	.short	0x0101
        /*07b6*/ 	.byte	0x04
	.zero		1


	//   ....[47]....
        /*07b8*/ 	.word	0x0000e120
        /*07bc*/ 	.word	0x000000ff
        /*07c0*/ 	.word	0x00000000
        /*07c4*/ 	.short	0x0101
        /*07c6*/ 	.byte	0x04
	.zero		1


	//   ....[48]....
        /*07c8*/ 	.word	0x000105e0
        /*07cc*/ 	.word	0x000000ff
        /*07d0*/ 	.word	0x00017080
        /*07d4*/ 	.short	0x010a
        /*07d6*/ 	.byte	0x30
	.zero		1


	//   ....[49]....
        /*07d8*/ 	.word	0x000109b0
        /*07dc*/ 	.word	0x000000ff
        /*07e0*/ 	.word	0x00017070
        /*07e4*/ 	.short	0x0107
        /*07e6*/ 	.byte	0x30
	.zero		1


	//   ....[50]....
        /*07e8*/ 	.word	0x00010a40
        /*07ec*/ 	.word	0x000000ff
        /*07f0*/ 	.word	0x00017070
        /*07f4*/ 	.short	0x0101
        /*07f6*/ 	.byte	0x30
	.zero		1


	//   ....[51]....
        /*07f8*/ 	.word	0x00010a70
        /*07fc*/ 	.word	0x000000ff
        /*0800*/ 	.word	0x00017040
        /*0804*/ 	.short	0x010a
        /*0806*/ 	.byte	0x30
	.zero		1


	//   ....[52]....
        /*0808*/ 	.word	0x00010d80
        /*080c*/ 	.word	0x000000ff
        /*0810*/ 	.word	0x00017030
        /*0814*/ 	.short	0x0107
        /*0816*/ 	.byte	0x30
	.zero		1


	//   ....[53]....
        /*0818*/ 	.word	0x00010e10
        /*081c*/ 	.word	0x000000ff
        /*0820*/ 	.word	0x00017030
        /*0824*/ 	.short	0x0101
        /*0826*/ 	.byte	0x30
	.zero		1


	//   ....[54]....
        /*0828*/ 	.word	0x000116b0
        /*082c*/ 	.word	0x000000ff
        /*0830*/ 	.word	0x00017000
        /*0834*/ 	.short	0x0107
        /*0836*/ 	.byte	0x30
	.zero		1


	//   ....[55]....
        /*0838*/ 	.word	0x00011710
        /*083c*/ 	.word	0x000000ff
        /*0840*/ 	.word	0x00017000
        /*0844*/ 	.short	0x0101
        /*0846*/ 	.byte	0x30
	.zero		1


	//   ....[56]....
        /*0848*/ 	.word	0x00011740
        /*084c*/ 	.word	0x000000ff
        /*0850*/ 	.word	0x00017020
        /*0854*/ 	.short	0x010a
        /*0856*/ 	.byte	0x30
	.zero		1


	//   ....[57]....
        /*0858*/ 	.word	0x00011a90
        /*085c*/ 	.word	0x00000005
        /*0860*/ 	.word	0x00017080
        /*0864*/ 	.short	0x010a
        /*0866*/ 	.byte	0x3f
	.zero		1


	//   ....[58]....
        /*0868*/ 	.word	0x00011e50
        /*086c*/ 	.word	0x00000005
        /*0870*/ 	.word	0x00017070
        /*0874*/ 	.short	0x0107
        /*0876*/ 	.byte	0x3f
	.zero		1


	//   ....[59]....
        /*0878*/ 	.word	0x00011ee0
        /*087c*/ 	.word	0x00000005
        /*0880*/ 	.word	0x00017070
        /*0884*/ 	.short	0x0101
        /*0886*/ 	.byte	0x3f
	.zero		1


	//   ....[60]....
        /*0888*/ 	.word	0x00011f10
        /*088c*/ 	.word	0x00000005
        /*0890*/ 	.word	0x00017040
        /*0894*/ 	.short	0x010a
        /*0896*/ 	.byte	0x3f
	.zero		1


	//   ....[61]....
        /*0898*/ 	.word	0x00012240
        /*089c*/ 	.word	0x00000005
        /*08a0*/ 	.word	0x00017030
        /*08a4*/ 	.short	0x0107
        /*08a6*/ 	.byte	0x3f
	.zero		1


	//   ....[62]....
        /*08a8*/ 	.word	0x000122e0
        /*08ac*/ 	.word	0x00000005
        /*08b0*/ 	.word	0x00017030
        /*08b4*/ 	.short	0x0101
        /*08b6*/ 	.byte	0x3f
	.zero		1


	//   ....[63]....
        /*08b8*/ 	.word	0x00012360
        /*08bc*/ 	.word	0x00000003
        /*08c0*/ 	.word	0x00017070
        /*08c4*/ 	.short	0x010a
        /*08c6*/ 	.byte	0x3f
	.zero		1


	//   ....[64]....
        /*08c8*/ 	.word	0x000123f0
        /*08cc*/ 	.word	0x00000003
        /*08d0*/ 	.word	0x00017060
        /*08d4*/ 	.short	0x010a
        /*08d6*/ 	.byte	0x3f
	.zero		1


	//   ....[65]....
        /*08d8*/ 	.word	0x000127a0
        /*08dc*/ 	.word	0x00000003
        /*08e0*/ 	.word	0x00017050
        /*08e4*/ 	.short	0x0101
        /*08e6*/ 	.byte	0x3f
	.zero		1


	//   ....[66]....
        /*08e8*/ 	.word	0x00012840
        /*08ec*/ 	.word	0x00000003
        /*08f0*/ 	.word	0x00000000
        /*08f4*/ 	.short	0x0101
        /*08f6*/ 	.byte	0x3f
	.zero		1


	//   ....[67]....
        /*08f8*/ 	.word	0x00012910
        /*08fc*/ 	.word	0x00000003
        /*0900*/ 	.word	0x00017070
        /*0904*/ 	.short	0x010a
        /*0906*/ 	.byte	0x3f
	.zero		1


	//   ....[68]....
        /*0908*/ 	.word	0x000129c0
        /*090c*/ 	.word	0x00000003
        /*0910*/ 	.word	0x00017060
        /*0914*/ 	.short	0x010a
        /*0916*/ 	.byte	0x3f
	.zero		1


	//   ....[69]....
        /*0918*/ 	.word	0x00012d60
        /*091c*/ 	.word	0x00000003
        /*0920*/ 	.word	0x00017050
        /*0924*/ 	.short	0x0101
        /*0926*/ 	.byte	0x3f
	.zero		1


	//   ....[70]....
        /*0928*/ 	.word	0x00012e10
        /*092c*/ 	.word	0x00000003
        /*0930*/ 	.word	0x00000000
        /*0934*/ 	.short	0x0101
        /*0936*/ 	.byte	0x3f
	.zero		1


	//   ....[71]....
        /*0938*/ 	.word	0x00012e80
        /*093c*/ 	.word	0x00000007
        /*0940*/ 	.word	0x00017020
        /*0944*/ 	.short	0x010a
        /*0946*/ 	.byte	0x3f
	.zero		1


	//   ....[72]....
        /*0948*/ 	.word	0x00012fa0
        /*094c*/ 	.word	0x00000005
        /*0950*/ 	.word	0x00017040
        /*0954*/ 	.short	0x010a
        /*0956*/ 	.byte	0x3f
	.zero		1


	//   ....[73]....
        /*0958*/ 	.word	0x00013040
        /*095c*/ 	.word	0x00000007
        /*0960*/ 	.word	0x00017040
        /*0964*/ 	.short	0x010a
        /*0966*/ 	.byte	0x3f
	.zero		1


	//   ....[74]....
        /*0968*/ 	.word	0x00013080
        /*096c*/ 	.word	0x00000005
        /*0970*/ 	.word	0x00017060
        /*0974*/ 	.short	0x010a
        /*0976*/ 	.byte	0x3f
	.zero		1


	//   ....[75]....
        /*0978*/ 	.word	0x000130c0
        /*097c*/ 	.word	0x00000007
        /*0980*/ 	.word	0x00017060
        /*0984*/ 	.short	0x010a
        /*0986*/ 	.byte	0x3f
	.zero		1


	//   ....[76]....
        /*0988*/ 	.word	0x00013100
        /*098c*/ 	.word	0x00000005
        /*0990*/ 	.word	0x00017080
        /*0994*/ 	.short	0x010a
        /*0996*/ 	.byte	0x3f
	.zero		1


	//   ....[77]....
        /*0998*/ 	.word	0x00013140
        /*099c*/ 	.word	0x00000007
        /*09a0*/ 	.word	0x00017080
        /*09a4*/ 	.short	0x010a
        /*09a6*/ 	.byte	0x3f
	.zero		1


	//   ....[78]....
        /*09a8*/ 	.word	0x000131b0
        /*09ac*/ 	.word	0x00000003
        /*09b0*/ 	.word	0x00017000
        /*09b4*/ 	.short	0x010a
        /*09b6*/ 	.byte	0x3f
	.zero		1


	//   ....[79]....
        /*09b8*/ 	.word	0x00013210
        /*09bc*/ 	.word	0x00000003
        /*09c0*/ 	.word	0x00017030
        /*09c4*/ 	.short	0x010a
        /*09c6*/ 	.byte	0x3f
	.zero		1


	//   ....[80]....
        /*09c8*/ 	.word	0x00013270
        /*09cc*/ 	.word	0x0000000d
        /*09d0*/ 	.word	0x00017030
        /*09d4*/ 	.short	0x010a
        /*09d6*/ 	.byte	0x3f
	.zero		1


	//   ....[81]....
        /*09d8*/ 	.word	0x000132d0
        /*09dc*/ 	.word	0x0000000d
        /*09e0*/ 	.word	0x00017050
        /*09e4*/ 	.short	0x010a
        /*09e6*/ 	.byte	0x3f
	.zero		1


	//   ....[82]....
        /*09e8*/ 	.word	0x00013330
        /*09ec*/ 	.word	0x0000000f
        /*09f0*/ 	.word	0x00017030
        /*09f4*/ 	.short	0x010a
        /*09f6*/ 	.byte	0x3f
	.zero		1


	//   ....[83]....
        /*09f8*/ 	.word	0x00013390
        /*09fc*/ 	.word	0x0000000f
        /*0a00*/ 	.word	0x00017050
        /*0a04*/ 	.short	0x010a
        /*0a06*/ 	.byte	0x3f
	.zero		1


	//   ....[84]....
        /*0a08*/ 	.word	0x000133f0
        /*0a0c*/ 	.word	0x0000000d
        /*0a10*/ 	.word	0x00017030
        /*0a14*/ 	.short	0x010a
        /*0a16*/ 	.byte	0x3f
	.zero		1


	//   ....[85]....
        /*0a18*/ 	.word	0x00013450
        /*0a1c*/ 	.word	0x0000000d
        /*0a20*/ 	.word	0x00017050
        /*0a24*/ 	.short	0x010a
        /*0a26*/ 	.byte	0x3f
	.zero		1


	//   ....[86]....
        /*0a28*/ 	.word	0x000134b0
        /*0a2c*/ 	.word	0x00000005
        /*0a30*/ 	.word	0x00017050
        /*0a34*/ 	.short	0x010a
        /*0a36*/ 	.byte	0x3f
	.zero		1


	//   ....[87]....
        /*0a38*/ 	.word	0x00013590
        /*0a3c*/ 	.word	0x00000003
        /*0a40*/ 	.word	0x00017080
        /*0a44*/ 	.short	0x010a
        /*0a46*/ 	.byte	0x3f
	.zero		1


	//   ....[88]....
        /*0a48*/ 	.word	0x00013910
        /*0a4c*/ 	.word	0x00000003
        /*0a50*/ 	.word	0x00017040
        /*0a54*/ 	.short	0x010a
        /*0a56*/ 	.byte	0x3f
	.zero		1


	//   ....[89]....
        /*0a58*/ 	.word	0x00013f60
        /*0a5c*/ 	.word	0x00000003
        /*0a60*/ 	.word	0x00017020
        /*0a64*/ 	.short	0x010a
        /*0a66*/ 	.byte	0x3f
	.zero		1


	//   ....[90]....
        /*0a68*/ 	.word	0x00013fb0
        /*0a6c*/ 	.word	0x00000005
        /*0a70*/ 	.word	0x00017080
        /*0a74*/ 	.short	0x010a
        /*0a76*/ 	.byte	0x3f
	.zero		1


	//   ....[91]....
        /*0a78*/ 	.word	0x00014270
        /*0a7c*/ 	.word	0x00000005
        /*0a80*/ 	.word	0x00017040
        /*0a84*/ 	.short	0x010a
        /*0a86*/ 	.byte	0x3f
	.zero		1


	//   ....[92]....
        /*0a88*/ 	.word	0x00014520
        /*0a8c*/ 	.word	0x00000003
        /*0a90*/ 	.word	0x00017070
        /*0a94*/ 	.short	0x010a
        /*0a96*/ 	.byte	0x3f
	.zero		1


	//   ....[93]....
        /*0a98*/ 	.word	0x00014570
        /*0a9c*/ 	.word	0x00000003
        /*0aa0*/ 	.word	0x00017060
        /*0aa4*/ 	.short	0x010a
        /*0aa6*/ 	.byte	0x3f
	.zero		1


	//   ....[94]....
        /*0aa8*/ 	.word	0x000145c0
        /*0aac*/ 	.word	0x00000003
        /*0ab0*/ 	.word	0x00017070
        /*0ab4*/ 	.short	0x010a
        /*0ab6*/ 	.byte	0x3f
	.zero		1


	//   ....[95]....
        /*0ab8*/ 	.word	0x00014610
        /*0abc*/ 	.word	0x00000003
        /*0ac0*/ 	.word	0x00017060
        /*0ac4*/ 	.short	0x010a
        /*0ac6*/ 	.byte	0x3f
	.zero		1


	//   ....[96]....
        /*0ac8*/ 	.word	0x00014660
        /*0acc*/ 	.word	0x00000007
        /*0ad0*/ 	.word	0x00017020
        /*0ad4*/ 	.short	0x010a
        /*0ad6*/ 	.byte	0x3f
	.zero		1


	//   ....[97]....
        /*0ad8*/ 	.word	0x000146b0
        /*0adc*/ 	.word	0x00000005
        /*0ae0*/ 	.word	0x00017040
        /*0ae4*/ 	.short	0x010a
        /*0ae6*/ 	.byte	0x3f
	.zero		1


	//   ....[98]....
        /*0ae8*/ 	.word	0x00014700
        /*0aec*/ 	.word	0x00000007
        /*0af0*/ 	.word	0x00017040
        /*0af4*/ 	.short	0x010a
        /*0af6*/ 	.byte	0x3f
	.zero		1


	//   ....[99]....
        /*0af8*/ 	.word	0x00014750
        /*0afc*/ 	.word	0x00000005
        /*0b00*/ 	.word	0x00017060
        /*0b04*/ 	.short	0x010a
        /*0b06*/ 	.byte	0x3f
	.zero		1


	//   ....[100]....
        /*0b08*/ 	.word	0x000147a0
        /*0b0c*/ 	.word	0x00000007
        /*0b10*/ 	.word	0x00017060
        /*0b14*/ 	.short	0x010a
        /*0b16*/ 	.byte	0x3f
	.zero		1


	//   ....[101]....
        /*0b18*/ 	.word	0x000147f0
        /*0b1c*/ 	.word	0x00000005
        /*0b20*/ 	.word	0x00017080
        /*0b24*/ 	.short	0x010a
        /*0b26*/ 	.byte	0x3f
	.zero		1


	//----- nvinfo : EIATTR_NUM_MBARRIERS
	.align		4
.L_179:
        /*0b28*/ 	.byte	0x03, 0x38
        /*0b2a*/ 	.short	0x0016


	//----- nvinfo : EIATTR_EXIT_INSTR_OFFSETS
	.align		4
        /*0b2c*/ 	.byte	0x04, 0x1c
        /*0b2e*/ 	.short	(.L_181 - .L_180)


	//   ....[0]....
.L_180:
        /*0b30*/ 	.word	0x00013190


	//----- nvinfo : EIATTR_MAX_THREADS
	.align		4
.L_181:
        /*0b34*/ 	.byte	0x04, 0x05
        /*0b36*/ 	.short	(.L_183 - .L_182)
.L_182:
        /*0b38*/ 	.word	0x00000200
        /*0b3c*/ 	.word	0x00000001
        /*0b40*/ 	.word	0x00000001


	//----- nvinfo : EIATTR_CRS_STACK_SIZE
	.align		4
.L_183:
        /*0b44*/ 	.byte	0x04, 0x1e
        /*0b46*/ 	.short	(.L_185 - .L_184)
.L_184:
        /*0b48*/ 	.word	0x00000000


	//----- nvinfo : EIATTR_CBANK_PARAM_SIZE
	.align		4
.L_185:
        /*0b4c*/ 	.byte	0x03, 0x19
        /*0b4e*/ 	.short	0x0a70


	//----- nvinfo : EIATTR_PARAM_CBANK
	.align		4
        /*0b50*/ 	.byte	0x04, 0x0a
        /*0b52*/ 	.short	(.L_187 - .L_186)
	.align		4
.L_186:
        /*0b54*/ 	.word	index@(.nv.constant0._ZN7cutlass13device_kernelIN5flash11enable_sm90INS1_16FlashAttnFwdSm90INS1_25CollectiveMainloopFwdSm90ILi2EN4cute5tupleIJNS5_1CILi1EEES8_S8_EEENS6_IJNS7_ILi192EEENS7_ILi128EEENS7_ILi96EEEEEELi96ENS_12float_e4m3_tEfNS_4arch4Sm90ELb0ELb1ELb0ELb0ELb1ELb0ELb0ELb1ELb1ELb1ELb1ELb0EEENS1_21CollectiveEpilogueFwdINS6_IJSA_SC_SB_EEES9_NS_10bfloat16_tESG_Li384ELb0ELb1ELb1ELb1EEENS1_19SingleTileSchedulerILb0ELb1ELb1ELi192EEEEEEEEEvNT_6ParamsE)
        /*0b58*/ 	.short	0x0210
        /*0b5a*/ 	.short	0x0a70


	//----- nvinfo : EIATTR_SW_WAR
	.align		4
.L_187:
        /*0b5c*/ 	.byte	0x04, 0x36
        /*0b5e*/ 	.short	(.L_189 - .L_188)
.L_188:
        /*0b60*/ 	.word	0x00000008
.L_189:


//--------------------- .nv.info._ZN7cutlass13device_kernelIN5flash11enable_sm90INS1_16FlashAttnFwdSm90INS1_25CollectiveMainloopFwdSm90ILi2EN4cute5tupleIJNS5_1CILi1EEES8_S8_EEENS6_IJNS7_ILi192EEENS7_ILi128EEENS7_ILi96EEEEEELi96ENS_12float_e4m3_tEfNS_4arch4Sm90ELb0ELb1ELb0ELb1ELb1ELb0ELb0ELb1ELb1ELb1ELb1ELb0EEENS1_21CollectiveEpilogueFwdINS6_IJSA_SC_SB_EEES9_NS_10bfloat16_tESG_Li384ELb1ELb1ELb1ELb1EEENS1_36VarlenDynamicPersistentTileSchedulerILi192ELi128ELi384ELi128ELb1ELb1ELb1ELb1ELb0ELb1EEEEEEEEEvNT_6ParamsE --------------------------
	.section	.nv.info._ZN7cutlass13device_kernelIN5flash11enable_sm90INS1_16FlashAttnFwdSm90INS1_25CollectiveMainloopFwdSm90ILi2EN4cute5tupleIJNS5_1CILi1EEES8_S8_EEENS6_IJNS7_ILi192EEENS7_ILi128EEENS7_ILi96EEEEEELi96ENS_12float_e4m3_tEfNS_4arch4Sm90ELb0ELb1ELb0ELb1ELb1ELb0ELb0ELb1ELb1ELb1ELb1ELb0EEENS1_21CollectiveEpilogueFwdINS6_IJSA_SC_SB_EEES9_NS_10bfloat16_tESG_Li384ELb1ELb1ELb1ELb1EEENS1_36VarlenDynamicPersistentTileSchedulerILi192ELi128ELi384ELi128ELb1ELb1ELb1ELb1ELb0ELb1EEEEEEEEEvNT_6ParamsE,"",@"SHT_CUDA_INFO"
	.sectionflags	@""
	.align	4


	//----- nvinfo : EIATTR_CUDA_API_VERSION
	.align		4
        /*0000*/ 	.byte	0x04, 0x37
        /*0002*/ 	.short	(.L_191 - .L_190)
.L_190:
        /*0004*/ 	.word	0x00000082


	//----- nvinfo : EIATTR_KPARAM_INFO
	.align		4
.L_191:
        /*0008*/ 	.byte	0x04, 0x17
        /*000a*/ 	.short	(.L_193 - .L_192)
.L_192:
        /*000c*/ 	.word	0x00000000
        /*0010*/ 	.short	0x0000
        /*0012*/ 	.short	0x0070
        /*0014*/ 	.byte	0x00, 0xf0, 0x01, 0x2a


	//----- nvinfo : EIATTR_SPARSE_MMA_MASK
	.align		4
.L_193:
        /*0018*/ 	.byte	0x03, 0x50
        /*001a*/ 	.short	0x0000


	//----- nvinfo : EIATTR_MAXREG_COUNT
	.align		4
        /*001c*/ 	.byte	0x03, 0x1b
        /*001e*/ 	.short	0x0080


	//----- nvinfo : EIATTR_NUM_BARRIERS
	.align		4
        /*0020*/ 	.byte	0x02, 0x4c
        /*0022*/ 	.byte	0x09
	.zero		1


	//----- nvinfo : EIATTR_EXTERNS
	.align		4
        /*0024*/ 	.byte	0x04, 0x0f
        /*0026*/ 	.short	(.L_195 - .L_194)


	//   ....[0]....
	.align		4
.L_194:
        /*0028*/ 	.word	index@(__assertfail)


	//----- nvinfo : EIATTR_ANNOTATIONS
	.align		4
.L_195:
        /*002c*/ 	.byte	0x04, 0x55
        /*002e*/ 	.short	(.L_197 - .L_196)


	//   ....[0]....
.L_196:
        /* <DEDUP_REMOVED lines=26> */


	//----- nvinfo : EIATTR_MERCURY_ISA_VERSION
	.align		4
.L_197:
        /*01b8*/ 	.byte	0x03, 0x5f
        /*01ba*/ 	.short	0x0101


	//----- nvinfo : EIATTR_UNUSED_LOAD_BYTE_OFFSET
	.align		4
        /*01bc*/ 	.byte	0x04, 0x44
        /*01be*/ 	.short	(.L_199 - .L_198)


	//   ....[0]....
.L_198:
        /*01c0*/ 	.word	0x00000940
        /*01c4*/ 	.word	0x0000fff0


	//   ....[1]....
        /*01c8*/ 	.word	0x0000dc10
        /*01cc*/ 	.word	0x0000fff0


	//----- nvinfo : EIATTR_INT_WARP_WIDE_INSTR_OFFSETS
	.align		4
.L_199:
        /*01d0*/ 	.byte	0x04, 0x31
        /*01d2*/ 	.short	(.L_201 - .L_200)


	//   ....[0]....
.L_200:
        /*01d4*/ 	.word	0x000000c0


	//   ....[1]....
        /*01d8*/ 	.word	0x000000d0


	//   ....[2]....
        /*01dc*/ 	.word	0x00000170


	//   ....[3]....
        /*01e0*/ 	.word	0x00013150


	//   ....[4]....
        /*01e4*/ 	.word	0x000131e0


	//   ....[5]....
        /*01e8*/ 	.word	0x00015fc0


	//   ....[6]....
        /*01ec*/ 	.word	0x00016050


	//----- nvinfo : EIATTR_COOP_GROUP_MASK_REGIDS
	.align		4
.L_201:
        /*01f0*/ 	.byte	0x04, 0x29
        /*01f2*/ 	.short	(.L_203 - .L_202)


	//   ....[0]....
.L_202:
        /*01f4*/ 	.word	0xffffffff


	//   ....[1]....
        /*01f8*/ 	.word	0xffffffff


	//   ....[2]....
        /*01fc*/ 	.word	0xffffffff


	//   ....[3]....
        /*0200*/ 	.word	0xffffffff


	//   ....[4]....
        /*0204*/ 	.word	0xffffffff


	//   ....[5]....
        /*0208*/ 	.word	0xffffffff


	//   ....[6]....
        /*020c*/ 	.word	0xffffffff


	//   ....[7]....
        /*0210*/ 	.word	0xffffffff


	//   ....[8]....
        /*0214*/ 	.word	0xffffffff


	//   ....[9]....
        /*0218*/ 	.word	0xffffffff


	//   ....[10]....
        /*021c*/ 	.word	0xffffffff


	//   ....[11]....
        /*0220*/ 	.word	0xffffffff


	//   ....[12]....
        /*0224*/ 	.word	0xffffffff


	//   ....[13]....
        /*0228*/ 	.word	0xffffffff


	//   ....[14]....
        /*022c*/ 	.word	0xffffffff


	//   ....[15]....
        /*0230*/ 	.word	0xffffffff


	//   ....[16]....
        /*0234*/ 	.word	0xffffffff


	//   ....[17]....
        /*0238*/ 	.word	0xffffffff


	//   ....[18]....
        /*023c*/ 	.word	0xffffffff


	//   ....[19]....
        /*0240*/ 	.word	0xffffffff


	//   ....[20]....
        /*0244*/ 	.word	0xffffffff


	//   ....[21]....
        /*0248*/ 	.word	0xffffffff


	//   ....[22]....
        /*024c*/ 	.word	0xffffffff


	//   ....[23]....
        /*0250*/ 	.word	0xffffffff


	//   ....[24]....
        /*0254*/ 	.word	0xffffffff


	//   ....[25]....
        /*0258*/ 	.word	0xffffffff


	//   ....[26]....
        /*025c*/ 	.word	0xffffffff


	//   ....[27]....
        /*0260*/ 	.word	0xffffffff


	//   ....[28]....
        /*0264*/ 	.word	0xffffffff


	//   ....[29]....
        /*0268*/ 	.word	0xffffffff


	//   ....[30]....
        /*026c*/ 	.word	0xffffffff


	//   ....[31]....
        /*0270*/ 	.word	0xffffffff


	//   ....[32]....
        /*0274*/ 	.word	0xffffffff


	//   ....[33]....
        /*0278*/ 	.word	0xffffffff


	//   ....[34]....
        /*027c*/ 	.word	0xffffffff


	//   ....[35]....
        /*0280*/ 	.word	0xffffffff


	//   ....[36]....
        /*0284*/ 	.word	0xffffffff


	//   ....[37]....
        /*0288*/ 	.word	0xffffffff


	//   ....[38]....
        /*028c*/ 	.word	0xffffffff


	//   ....[39]....
        /*0290*/ 	.word	0xffffffff


	//   ....[40]....
        /*0294*/ 	.word	0xffffffff


	//   ....[41]....
        /*0298*/ 	.word	0xffffffff


	//   ....[42]....
        /*029c*/ 	.word	0xffffffff


	//   ....[43]....
        /*02a0*/ 	.word	0xffffffff


	//   ....[44]....
        /*02a4*/ 	.word	0xffffffff


	//   ....[45]....
        /*02a8*/ 	.word	0xffffffff


	//   ....[46]....
        /*02ac*/ 	.word	0xffffffff


	//   ....[47]....
        /*02b0*/ 	.word	0xffffffff


	//   ....[48]....
        /*02b4*/ 	.word	0xffffffff


	//   ....[49]....
        /*02b8*/ 	.word	0xffffffff


	//   ....[50]....
        /*02bc*/ 	.word	0xffffffff


	//   ....[51]....
        /*02c0*/ 	.word	0xffffffff


	//   ....[52]....
        /*02c4*/ 	.word	0xffffffff


	//   ....[53]....
        /*02c8*/ 	.word	0xffffffff


	//   ....[54]....
        /*02cc*/ 	.word	0xffffffff


	//   ....[55]....
        /*02d0*/ 	.word	0xffffffff


	//   ....[56]....
        /*02d4*/ 	.word	0xffffffff


	//   ....[57]....
        /*02d8*/ 	.word	0xffffffff


	//   ....[58]....
        /*02dc*/ 	.word	0xffffffff


	//   ....[59]....
        /*02e0*/ 	.word	0xffffffff


	//   ....[60]....
        /*02e4*/ 	.word	0xffffffff


	//   ....[61]....
        /*02e8*/ 	.word	0xffffffff


	//   ....[62]....
        /*02ec*/ 	.word	0xffffffff


	//   ....[63]....
        /*02f0*/ 	.word	0xffffffff


	//   ....[64]....
        /*02f4*/ 	.word	0xffffffff


	//   ....[65]....
        /*02f8*/ 	.word	0xffffffff


	//   ....[66]....
        /*02fc*/ 	.word	0xffffffff


	//   ....[67]....
        /*0300*/ 	.word	0xffffffff


	//   ....[68]....
        /*0304*/ 	.word	0xffffffff


	//   ....[69]....
        /*0308*/ 	.word	0xffffffff


	//   ....[70]....
        /*030c*/ 	.word	0xffffffff


	//   ....[71]....
        /*0310*/ 	.word	0xffffffff


	//   ....[72]....
        /*0314*/ 	.word	0xffffffff


	//   ....[73]....
        /*0318*/ 	.word	0xffffffff


	//   ....[74]....
        /*031c*/ 	.word	0xffffffff


	//   ....[75]....
        /*0320*/ 	.word	0xffffffff


	//   ....[76]....
        /*0324*/ 	.word	0xffffffff


	//   ....[77]....
        /*0328*/ 	.word	0xffffffff


	//   ....[78]....
        /*032c*/ 	.word	0xffffffff


	//   ....[79]....
        /*0330*/ 	.word	0xffffffff


	//   ....[80]....
        /*0334*/ 	.word	0xffffffff


	//   ....[81]....
        /*0338*/ 	.word	0xffffffff


	//   ....[82]....
        /*033c*/ 	.word	0xffffffff


	//   ....[83]....
        /*0340*/ 	.word	0xffffffff


	//   ....[84]....
        /*0344*/ 	.word	0xffffffff


	//   ....[85]....
        /*0348*/ 	.word	0xffffffff


	//   ....[86]....
        /*034c*/ 	.word	0xffffffff


	//   ....[87]....
        /*0350*/ 	.word	0xffffffff


	//   ....[88]....
        /*0354*/ 	.word	0xffffffff


	//   ....[89]....
        /*0358*/ 	.word	0xffffffff


	//   ....[90]....
        /*035c*/ 	.word	0xffffffff


	//   ....[91]....
        /*0360*/ 	.word	0xffffffff


	//   ....[92]....
        /*0364*/ 	.word	0xffffffff


	//   ....[93]....
        /*0368*/ 	.word	0xffffffff


	//   ....[94]....
        /*036c*/ 	.word	0xffffffff


	//   ....[95]....
        /*0370*/ 	.word	0xffffffff


	//   ....[96]....
        /*0374*/ 	.word	0xffffffff


	//   ....[97]....
        /*0378*/ 	.word	0xffffffff


	//   ....[98]....
        /*037c*/ 	.word	0xffffffff


	//   ....[99]....
        /*0380*/ 	.word	0xffffffff


	//   ....[100]....
        /*0384*/ 	.word	0xffffffff


	//   ....[101]....
        /*0388*/ 	.word	0xffffffff


	//   ....[102]....
        /*038c*/ 	.word	0xffffffff


	//   ....[103]....
        /*0390*/ 	.word	0xffffffff


	//   ....[104]....
        /*0394*/ 	.word	0xffffffff


	//   ....[105]....
        /*0398*/ 	.word	0xffffffff


	//   ....[106]....
        /*039c*/ 	.word	0xffffffff


	//   ....[107]....
        /*03a0*/ 	.word	0xffffffff


	//   ....[108]....
        /*03a4*/ 	.word	0xffffffff


	//   ....[109]....
        /*03a8*/ 	.word	0xffffffff


	//   ....[110]....
        /*03ac*/ 	.word	0xffffffff


	//   ....[111]....
        /*03b0*/ 	.word	0xffffffff


	//   ....[112]....
        /*03b4*/ 	.word	0xffffffff


	//   ....[113]....
        /*03b8*/ 	.word	0xffffffff


	//   ....[114]....
        /*03bc*/ 	.word	0xffffffff


	//   ....[115]....
        /*03c0*/ 	.word	0xffffffff


	//   ....[116]....
        /*03c4*/ 	.word	0xffffffff


	//   ....[117]....
        /*03c8*/ 	.word	0xffffffff


	//   ....[118]....
        /*03cc*/ 	.word	0xffffffff


	//   ....[119]....
        /*03d0*/ 	.word	0xffffffff


	//   ....[120]....
        /*03d4*/ 	.word	0xffffffff


	//   ....[121]....
        /*03d8*/ 	.word	0xffffffff


	//   ....[122]....
        /*03dc*/ 	.word	0xffffffff


	//   ....[123]....
        /*03e0*/ 	.word	0xffffffff


	//   ....[124]....
        /*03e4*/ 	.word	0xffffffff


	//   ....[125]....
        /*03e8*/ 	.word	0xffffffff


	//   ....[126]....
        /*03ec*/ 	.word	0xffffffff


	//   ....[127]....
        /*03f0*/ 	.word	0xffffffff


	//   ....[128]....
        /*03f4*/ 	.word	0xffffffff


	//   ....[129]....
        /*03f8*/ 	.word	0xffffffff


	//   ....[130]....
        /*03fc*/ 	.word	0xffffffff


	//   ....[131]....
        /*0400*/ 	.word	0xffffffff


	//   ....[132]....
        /*0404*/ 	.word	0xffffffff


	//   ....[133]....
        /*0408*/ 	.word	0xffffffff


	//   ....[134]....
        /*040c*/ 	.word	0xffffffff


	//   ....[135]....
        /*0410*/ 	.word	0xffffffff


	//   ....[136]....
        /*0414*/ 	.word	0xffffffff


	//   ....[137]....
        /*0418*/ 	.word	0xffffffff


	//   ....[138]....
        /*041c*/ 	.word	0xffffffff


	//   ....[139]....
        /*0420*/ 	.word	0xffffffff


	//   ....[140]....
        /*0424*/ 	.word	0xffffffff


	//   ....[141]....
        /*0428*/ 	.word	0xffffffff


	//   ....[142]....
        /*042c*/ 	.word	0xffffffff


	//   ....[143]....
        /*0430*/ 	.word	0xffffffff


	//   ....[144]....
        /*0434*/ 	.word	0xffffffff


	//   ....[145]....
        /*0438*/ 	.word	0xffffffff


	//   ....[146]....
        /*043c*/ 	.word	0xffffffff


	//   ....[147]....
        /*0440*/ 	.word	0xffffffff


	//   ....[148]....
        /*0444*/ 	.word	0xffffffff


	//   ....[149]....
        /*0448*/ 	.word	0xffffffff


	//   ....[150]....
        /*044c*/ 	.word	0xffffffff


	//   ....[151]....
        /*0450*/ 	.word	0xffffffff


	//   ....[152]....
        /*0454*/ 	.word	0xffffffff


	//   ....[153]....
        /*0458*/ 	.word	0xffffffff


	//   ....[154]....
        /*045c*/ 	.word	0xffffffff


	//   ....[155]....
        /*0460*/ 	.word	0x0500000f


	//   ....[156]....
        /*0464*/ 	.word	0x0500000f


	//   ....[157]....
        /*0468*/ 	.word	0x0500000f


	//   ....[158]....
        /*046c*/ 	.word	0x0500000f


	//   ....[159]....
        /*0470*/ 	.word	0x0500000f


	//   ....[160]....
        /*0474*/ 	.word	0x0500000f


	//   ....[161]....
        /*0478*/ 	.word	0x0500000f


	//   ....[162]....
        /*047c*/ 	.word	0x0500000f


	//   ....[163]....
        /*0480*/ 	.word	0x0500000f


	//   ....[164]....
        /*0484*/ 	.word	0x0500000f


	//   ....[165]....
        /*0488*/ 	.word	0x0500000f


	//   ....[166]....
        /*048c*/ 	.word	0x0500000f


	//   ....[167]....
        /*0490*/ 	.word	0x0500000f


	//   ....[168]....
        /*0494*/ 	.word	0x0500000f


	//   ....[169]....
        /*0498*/ 	.word	0x0500000f


	//   ....[170]....
        /*049c*/ 	.word	0x0500000f


	//   ....[171]....
        /*04a0*/ 	.word	0x0500000f


	//   ....[172]....
        /*04a4*/ 	.word	0x0500000f


	//   ....[173]....
        /*04a8*/ 	.word	0x0500000f


	//   ....[174]....
        /*04ac*/ 	.word	0x0500000f


	//   ....[175]....
        /*04b0*/ 	.word	0x0500000f


	//   ....[176]....
        /*04b4*/ 	.word	0x0500000f


	//   ....[177]....
        /*04b8*/ 	.word	0x0500000f


	//   ....[178]....
        /*04bc*/ 	.word	0x0500000f


	//----- nvinfo : EIATTR_COOP_GROUP_INSTR_OFFSETS
	.align		4
.L_203:
        /*04c0*/ 	.byte	0x04, 0x28
        /*04c2*/ 	.short	(.L_205 - .L_204)


	//   ....[0]....
.L_204:
        /*04c4*/ 	.word	0x00000070


	//   ....[1]....
        /*04c8*/ 	.word	0x000000b0


	//   ....[2]....
        /*04cc*/ 	.word	0x000002d0


	//   ....[3]....
        /*04d0*/ 	.word	0x00000430


	//   ....[4]....
        /*04d4*/ 	.word	0x00000550


	//   ....[5]....
        /*04d8*/ 	.word	0x000006b0


	//   ....[6]....
        /*04dc*/ 	.word	0x00002070


	//   ....[7]....
        /*04e0*/ 	.word	0x00002680


	//   ....[8]....
        /*04e4*/ 	.word	0x000028c0


	//   ....[9]....
        /*04e8*/ 	.word	0x00003c30


	//   ....[10]....
        /*04ec*/ 	.word	0x00003d40


	//   ....[11]....
        /*04f0*/ 	.word	0x000045e0


	//   ....[12]....
        /*04f4*/ 	.word	0x00004670


	//   ....[13]....
        /*04f8*/ 	.word	0x00005bb0


	//   ....[14]....
        /*04fc*/ 	.word	0x00005da0


	//   ....[15]....
        /*0500*/ 	.word	0x00006cf0


	//   ....[16]....
        /*0504*/ 	.word	0x00006de0


	//   ....[17]....
        /*0508*/ 	.word	0x00007580


	//   ....[18]....
        /*050c*/ 	.word	0x000075e0


	//   ....[19]....
        /*0510*/ 	.word	0x00008e50


	//   ....[20]....
        /*0514*/ 	.word	0x00008e70


	//   ....[21]....
        /*0518*/ 	.word	0x000090c0


	//   ....[22]....
        /*051c*/ 	.word	0x000090e0


	//   ....[23]....
        /*0520*/ 	.word	0x0000a8f0


	//   ....[24]....
        /*0524*/ 	.word	0x0000ab10


	//   ....[25]....
        /*0528*/ 	.word	0x0000ba60


	//   ....[26]....
        /*052c*/ 	.word	0x0000bb50


	//   ....[27]....
        /*0530*/ 	.word	0x0000c2f0


	//   ....[28]....
        /*0534*/ 	.word	0x0000c350


	//   ....[29]....
        /*0538*/ 	.word	0x0000d550


	//   ....[30]....
        /*053c*/ 	.word	0x0000d570


	//   ....[31]....
        /*0540*/ 	.word	0x0000d5e0


	//   ....[32]....
        /*0544*/ 	.word	0x0000d5f0


	//   ....[33]....
        /*0548*/ 	.word	0x0000e0a0


	//   ....[34]....
        /*054c*/ 	.word	0x0000e0b0


	//   ....[35]....
        /*0550*/ 	.word	0x0000e0c0


	//   ....[36]....
        /*0554*/ 	.word	0x0000e0e0


	//   ....[37]....
        /*0558*/ 	.word	0x0000e110


	//   ....[38]....
        /*055c*/ 	.word	0x0000e170


	//   ....[39]....
        /*0560*/ 	.word	0x0000e1b0


	//   ....[40]....
        /*0564*/ 	.word	0x0000e1f0


	//   ....[41]....
        /*0568*/ 	.word	0x0000e220


	//   ....[42]....
        /*056c*/ 	.word	0x0000e250


	//   ....[43]....
        /*0570*/ 	.word	0x0000e280


	//   ....[44]....
        /*0574*/ 	.word	0x0000e2b0


	//   ....[45]....
        /*0578*/ 	.word	0x0000e300


	//   ....[46]....
        /*057c*/ 	.word	0x0000e330


	//   ....[47]....
        /*0580*/ 	.word	0x0000e360


	//   ....[48]....
        /*0584*/ 	.word	0x0000e390


	//   ....[49]....
        /*0588*/ 	.word	0x0000e3c0


	//   ....[50]....
        /*058c*/ 	.word	0x0000e3f0


	//   ....[51]....
        /*0590*/ 	.word	0x0000e420


	//   ....[52]....
        /*0594*/ 	.word	0x0000e450


	//   ....[53]....
        /*0598*/ 	.word	0x0000e480


	//   ....[54]....
        /*059c*/ 	.word	0x0000e4b0


	//   ....[55]....
        /*05a0*/ 	.word	0x0000e4e0


	//   ....[56]....
        /*05a4*/ 	.word	0x0000e4f0


	//   ....[57]....
        /*05a8*/ 	.word	0x0000e500


	//   ....[58]....
        /*05ac*/ 	.word	0x0000e530


	//   ....[59]....
        /*05b0*/ 	.word	0x0000e560


	//   ....[60]....
        /*05b4*/ 	.word	0x0000e580


	//   ....[61]....
        /*05b8*/ 	.word	0x0000e590


	//   ....[62]....
        /*05bc*/ 	.word	0x0000e5a0


	//   ....[63]....
        /*05c0*/ 	.word	0x0000e5d0


	//   ....[64]....
        /*05c4*/ 	.word	0x0000e600


	//   ....[65]....
        /*05c8*/ 	.word	0x0000e630


	//   ....[66]....
        /*05cc*/ 	.word	0x0000e660


	//   ....[67]....
        /*05d0*/ 	.word	0x0000e680


	//   ....[68]....
        /*05d4*/ 	.word	0x0000e690


	//   ....[69]....
        /*05d8*/ 	.word	0x0000e6a0


	//   ....[70]....
        /*05dc*/ 	.word	0x0000e6b0


	//   ....[71]....
        /*05e0*/ 	.word	0x0000e6c0


	//   ....[72]....
        /*05e4*/ 	.word	0x0000e6d0


	//   ....[73]....
        /*05e8*/ 	.word	0x0000e6e0


	//   ....[74]....
        /*05ec*/ 	.word	0x0000e6f0


	//   ....[75]....
        /*05f0*/ 	.word	0x0000e700


	//   ....[76]....
        /*05f4*/ 	.word	0x0000e730


	//   ....[77]....
        /*05f8*/ 	.word	0x0000e760


	//   ....[78]....
        /*05fc*/ 	.word	0x0000e7a0


	//   ....[79]....
        /*0600*/ 	.word	0x0000e7d0


	//   ....[80]....
        /*0604*/ 	.word	0x0000e800


	//   ....[81]....
        /*0608*/ 	.word	0x0000ef90


	//   ....[82]....
        /*060c*/ 	.word	0x0000efa0


	//   ....[83]....
        /*0610*/ 	.word	0x0000efb0


	//   ....[84]....
        /*0614*/ 	.word	0x0000eff0


	//   ....[85]....
        /*0618*/ 	.word	0x0000f720


	//   ....[86]....
        /*061c*/ 	.word	0x0000f740


	//   ....[87]....
        /*0620*/ 	.word	0x0000f840


	//   ....[88]....
        /*0624*/ 	.word	0x0000f860


	//   ....[89]....
        /*0628*/ 	.word	0x0000fdb0


	//   ....[90]....
        /*062c*/ 	.word	0x0000fdc0


	//   ....[91]....
        /*0630*/ 	.word	0x00010100


	//   ....[92]....
        /*0634*/ 	.word	0x00010110


	//   ....[93]....
        /*0638*/ 	.word	0x00010d90


	//   ....[94]....
        /*063c*/ 	.word	0x00010da0


	//   ....[95]....
        /*0640*/ 	.word	0x00010ea0


	//   ....[96]....
        /*0644*/ 	.word	0x00010ec0


	//   ....[97]....
        /*0648*/ 	.word	0x00011040


	//   ....[98]....
        /*064c*/ 	.word	0x00011250


	//   ....[99]....
        /*0650*/ 	.word	0x00011280


	//   ....[100]....
        /*0654*/ 	.word	0x000112b0


	//   ....[101]....
        /*0658*/ 	.word	0x000112e0


	//   ....[102]....
        /*065c*/ 	.word	0x00011310


	//   ....[103]....
        /*0660*/ 	.word	0x00011360


	//   ....[104]....
        /*0664*/ 	.word	0x000114e0


	//   ....[105]....
        /*0668*/ 	.word	0x00011510


	//   ....[106]....
        /*066c*/ 	.word	0x00011540


	//   ....[107]....
        /*0670*/ 	.word	0x00011570


	//   ....[108]....
        /*0674*/ 	.word	0x000115a0


	//   ....[109]....
        /*0678*/ 	.word	0x000115d0


	//   ....[110]....
        /*067c*/ 	.word	0x00011660


	//   ....[111]....
        /*0680*/ 	.word	0x000116c0


	//   ....[112]....
        /*0684*/ 	.word	0x000116d0


	//   ....[113]....
        /*0688*/ 	.word	0x00011720


	//   ....[114]....
        /*068c*/ 	.word	0x00013d70


	//   ....[115]....
        /*0690*/ 	.word	0x00013db0


	//   ....[116]....
        /*0694*/ 	.word	0x00013dd0


	//   ....[117]....
        /*0698*/ 	.word	0x00013ea0


	//   ....[118]....
        /*069c*/ 	.word	0x00014220


	//   ....[119]....
        /*06a0*/ 	.word	0x00014230


	//   ....[120]....
        /*06a4*/ 	.word	0x00014240


	//   ....[121]....
        /*06a8*/ 	.word	0x00014250


	//   ....[122]....
        /*06ac*/ 	.word	0x00014b90


	//   ....[123]....
        /*06b0*/ 	.word	0x00014bc0


	//   ....[124]....
        /*06b4*/ 	.word	0x00014be0


	//   ....[125]....
        /*06b8*/ 	.word	0x00014bf0


	//   ....[126]....
        /*06bc*/ 	.word	0x00014c00


	//   ....[127]....
        /*06c0*/ 	.word	0x00014d20


	//   ....[128]....
        /*06c4*/ 	.word	0x00015430


	//   ....[129]....
        /*06c8*/ 	.word	0x00015450


	//   ....[130]....
        /*06cc*/ 	.word	0x00015460


	//   ....[131]....
        /*06d0*/ 	.word	0x000154c0


	//   ....[132]....
        /*06d4*/ 	.word	0x00015810


	//   ....[133]....
        /*06d8*/ 	.word	0x00015820


	//   ....[134]....
        /*06dc*/ 	.word	0x00015830


	//   ....[135]....
        /*06e0*/ 	.word	0x00015890


	//   ....[136]....
        /*06e4*/ 	.word	0x00016820


	//   ....[137]....
        /*06e8*/ 	.word	0x00016840


	//   ....[138]....
        /*06ec*/ 	.word	0x00016870


	//   ....[139]....
        /*06f0*/ 	.word	0x00016880


	//   ....[140]....
        /*06f4*/ 	.word	0x000168b0


	//   ....[141]....
        /*06f8*/ 	.word	0x000168f0


	//   ....[142]....
        /*06fc*/ 	.word	0x00016920


	//   ....[143]....
        /*0700*/ 	.word	0x00016960


	//   ....[144]....
        /*0704*/ 	.word	0x00016ac0


	//   ....[145]....
        /*0708*/ 	.word	0x00016af0


	//   ....[146]....
        /*070c*/ 	.word	0x00016b30


	//   ....[147]....
        /*0710*/ 	.word	0x00016b60


	//   ....[148]....
        /*0714*/ 	.word	0x00016b90


	//   ....[149]....
        /*0718*/ 	.word	0x00016bc0


	//   ....[150]....
        /*071c*/ 	.word	0x00016c40


	//   ....[151]....
        /*0720*/ 	.word	0x00016c90


	//   ....[152]....
        /*0724*/ 	.word	0x00016ca0


	//   ....[153]....
        /*0728*/ 	.word	0x00016ce0


	//   ....[154]....
        /*072c*/ 	.word	0x000177c0


	//   ....[155]....
        /*0730*/ 	.word	0x00017e90


	//   ....[156]....
        /*0734*/ 	.word	0x00017f70


	//   ....[157]....
        /*0738*/ 	.word	0x00018010


	//   ....[158]....
        /*073c*/ 	.word	0x00018190


	//   ....[159]....
        /*0740*/ 	.word	0x00018230


	//   ....[160]....
        /*0744*/ 	.word	0x00018320


	//   ....[161]....
        /*0748*/ 	.word	0x000183b0


	//   ....[162]....
        /*074c*/ 	.word	0x00018410


	//   ....[163]....
        /*0750*/ 	.word	0x000184b0


	//   ....[164]....
        /*0754*/ 	.word	0x000185c0


	//   ....[165]....
        /*0758*/ 	.word	0x00018620


	//   ....[166]....
        /*075c*/ 	.word	0x00018680


	//   ....[167]....
        /*0760*/ 	.word	0x00018720


	//   ....[168]....
        /*0764*/ 	.word	0x000187e0


	//   ....[169]....
        /*0768*/ 	.word	0x00018860


	//   ....[170]....
        /*076c*/ 	.word	0x00018a30


	//   ....[171]....
        /*0770*/ 	.word	0x00018ad0


	//   ....[172]....
        /*0774*/ 	.word	0x00018b30


	//   ....[173]....
        /*0778*/ 	.word	0x00018c00


	//   ....[174]....
        /*077c*/ 	.word	0x00018cf0


	//   ....[175]....
        /*0780*/ 	.word	0x00018d80


	//   ....[176]....
        /*0784*/ 	.word	0x00018de0


	//   ....[177]....
        /*0788*/ 	.word	0x00018eb0


	//   ....[178]....
        /*078c*/ 	.word	0x00019110


	//----- nvinfo : EIATTR_REG_RECONFIG
	.align		4
.L_205:
        /*0790*/ 	.byte	0x01, 0x54
	.zero		2


	//----- nvinfo : EIATTR_SYSCALL_OFFSETS
	.align		4
        /*0794*/ 	.byte	0x04, 0x46
        /*0796*/ 	.short	(.L_207 - .L_206)


	//   ....[0]....
.L_206:
        /*0798*/ 	.word	0x00002220


	//   ....[1]....
        /*079c*/ 	.word	0x00013350


	//   ....[2]....
        /*07a0*/ 	.word	0x000134c0


	//   ....[3]....
        /*07a4*/ 	.word	0x00013610


	//   ....[4]....
        /*07a8*/ 	.word	0x00013750


	//   ....[5]....
        /*07ac*/ 	.word	0x00014610


	//----- nvinfo : EIATTR_MBARRIER_INSTR_OFFSETS
	.align		4
.L_207:
        /*07b0*/ 	.byte	0x04, 0x39
        /*07b2*/ 	.short	(.L_209 - .L_208)


	//   ....[0]....
.L_208:
        /*07b4*/ 	.word	0x00000180
        /*07b8*/ 	.word	0x000000ff
        /*07bc*/ 	.word	0x00019c00
        /*07c0*/ 	.short	0x0100
        /*07c2*/ 	.byte	0x08
	.zero		1


	//   ....[1]....
        /*07c4*/ 	.word	0x00000190
        /*07c8*/ 	.word	0x000000ff
        /*07cc*/ 	.word	0x00019c20
        /*07d0*/ 	.short	0x0100
        /*07d2*/ 	.byte	0x08
	.zero		1


	//   ....[2]....
        /*07d4*/ 	.word	0x00000280
        /*07d8*/ 	.word	0x000000ff
        /*07dc*/ 	.word	0x00019c30
        /*07e0*/ 	.short	0x0100
        /*07e2*/ 	.byte	0x08
	.zero		1


	//   ....[3]....
        /*07e4*/ 	.word	0x00000290
        /*07e8*/ 	.word	0x000000ff
        /*07ec*/ 	.word	0x00019c40
        /*07f0*/ 	.short	0x0100
        /*07f2*/ 	.byte	0x08
	.zero		1


	//   ....[4]....
        /*07f4*/ 	.word	0x000002a0
        /*07f8*/ 	.word	0x000000ff
        /*07fc*/ 	.word	0x00019c38
        /*0800*/ 	.short	0x0100
        /*0802*/ 	.byte	0x08
	.zero		1


	//   ....[5]....
        /*0804*/ 	.word	0x000002b0
        /*0808*/ 	.word	0x000000ff
        /*080c*/ 	.word	0x00019c48
        /*0810*/ 	.short	0x0100
        /*0812*/ 	.byte	0x08
	.zero		1


	//   ....[6]....
        /*0814*/ 	.word	0x000003e0
        /*0818*/ 	.word	0x000000ff
        /*081c*/ 	.word	0x00019c50
        /*0820*/ 	.short	0x0100
        /*0822*/ 	.byte	0x08
	.zero		1


	//   ....[7]....
        /*0824*/ 	.word	0x000003f0
        /*0828*/ 	.word	0x000000ff
        /*082c*/ 	.word	0x00019c60
        /*0830*/ 	.short	0x0100
        /*0832*/ 	.byte	0x08
	.zero		1


	//   ....[8]....
        /*0834*/ 	.word	0x00000400
        /*0838*/ 	.word	0x000000ff
        /*083c*/ 	.word	0x00019c58
        /*0840*/ 	.short	0x0100
        /*0842*/ 	.byte	0x08
	.zero		1


	//   ....[9]....
        /*0844*/ 	.word	0x00000410
        /*0848*/ 	.word	0x000000ff
        /*084c*/ 	.word	0x00019c68
        /*0850*/ 	.short	0x0100
        /*0852*/ 	.byte	0x08
	.zero		1


	//   ....[10]....
        /*0854*/ 	.word	0x00000500
        /*0858*/ 	.word	0x000000ff
        /*085c*/ 	.word	0x00019c70
        /*0860*/ 	.short	0x0100
        /*0862*/ 	.byte	0x06
	.zero		1


	//   ....[11]....
        /*0864*/ 	.word	0x00000510
        /*0868*/ 	.word	0x000000ff
        /*086c*/ 	.word	0x00019c80
        /*0870*/ 	.short	0x0100
        /*0872*/ 	.byte	0x06
	.zero		1


	//   ....[12]....
        /*0874*/ 	.word	0x00000520
        /*0878*/ 	.word	0x000000ff
        /*087c*/ 	.word	0x00019c78
        /*0880*/ 	.short	0x0100
        /*0882*/ 	.byte	0x06
	.zero		1


	//   ....[13]....
        /*0884*/ 	.word	0x00000530
        /*0888*/ 	.word	0x000000ff
        /*088c*/ 	.word	0x00019c88
        /*0890*/ 	.short	0x0100
        /*0892*/ 	.byte	0x06
	.zero		1


	//   ....[14]....
        /*0894*/ 	.word	0x00000660
        /*0898*/ 	.word	0x000000ff
        /*089c*/ 	.word	0x00019c90
        /*08a0*/ 	.short	0x0100
        /*08a2*/ 	.byte	0x08
	.zero		1


	//   ....[15]....
        /*08a4*/ 	.word	0x00000670
        /*08a8*/ 	.word	0x000000ff
        /*08ac*/ 	.word	0x00019ca0
        /*08b0*/ 	.short	0x0100
        /*08b2*/ 	.byte	0x08
	.zero		1


	//   ....[16]....
        /*08b4*/ 	.word	0x00000680
        /*08b8*/ 	.word	0x000000ff
        /*08bc*/ 	.word	0x00019c98
        /*08c0*/ 	.short	0x0100
        /*08c2*/ 	.byte	0x08
	.zero		1


	//   ....[17]....
        /*08c4*/ 	.word	0x00000690
        /*08c8*/ 	.word	0x000000ff
        /*08cc*/ 	.word	0x00019ca8
        /*08d0*/ 	.short	0x0100
        /*08d2*/ 	.byte	0x08
	.zero		1


	//   ....[18]....
        /*08d4*/ 	.word	0x000007e0
        /*08d8*/ 	.word	0x000000ff
        /*08dc*/ 	.word	0x00019cb0
        /*08e0*/ 	.short	0x0100
        /*08e2*/ 	.byte	0x08
	.zero		1


	//   ....[19]....
        /*08e4*/ 	.word	0x000007f0
        /*08e8*/ 	.word	0x000000ff
        /*08ec*/ 	.word	0x00019cc0
        /*08f0*/ 	.short	0x0100
        /*08f2*/ 	.byte	0x08
	.zero		1


	//   ....[20]....
        /*08f4*/ 	.word	0x00000800
        /*08f8*/ 	.word	0x000000ff
        /*08fc*/ 	.word	0x00019cb8
        /*0900*/ 	.short	0x0100
        /*0902*/ 	.byte	0x08
	.zero		1


	//   ....[21]....
        /*0904*/ 	.word	0x00000810
        /*0908*/ 	.word	0x000000ff
        /*090c*/ 	.word	0x00019cc8
        /*0910*/ 	.short	0x0100
        /*0912*/ 	.byte	0x08
	.zero		1


	//   ....[22]....
        /*0914*/ 	.word	0x000022a0
        /*0918*/ 	.word	0x000000ff
        /*091c*/ 	.word	0x00019c00
        /*0920*/ 	.short	0x010a
        /*0922*/ 	.byte	0x2e
	.zero		1


	//   ....[23]....
        /*0924*/ 	.word	0x00002320
        /*0928*/ 	.word	0x00000003
        /*092c*/ 	.word	0x00019c30
        /*0930*/ 	.short	0x010a
        /*0932*/ 	.byte	0x3f
	.zero		1


	//   ....[24]....
        /*0934*/ 	.word	0x00002360
        /*0938*/ 	.word	0x00000003
        /*093c*/ 	.word	0x00019c30
        /*0940*/ 	.short	0x010a
        /*0942*/ 	.byte	0x3f
	.zero		1


	//   ....[25]....
        /*0944*/ 	.word	0x00002690
        /*0948*/ 	.word	0x000000ff
        /*094c*/ 	.word	0x00000000
        /*0950*/ 	.short	0x0101
        /*0952*/ 	.byte	0x06
	.zero		1


	//   ....[26]....
        /*0954*/ 	.word	0x000056f0
        /*0958*/ 	.word	0x000000ff
        /*095c*/ 	.word	0x00019c30
        /*0960*/ 	.short	0x010a
        /*0962*/ 	.byte	0x13
	.zero		1


	//   ....[27]....
        /*0964*/ 	.word	0x00005730
        /*0968*/ 	.word	0x000000ff
        /*096c*/ 	.word	0x00019c30
        /*0970*/ 	.short	0x010a
        /*0972*/ 	.byte	0x13
	.zero		1


	//   ....[28]....
        /*0974*/ 	.word	0x00005890
        /*0978*/ 	.word	0x000000ff
        /*097c*/ 	.word	0x00019c50
        /*0980*/ 	.short	0x010a
        /*0982*/ 	.byte	0x0b
	.zero		1


	//   ....[29]....
        /*0984*/ 	.word	0x000058d0
        /*0988*/ 	.word	0x000000ff
        /*098c*/ 	.word	0x00019c50
        /*0990*/ 	.short	0x010a
        /*0992*/ 	.byte	0x0b
	.zero		1


	//   ....[30]....
        /*0994*/ 	.word	0x00005b40
        /*0998*/ 	.word	0x000000ff
        /*099c*/ 	.word	0x00000000
        /*09a0*/ 	.short	0x0101
        /*09a2*/ 	.byte	0x13
	.zero		1


	//   ....[31]....
        /*09a4*/ 	.word	0x00008030
        /*09a8*/ 	.word	0x000000ff
        /*09ac*/ 	.word	0x00000000
        /*09b0*/ 	.short	0x0101
        /*09b2*/ 	.byte	0x06
	.zero		1


	//   ....[32]....
        /*09b4*/ 	.word	0x00008850
        /*09b8*/ 	.word	0x000000ff
        /*09bc*/ 	.word	0x00019c30
        /*09c0*/ 	.short	0x010a
        /*09c2*/ 	.byte	0x06
	.zero		1


	//   ....[33]....
        /*09c4*/ 	.word	0x00008890
        /*09c8*/ 	.word	0x000000ff
        /*09cc*/ 	.word	0x00019c30
        /*09d0*/ 	.short	0x010a
        /*09d2*/ 	.byte	0x06
	.zero		1


	//   ....[34]....
        /*09d4*/ 	.word	0x000089f0
        /*09d8*/ 	.word	0x000000ff
        /*09dc*/ 	.word	0x00019c50
        /*09e0*/ 	.short	0x010a
        /*09e2*/ 	.byte	0x0b
	.zero		1


	//   ....[35]....
        /*09e4*/ 	.word	0x00008a30
        /*09e8*/ 	.word	0x000000ff
        /*09ec*/ 	.word	0x00019c50
        /*09f0*/ 	.short	0x010a
        /*09f2*/ 	.byte	0x0b
	.zero		1


	//   ....[36]....
        /*09f4*/ 	.word	0x00008c90
        /*09f8*/ 	.word	0x000000ff
        /*09fc*/ 	.word	0x00000000
        /*0a00*/ 	.short	0x0101
        /*0a02*/ 	.byte	0x06
	.zero		1


	//   ....[37]....
        /*0a04*/ 	.word	0x00009e60
        /*0a08*/ 	.word	0x000000ff
        /*0a0c*/ 	.word	0x00000000
        /*0a10*/ 	.short	0x0101
        /*0a12*/ 	.byte	0x06
	.zero		1


	//   ....[38]....
        /*0a14*/ 	.word	0x0000a450
        /*0a18*/ 	.word	0x000000ff
        /*0a1c*/ 	.word	0x00019c30
        /*0a20*/ 	.short	0x010a
        /*0a22*/ 	.byte	0x06
	.zero		1


	//   ....[39]....
        /*0a24*/ 	.word	0x0000a490
        /*0a28*/ 	.word	0x000000ff
        /*0a2c*/ 	.word	0x00019c30
        /*0a30*/ 	.short	0x010a
        /*0a32*/ 	.byte	0x06
	.zero		1


	//   ....[40]....
        /*0a34*/ 	.word	0x0000a5f0
        /*0a38*/ 	.word	0x000000ff
        /*0a3c*/ 	.word	0x00019c50
        /*0a40*/ 	.short	0x010a
        /*0a42*/ 	.byte	0x0b
	.zero		1


	//   ....[41]....
        /*0a44*/ 	.word	0x0000a630
        /*0a48*/ 	.word	0x000000ff
        /*0a4c*/ 	.word	0x00019c50
        /*0a50*/ 	.short	0x010a
        /*0a52*/ 	.byte	0x0b
	.zero		1


	//   ....[42]....
        /*0a54*/ 	.word	0x0000a930
        /*0a58*/ 	.word	0x000000ff
        /*0a5c*/ 	.word	0x00000000
        /*0a60*/ 	.short	0x0101
        /*0a62*/ 	.byte	0x06
	.zero		1


	//   ....[43]....
        /*0a64*/ 	.word	0x0000cda0
        /*0a68*/ 	.word	0x000000ff
        /*0a6c*/ 	.word	0x00000000
        /*0a70*/ 	.short	0x0101
        /*0a72*/ 	.byte	0x06
	.zero		1


	//   ....[44]....
        /*0a74*/ 	.word	0x0000d2c0
        /*0a78*/ 	.word	0x000000ff
        /*0a7c*/ 	.word	0x00019c50
        /*0a80*/ 	.short	0x010a
        /*0a82*/ 	.byte	0x0e
	.zero		1


	//   ....[45]....
        /*0a84*/ 	.word	0x0000d300
        /*0a88*/ 	.word	0x000000ff
        /*0a8c*/ 	.word	0x00019c50
        /*0a90*/ 	.short	0x010a
        /*0a92*/ 	.byte	0x0e
	.zero		1


	//   ....[46]....
        /*0a94*/ 	.word	0x0000d8d0
        /*0a98*/ 	.word	0x000000ff
        /*0a9c*/ 	.word	0x00000000
        /*0aa0*/ 	.short	0x0101
        /*0aa2*/ 	.byte	0x04
	.zero		1


	//   ....[47]....
        /*0aa4*/ 	.word	0x0000f660
        /*0aa8*/ 	.word	0x000000ff
        /*0aac*/ 	.word	0x00000000
        /*0ab0*/ 	.short	0x0101
        /*0ab2*/ 	.byte	0x07
	.zero		1


	//   ....[48]....
        /*0ab4*/ 	.word	0x0000fb00
        /*0ab8*/ 	.word	0x000000ff
        /*0abc*/ 	.word	0x00000000
        /*0ac0*/ 	.short	0x0101
        /*0ac2*/ 	.byte	0x07
	.zero		1


	//   ....[49]....
        /*0ac4*/ 	.word	0x00013bb0
        /*0ac8*/ 	.word	0x00000005
        /*0acc*/ 	.word	0x00019c80
        /*0ad0*/ 	.short	0x010a
        /*0ad2*/ 	.byte	0x3f
	.zero		1


	//   ....[50]....
        /*0ad4*/ 	.word	0x00013f70
        /*0ad8*/ 	.word	0x00000005
        /*0adc*/ 	.word	0x00019c70
        /*0ae0*/ 	.short	0x0107
        /*0ae2*/ 	.byte	0x3f
	.zero		1


	//   ....[51]....
        /*0ae4*/ 	.word	0x00014030
        /*0ae8*/ 	.word	0x00000005
        /*0aec*/ 	.word	0x00019c70
        /*0af0*/ 	.short	0x0101
        /*0af2*/ 	.byte	0x3f
	.zero		1


	//   ....[52]....
        /*0af4*/ 	.word	0x00014060
        /*0af8*/ 	.word	0x00000005
        /*0afc*/ 	.word	0x00019c40
        /*0b00*/ 	.short	0x010a
        /*0b02*/ 	.byte	0x3f
	.zero		1


	//   ....[53]....
        /*0b04*/ 	.word	0x00014390
        /*0b08*/ 	.word	0x00000005
        /*0b0c*/ 	.word	0x00019c30
        /*0b10*/ 	.short	0x0107
        /*0b12*/ 	.byte	0x3f
	.zero		1


	//   ....[54]....
        /*0b14*/ 	.word	0x00014450
        /*0b18*/ 	.word	0x00000005
        /*0b1c*/ 	.word	0x00019c30
        /*0b20*/ 	.short	0x0101
        /*0b22*/ 	.byte	0x3f
	.zero		1


	//   ....[55]....
        /*0b24*/ 	.word	0x00014e00
        /*0b28*/ 	.word	0x00000011
        /*0b2c*/ 	.word	0x00019c00
        /*0b30*/ 	.short	0x0107
        /*0b32*/ 	.byte	0x3f
	.zero		1


	//   ....[56]....
        /*0b34*/ 	.word	0x00014f00
        /*0b38*/ 	.word	0x00000011
        /*0b3c*/ 	.word	0x00019c00
        /*0b40*/ 	.short	0x0101
        /*0b42*/ 	.byte	0x3f
	.zero		1


	//   ....[57]....
        /*0b44*/ 	.word	0x00014f30
        /*0b48*/ 	.word	0x00000011
        /*0b4c*/ 	.word	0x00019c20
        /*0b50*/ 	.short	0x010a
        /*0b52*/ 	.byte	0x3f
	.zero		1


	//   ....[58]....
        /*0b54*/ 	.word	0x00015270
        /*0b58*/ 	.word	0x00000004
        /*0b5c*/ 	.word	0x00019c80
        /*0b60*/ 	.short	0x010a
        /*0b62*/ 	.byte	0x3f
	.zero		1


	//   ....[59]....
        /*0b64*/ 	.word	0x00015560
        /*0b68*/ 	.word	0x00000004
        /*0b6c*/ 	.word	0x00019c70
        /*0b70*/ 	.short	0x0107
        /*0b72*/ 	.byte	0x3f
	.zero		1


	//   ....[60]....
        /*0b74*/ 	.word	0x00015620
        /*0b78*/ 	.word	0x00000004
        /*0b7c*/ 	.word	0x00019c70
        /*0b80*/ 	.short	0x0101
        /*0b82*/ 	.byte	0x3f
	.zero		1


	//   ....[61]....
        /*0b84*/ 	.word	0x00015650
        /*0b88*/ 	.word	0x00000004
        /*0b8c*/ 	.word	0x00019c40
        /*0b90*/ 	.short	0x010a
        /*0b92*/ 	.byte	0x3f
	.zero		1


	//   ....[62]....
        /*0b94*/ 	.word	0x00015930
        /*0b98*/ 	.word	0x00000004
        /*0b9c*/ 	.word	0x00019c30
        /*0ba0*/ 	.short	0x0107
        /*0ba2*/ 	.byte	0x3f
	.zero		1


	//   ....[63]....
        /*0ba4*/ 	.word	0x00015a00
        /*0ba8*/ 	.word	0x00000004
        /*0bac*/ 	.word	0x00019c30
        /*0bb0*/ 	.short	0x0101
        /*0bb2*/ 	.byte	0x3f
	.zero		1


	//   ....[64]....
        /*0bb4*/ 	.word	0x00015a80
        /*0bb8*/ 	.word	0x00000002
        /*0bbc*/ 	.word	0x00019c70
        /*0bc0*/ 	.short	0x010a
        /*0bc2*/ 	.byte	0x3f
	.zero		1


	//   ....[65]....
        /*0bc4*/ 	.word	0x00015b10
        /*0bc8*/ 	.word	0x00000002
        /*0bcc*/ 	.word	0x00019c60
        /*0bd0*/ 	.short	0x010a
        /*0bd2*/ 	.byte	0x3f
	.zero		1


	//   ....[66]....
        /*0bd4*/ 	.word	0x00015ea0
        /*0bd8*/ 	.word	0x00000002
        /*0bdc*/ 	.word	0x00019c50
        /*0be0*/ 	.short	0x0101
        /*0be2*/ 	.byte	0x3f
	.zero		1


	//   ....[67]....
        /*0be4*/ 	.word	0x00015f20
        /*0be8*/ 	.word	0x00000003
        /*0bec*/ 	.word	0x00000000
        /*0bf0*/ 	.short	0x0101
        /*0bf2*/ 	.byte	0x3f
	.zero		1


	//   ....[68]....
        /*0bf4*/ 	.word	0x000160f0
        /*0bf8*/ 	.word	0x00000003
        /*0bfc*/ 	.word	0x00019c70
        /*0c00*/ 	.short	0x010a
        /*0c02*/ 	.byte	0x3f
	.zero		1


	//   ....[69]....
        /*0c04*/ 	.word	0x00016170
        /*0c08*/ 	.word	0x00000003
        /*0c0c*/ 	.word	0x00019c60
        /*0c10*/ 	.short	0x010a
        /*0c12*/ 	.byte	0x3f
	.zero		1


	//   ....[70]....
        /*0c14*/ 	.word	0x00016510
        /*0c18*/ 	.word	0x00000003
        /*0c1c*/ 	.word	0x00019c50
        /*0c20*/ 	.short	0x0101
        /*0c22*/ 	.byte	0x3f
	.zero		1


	//   ....[71]....
        /*0c24*/ 	.word	0x00016590
        /*0c28*/ 	.word	0x00000003
        /*0c2c*/ 	.word	0x00000000
        /*0c30*/ 	.short	0x0101
        /*0c32*/ 	.byte	0x3f
	.zero		1


	//   ....[72]....
        /*0c34*/ 	.word	0x00017740
        /*0c38*/ 	.word	0x00000005
        /*0c3c*/ 	.word	0x00019c20
        /*0c40*/ 	.short	0x010a
        /*0c42*/ 	.byte	0x3f
	.zero		1


	//   ....[73]....
        /*0c44*/ 	.word	0x000178c0
        /*0c48*/ 	.word	0x00000003
        /*0c4c*/ 	.word	0x00019c40
        /*0c50*/ 	.short	0x010a
        /*0c52*/ 	.byte	0x3f
	.zero		1


	//   ....[74]....
        /*0c54*/ 	.word	0x00017960
        /*0c58*/ 	.word	0x00000005
        /*0c5c*/ 	.word	0x00019c40
        /*0c60*/ 	.short	0x010a
        /*0c62*/ 	.byte	0x3f
	.zero		1


	//   ....[75]....
        /*0c64*/ 	.word	0x000179a0
        /*0c68*/ 	.word	0x00000003
        /*0c6c*/ 	.word	0x00019c60
        /*0c70*/ 	.short	0x010a
        /*0c72*/ 	.byte	0x3f
	.zero		1


	//   ....[76]....
        /*0c74*/ 	.word	0x000179e0
        /*0c78*/ 	.word	0x00000005
        /*0c7c*/ 	.word	0x00019c60
        /*0c80*/ 	.short	0x010a
        /*0c82*/ 	.byte	0x3f
	.zero		1


	//   ....[77]....
        /*0c84*/ 	.word	0x00017a20
        /*0c88*/ 	.word	0x00000003
        /*0c8c*/ 	.word	0x00019c80
        /*0c90*/ 	.short	0x010a
        /*0c92*/ 	.byte	0x3f
	.zero		1


	//   ....[78]....
        /*0c94*/ 	.word	0x00017a60
        /*0c98*/ 	.word	0x00000005
        /*0c9c*/ 	.word	0x00019c80
        /*0ca0*/ 	.short	0x010a
        /*0ca2*/ 	.byte	0x3f
	.zero		1


	//   ....[79]....
        /*0ca4*/ 	.word	0x00017ad0
        /*0ca8*/ 	.word	0x00000003
        /*0cac*/ 	.word	0x00019c00
        /*0cb0*/ 	.short	0x010a
        /*0cb2*/ 	.byte	0x3f
	.zero		1


	//   ....[80]....
        /*0cb4*/ 	.word	0x00017b20
        /*0cb8*/ 	.word	0x00000003
        /*0cbc*/ 	.word	0x00019c30
        /*0cc0*/ 	.short	0x010a
        /*0cc2*/ 	.byte	0x3f
	.zero		1


	//   ....[81]....
        /*0cc4*/ 	.word	0x00017b80
        /*0cc8*/ 	.word	0x00000005
        /*0ccc*/ 	.word	0x00019c30
        /*0cd0*/ 	.short	0x010a
        /*0cd2*/ 	.byte	0x3f
	.zero		1


	//   ....[82]....
        /*0cd4*/ 	.word	0x00017be0
        /*0cd8*/ 	.word	0x00000004
        /*0cdc*/ 	.word	0x00019c50
        /*0ce0*/ 	.short	0x010a
        /*0ce2*/ 	.byte	0x3f
	.zero		1


	//   ....[83]....
        /*0ce4*/ 	.word	0x00017c40
        /*0ce8*/ 	.word	0x00000007
        /*0cec*/ 	.word	0x00019c30
        /*0cf0*/ 	.short	0x010a
        /*0cf2*/ 	.byte	0x3f
	.zero		1


	//   ....[84]....
        /*0cf4*/ 	.word	0x00017ca0
        /*0cf8*/ 	.word	0x00000004
        /*0cfc*/ 	.word	0x00019c50
        /*0d00*/ 	.short	0x010a
        /*0d02*/ 	.byte	0x3f
	.zero		1


	//   ....[85]....
        /*0d04*/ 	.word	0x00017d00
        /*0d08*/ 	.word	0x00000005
        /*0d0c*/ 	.word	0x00019c30
        /*0d10*/ 	.short	0x010a
        /*0d12*/ 	.byte	0x3f
	.zero		1


	//   ....[86]....
        /*0d14*/ 	.word	0x00017d60
        /*0d18*/ 	.word	0x00000004
        /*0d1c*/ 	.word	0x00019c50
        /*0d20*/ 	.short	0x010a
        /*0d22*/ 	.byte	0x3f
	.zero		1


	//   ....[87]....
        /*0d24*/ 	.word	0x00017dc0
        /*0d28*/ 	.word	0x00000006
        /*0d2c*/ 	.word	0x00019c50
        /*0d30*/ 	.short	0x010a
        /*0d32*/ 	.byte	0x3f
	.zero		1


	//   ....[88]....
        /*0d34*/ 	.word	0x00017ec0
        /*0d38*/ 	.word	0x00000005
        /*0d3c*/ 	.word	0x00019c80
        /*0d40*/ 	.short	0x010a
        /*0d42*/ 	.byte	0x3f
	.zero		1


	//   ....[89]....
        /*0d44*/ 	.word	0x00018270
        /*0d48*/ 	.word	0x00000005
        /*0d4c*/ 	.word	0x00019c40
        /*0d50*/ 	.short	0x010a
        /*0d52*/ 	.byte	0x3f
	.zero		1


	//   ....[90]....
        /*0d54*/ 	.word	0x00018930
        /*0d58*/ 	.word	0x00000011
        /*0d5c*/ 	.word	0x00019c20
        /*0d60*/ 	.short	0x010a
        /*0d62*/ 	.byte	0x3f
	.zero		1


	//   ....[91]....
        /*0d64*/ 	.word	0x00018980
        /*0d68*/ 	.word	0x00000004
        /*0d6c*/ 	.word	0x00019c80
        /*0d70*/ 	.short	0x010a
        /*0d72*/ 	.byte	0x3f
	.zero		1


	//   ....[92]....
        /*0d74*/ 	.word	0x00018c40
        /*0d78*/ 	.word	0x00000004
        /*0d7c*/ 	.word	0x00019c40
        /*0d80*/ 	.short	0x010a
        /*0d82*/ 	.byte	0x3f
	.zero		1


	//   ....[93]....
        /*0d84*/ 	.word	0x00018ef0
        /*0d88*/ 	.word	0x00000002
        /*0d8c*/ 	.word	0x00019c70
        /*0d90*/ 	.short	0x010a
        /*0d92*/ 	.byte	0x3f
	.zero		1


	//   ....[94]....
        /*0d94*/ 	.word	0x00018f40
        /*0d98*/ 	.word	0x00000002
        /*0d9c*/ 	.word	0x00019c60
        /*0da0*/ 	.short	0x010a
        /*0da2*/ 	.byte	0x3f
	.zero		1


	//   ....[95]....
        /*0da4*/ 	.word	0x00018f90
        /*0da8*/ 	.word	0x00000003
        /*0dac*/ 	.word	0x00019c70
        /*0db0*/ 	.short	0x010a
        /*0db2*/ 	.byte	0x3f
	.zero		1


	//   ....[96]....
        /*0db4*/ 	.word	0x00018fe0
        /*0db8*/ 	.word	0x00000003
        /*0dbc*/ 	.word	0x00019c60
        /*0dc0*/ 	.short	0x010a
        /*0dc2*/ 	.byte	0x3f
	.zero		1


	//   ....[97]....
        /*0dc4*/ 	.word	0x00019030
        /*0dc8*/ 	.word	0x00000005
        /*0dcc*/ 	.word	0x00019c20
        /*0dd0*/ 	.short	0x010a
        /*0dd2*/ 	.byte	0x3f
	.zero		1


	//   ....[98]....
        /*0dd4*/ 	.word	0x000191d0
        /*0dd8*/ 	.word	0x00000003
        /*0ddc*/ 	.word	0x00019c40
        /*0de0*/ 	.short	0x010a
        /*0de2*/ 	.byte	0x3f
	.zero		1


	//   ....[99]....
        /*0de4*/ 	.word	0x00019220
        /*0de8*/ 	.word	0x00000005
        /*0dec*/ 	.word	0x00019c40
        /*0df0*/ 	.short	0x010a
        /*0df2*/ 	.byte	0x3f
	.zero		1


	//   ....[100]....
        /*0df4*/ 	.word	0x00019270
        /*0df8*/ 	.word	0x00000003
        /*0dfc*/ 	.word	0x00019c60
        /*0e00*/ 	.short	0x010a
        /*0e02*/ 	.byte	0x3f
	.zero		1


	//   ....[101]....
        /*0e04*/ 	.word	0x000192c0
        /*0e08*/ 	.word	0x00000005
        /*0e0c*/ 	.word	0x00019c60
        /*0e10*/ 	.short	0x010a
        /*0e12*/ 	.byte	0x3f
	.zero		1


	//   ....[102]....
        /*0e14*/ 	.word	0x00019310
        /*0e18*/ 	.word	0x00000003
        /*0e1c*/ 	.word	0x00019c80
        /*0e20*/ 	.short	0x010a
        /*0e22*/ 	.byte	0x3f
	.zero		1


	//----- nvinfo : EIATTR_NUM_MBARRIERS
	.align		4
.L_209:
        /*0e24*/ 	.byte	0x03, 0x38
        /*0e26*/ 	.short	0x0016


	//----- nvinfo : EIATTR_EXIT_INSTR_OFFSETS
	.align		4
        /*0e28*/ 	.byte	0x04, 0x1c
        /*0e2a*/ 	.short	(.L_211 - .L_210)


	//   ....[0]....
.L_210:
        /*0e2c*/ 	.word	0x00000980


	//   ....[1]....
        /*0e30*/ 	.word	0x00010ff0


	//   ....[2]....
        /*0e34*/ 	.word	0x00017ab0


	//----- nvinfo : EIATTR_MAX_THREADS
	.align		4
.L_211:
        /*0e38*/ 	.byte	0x04, 0x05
        /*0e3a*/ 	.short	(.L_213 - .L_212)
.L_212:
        /*0e3c*/ 	.word	0x00000200
        /*0e40*/ 	.word	0x00000001
        /*0e44*/ 	.word	0x00000001


	//----- nvinfo : EIATTR_CRS_STACK_SIZE
	.align		4
.L_213:
        /*0e48*/ 	.byte	0x04, 0x1e
        /*0e4a*/ 	.short	(.L_215 - .L_214)
.L_214:
        /*0e4c*/ 	.word	0x00000000


	//----- nvinfo : EIATTR_CBANK_PARAM_SIZE
	.align		4
.L_215:
        /*0e50*/ 	.byte	0x03, 0x19
        /*0e52*/ 	.short	0x0af0


	//----- nvinfo : EIATTR_PARAM_CBANK
	.align		4
        /*0e54*/ 	.byte	0x04, 0x0a
        /*0e56*/ 	.short	(.L_217 - .L_216)
	.align		4
.L_216:
        /*0e58*/ 	.word	index@(.nv.constant0._ZN7cutlass13device_kernelIN5flash11enable_sm90INS1_16FlashAttnFwdSm90INS1_25CollectiveMainloopFwdSm90ILi2EN4cute5tupleIJNS5_1CILi1EEES8_S8_EEENS6_IJNS7_ILi192EEENS7_ILi128EEENS7_ILi96EEEEEELi96ENS_12float_e4m3_tEfNS_4arch4Sm90ELb0ELb1ELb0ELb1ELb1ELb0ELb0ELb1ELb1ELb1ELb1ELb0EEENS1_21CollectiveEpilogueFwdINS6_IJSA_SC_SB_EEES9_NS_10bfloat16_tESG_Li384ELb1ELb1ELb1ELb1EEENS1_36VarlenDynamicPersistentTileSchedulerILi192ELi128ELi384ELi128ELb1ELb1ELb1ELb1ELb0ELb1EEEEEEEEEvNT_6ParamsE)
        /*0e5c*/ 	.short	0x0210
        /*0e5e*/ 	.short	0x0af0


	//----- nvinfo : EIATTR_SW_WAR
	.align		4
.L_217:
        /*0e60*/ 	.byte	0x04, 0x36
        /*0e62*/ 	.short	(.L_219 - .L_218)
.L_218:
        /*0e64*/ 	.word	0x00000008
.L_219:


//--------------------- .nv.info._ZN7cutlass13device_kernelIN5flash11enable_sm90INS1_16FlashAttnFwdSm90INS1_25CollectiveMainloopFwdSm90ILi2EN4cute5tupleIJNS5_1CILi1EEES8_S8_EEENS6_IJNS7_ILi192EEENS7_ILi128EEENS7_ILi96EEEEEELi96ENS_12float_e4m3_tEfNS_4arch4Sm90ELb0ELb1ELb0ELb1ELb1ELb1ELb0ELb1ELb1ELb1ELb1ELb0EEENS1_21CollectiveEpilogueFwdINS6_IJSA_SC_SB_EEES9_NS_10bfloat16_tESG_Li384ELb1ELb1ELb1ELb1EEENS1_36VarlenDynamicPersistentTileSchedulerILi192ELi128ELi384ELi128ELb1ELb1ELb1ELb1ELb0ELb1EEEEEEEEEvNT_6ParamsE --------------------------
	.section	.nv.info._ZN7cutlass13device_kernelIN5flash11enable_sm90INS1_16FlashAttnFwdSm90INS1_25CollectiveMainloopFwdSm90ILi2EN4cute5tupleIJNS5_1CILi1EEES8_S8_EEENS6_IJNS7_ILi192EEENS7_ILi128EEENS7_ILi96EEEEEELi96ENS_12float_e4m3_tEfNS_4arch4Sm90ELb0ELb1ELb0ELb1ELb1ELb1ELb0ELb1ELb1ELb1ELb1ELb0EEENS1_21CollectiveEpilogueFwdINS6_IJSA_SC_SB_EEES9_NS_10bfloat16_tESG_Li384ELb1ELb1ELb1ELb1EEENS1_36VarlenDynamicPersistentTileSchedulerILi192ELi128ELi384ELi128ELb1ELb1ELb1ELb1ELb0ELb1EEEEEEEEEvNT_6ParamsE,"",@"SHT_CUDA_INFO"
	.sectionflags	@""
	.align	4


	//----- nvinfo : EIATTR_CUDA_API_VERSION
	.align		4
        /*0000*/ 	.byte	0x04, 0x37
        /*0002*/ 	.short	(.L_221 - .L_220)
.L_220:
        /*0004*/ 	.word	0x00000082


	//----- nvinfo : EIATTR_KPARAM_INFO
	.align		4
.L_221:
        /*0008*/ 	.byte	0x04, 0x17
        /*000a*/ 	.short	(.L_223 - .L_222)
.L_222:
        /*000c*/ 	.word	0x00000000
        /*0010*/ 	.short	0x0000
        /*0012*/ 	.short	0x0070
        /*0014*/ 	.byte	0x00, 0xf0, 0x01, 0x2a


	//----- nvinfo : EIATTR_SPARSE_MMA_MASK
	.align		4
.L_223:
        /*0018*/ 	.byte	0x03, 0x50
        /*001a*/ 	.short	0x0000


	//----- nvinfo : EIATTR_MAXREG_COUNT
	.align		4
        /*001c*/ 	.byte	0x03, 0x1b
        /*001e*/ 	.short	0x0080


	//----- nvinfo : EIATTR_NUM_BARRIERS
	.align		4
        /*0020*/ 	.byte	0x02, 0x4c
        /*0022*/ 	.byte	0x10
	.zero		1


	//----- nvinfo : EIATTR_EXTERNS
	.align		4
        /*0024*/ 	.byte	0x04, 0x0f
        /*0026*/ 	.short	(.L_225 - .L_224)


	//   ....[0]....
	.align		4
.L_224:
        /*0028*/ 	.word	index@(__assertfail)


	//----- nvinfo : EIATTR_ANNOTATIONS
	.align		4
.L_225:
        /*002c*/ 	.byte	0x04, 0x55
        /*002e*/ 	.short	(.L_227 - .L_226)


	//   ....[0]....
.L_226:
        /* <DEDUP_REMOVED lines=101> */


	//----- nvinfo : EIATTR_MERCURY_ISA_VERSION
	.align		4
.L_227:
        /*0668*/ 	.byte	0x03, 0x5f
        /*066a*/ 	.short	0x0101


	//----- nvinfo : EIATTR_UNUSED_LOAD_BYTE_OFFSET
	.align		4
        /*066c*/ 	.byte	0x04, 0x44
        /*066e*/ 	.short	(.L_229 - .L_228)


	//   ....[0]....
.L_228:
        /*0670*/ 	.word	0x00000a50
        /*0674*/ 	.word	0x0000fff0


	//   ....[1]....
        /*0678*/ 	.word	0x00018730
        /*067c*/ 	.word	0x0000fff0


	//----- nvinfo : EIATTR_INT_WARP_WIDE_INSTR_OFFSETS
	.align		4
.L_229:
        /*0680*/ 	.byte	0x04, 0x31
        /*0682*/ 	.short	(.L_231 - .L_230)


	//   ....[0]....
.L_230:
        /*0684*/ 	.word	0x00000130


	//   ....[1]....
        /*0688*/ 	.word	0x00000170


	//   ....[2]....
        /*068c*/ 	.word	0x000001e0


	//   ....[3]....
        /*0690*/ 	.word	0x0001f590


	//   ....[4]....
        /*0694*/ 	.word	0x0001f620


	//   ....[5]....
        /*0698*/ 	.word	0x000225f0


	//   ....[6]....
        /*069c*/ 	.word	0x00022680


	//----- nvinfo : EIATTR_COOP_GROUP_MASK_REGIDS
	.align		4
.L_231:
        /*06a0*/ 	.byte	0x04, 0x29
        /*06a2*/ 	.short	(.L_233 - .L_232)


	//   ....[0]....
.L_232:
        /*06a4*/ 	.word	0xffffffff


	//   ....[1]....
        /*06a8*/ 	.word	0xffffffff


	//   ....[2]....
        /*06ac*/ 	.word	0xffffffff


	//   ....[3]....
        /*06b0*/ 	.word	0xffffffff


	//   ....[4]....
        /*06b4*/ 	.word	0xffffffff


	//   ....[5]....
        /*06b8*/ 	.word	0xffffffff


	//   ....[6]....
        /*06bc*/ 	.word	0xffffffff


	//   ....[7]....
        /*06c0*/ 	.word	0xffffffff


	//   ....[8]....
        /*06c4*/ 	.word	0xffffffff


	//   ....[9]....
        /*06c8*/ 	.word	0xffffffff


	//   ....[10]....
        /*06cc*/ 	.word	0xffffffff


	//   ....[11]....
        /*06d0*/ 	.word	0xffffffff


	//   ....[12]....
        /*06d4*/ 	.word	0xffffffff


	//   ....[13]....
        /*06d8*/ 	.word	0xffffffff


	//   ....[14]....
        /*06dc*/ 	.word	0xffffffff


	//   ....[15]....
        /*06e0*/ 	.word	0xffffffff


	//   ....[16]....
        /*06e4*/ 	.word	0xffffffff


	//   ....[17]....
        /*06e8*/ 	.word	0xffffffff


	//   ....[18]....
        /*06ec*/ 	.word	0xffffffff


	//   ....[19]....
        /*06f0*/ 	.word	0xffffffff


	//   ....[20]....
        /*06f4*/ 	.word	0xffffffff


	//   ....[21]....
        /*06f8*/ 	.word	0xffffffff


	//   ....[22]....
        /*06fc*/ 	.word	0xffffffff


	//   ....[23]....
        /*0700*/ 	.word	0xffffffff


	//   ....[24]....
        /*0704*/ 	.word	0xffffffff


	//   ....[25]....
        /*0708*/ 	.word	0xffffffff


	//   ....[26]....
        /*070c*/ 	.word	0xffffffff


	//   ....[27]....
        /*0710*/ 	.word	0xffffffff


	//   ....[28]....
        /*0714*/ 	.word	0xffffffff


	//   ....[29]....
        /*0718*/ 	.word	0xffffffff


	//   ....[30]....
        /*071c*/ 	.word	0xffffffff


	//   ....[31]....
        /*0720*/ 	.word	0xffffffff


	//   ....[32]....
        /*0724*/ 	.word	0xffffffff


	//   ....[33]....
        /*0728*/ 	.word	0xffffffff


	//   ....[34]....
        /*072c*/ 	.word	0xffffffff


	//   ....[35]....
        /*0730*/ 	.word	0xffffffff


	//   ....[36]....
        /*0734*/ 	.word	0xffffffff


	//   ....[37]....
        /*0738*/ 	.word	0xffffffff


	//   ....[38]....
        /*073c*/ 	.word	0xffffffff


	//   ....[39]....
        /*0740*/ 	.word	0xffffffff


	//   ....[40]....
        /*0744*/ 	.word	0xffffffff


	//   ....[41]....
        /*0748*/ 	.word	0xffffffff


	//   ....[42]....
        /*074c*/ 	.word	0xffffffff


	//   ....[43]....
        /*0750*/ 	.word	0xffffffff


	//   ....[44]....
        /*0754*/ 	.word	0xffffffff


	//   ....[45]....
        /*0758*/ 	.word	0xffffffff


	//   ....[46]....
        /*075c*/ 	.word	0xffffffff


	//   ....[47]....
        /*0760*/ 	.word	0xffffffff


	//   ....[48]....
        /*0764*/ 	.word	0xffffffff


	//   ....[49]....
        /*0768*/ 	.word	0xffffffff


	//   ....[50]....
        /*076c*/ 	.word	0xffffffff


	//   ....[51]....
        /*0770*/ 	.word	0xffffffff


	//   ....[52]....
        /*0774*/ 	.word	0xffffffff


	//   ....[53]....
        /*0778*/ 	.word	0xffffffff


	//   ....[54]....
        /*077c*/ 	.word	0xffffffff


	//   ....[55]....
        /*0780*/ 	.word	0xffffffff


	//   ....[56]....
        /*0784*/ 	.word	0xffffffff


	//   ....[57]....
        /*0788*/ 	.word	0xffffffff


	//   ....[58]....
        /*078c*/ 	.word	0xffffffff


	//   ....[59]....
        /*0790*/ 	.word	0xffffffff


	//   ....[60]....
        /*0794*/ 	.word	0xffffffff


	//   ....[61]....
        /*0798*/ 	.word	0xffffffff


	//   ....[62]....
        /*079c*/ 	.word	0xffffffff


	//   ....[63]....
        /*07a0*/ 	.word	0xffffffff


	//   ....[64]....
        /*07a4*/ 	.word	0xffffffff


	//   ....[65]....
        /*07a8*/ 	.word	0xffffffff


	//   ....[66]....
        /*07ac*/ 	.word	0xffffffff


	//   ....[67]....
        /*07b0*/ 	.word	0xffffffff


	//   ....[68]....
        /*07b4*/ 	.word	0xffffffff


	//   ....[69]....
        /*07b8*/ 	.word	0xffffffff


	//   ....[70]....
        /*07bc*/ 	.word	0xffffffff


	//   ....[71]....
        /*07c0*/ 	.word	0xffffffff


	//   ....[72]....
        /*07c4*/ 	.word	0xffffffff


	//   ....[73]....
        /*07c8*/ 	.word	0xffffffff


	//   ....[74]....
        /*07cc*/ 	.word	0xffffffff


	//   ....[75]....
        /*07d0*/ 	.word	0xffffffff


	//   ....[76]....
        /*07d4*/ 	.word	0xffffffff


	//   ....[77]....
        /*07d8*/ 	.word	0xffffffff


	//   ....[78]....
        /*07dc*/ 	.word	0xffffffff


	//   ....[79]....
        /*07e0*/ 	.word	0xffffffff


	//   ....[80]....
        /*07e4*/ 	.word	0xffffffff


	//   ....[81]....
        /*07e8*/ 	.word	0xffffffff


	//   ....[82]....
        /*07ec*/ 	.word	0xffffffff


	//   ....[83]....
        /*07f0*/ 	.word	0xffffffff


	//   ....[84]....
        /*07f4*/ 	.word	0xffffffff


	//   ....[85]....
        /*07f8*/ 	.word	0xffffffff


	//   ....[86]....
        /*07fc*/ 	.word	0xffffffff


	//   ....[87]....
        /*0800*/ 	.word	0xffffffff


	//   ....[88]....
        /*0804*/ 	.word	0xffffffff


	//   ....[89]....
        /*0808*/ 	.word	0xffffffff


	//   ....[90]....
        /*080c*/ 	.word	0xffffffff


	//   ....[91]....
        /*0810*/ 	.word	0xffffffff


	//   ....[92]....
        /*0814*/ 	.word	0xffffffff


	//   ....[93]....
        /*0818*/ 	.word	0xffffffff


	//   ....[94]....
        /*081c*/ 	.word	0xffffffff


	//   ....[95]....
        /*0820*/ 	.word	0xffffffff


	//   ....[96]....
        /*0824*/ 	.word	0xffffffff


	//   ....[97]....
        /*0828*/ 	.word	0xffffffff


	//   ....[98]....
        /*082c*/ 	.word	0xffffffff


	//   ....[99]....
        /*0830*/ 	.word	0xffffffff


	//   ....[100]....
        /*0834*/ 	.word	0xffffffff


	//   ....[101]....
        /*0838*/ 	.word	0xffffffff


	//   ....[102]....
        /*083c*/ 	.word	0xffffffff


	//   ....[103]....
        /*0840*/ 	.word	0xffffffff


	//   ....[104]....
        /*0844*/ 	.word	0xffffffff


	//   ....[105]....
        /*0848*/ 	.word	0xffffffff


	//   ....[106]....
        /*084c*/ 	.word	0xffffffff


	//   ....[107]....
        /*0850*/ 	.word	0xffffffff


	//   ....[108]....
        /*0854*/ 	.word	0xffffffff


	//   ....[109]....
        /*0858*/ 	.word	0xffffffff


	//   ....[110]....
        /*085c*/ 	.word	0xffffffff


	//   ....[111]....
        /*0860*/ 	.word	0xffffffff


	//   ....[112]....
        /*0864*/ 	.word	0xffffffff


	//   ....[113]....
        /*0868*/ 	.word	0xffffffff


	//   ....[114]....
        /*086c*/ 	.word	0xffffffff


	//   ....[115]....
        /*0870*/ 	.word	0xffffffff


	//   ....[116]....
        /*0874*/ 	.word	0xffffffff


	//   ....[117]....
        /*0878*/ 	.word	0xffffffff


	//   ....[118]....
        /*087c*/ 	.word	0xffffffff


	//   ....[119]....
        /*0880*/ 	.word	0xffffffff


	//   ....[120]....
        /*0884*/ 	.word	0xffffffff


	//   ....[121]....
        /*0888*/ 	.word	0xffffffff


	//   ....[122]....
        /*088c*/ 	.word	0xffffffff


	//   ....[123]....
        /*0890*/ 	.word	0xffffffff


	//   ....[124]....
        /*0894*/ 	.word	0xffffffff


	//   ....[125]....
        /*0898*/ 	.word	0xffffffff


	//   ....[126]....
        /*089c*/ 	.word	0xffffffff


	//   ....[127]....
        /*08a0*/ 	.word	0xffffffff


	//   ....[128]....
        /*08a4*/ 	.word	0xffffffff


	//   ....[129]....
        /*08a8*/ 	.word	0xffffffff


	//   ....[130]....
        /*08ac*/ 	.word	0xffffffff


	//   ....[131]....
        /*08b0*/ 	.word	0xffffffff


	//   ....[132]....
        /*08b4*/ 	.word	0xffffffff


	//   ....[133]....
        /*08b8*/ 	.word	0xffffffff


	//   ....[134]....
        /*08bc*/ 	.word	0xffffffff


	//   ....[135]....
        /*08c0*/ 	.word	0xffffffff


	//   ....[136]....
        /*08c4*/ 	.word	0xffffffff


	//   ....[137]....
        /*08c8*/ 	.word	0xffffffff


	//   ....[138]....
        /*08cc*/ 	.word	0xffffffff


	//   ....[139]....
        /*08d0*/ 	.word	0xffffffff


	//   ....[140]....
        /*08d4*/ 	.word	0xffffffff


	//   ....[141]....
        /*08d8*/ 	.word	0xffffffff


	//   ....[142]....
        /*08dc*/ 	.word	0xffffffff


	//   ....[143]....
        /*08e0*/ 	.word	0xffffffff


	//   ....[144]....
        /*08e4*/ 	.word	0xffffffff


	//   ....[145]....
        /*08e8*/ 	.word	0xffffffff


	//   ....[146]....
        /*08ec*/ 	.word	0xffffffff


	//   ....[147]....
        /*08f0*/ 	.word	0xffffffff


	//   ....[148]....
        /*08f4*/ 	.word	0xffffffff


	//   ....[149]....
        /*08f8*/ 	.word	0xffffffff


	//   ....[150]....
        /*08fc*/ 	.word	0xffffffff


	//   ....[151]....
        /*0900*/ 	.word	0xffffffff


	//   ....[152]....
        /*0904*/ 	.word	0xffffffff


	//   ....[153]....
        /*0908*/ 	.word	0xffffffff


	//   ....[154]....
        /*090c*/ 	.word	0xffffffff


	//   ....[155]....
        /*0910*/ 	.word	0xffffffff


	//   ....[156]....
        /*0914*/ 	.word	0xffffffff


	//   ....[157]....
        /*0918*/ 	.word	0xffffffff


	//   ....[158]....
        /*091c*/ 	.word	0xffffffff


	//   ....[159]....
        /*0920*/ 	.word	0xffffffff


	//   ....[160]....
        /*0924*/ 	.word	0xffffffff


	//   ....[161]....
        /*0928*/ 	.word	0xffffffff


	//   ....[162]....
        /*092c*/ 	.word	0xffffffff


	//   ....[163]....
        /*0930*/ 	.word	0xffffffff


	//   ....[164]....
        /*0934*/ 	.word	0xffffffff


	//   ....[165]....
        /*0938*/ 	.word	0xffffffff


	//   ....[166]....
        /*093c*/ 	.word	0xffffffff


	//   ....[167]....
        /*0940*/ 	.word	0xffffffff


	//   ....[168]....
        /*0944*/ 	.word	0xffffffff


	//   ....[169]....
        /*0948*/ 	.word	0xffffffff


	//   ....[170]....
        /*094c*/ 	.word	0xffffffff


	//   ....[171]....
        /*0950*/ 	.word	0xffffffff


	//   ....[172]....
        /*0954*/ 	.word	0xffffffff


	//   ....[173]....
        /*0958*/ 	.word	0x0500000f


	//   ....[174]....
        /*095c*/ 	.word	0x0500000f


	//   ....[175]....
        /*0960*/ 	.word	0x0500000f


	//   ....[176]....
        /*0964*/ 	.word	0x0500000f


	//   ....[177]....
        /*0968*/ 	.word	0x0500000f


	//   ....[178]....
        /*096c*/ 	.word	0x0500000f


	//   ....[179]....
        /*0970*/ 	.word	0x0500000f


	//   ....[180]....
        /*0974*/ 	.word	0x0500000f


	//   ....[181]....
        /*0978*/ 	.word	0x0500000f


	//   ....[182]....
        /*097c*/ 	.word	0x0500000f


	//   ....[183]....
        /*0980*/ 	.word	0x0500000f


	//   ....[184]....
        /*0984*/ 	.word	0x0500000f


	//   ....[185]....
        /*0988*/ 	.word	0x0500000f


	//   ....[186]....
        /*098c*/ 	.word	0x0500000f


	//   ....[187]....
        /*0990*/ 	.word	0x0500000f


	//   ....[188]....
        /*0994*/ 	.word	0x0500000f


	//   ....[189]....
        /*0998*/ 	.word	0x0500000f


	//   ....[190]....
        /*099c*/ 	.word	0x0500000f


	//   ....[191]....
        /*09a0*/ 	.word	0x0500000f


	//   ....[192]....
        /*09a4*/ 	.word	0x0500000f


	//   ....[193]....
        /*09a8*/ 	.word	0x0500000f


	//   ....[194]....
        /*09ac*/ 	.word	0x0500000f


	//   ....[195]....
        /*09b0*/ 	.word	0x0500000f


	//   ....[196]....
        /*09b4*/ 	.word	0x0500000f


	//   ....[197]....
        /*09b8*/ 	.word	0x0500000f


	//   ....[198]....
        /*09bc*/ 	.word	0x0500000f


	//   ....[199]....
        /*09c0*/ 	.word	0x0500000f


	//   ....[200]....
        /*09c4*/ 	.word	0x0500000f


	//   ....[201]....
        /*09c8*/ 	.word	0x0500000f


	//   ....[202]....
        /*09cc*/ 	.word	0x0500000f


	//   ....[203]....
        /*09d0*/ 	.word	0x0500000f


	//   ....[204]....
        /*09d4*/ 	.word	0x0500000f


	//   ....[205]....
        /*09d8*/ 	.word	0x0500000f


	//   ....[206]....
        /*09dc*/ 	.word	0x0500000f


	//   ....[207]....
        /*09e0*/ 	.word	0x0500000f


	//   ....[208]....
        /*09e4*/ 	.word	0x0500000f


	//   ....[209]....
        /*09e8*/ 	.word	0x0500000f


	//   ....[210]....
        /*09ec*/ 	.word	0x0500000f


	//   ....[211]....
        /*09f0*/ 	.word	0x0500000f


	//   ....[212]....
        /*09f4*/ 	.word	0x0500000f


	//   ....[213]....
        /*09f8*/ 	.word	0x0500000f


	//   ....[214]....
        /*09fc*/ 	.word	0x0500000f


	//   ....[215]....
        /*0a00*/ 	.word	0x0500000f


	//   ....[216]....
        /*0a04*/ 	.word	0x0500000f


	//   ....[217]....
        /*0a08*/ 	.word	0x0500000f


	//   ....[218]....
        /*0a0c*/ 	.word	0x0500000f


	//   ....[219]....
        /*0a10*/ 	.word	0x0500000f


	//   ....[220]....
        /*0a14*/ 	.word	0x0500000f


	//   ....[221]....
        /*0a18*/ 	.word	0x0500000f


	//   ....[222]....
        /*0a1c*/ 	.word	0x0500000f


	//   ....[223]....
        /*0a20*/ 	.word	0x0500000f


	//   ....[224]....
        /*0a24*/ 	.word	0x0500000f


	//   ....[225]....
        /*0a28*/ 	.word	0x0500000f


	//   ....[226]....
        /*0a2c*/ 	.word	0x0500000f


	//   ....[227]....
        /*0a30*/ 	.word	0x0500000f


	//   ....[228]....
        /*0a34*/ 	.word	0x0500000f


	//   ....[229]....
        /*0a38*/ 	.word	0x0500000f


	//----- nvinfo : EIATTR_COOP_GROUP_INSTR_OFFSETS
	.align		4
.L_233:
        /*0a3c*/ 	.byte	0x04, 0x28
        /*0a3e*/ 	.short	(.L_235 - .L_234)


	//   ....[0]....
.L_234:
        /*0a40*/ 	.word	0x00000070


	//   ....[1]....
        /*0a44*/ 	.word	0x00000140


	//   ....[2]....
        /*0a48*/ 	.word	0x00000190


	//   ....[3]....
        /*0a4c*/ 	.word	0x000003c0


	//   ....[4]....
        /*0a50*/ 	.word	0x00000520


	//   ....[5]....
        /*0a54*/ 	.word	0x00000640


	//   ....[6]....
        /*0a58*/ 	.word	0x000007a0


	//   ....[7]....
        /*0a5c*/ 	.word	0x00002fc0


	//   ....[8]....
        /*0a60*/ 	.word	0x00002fd0


	//   ....[9]....
        /*0a64*/ 	.word	0x00004920


	//   ....[10]....
        /*0a68*/ 	.word	0x00004930


	//   ....[11]....
        /*0a6c*/ 	.word	0x00006a40


	//   ....[12]....
        /*0a70*/ 	.word	0x00006a50


	//   ....[13]....
        /*0a74*/ 	.word	0x00006e40


	//   ....[14]....
        /*0a78*/ 	.word	0x00006e60


	//   ....[15]....
        /*0a7c*/ 	.word	0x00007cd0


	//   ....[16]....
        /*0a80*/ 	.word	0x00008400


	//   ....[17]....
        /*0a84*/ 	.word	0x00008410


	//   ....[18]....
        /*0a88*/ 	.word	0x00008420


	//   ....[19]....
        /*0a8c*/ 	.word	0x00008430


	//   ....[20]....
        /*0a90*/ 	.word	0x0000a100


	//   ....[21]....
        /*0a94*/ 	.word	0x0000a110


	//   ....[22]....
        /*0a98*/ 	.word	0x0000a120


	//   ....[23]....
        /*0a9c*/ 	.word	0x0000a130


	//   ....[24]....
        /*0aa0*/ 	.word	0x0000ca40


	//   ....[25]....
        /*0aa4*/ 	.word	0x0000cca0


	//   ....[26]....
        /*0aa8*/ 	.word	0x0000ded0


	//   ....[27]....
        /*0aac*/ 	.word	0x0000dfe0


	//   ....[28]....
        /*0ab0*/ 	.word	0x0000e760


	//   ....[29]....
        /*0ab4*/ 	.word	0x0000e840


	//   ....[30]....
        /*0ab8*/ 	.word	0x000100b0


	//   ....[31]....
        /*0abc*/ 	.word	0x00010300


	//   ....[32]....
        /*0ac0*/ 	.word	0x00011340


	//   ....[33]....
        /*0ac4*/ 	.word	0x00011440


	//   ....[34]....
        /*0ac8*/ 	.word	0x000118b0


	//   ....[35]....
        /*0acc*/ 	.word	0x00011a10


	//   ....[36]....
        /*0ad0*/ 	.word	0x00013680


	//   ....[37]....
        /*0ad4*/ 	.word	0x000136a0


	//   ....[38]....
        /*0ad8*/ 	.word	0x00013c00


	//   ....[39]....
        /*0adc*/ 	.word	0x00013c60


	//   ....[40]....
        /*0ae0*/ 	.word	0x000153c0


	//   ....[41]....
        /*0ae4*/ 	.word	0x000155d0


	//   ....[42]....
        /*0ae8*/ 	.word	0x000162f0


	//   ....[43]....
        /*0aec*/ 	.word	0x00016510


	//   ....[44]....
        /*0af0*/ 	.word	0x00016c80


	//   ....[45]....
        /*0af4*/ 	.word	0x00016cd0


	//   ....[46]....
        /*0af8*/ 	.word	0x00017fc0


	//   ....[47]....
        /*0afc*/ 	.word	0x00018080


	//   ....[48]....
        /*0b00*/ 	.word	0x000180c0


	//   ....[49]....
        /*0b04*/ 	.word	0x000181c0


	//   ....[50]....
        /*0b08*/ 	.word	0x00018de0


	//   ....[51]....
        /*0b0c*/ 	.word	0x00018e20


	//   ....[52]....
        /*0b10*/ 	.word	0x00018e50


	//   ....[53]....
        /*0b14*/ 	.word	0x00018e70


	//   ....[54]....
        /*0b18*/ 	.word	0x00018e80


	//   ....[55]....
        /*0b1c*/ 	.word	0x00018e90


	//   ....[56]....
        /*0b20*/ 	.word	0x00018ea0


	//   ....[57]....
        /*0b24*/ 	.word	0x00018eb0


	//   ....[58]....
        /*0b28*/ 	.word	0x00018ec0


	//   ....[59]....
        /*0b2c*/ 	.word	0x00018ed0


	//   ....[60]....
        /*0b30*/ 	.word	0x00018ee0


	//   ....[61]....
        /*0b34*/ 	.word	0x00018ef0


	//   ....[62]....
        /*0b38*/ 	.word	0x00018f00


	//   ....[63]....
        /*0b3c*/ 	.word	0x00018f10


	//   ....[64]....
        /*0b40*/ 	.word	0x00018f20


	//   ....[65]....
        /*0b44*/ 	.word	0x00018f30


	//   ....[66]....
        /*0b48*/ 	.word	0x00018f40


	//   ....[67]....
        /*0b4c*/ 	.word	0x00018f50


	//   ....[68]....
        /*0b50*/ 	.word	0x00018f60


	//   ....[69]....
        /*0b54*/ 	.word	0x00018f70


	//   ....[70]....
        /*0b58*/ 	.word	0x00018f80


	//   ....[71]....
        /*0b5c*/ 	.word	0x00018f90


	//   ....[72]....
        /*0b60*/ 	.word	0x00018fa0


	//   ....[73]....
        /*0b64*/ 	.word	0x00018fb0


	//   ....[74]....
        /*0b68*/ 	.word	0x00018fc0


	//   ....[75]....
        /*0b6c*/ 	.word	0x00018fd0


	//   ....[76]....
        /*0b70*/ 	.word	0x00018fe0


	//   ....[77]....
        /*0b74*/ 	.word	0x00018ff0


	//   ....[78]....
        /*0b78*/ 	.word	0x00019000


	//   ....[79]....
        /*0b7c*/ 	.word	0x00019010


	//   ....[80]....
        /*0b80*/ 	.word	0x00019020


	//   ....[81]....
        /*0b84*/ 	.word	0x00019030


	//   ....[82]....
        /*0b88*/ 	.word	0x00019040


	//   ....[83]....
        /*0b8c*/ 	.word	0x00019050


	//   ....[84]....
        /*0b90*/ 	.word	0x00019060


	//   ....[85]....
        /*0b94*/ 	.word	0x00019070


	//   ....[86]....
        /*0b98*/ 	.word	0x00019080


	//   ....[87]....
        /*0b9c*/ 	.word	0x00019090


	//   ....[88]....
        /*0ba0*/ 	.word	0x000190a0


	//   ....[89]....
        /*0ba4*/ 	.word	0x000190b0


	//   ....[90]....
        /*0ba8*/ 	.word	0x000190c0


	//   ....[91]....
        /*0bac*/ 	.word	0x000190d0


	//   ....[92]....
        /*0bb0*/ 	.word	0x000190e0


	//   ....[93]....
        /*0bb4*/ 	.word	0x000190f0


	//   ....[94]....
        /*0bb8*/ 	.word	0x00019100


	//   ....[95]....
        /*0bbc*/ 	.word	0x00019110


	//   ....[96]....
        /*0bc0*/ 	.word	0x00019120


	//   ....[97]....
        /*0bc4*/ 	.word	0x00019130


	//   ....[98]....
        /*0bc8*/ 	.word	0x00019a70


	//   ....[99]....
        /*0bcc*/ 	.word	0x00019a80


	//   ....[100]....
        /*0bd0*/ 	.word	0x00019a90


	//   ....[101]....
        /*0bd4*/ 	.word	0x00019ad0


	//   ....[102]....
        /*0bd8*/ 	.word	0x0001a1c0


	//   ....[103]....
        /*0bdc*/ 	.word	0x0001a1e0


	//   ....[104]....
        /*0be0*/ 	.word	0x0001a2e0


	//   ....[105]....
        /*0be4*/ 	.word	0x0001a300


	//   ....[106]....
        /*0be8*/ 	.word	0x0001a740


	//   ....[107]....
        /*0bec*/ 	.word	0x0001a780


	//   ....[108]....
        /*0bf0*/ 	.word	0x0001abe0


	//   ....[109]....
        /*0bf4*/ 	.word	0x0001abf0


	//   ....[110]....
        /*0bf8*/ 	.word	0x0001b810


	//   ....[111]....
        /*0bfc*/ 	.word	0x0001b820


	//   ....[112]....
        /*0c00*/ 	.word	0x0001b920


	//   ....[113]....
        /*0c04*/ 	.word	0x0001b940


	//   ....[114]....
        /*0c08*/ 	.word	0x0001bac0


	//   ....[115]....
        /*0c0c*/ 	.word	0x0001bcb0


	//   ....[116]....
        /*0c10*/ 	.word	0x0001bce0


	//   ....[117]....
        /*0c14*/ 	.word	0x0001bd10


	//   ....[118]....
        /*0c18*/ 	.word	0x0001bd40


	//   ....[119]....
        /*0c1c*/ 	.word	0x0001bd70


	//   ....[120]....
        /*0c20*/ 	.word	0x0001bda0


	//   ....[121]....
        /*0c24*/ 	.word	0x0001bf30


	//   ....[122]....
        /*0c28*/ 	.word	0x0001bf60


	//   ....[123]....
        /*0c2c*/ 	.word	0x0001bf90


	//   ....[124]....
        /*0c30*/ 	.word	0x0001bfc0


	//   ....[125]....
        /*0c34*/ 	.word	0x0001bff0


	//   ....[126]....
        /*0c38*/ 	.word	0x0001c020


	//   ....[127]....
        /*0c3c*/ 	.word	0x0001c0b0


	//   ....[128]....
        /*0c40*/ 	.word	0x0001c0e0


	//   ....[129]....
        /*0c44*/ 	.word	0x0001c0f0


	//   ....[130]....
        /*0c48*/ 	.word	0x0001c130


	//   ....[131]....
        /*0c4c*/ 	.word	0x0001dab0


	//   ....[132]....
        /*0c50*/ 	.word	0x000201a0


	//   ....[133]....
        /*0c54*/ 	.word	0x000201b0


	//   ....[134]....
        /*0c58*/ 	.word	0x000201c0


	//   ....[135]....
        /*0c5c*/ 	.word	0x000202e0


	//   ....[136]....
        /*0c60*/ 	.word	0x000206f0


	//   ....[137]....
        /*0c64*/ 	.word	0x00020700


	//   ....[138]....
        /*0c68*/ 	.word	0x00020710


	//   ....[139]....
        /*0c6c*/ 	.word	0x00020720


	//   ....[140]....
        /*0c70*/ 	.word	0x00021080


	//   ....[141]....
        /*0c74*/ 	.word	0x000210b0


	//   ....[142]....
        /*0c78*/ 	.word	0x000210d0


	//   ....[143]....
        /*0c7c*/ 	.word	0x000210e0


	//   ....[144]....
        /*0c80*/ 	.word	0x000211e0


	//   ....[145]....
        /*0c84*/ 	.word	0x000211f0


	//   ....[146]....
        /*0c88*/ 	.word	0x000219c0


	//   ....[147]....
        /*0c8c*/ 	.word	0x000219e0


	//   ....[148]....
        /*0c90*/ 	.word	0x00021a00


	//   ....[149]....
        /*0c94*/ 	.word	0x00021a60


	//   ....[150]....
        /*0c98*/ 	.word	0x00021e30


	//   ....[151]....
        /*0c9c*/ 	.word	0x00021e40


	//   ....[152]....
        /*0ca0*/ 	.word	0x00021e50


	//   ....[153]....
        /*0ca4*/ 	.word	0x00021eb0


	//   ....[154]....
        /*0ca8*/ 	.word	0x00022de0


	//   ....[155]....
        /*0cac*/ 	.word	0x00022e10


	//   ....[156]....
        /*0cb0*/ 	.word	0x00022e70


	//   ....[157]....
        /*0cb4*/ 	.word	0x00022ea0


	//   ....[158]....
        /*0cb8*/ 	.word	0x00022ed0


	//   ....[159]....
        /*0cbc*/ 	.word	0x00022f00


	//   ....[160]....
        /*0cc0*/ 	.word	0x00022f30


	//   ....[161]....
        /*0cc4*/ 	.word	0x00022f60


	//   ....[162]....
        /*0cc8*/ 	.word	0x00023100


	//   ....[163]....
        /*0ccc*/ 	.word	0x00023130


	//   ....[164]....
        /*0cd0*/ 	.word	0x00023160


	//   ....[165]....
        /*0cd4*/ 	.word	0x00023190


	//   ....[166]....
        /*0cd8*/ 	.word	0x000231c0


	//   ....[167]....
        /*0cdc*/ 	.word	0x000231f0


	//   ....[168]....
        /*0ce0*/ 	.word	0x000232b0


	//   ....[169]....
        /*0ce4*/ 	.word	0x000232d0


	//   ....[170]....
        /*0ce8*/ 	.word	0x000232f0


	//   ....[171]....
        /*0cec*/ 	.word	0x00023350


	//   ....[172]....
        /*0cf0*/ 	.word	0x00023db0


	//   ....[173]....
        /*0cf4*/ 	.word	0x00024150


	//   ....[174]....
        /*0cf8*/ 	.word	0x000241e0


	//   ....[175]....
        /*0cfc*/ 	.word	0x000242c0


	//   ....[176]....
        /*0d00*/ 	.word	0x00024350


	//   ....[177]....
        /*0d04*/ 	.word	0x00024430


	//   ....[178]....
        /*0d08*/ 	.word	0x000244c0


	//   ....[179]....
        /*0d0c*/ 	.word	0x00024590


	//   ....[180]....
        /*0d10*/ 	.word	0x00024620


	//   ....[181]....
        /*0d14*/ 	.word	0x00024670


	//   ....[182]....
        /*0d18*/ 	.word	0x000246c0


	//   ....[183]....
        /*0d1c*/ 	.word	0x00024790


	//   ....[184]....
        /*0d20*/ 	.word	0x00024820


	//   ....[185]....
        /*0d24*/ 	.word	0x00024870


	//   ....[186]....
        /*0d28*/ 	.word	0x000248c0


	//   ....[187]....
        /*0d2c*/ 	.word	0x00024c60


	//   ....[188]....
        /*0d30*/ 	.word	0x00024f40


	//   ....[189]....
        /*0d34*/ 	.word	0x00025030


	//   ....[190]....
        /*0d38*/ 	.word	0x000250d0


	//   ....[191]....
        /*0d3c*/ 	.word	0x00025280


	//   ....[192]....
        /*0d40*/ 	.word	0x00025320


	//   ....[193]....
        /*0d44*/ 	.word	0x00025410


	//   ....[194]....
        /*0d48*/ 	.word	0x000254a0


	//   ....[195]....
        /*0d4c*/ 	.word	0x00025500


	//   ....[196]....
        /*0d50*/ 	.word	0x000255a0


	//   ....[197]....
        /*0d54*/ 	.word	0x000256b0


	//   ....[198]....
        /*0d58*/ 	.word	0x00025710


	//   ....[199]....
        /*0d5c*/ 	.word	0x00025770


	//   ....[200]....
        /*0d60*/ 	.word	0x00025810


	//   ....[201]....
        /*0d64*/ 	.word	0x000258e0


	//   ....[202]....
        /*0d68*/ 	.word	0x000259c0


	//   ....[203]....
        /*0d6c*/ 	.word	0x00025b00


	//   ....[204]....
        /*0d70*/ 	.word	0x00025bb0


	//   ....[205]....
        /*0d74*/ 	.word	0x00025c60


	//   ....[206]....
        /*0d78*/ 	.word	0x00025d10


	//   ....[207]....
        /*0d7c*/ 	.word	0x00025e00


	//   ....[208]....
        /*0d80*/ 	.word	0x00025e90


	//   ....[209]....
        /*0d84*/ 	.word	0x00025ef0


	//   ....[210]....
        /*0d88*/ 	.word	0x00025fc0


	//   ....[211]....
        /*0d8c*/ 	.word	0x000261a0


	//   ....[212]....
        /*0d90*/ 	.word	0x00026240


	//   ....[213]....
        /*0d94*/ 	.word	0x000263c0


	//   ....[214]....
        /*0d98*/ 	.word	0x00026440


	//   ....[215]....
        /*0d9c*/ 	.word	0x000264c0


	//   ....[216]....
        /*0da0*/ 	.word	0x00026540


	//   ....[217]....
        /*0da4*/ 	.word	0x000265c0


	//   ....[218]....
        /*0da8*/ 	.word	0x00026650


	//   ....[219]....
        /*0dac*/ 	.word	0x000266f0


	//   ....[220]....
        /*0db0*/ 	.word	0x000267a0


	//   ....[221]....
        /*0db4*/ 	.word	0x00026820


	//   ....[222]....
        /*0db8*/ 	.word	0x000268a0


	//   ....[223]....
        /*0dbc*/ 	.word	0x00026920


	//   ....[224]....
        /*0dc0*/ 	.word	0x000269b0


	//   ....[225]....
        /*0dc4*/ 	.word	0x00026a30


	//   ....[226]....
        /*0dc8*/ 	.word	0x00026ae0


	//   ....[227]....
        /*0dcc*/ 	.word	0x00026b30


	//   ....[228]....
        /*0dd0*/ 	.word	0x00026bd0


	//   ....[229]....
        /*0dd4*/ 	.word	0x00026d00


	//----- nvinfo : EIATTR_REG_RECONFIG
	.align		4
.L_235:
        /*0dd8*/ 	.byte	0x01, 0x54
	.zero		2


	//----- nvinfo : EIATTR_SYSCALL_OFFSETS
	.align		4
        /*0ddc*/ 	.byte	0x04, 0x46
        /*0dde*/ 	.short	(.L_237 - .L_236)


	//   ....[0]....
.L_236:
        /*0de0*/ 	.word	0x00002070


	//   ....[1]....
        /*0de4*/ 	.word	0x000021c0


	//   ....[2]....
        /*0de8*/ 	.word	0x00007e40


	//   ....[3]....
        /*0dec*/ 	.word	0x00008160


	//   ....[4]....
        /*0df0*/ 	.word	0x0001f780


	//   ....[5]....
        /*0df4*/ 	.word	0x0001f8f0


	//   ....[6]....
        /*0df8*/ 	.word	0x0001fa40


	//   ....[7]....
        /*0dfc*/ 	.word	0x0001fb80


	//   ....[8]....
        /*0e00*/ 	.word	0x00020b60


	//----- nvinfo : EIATTR_MBARRIER_INSTR_OFFSETS
	.align		4
.L_237:
        /*0e04*/ 	.byte	0x04, 0x39
        /*0e06*/ 	.short	(.L_239 - .L_238)


	//   ....[0]....
.L_238:
        /*0e08*/ 	.word	0x00000270
        /*0e0c*/ 	.word	0x000000ff
        /*0e10*/ 	.word	0x00019c00
        /*0e14*/ 	.short	0x0100
        /*0e16*/ 	.byte	0x08
	.zero		1


	//   ....[1]....
        /*0e18*/ 	.word	0x00000280
        /*0e1c*/ 	.word	0x000000ff
        /*0e20*/ 	.word	0x00019c20
        /*0e24*/ 	.short	0x0100
        /*0e26*/ 	.byte	0x08
	.zero		1


	//   ....[2]....
        /*0e28*/ 	.word	0x00000370
        /*0e2c*/ 	.word	0x000000ff
        /*0e30*/ 	.word	0x00019c30
        /*0e34*/ 	.short	0x0100
        /*0e36*/ 	.byte	0x08
	.zero		1


	//   ....[3]....
        /*0e38*/ 	.word	0x00000380
        /*0e3c*/ 	.word	0x000000ff
        /*0e40*/ 	.word	0x00019c40
        /*0e44*/ 	.short	0x0100
        /*0e46*/ 	.byte	0x08
	.zero		1


	//   ....[4]....
        /*0e48*/ 	.word	0x00000390
        /*0e4c*/ 	.word	0x000000ff
        /*0e50*/ 	.word	0x00019c38
        /*0e54*/ 	.short	0x0100
        /*0e56*/ 	.byte	0x08
	.zero		1


	//   ....[5]....
        /*0e58*/ 	.word	0x000003a0
        /*0e5c*/ 	.word	0x000000ff
        /*0e60*/ 	.word	0x00019c48
        /*0e64*/ 	.short	0x0100
        /*0e66*/ 	.byte	0x08
	.zero		1


	//   ....[6]....
        /*0e68*/ 	.word	0x000004d0
        /*0e6c*/ 	.word	0x000000ff
        /*0e70*/ 	.word	0x00019c50
        /*0e74*/ 	.short	0x0100
        /*0e76*/ 	.byte	0x08
	.zero		1


	//   ....[7]....
        /*0e78*/ 	.word	0x000004e0
        /*0e7c*/ 	.word	0x000000ff
        /*0e80*/ 	.word	0x00019c60
        /*0e84*/ 	.short	0x0100
        /*0e86*/ 	.byte	0x08
	.zero		1


	//   ....[8]....
        /*0e88*/ 	.word	0x000004f0
        /*0e8c*/ 	.word	0x000000ff
        /*0e90*/ 	.word	0x00019c58
        /*0e94*/ 	.short	0x0100
        /*0e96*/ 	.byte	0x08
	.zero		1


	//   ....[9]....
        /*0e98*/ 	.word	0x00000500
        /*0e9c*/ 	.word	0x000000ff
        /*0ea0*/ 	.word	0x00019c68
        /*0ea4*/ 	.short	0x0100
        /*0ea6*/ 	.byte	0x08
	.zero		1


	//   ....[10]....
        /*0ea8*/ 	.word	0x000005f0
        /*0eac*/ 	.word	0x000000ff
        /*0eb0*/ 	.word	0x00019c70
        /*0eb4*/ 	.short	0x0100
        /*0eb6*/ 	.byte	0x06
	.zero		1


	//   ....[11]....
        /*0eb8*/ 	.word	0x00000600
        /*0ebc*/ 	.word	0x000000ff
        /*0ec0*/ 	.word	0x00019c80
        /*0ec4*/ 	.short	0x0100
        /*0ec6*/ 	.byte	0x06
	.zero		1


	//   ....[12]....
        /*0ec8*/ 	.word	0x00000610
        /*0ecc*/ 	.word	0x000000ff
        /*0ed0*/ 	.word	0x00019c78
        /*0ed4*/ 	.short	0x0100
        /*0ed6*/ 	.byte	0x06
	.zero		1


	//   ....[13]....
        /*0ed8*/ 	.word	0x00000620
        /*0edc*/ 	.word	0x000000ff
        /*0ee0*/ 	.word	0x00019c88
        /*0ee4*/ 	.short	0x0100
        /*0ee6*/ 	.byte	0x06
	.zero		1


	//   ....[14]....
        /*0ee8*/ 	.word	0x00000750
        /*0eec*/ 	.word	0x000000ff
        /*0ef0*/ 	.word	0x00019c90
        /*0ef4*/ 	.short	0x0100
        /*0ef6*/ 	.byte	0x08
	.zero		1


	//   ....[15]....
        /*0ef8*/ 	.word	0x00000760
        /*0efc*/ 	.word	0x000000ff
        /*0f00*/ 	.word	0x00019ca0
        /*0f04*/ 	.short	0x0100
        /*0f06*/ 	.byte	0x08
	.zero		1


	//   ....[16]....
        /*0f08*/ 	.word	0x00000770
        /*0f0c*/ 	.word	0x000000ff
        /*0f10*/ 	.word	0x00019c98
        /*0f14*/ 	.short	0x0100
        /*0f16*/ 	.byte	0x08
	.zero		1


	//   ....[17]....
        /*0f18*/ 	.word	0x00000780
        /*0f1c*/ 	.word	0x000000ff
        /*0f20*/ 	.word	0x00019ca8
        /*0f24*/ 	.short	0x0100
        /*0f26*/ 	.byte	0x08
	.zero		1


	//   ....[18]....
        /*0f28*/ 	.word	0x000008c0
        /*0f2c*/ 	.word	0x000000ff
        /*0f30*/ 	.word	0x00019cb0
        /*0f34*/ 	.short	0x0100
        /*0f36*/ 	.byte	0x08
	.zero		1


	//   ....[19]....
        /*0f38*/ 	.word	0x000008d0
        /*0f3c*/ 	.word	0x000000ff
        /*0f40*/ 	.word	0x00019cc0
        /*0f44*/ 	.short	0x0100
        /*0f46*/ 	.byte	0x08
	.zero		1


	//   ....[20]....
        /*0f48*/ 	.word	0x000008e0
        /*0f4c*/ 	.word	0x000000ff
        /*0f50*/ 	.word	0x00019cb8
        /*0f54*/ 	.short	0x0100
        /*0f56*/ 	.byte	0x08
	.zero		1


	//   ....[21]....
        /*0f58*/ 	.word	0x000008f0
        /*0f5c*/ 	.word	0x000000ff
        /*0f60*/ 	.word	0x00019cc8
        /*0f64*/ 	.short	0x0100
        /*0f66*/ 	.byte	0x08
	.zero		1


	//   ....[22]....
        /*0f68*/ 	.word	0x00002f70
        /*0f6c*/ 	.word	0x00000043
        /*0f70*/ 	.word	0x00019c90
        /*0f74*/ 	.short	0x010a
        /*0f76*/ 	.byte	0x3f
	.zero		1


	//   ....[23]....
        /*0f78*/ 	.word	0x000048d0
        /*0f7c*/ 	.word	0x00000043
        /*0f80*/ 	.word	0x00019c90
        /*0f84*/ 	.short	0x010a
        /*0f86*/ 	.byte	0x3f
	.zero		1


	//   ....[24]....
        /*0f88*/ 	.word	0x00006870
        /*0f8c*/ 	.word	0x00000043
        /*0f90*/ 	.word	0x00019c90
        /*0f94*/ 	.short	0x010a
        /*0f96*/ 	.byte	0x3f
	.zero		1


	//   ....[25]....
        /*0f98*/ 	.word	0x00006c90
        /*0f9c*/ 	.word	0x00000004
        /*0fa0*/ 	.word	0x00000000
        /*0fa4*/ 	.short	0x0101
        /*0fa6*/ 	.byte	0x3f
	.zero		1


	//   ....[26]....
        /*0fa8*/ 	.word	0x00006cd0
        /*0fac*/ 	.word	0x00000043
        /*0fb0*/ 	.word	0x00019cb0
        /*0fb4*/ 	.short	0x010a
        /*0fb6*/ 	.byte	0x3f
	.zero		1


	//   ....[27]....
        /*0fb8*/ 	.word	0x000070b0
        /*0fbc*/ 	.word	0x00000043
        /*0fc0*/ 	.word	0x00000000
        /*0fc4*/ 	.short	0x0101
        /*0fc6*/ 	.byte	0x3f
	.zero		1


	//   ....[28]....
        /*0fc8*/ 	.word	0x00007ee0
        /*0fcc*/ 	.word	0x00000010
        /*0fd0*/ 	.word	0x00019c00
        /*0fd4*/ 	.short	0x010a
        /*0fd6*/ 	.byte	0x3f
	.zero		1


	//   ....[29]....
        /*0fd8*/ 	.word	0x00007f30
        /*0fdc*/ 	.word	0x00000010
        /*0fe0*/ 	.word	0x00019c00
        /*0fe4*/ 	.short	0x010a
        /*0fe6*/ 	.byte	0x3f
	.zero		1


	//   ....[30]....
        /*0fe8*/ 	.word	0x00008770
        /*0fec*/ 	.word	0x00000010
        /*0ff0*/ 	.word	0x00019c00
        /*0ff4*/ 	.short	0x010a
        /*0ff6*/ 	.byte	0x3f
	.zero		1


	//   ....[31]....
        /*0ff8*/ 	.word	0x0000a430
        /*0ffc*/ 	.word	0x00000010
        /*1000*/ 	.word	0x00019c00
        /*1004*/ 	.short	0x010a
        /*1006*/ 	.byte	0x3f
	.zero		1


	//   ....[32]....
        /*1008*/ 	.word	0x0000c600
        /*100c*/ 	.word	0x0000000a
        /*1010*/ 	.word	0x00019c30
        /*1014*/ 	.short	0x010a
        /*1016*/ 	.byte	0x3f
	.zero		1


	//   ....[33]....
        /*1018*/ 	.word	0x0000c6b0
        /*101c*/ 	.word	0x0000000a
        /*1020*/ 	.word	0x00019c30
        /*1024*/ 	.short	0x010a
        /*1026*/ 	.byte	0x3f
	.zero		1


	//   ....[34]....
        /*1028*/ 	.word	0x0000ca80
        /*102c*/ 	.word	0x00000000
        /*1030*/ 	.word	0x00000000
        /*1034*/ 	.short	0x0101
        /*1036*/ 	.byte	0x3f
	.zero		1


	//   ....[35]....
        /*1038*/ 	.word	0x0000fac0
        /*103c*/ 	.word	0x00000007
        /*1040*/ 	.word	0x00019c30
        /*1044*/ 	.short	0x010a
        /*1046*/ 	.byte	0x3f
	.zero		1


	//   ....[36]....
        /*1048*/ 	.word	0x0000fb40
        /*104c*/ 	.word	0x00000007
        /*1050*/ 	.word	0x00019c30
        /*1054*/ 	.short	0x010a
        /*1056*/ 	.byte	0x3f
	.zero		1


	//   ....[37]....
        /*1058*/ 	.word	0x0000fd40
        /*105c*/ 	.word	0x00000098
        /*1060*/ 	.word	0x00019c50
        /*1064*/ 	.short	0x010a
        /*1066*/ 	.byte	0x3f
	.zero		1


	//   ....[38]....
        /*1068*/ 	.word	0x0000fd90
        /*106c*/ 	.word	0x00000098
        /*1070*/ 	.word	0x00019c50
        /*1074*/ 	.short	0x010a
        /*1076*/ 	.byte	0x3f
	.zero		1


	//   ....[39]....
        /*1078*/ 	.word	0x000100f0
        /*107c*/ 	.word	0x00000007
        /*1080*/ 	.word	0x00000000
        /*1084*/ 	.short	0x0101
        /*1086*/ 	.byte	0x3f
	.zero		1


	//   ....[40]....
        /*1088*/ 	.word	0x00012570
        /*108c*/ 	.word	0x00000098
        /*1090*/ 	.word	0x00000000
        /*1094*/ 	.short	0x0101
        /*1096*/ 	.byte	0x3f
	.zero		1


	//   ....[41]....
        /*1098*/ 	.word	0x00012f10
        /*109c*/ 	.word	0x00000003
        /*10a0*/ 	.word	0x00019c30
        /*10a4*/ 	.short	0x010a
        /*10a6*/ 	.byte	0x3f
	.zero		1


	//   ....[42]....
        /*10a8*/ 	.word	0x00012f90
        /*10ac*/ 	.word	0x00000003
        /*10b0*/ 	.word	0x00019c30
        /*10b4*/ 	.short	0x010a
        /*10b6*/ 	.byte	0x3f
	.zero		1


	//   ....[43]....
        /*10b8*/ 	.word	0x00013190
        /*10bc*/ 	.word	0x00000015
        /*10c0*/ 	.word	0x00019c50
        /*10c4*/ 	.short	0x010a
        /*10c6*/ 	.byte	0x3f
	.zero		1


	//   ....[44]....
        /*10c8*/ 	.word	0x000131e0
        /*10cc*/ 	.word	0x00000015
        /*10d0*/ 	.word	0x00019c50
        /*10d4*/ 	.short	0x010a
        /*10d6*/ 	.byte	0x3f
	.zero		1


	//   ....[45]....
        /*10d8*/ 	.word	0x00013470
        /*10dc*/ 	.word	0x00000000
        /*10e0*/ 	.word	0x00000000
        /*10e4*/ 	.short	0x0101
        /*10e6*/ 	.byte	0x3f
	.zero		1


	//   ....[46]....
        /*10e8*/ 	.word	0x000146f0
        /*10ec*/ 	.word	0x00000015
        /*10f0*/ 	.word	0x00000000
        /*10f4*/ 	.short	0x0101
        /*10f6*/ 	.byte	0x3f
	.zero		1


	//   ....[47]....
        /*10f8*/ 	.word	0x00014d90
        /*10fc*/ 	.word	0x00000003
        /*1100*/ 	.word	0x00019c30
        /*1104*/ 	.short	0x010a
        /*1106*/ 	.byte	0x3f
	.zero		1


	//   ....[48]....
        /*1108*/ 	.word	0x00014e10
        /*110c*/ 	.word	0x00000003
        /*1110*/ 	.word	0x00019c30
        /*1114*/ 	.short	0x010a
        /*1116*/ 	.byte	0x3f
	.zero		1


	//   ....[49]....
        /*1118*/ 	.word	0x00015010
        /*111c*/ 	.word	0x00000015
        /*1120*/ 	.word	0x00019c50
        /*1124*/ 	.short	0x010a
        /*1126*/ 	.byte	0x3f
	.zero		1


	//   ....[50]....
        /*1128*/ 	.word	0x00015060
        /*112c*/ 	.word	0x00000015
        /*1130*/ 	.word	0x00019c50
        /*1134*/ 	.short	0x010a
        /*1136*/ 	.byte	0x3f
	.zero		1


	//   ....[51]....
        /*1138*/ 	.word	0x000153d0
        /*113c*/ 	.word	0x00000000
        /*1140*/ 	.word	0x00000000
        /*1144*/ 	.short	0x0101
        /*1146*/ 	.byte	0x3f
	.zero		1


	//   ....[52]....
        /*1148*/ 	.word	0x00017790
        /*114c*/ 	.word	0x00000015
        /*1150*/ 	.word	0x00000000
        /*1154*/ 	.short	0x0101
        /*1156*/ 	.byte	0x3f
	.zero		1


	//   ....[53]....
        /*1158*/ 	.word	0x00017d50
        /*115c*/ 	.word	0x00000004
        /*1160*/ 	.word	0x00019c50
        /*1164*/ 	.short	0x010a
        /*1166*/ 	.byte	0x3f
	.zero		1


	//   ....[54]....
        /*1168*/ 	.word	0x00017da0
        /*116c*/ 	.word	0x00000004
        /*1170*/ 	.word	0x00019c50
        /*1174*/ 	.short	0x010a
        /*1176*/ 	.byte	0x3f
	.zero		1


	//   ....[55]....
        /*1178*/ 	.word	0x00018670
        /*117c*/ 	.word	0x00000004
        /*1180*/ 	.word	0x00000000
        /*1184*/ 	.short	0x0101
        /*1186*/ 	.byte	0x3f
	.zero		1


	//   ....[56]....
        /*1188*/ 	.word	0x0001a1d0
        /*118c*/ 	.word	0x00000000
        /*1190*/ 	.word	0x00000000
        /*1194*/ 	.short	0x0101
        /*1196*/ 	.byte	0x3f
	.zero		1


	//   ....[57]....
        /*1198*/ 	.word	0x0001a600
        /*119c*/ 	.word	0x00000004
        /*11a0*/ 	.word	0x00000000
        /*11a4*/ 	.short	0x0101
        /*11a6*/ 	.byte	0x3f
	.zero		1


	//   ....[58]....
        /*11a8*/ 	.word	0x0001db90
        /*11ac*/ 	.word	0x00000012
        /*11b0*/ 	.word	0x00019c20
        /*11b4*/ 	.short	0x010a
        /*11b6*/ 	.byte	0x3f
	.zero		1


	//   ....[59]....
        /*11b8*/ 	.word	0x0001dc20
        /*11bc*/ 	.word	0x00000009
        /*11c0*/ 	.word	0x00019ca0
        /*11c4*/ 	.short	0x010a
        /*11c6*/ 	.byte	0x3f
	.zero		1


	//   ....[60]....
        /*11c8*/ 	.word	0x0001e070
        /*11cc*/ 	.word	0x00000009
        /*11d0*/ 	.word	0x00019cc0
        /*11d4*/ 	.short	0x010a
        /*11d6*/ 	.byte	0x3f
	.zero		1


	//   ....[61]....
        /*11d8*/ 	.word	0x0001e580
        /*11dc*/ 	.word	0x00000009
        /*11e0*/ 	.word	0x00019ca0
        /*11e4*/ 	.short	0x010a
        /*11e6*/ 	.byte	0x3f
	.zero		1


	//   ....[62]....
        /*11e8*/ 	.word	0x0001e9c0
        /*11ec*/ 	.word	0x00000009
        /*11f0*/ 	.word	0x00019cc0
        /*11f4*/ 	.short	0x010a
        /*11f6*/ 	.byte	0x3f
	.zero		1


	//   ....[63]....
        /*11f8*/ 	.word	0x0001ffe0
        /*11fc*/ 	.word	0x00000004
        /*1200*/ 	.word	0x00019c80
        /*1204*/ 	.short	0x010a
        /*1206*/ 	.byte	0x3f
	.zero		1


	//   ....[64]....
        /*1208*/ 	.word	0x000203e0
        /*120c*/ 	.word	0x00000004
        /*1210*/ 	.word	0x00019c70
        /*1214*/ 	.short	0x0107
        /*1216*/ 	.byte	0x3f
	.zero		1


	//   ....[65]....
        /*1218*/ 	.word	0x000204a0
        /*121c*/ 	.word	0x00000004
        /*1220*/ 	.word	0x00019c70
        /*1224*/ 	.short	0x0101
        /*1226*/ 	.byte	0x3f
	.zero		1


	//   ....[66]....
        /*1228*/ 	.word	0x000204d0
        /*122c*/ 	.word	0x00000004
        /*1230*/ 	.word	0x00019c40
        /*1234*/ 	.short	0x010a
        /*1236*/ 	.byte	0x3f
	.zero		1


	//   ....[67]....
        /*1238*/ 	.word	0x00020840
        /*123c*/ 	.word	0x00000004
        /*1240*/ 	.word	0x00019c30
        /*1244*/ 	.short	0x0107
        /*1246*/ 	.byte	0x3f
	.zero		1


	//   ....[68]....
        /*1248*/ 	.word	0x00020910
        /*124c*/ 	.word	0x00000004
        /*1250*/ 	.word	0x00019c30
        /*1254*/ 	.short	0x0101
        /*1256*/ 	.byte	0x3f
	.zero		1


	//   ....[69]....
        /*1258*/ 	.word	0x000212d0
        /*125c*/ 	.word	0x00000012
        /*1260*/ 	.word	0x00019c00
        /*1264*/ 	.short	0x0107
        /*1266*/ 	.byte	0x3f
	.zero		1


	//   ....[70]....
        /*1268*/ 	.word	0x000213d0
        /*126c*/ 	.word	0x00000012
        /*1270*/ 	.word	0x00019c00
        /*1274*/ 	.short	0x0101
        /*1276*/ 	.byte	0x3f
	.zero		1


	//   ....[71]....
        /*1278*/ 	.word	0x000213f0
        /*127c*/ 	.word	0x00000012
        /*1280*/ 	.word	0x00019c20
        /*1284*/ 	.short	0x010a
        /*1286*/ 	.byte	0x3f
	.zero		1


	//   ....[72]....
        /*1288*/ 	.word	0x00021780
        /*128c*/ 	.word	0x00000000
        /*1290*/ 	.word	0x00019c80
        /*1294*/ 	.short	0x010a
        /*1296*/ 	.byte	0x3f
	.zero		1


	//   ....[73]....
        /*1298*/ 	.word	0x00021b30
        /*129c*/ 	.word	0x00000000
        /*12a0*/ 	.word	0x00019c70
        /*12a4*/ 	.short	0x0107
        /*12a6*/ 	.byte	0x3f
	.zero		1


	//   ....[74]....
        /*12a8*/ 	.word	0x00021bf0
        /*12ac*/ 	.word	0x00000000
        /*12b0*/ 	.word	0x00019c70
        /*12b4*/ 	.short	0x0101
        /*12b6*/ 	.byte	0x3f
	.zero		1


	//   ....[75]....
        /*12b8*/ 	.word	0x00021c20
        /*12bc*/ 	.word	0x00000000
        /*12c0*/ 	.word	0x00019c40
        /*12c4*/ 	.short	0x010a
        /*12c6*/ 	.byte	0x3f
	.zero		1


	//   ....[76]....
        /*12c8*/ 	.word	0x00021f50
        /*12cc*/ 	.word	0x00000000
        /*12d0*/ 	.word	0x00019c30
        /*12d4*/ 	.short	0x0107
        /*12d6*/ 	.byte	0x3f
	.zero		1


	//   ....[77]....
        /*12d8*/ 	.word	0x00022010
        /*12dc*/ 	.word	0x00000000
        /*12e0*/ 	.word	0x00019c30
        /*12e4*/ 	.short	0x0101
        /*12e6*/ 	.byte	0x3f
	.zero		1


	//   ....[78]....
        /*12e8*/ 	.word	0x000220a0
        /*12ec*/ 	.word	0x00000002
        /*12f0*/ 	.word	0x00019c70
        /*12f4*/ 	.short	0x010a
        /*12f6*/ 	.byte	0x3f
	.zero		1


	//   ....[79]....
        /*12f8*/ 	.word	0x00022130
        /*12fc*/ 	.word	0x00000002
        /*1300*/ 	.word	0x00019c60
        /*1304*/ 	.short	0x010a
        /*1306*/ 	.byte	0x3f
	.zero		1


	//   ....[80]....
        /*1308*/ 	.word	0x000224c0
        /*130c*/ 	.word	0x00000002
        /*1310*/ 	.word	0x00019c50
        /*1314*/ 	.short	0x0101
        /*1316*/ 	.byte	0x3f
	.zero		1


	//   ....[81]....
        /*1318*/ 	.word	0x00022550
        /*131c*/ 	.word	0x00000002
        /*1320*/ 	.word	0x00000000
        /*1324*/ 	.short	0x0101
        /*1326*/ 	.byte	0x3f
	.zero		1


	//   ....[82]....
        /*1328*/ 	.word	0x00022710
        /*132c*/ 	.word	0x00000003
        /*1330*/ 	.word	0x00019c70
        /*1334*/ 	.short	0x010a
        /*1336*/ 	.byte	0x3f
	.zero		1


	//   ....[83]....
        /*1338*/ 	.word	0x00022790
        /*133c*/ 	.word	0x00000003
        /*1340*/ 	.word	0x00019c60
        /*1344*/ 	.short	0x010a
        /*1346*/ 	.byte	0x3f
	.zero		1


	//   ....[84]....
        /*1348*/ 	.word	0x00022b30
        /*134c*/ 	.word	0x00000003
        /*1350*/ 	.word	0x00019c50
        /*1354*/ 	.short	0x0101
        /*1356*/ 	.byte	0x3f
	.zero		1


	//   ....[85]....
        /*1358*/ 	.word	0x00022bd0
        /*135c*/ 	.word	0x00000003
        /*1360*/ 	.word	0x00000000
        /*1364*/ 	.short	0x0101
        /*1366*/ 	.byte	0x3f
	.zero		1


	//   ....[86]....
        /*1368*/ 	.word	0x00023d30
        /*136c*/ 	.word	0x00000007
        /*1370*/ 	.word	0x00019c20
        /*1374*/ 	.short	0x010a
        /*1376*/ 	.byte	0x3f
	.zero		1


	//   ....[87]....
        /*1378*/ 	.word	0x00023ea0
        /*137c*/ 	.word	0x00000005
        /*1380*/ 	.word	0x00019c40
        /*1384*/ 	.short	0x010a
        /*1386*/ 	.byte	0x3f
	.zero		1


	//   ....[88]....
        /*1388*/ 	.word	0x00023f40
        /*138c*/ 	.word	0x00000003
        /*1390*/ 	.word	0x00019c40
        /*1394*/ 	.short	0x010a
        /*1396*/ 	.byte	0x3f
	.zero		1


	//   ....[89]....
        /*1398*/ 	.word	0x00023f80
        /*139c*/ 	.word	0x00000005
        /*13a0*/ 	.word	0x00019c60
        /*13a4*/ 	.short	0x010a
        /*13a6*/ 	.byte	0x3f
	.zero		1


	//   ....[90]....
        /*13a8*/ 	.word	0x00023fc0
        /*13ac*/ 	.word	0x00000003
        /*13b0*/ 	.word	0x00019c60
        /*13b4*/ 	.short	0x010a
        /*13b6*/ 	.byte	0x3f
	.zero		1


	//   ....[91]....
        /*13b8*/ 	.word	0x00024000
        /*13bc*/ 	.word	0x00000005
        /*13c0*/ 	.word	0x00019c80
        /*13c4*/ 	.short	0x010a
        /*13c6*/ 	.byte	0x3f
	.zero		1


	//   ....[92]....
        /*13c8*/ 	.word	0x00024040
        /*13cc*/ 	.word	0x00000003
        /*13d0*/ 	.word	0x00019c80
        /*13d4*/ 	.short	0x010a
        /*13d6*/ 	.byte	0x3f
	.zero		1


	//   ....[93]....
        /*13d8*/ 	.word	0x000240a0
        /*13dc*/ 	.word	0x00000043
        /*13e0*/ 	.word	0x00019c90
        /*13e4*/ 	.short	0x010a
        /*13e6*/ 	.byte	0x3f
	.zero		1


	//   ....[94]....
        /*13e8*/ 	.word	0x00024210
        /*13ec*/ 	.word	0x00000043
        /*13f0*/ 	.word	0x00019c90
        /*13f4*/ 	.short	0x010a
        /*13f6*/ 	.byte	0x3f
	.zero		1


	//   ....[95]....
        /*13f8*/ 	.word	0x00024390
        /*13fc*/ 	.word	0x00000043
        /*1400*/ 	.word	0x00019c90
        /*1404*/ 	.short	0x010a
        /*1406*/ 	.byte	0x3f
	.zero		1


	//   ....[96]....
        /*1408*/ 	.word	0x000244f0
        /*140c*/ 	.word	0x00000043
        /*1410*/ 	.word	0x00019cb0
        /*1414*/ 	.short	0x010a
        /*1416*/ 	.byte	0x3f
	.zero		1


	//   ....[97]....
        /*1418*/ 	.word	0x000246f0
        /*141c*/ 	.word	0x00000010
        /*1420*/ 	.word	0x00019c00
        /*1424*/ 	.short	0x010a
        /*1426*/ 	.byte	0x3f
	.zero		1


	//   ....[98]....
        /*1428*/ 	.word	0x00024900
        /*142c*/ 	.word	0x00000010
        /*1430*/ 	.word	0x00019c00
        /*1434*/ 	.short	0x010a
        /*1436*/ 	.byte	0x3f
	.zero		1


	//   ....[99]....
        /*1438*/ 	.word	0x00024950
        /*143c*/ 	.word	0x0000000a
        /*1440*/ 	.word	0x00019c30
        /*1444*/ 	.short	0x010a
        /*1446*/ 	.byte	0x3f
	.zero		1


	//   ....[100]....
        /*1448*/ 	.word	0x000249a0
        /*144c*/ 	.word	0x00000007
        /*1450*/ 	.word	0x00019c30
        /*1454*/ 	.short	0x010a
        /*1456*/ 	.byte	0x3f
	.zero		1


	//   ....[101]....
        /*1458*/ 	.word	0x000249f0
        /*145c*/ 	.word	0x00000098
        /*1460*/ 	.word	0x00019c50
        /*1464*/ 	.short	0x010a
        /*1466*/ 	.byte	0x3f
	.zero		1


	//   ....[102]....
        /*1468*/ 	.word	0x00024a40
        /*146c*/ 	.word	0x00000003
        /*1470*/ 	.word	0x00019c30
        /*1474*/ 	.short	0x010a
        /*1476*/ 	.byte	0x3f
	.zero		1


	//   ....[103]....
        /*1478*/ 	.word	0x00024a90
        /*147c*/ 	.word	0x00000015
        /*1480*/ 	.word	0x00019c50
        /*1484*/ 	.short	0x010a
        /*1486*/ 	.byte	0x3f
	.zero		1


	//   ....[104]....
        /*1488*/ 	.word	0x00024ae0
        /*148c*/ 	.word	0x00000003
        /*1490*/ 	.word	0x00019c30
        /*1494*/ 	.short	0x010a
        /*1496*/ 	.byte	0x3f
	.zero		1


	//   ....[105]....
        /*1498*/ 	.word	0x00024b30
        /*149c*/ 	.word	0x00000015
        /*14a0*/ 	.word	0x00019c50
        /*14a4*/ 	.short	0x010a
        /*14a6*/ 	.byte	0x3f
	.zero		1


	//   ....[106]....
        /*14a8*/ 	.word	0x00024b80
        /*14ac*/ 	.word	0x00000004
        /*14b0*/ 	.word	0x00019c50
        /*14b4*/ 	.short	0x010a
        /*14b6*/ 	.byte	0x3f
	.zero		1


	//   ....[107]....
        /*14b8*/ 	.word	0x00024d20
        /*14bc*/ 	.word	0x00000012
        /*14c0*/ 	.word	0x00019c20
        /*14c4*/ 	.short	0x010a
        /*14c6*/ 	.byte	0x3f
	.zero		1


	//   ....[108]....
        /*14c8*/ 	.word	0x00024d70
        /*14cc*/ 	.word	0x00000009
        /*14d0*/ 	.word	0x00019ca0
        /*14d4*/ 	.short	0x010a
        /*14d6*/ 	.byte	0x3f
	.zero		1


	//   ....[109]....
        /*14d8*/ 	.word	0x00024dc0
        /*14dc*/ 	.word	0x00000009
        /*14e0*/ 	.word	0x00019cc0
        /*14e4*/ 	.short	0x010a
        /*14e6*/ 	.byte	0x3f
	.zero		1


	//   ....[110]....
        /*14e8*/ 	.word	0x00024e10
        /*14ec*/ 	.word	0x00000009
        /*14f0*/ 	.word	0x00019ca0
        /*14f4*/ 	.short	0x010a
        /*14f6*/ 	.byte	0x3f
	.zero		1


	//   ....[111]....
        /*14f8*/ 	.word	0x00024e60
        /*14fc*/ 	.word	0x00000009
        /*1500*/ 	.word	0x00019cc0
        /*1504*/ 	.short	0x010a
        /*1506*/ 	.byte	0x3f
	.zero		1


	//   ....[112]....
        /*1508*/ 	.word	0x00024f80
        /*150c*/ 	.word	0x00000004
        /*1510*/ 	.word	0x00019c80
        /*1514*/ 	.short	0x010a
        /*1516*/ 	.byte	0x3f
	.zero		1


	//   ....[113]....
        /*1518*/ 	.word	0x00025360
        /*151c*/ 	.word	0x00000004
        /*1520*/ 	.word	0x00019c40
        /*1524*/ 	.short	0x010a
        /*1526*/ 	.byte	0x3f
	.zero		1


	//   ....[114]....
        /*1528*/ 	.word	0x00025a00
        /*152c*/ 	.word	0x00000012
        /*1530*/ 	.word	0x00019c20
        /*1534*/ 	.short	0x010a
        /*1536*/ 	.byte	0x3f
	.zero		1


	//   ....[115]....
        /*1538*/ 	.word	0x00025a50
        /*153c*/ 	.word	0x00000000
        /*1540*/ 	.word	0x00019c80
        /*1544*/ 	.short	0x010a
        /*1546*/ 	.byte	0x3f
	.zero		1


	//   ....[116]....
        /*1548*/ 	.word	0x00025d50
        /*154c*/ 	.word	0x00000000
        /*1550*/ 	.word	0x00019c40
        /*1554*/ 	.short	0x010a
        /*1556*/ 	.byte	0x3f
	.zero		1


	//   ....[117]....
        /*1558*/ 	.word	0x00026000
        /*155c*/ 	.word	0x00000002
        /*1560*/ 	.word	0x00019c70
        /*1564*/ 	.short	0x010a
        /*1566*/ 	.byte	0x3f
	.zero		1


	//   ....[118]....
        /*1568*/ 	.word	0x00026050
        /*156c*/ 	.word	0x00000002
        /*1570*/ 	.word	0x00019c60
        /*1574*/ 	.short	0x010a
        /*1576*/ 	.byte	0x3f
	.zero		1


	//   ....[119]....
        /*1578*/ 	.word	0x000260a0
        /*157c*/ 	.word	0x00000003
        /*1580*/ 	.word	0x00019c70
        /*1584*/ 	.short	0x010a
        /*1586*/ 	.byte	0x3f
	.zero		1


	//   ....[120]....
        /*1588*/ 	.word	0x000260f0
        /*158c*/ 	.word	0x00000003
        /*1590*/ 	.word	0x00019c60
        /*1594*/ 	.short	0x010a
        /*1596*/ 	.byte	0x3f
	.zero		1


	//   ....[121]....
        /*1598*/ 	.word	0x00026c20
        /*159c*/ 	.word	0x00000007
        /*15a0*/ 	.word	0x00019c20
        /*15a4*/ 	.short	0x010a
        /*15a6*/ 	.byte	0x3f
	.zero		1


	//   ....[122]....
        /*15a8*/ 	.word	0x00026dc0
        /*15ac*/ 	.word	0x00000005
        /*15b0*/ 	.word	0x00019c40
        /*15b4*/ 	.short	0x010a
        /*15b6*/ 	.byte	0x3f
	.zero		1


	//   ....[123]....
        /*15b8*/ 	.word	0x00026e10
        /*15bc*/ 	.word	0x00000003
        /*15c0*/ 	.word	0x00019c40
        /*15c4*/ 	.short	0x010a
        /*15c6*/ 	.byte	0x3f
	.zero		1


	//   ....[124]....
        /*15c8*/ 	.word	0x00026e60
        /*15cc*/ 	.word	0x00000005
        /*15d0*/ 	.word	0x00019c60
        /*15d4*/ 	.short	0x010a
        /*15d6*/ 	.byte	0x3f
	.zero		1


	//   ....[125]....
        /*15d8*/ 	.word	0x00026eb0
        /*15dc*/ 	.word	0x00000003
        /*15e0*/ 	.word	0x00019c60
        /*15e4*/ 	.short	0x010a
        /*15e6*/ 	.byte	0x3f
	.zero		1


	//   ....[126]....
        /*15e8*/ 	.word	0x00026f00
        /*15ec*/ 	.word	0x00000005
        /*15f0*/ 	.word	0x00019c80
        /*15f4*/ 	.short	0x010a
        /*15f6*/ 	.byte	0x3f
	.zero		1


	//----- nvinfo : EIATTR_NUM_MBARRIERS
	.align		4
.L_239:
        /*15f8*/ 	.byte	0x03, 0x38
        /*15fa*/ 	.short	0x0016


	//----- nvinfo : EIATTR_EXIT_INSTR_OFFSETS
	.align		4
        /*15fc*/ 	.byte	0x04, 0x1c
        /*15fe*/ 	.short	(.L_241 - .L_240)


	//   ....[0]....
.L_240:
        /*1600*/ 	.word	0x00024090


	//----- nvinfo : EIATTR_MAX_THREADS
	.align		4
.L_241:
        /*1604*/ 	.byte	0x04, 0x05
        /*1606*/ 	.short	(.L_243 - .L_242)
.L_242:
        /*1608*/ 	.word	0x00000200
        /*160c*/ 	.word	0x00000001
        /*1610*/ 	.word	0x00000001


	//----- nvinfo : EIATTR_CRS_STACK_SIZE
	.align		4
.L_243:
        /*1614*/ 	.byte	0x04, 0x1e
        /*1616*/ 	.short	(.L_245 - .L_244)
.L_244:
        /*1618*/ 	.word	0x00000000


	//----- nvinfo : EIATTR_CBANK_PARAM_SIZE
	.align		4
.L_245:
        /*161c*/ 	.byte	0x03, 0x19
        /*161e*/ 	.short	0x0af0


	//----- nvinfo : EIATTR_PARAM_CBANK
	.align		4
        /*1620*/ 	.byte	0x04, 0x0a
        /*1622*/ 	.short	(.L_247 - .L_246)
	.align		4
.L_246:
        /*1624*/ 	.word	index@(.nv.constant0._ZN7cutlass13device_kernelIN5flash11enable_sm90INS1_16FlashAttnFwdSm90INS1_25CollectiveMainloopFwdSm90ILi2EN4cute5tupleIJNS5_1CILi1EEES8_S8_EEENS6_IJNS7_ILi192EEENS7_ILi128EEENS7_ILi96EEEEEELi96ENS_12float_e4m3_tEfNS_4arch4Sm90ELb0ELb1ELb0ELb1ELb1ELb1ELb0ELb1ELb1ELb1ELb1ELb0EEENS1_21CollectiveEpilogueFwdINS6_IJSA_SC_SB_EEES9_NS_10bfloat16_tESG_Li384ELb1ELb1ELb1ELb1EEENS1_36VarlenDynamicPersistentTileSchedulerILi192ELi128ELi384ELi128ELb1ELb1ELb1ELb1ELb0ELb1EEEEEEEEEvNT_6ParamsE)
        /*1628*/ 	.short	0x0210
        /*162a*/ 	.short	0x0af0


	//----- nvinfo : EIATTR_SW_WAR
	.align		4
.L_247:
        /*162c*/ 	.byte	0x04, 0x36
        /*162e*/ 	.short	(.L_249 - .L_248)
.L_248:
        /*1630*/ 	.word	0x00000008
.L_249:


//--------------------- .nv.info._ZN7cutlass13device_kernelIN5flash11enable_sm90INS1_16FlashAttnFwdSm90INS1_25CollectiveMainloopFwdSm90ILi2EN4cute5tupleIJNS5_1CILi1EEES8_S8_EEENS6_IJNS7_ILi192EEENS7_ILi128EEENS7_ILi96EEEEEELi96ENS_12float_e4m3_tEfNS_4arch4Sm90ELb1ELb0ELb0ELb0ELb1ELb0ELb0ELb1ELb1ELb1ELb1ELb0EEENS1_21CollectiveEpilogueFwdINS6_IJSA_SC_SB_EEES9_NS_10bfloat16_tESG_Li384ELb0ELb1ELb1ELb1EEENS1_19SingleTileSchedulerILb0ELb1ELb1ELi192EEEEEEEEEvNT_6ParamsE --------------------------
	.section	.nv.info._ZN7cutlass13device_kernelIN5flash11enable_sm90INS1_16FlashAttnFwdSm90INS1_25CollectiveMainloopFwdSm90ILi2EN4cute5tupleIJNS5_1CILi1EEES8_S8_EEENS6_IJNS7_ILi192EEENS7_ILi128EEENS7_ILi96EEEEEELi96ENS_12float_e4m3_tEfNS_4arch4Sm90ELb1ELb0ELb0ELb0ELb1ELb0ELb0ELb1ELb1ELb1ELb1ELb0EEENS1_21CollectiveEpilogueFwdINS6_IJSA_SC_SB_EEES9_NS_10bfloat16_tESG_Li384ELb0ELb1ELb1ELb1EEENS1_19SingleTileSchedulerILb0ELb1ELb1ELi192EEEEEEEEEvNT_6ParamsE,"",@"SHT_CUDA_INFO"
	.sectionflags	@""
	.align	4


	//----- nvinfo : EIATTR_CUDA_API_VERSION
	.align		4
        /*0000*/ 	.byte	0x04, 0x37
        /*0002*/ 	.short	(.L_251 - .L_250)
.L_250:
        /*0004*/ 	.word	0x00000082


	//----- nvinfo : EIATTR_KPARAM_INFO
	.align		4
.L_251:
        /*0008*/ 	.byte	0x04, 0x17
        /*000a*/ 	.short	(.L_253 - .L_252)
.L_252:
        /*000c*/ 	.word	0x00000000
        /*0010*/ 	.short	0x0000
        /*0012*/ 	.short	0x0070
        /*0014*/ 	.byte	0x00, 0xf0, 0x01, 0x28


	//----- nvinfo : EIATTR_SPARSE_MMA_MASK
	.align		4
.L_253:
        /*0018*/ 	.byte	0x03, 0x50
        /*001a*/ 	.short	0x0000


	//----- nvinfo : EIATTR_MAXREG_COUNT
	.align		4
        /*001c*/ 	.byte	0x03, 0x1b
        /*001e*/ 	.short	0x0080


	//----- nvinfo : EIATTR_NUM_BARRIERS
	.align		4
        /*0020*/ 	.byte	0x02, 0x4c
        /*0022*/ 	.byte	0x09
	.zero		1


	//----- nvinfo : EIATTR_EXTERNS
	.align		4
        /*0024*/ 	.byte	0x04, 0x0f
        /*0026*/ 	.short	(.L_255 - .L_254)


	//   ....[0]....
	.align		4
.L_254:
        /*0028*/ 	.word	index@(__assertfail)


	//----- nvinfo : EIATTR_ANNOTATIONS
	.align		4
.L_255:
        /*002c*/ 	.byte	0x04, 0x55
        /*002e*/ 	.short	(.L_257 - .L_256)


	//   ....[0]....
.L_256:
        /*0030*/ 	.word	0x00000001
        /*0034*/ 	.byte	0xa0, 0xb5, 0x00, 0x00, 0x01, 0x00, 0x00, 0x00, 0xb0, 0xd5, 0x00, 0x00, 0x01, 0x00, 0x00, 0x00
        /*0044*/ 	.byte	0x30, 0xdb, 0x00, 0x00


	//----- nvinfo : EIATTR_MERCURY_ISA_VERSION
	.align		4
.L_257:
        /*0048*/ 	.byte	0x03, 0x5f
        /*004a*/ 	.short	0x0101


	//----- nvinfo : EIATTR_INT_WARP_WIDE_INSTR_OFFSETS
	.align		4
        /*004c*/ 	.byte	0x04, 0x31
        /*004e*/ 	.short	(.L_259 - .L_258)


	//   ....[0]....
.L_258:
        /*0050*/ 	.word	0x000000c0


	//   ....[1]....
        /*0054*/ 	.word	0x000000d0


	//   ....[2]....
        /*0058*/ 	.word	0x00000170


	//----- nvinfo : EIATTR_COOP_GROUP_MASK_REGIDS
	.align		4
.L_259:
        /*005c*/ 	.byte	0x04, 0x29
        /*005e*/ 	.short	(.L_261 - .L_260)


	//   ....[0]....
.L_260:
        /*0060*/ 	.word	0xffffffff


	//   ....[1]....
        /*0064*/ 	.word	0xffffffff


	//   ....[2]....
        /*0068*/ 	.word	0xffffffff


	//   ....[3]....
        /*006c*/ 	.word	0xffffffff


	//   ....[4]....
        /*0070*/ 	.word	0xffffffff


	//   ....[5]....
        /*0074*/ 	.word	0xffffffff


	//   ....[6]....
        /*0078*/ 	.word	0xffffffff


	//   ....[7]....
        /*007c*/ 	.word	0xffffffff


	//   ....[8]....
        /*0080*/ 	.word	0xffffffff


	//   ....[9]....
        /*0084*/ 	.word	0xffffffff


	//   ....[10]....
        /*0088*/ 	.word	0xffffffff


	//   ....[11]....
        /*008c*/ 	.word	0xffffffff


	//   ....[12]....
        /*0090*/ 	.word	0xffffffff


	//   ....[13]....
        /*0094*/ 	.word	0xffffffff


	//   ....[14]....
        /*0098*/ 	.word	0xffffffff


	//   ....[15]....
        /*009c*/ 	.word	0xffffffff


	//   ....[16]....
        /*00a0*/ 	.word	0xffffffff


	//   ....[17]....
        /*00a4*/ 	.word	0xffffffff


	//   ....[18]....
        /*00a8*/ 	.word	0xffffffff


	//   ....[19]....
        /*00ac*/ 	.word	0xffffffff


	//   ....[20]....
        /*00b0*/ 	.word	0xffffffff


	//   ....[21]....
        /*00b4*/ 	.word	0xffffffff


	//   ....[22]....
        /*00b8*/ 	.word	0xffffffff


	//   ....[23]....
        /*00bc*/ 	.word	0xffffffff


	//   ....[24]....
        /*00c0*/ 	.word	0xffffffff


	//   ....[25]....
        /*00c4*/ 	.word	0xffffffff


	//   ....[26]....
        /*00c8*/ 	.word	0xffffffff


	//   ....[27]....
        /*00cc*/ 	.word	0xffffffff


	//   ....[28]....
        /*00d0*/ 	.word	0xffffffff


	//   ....[29]....
        /*00d4*/ 	.word	0xffffffff


	//   ....[30]....
        /*00d8*/ 	.word	0xffffffff


	//   ....[31]....
        /*00dc*/ 	.word	0xffffffff


	//   ....[32]....
        /*00e0*/ 	.word	0xffffffff


	//   ....[33]....
        /*00e4*/ 	.word	0xffffffff


	//   ....[34]....
        /*00e8*/ 	.word	0xffffffff


	//   ....[35]....
        /*00ec*/ 	.word	0xffffffff


	//   ....[36]....
        /*00f0*/ 	.word	0xffffffff


	//   ....[37]....
        /*00f4*/ 	.word	0xffffffff


	//   ....[38]....
        /*00f8*/ 	.word	0xffffffff


	//   ....[39]....
        /*00fc*/ 	.word	0xffffffff


	//   ....[40]....
        /*0100*/ 	.word	0xffffffff


	//   ....[41]....
        /*0104*/ 	.word	0xffffffff


	//   ....[42]....
        /*0108*/ 	.word	0xffffffff


	//   ....[43]....
        /*010c*/ 	.word	0xffffffff


	//   ....[44]....
        /*0110*/ 	.word	0xffffffff


	//   ....[45]....
        /*0114*/ 	.word	0xffffffff


	//   ....[46]....
        /*0118*/ 	.word	0xffffffff


	//   ....[47]....
        /*011c*/ 	.word	0xffffffff


	//   ....[48]....
        /*0120*/ 	.word	0xffffffff


	//   ....[49]....
        /*0124*/ 	.word	0xffffffff


	//   ....[50]....
        /*0128*/ 	.word	0xffffffff


	//   ....[51]....
        /*012c*/ 	.word	0xffffffff


	//   ....[52]....
        /*0130*/ 	.word	0xffffffff


	//   ....[53]....
        /*0134*/ 	.word	0xffffffff


	//   ....[54]....
        /*0138*/ 	.word	0xffffffff


	//   ....[55]....
        /*013c*/ 	.word	0xffffffff


	//   ....[56]....
        /*0140*/ 	.word	0xffffffff


	//   ....[57]....
        /*0144*/ 	.word	0xffffffff


	//   ....[58]....
        /*0148*/ 	.word	0xffffffff


	//   ....[59]....
        /*014c*/ 	.word	0xffffffff


	//   ....[60]....
        /*0150*/ 	.word	0xffffffff


	//   ....[61]....
        /*0154*/ 	.word	0xffffffff


	//   ....[62]....
        /*0158*/ 	.word	0xffffffff


	//   ....[63]....
        /*015c*/ 	.word	0xffffffff


	//   ....[64]....
        /*0160*/ 	.word	0xffffffff


	//   ....[65]....
        /*0164*/ 	.word	0xffffffff


	//   ....[66]....
        /*0168*/ 	.word	0xffffffff


	//   ....[67]....
        /*016c*/ 	.word	0xffffffff


	//   ....[68]....
        /*0170*/ 	.word	0xffffffff


	//   ....[69]....
        /*0174*/ 	.word	0xffffffff


	//   ....[70]....
        /*0178*/ 	.word	0xffffffff


	//   ....[71]....
        /*017c*/ 	.word	0xffffffff


	//   ....[72]....
        /*0180*/ 	.word	0xffffffff


	//   ....[73]....
        /*0184*/ 	.word	0xffffffff


	//   ....[74]....
        /*0188*/ 	.word	0xffffffff


	//   ....[75]....
        /*018c*/ 	.word	0xffffffff


	//   ....[76]....
        /*0190*/ 	.word	0xffffffff


	//   ....[77]....
        /*0194*/ 	.word	0xffffffff


	//   ....[78]....
        /*0198*/ 	.word	0xffffffff


	//   ....[79]....
        /*019c*/ 	.word	0xffffffff


	//   ....[80]....
        /*01a0*/ 	.word	0xffffffff


	//   ....[81]....
        /*01a4*/ 	.word	0xffffffff


	//   ....[82]....
        /*01a8*/ 	.word	0xffffffff


	//   ....[83]....
        /*01ac*/ 	.word	0xffffffff


	//   ....[84]....
        /*01b0*/ 	.word	0xffffffff


	//   ....[85]....
        /*01b4*/ 	.word	0xffffffff


	//   ....[86]....
        /*01b8*/ 	.word	0xffffffff


	//   ....[87]....
        /*01bc*/ 	.word	0xffffffff


	//   ....[88]....
        /*01c0*/ 	.word	0xffffffff


	//   ....[89]....
        /*01c4*/ 	.word	0xffffffff


	//   ....[90]....
        /*01c8*/ 	.word	0xffffffff


	//   ....[91]....
        /*01cc*/ 	.word	0xffffffff


	//   ....[92]....
        /*01d0*/ 	.word	0xffffffff


	//   ....[93]....
        /*01d4*/ 	.word	0xffffffff


	//   ....[94]....
        /*01d8*/ 	.word	0xffffffff


	//   ....[95]....
        /*01dc*/ 	.word	0xffffffff


	//   ....[96]....
        /*01e0*/ 	.word	0xffffffff


	//   ....[97]....
        /*01e4*/ 	.word	0xffffffff


	//   ....[98]....
        /*01e8*/ 	.word	0xffffffff


	//   ....[99]....
        /*01ec*/ 	.word	0xffffffff


	//   ....[100]....
        /*01f0*/ 	.word	0xffffffff


	//   ....[101]....
        /*01f4*/ 	.word	0xffffffff


	//   ....[102]....
        /*01f8*/ 	.word	0xffffffff


	//   ....[103]....
        /*01fc*/ 	.word	0xffffffff


	//   ....[104]....
        /*0200*/ 	.word	0xffffffff


	//   ....[105]....
        /*0204*/ 	.word	0xffffffff


	//   ....[106]....
        /*0208*/ 	.word	0xffffffff


	//   ....[107]....
        /*020c*/ 	.word	0x0500000f


	//   ....[108]....
        /*0210*/ 	.word	0x0500000f


	//   ....[109]....
        /*0214*/ 	.word	0x0500000f


	//   ....[110]....
        /*0218*/ 	.word	0x0500000f


	//   ....[111]....
        /*021c*/ 	.word	0x0500000f


	//   ....[112]....
        /*0220*/ 	.word	0x0500000f


	//   ....[113]....
        /*0224*/ 	.word	0x0500000f


	//   ....[114]....
        /*0228*/ 	.word	0x0500000f


	//   ....[115]....
        /*022c*/ 	.word	0x0500000f


	//   ....[116]....
        /*0230*/ 	.word	0x0500000f


	//   ....[117]....
        /*0234*/ 	.word	0x0500000f


	//   ....[118]....
        /*0238*/ 	.word	0x0500000f


	//   ....[119]....
        /*023c*/ 	.word	0x0500000f


	//   ....[120]....
        /*0240*/ 	.word	0x0500000f


	//   ....[121]....
        /*0244*/ 	.word	0x0500000f


	//   ....[122]....
        /*0248*/ 	.word	0x0500000f


	//   ....[123]....
        /*024c*/ 	.word	0x0500000f


	//   ....[124]....
        /*0250*/ 	.word	0x0500000f


	//   ....[125]....
        /*0254*/ 	.word	0x0500000f


	//   ....[126]....
        /*0258*/ 	.word	0x0500000f


	//   ....[127]....
        /*025c*/ 	.word	0x0500000f


	//   ....[128]....
        /*0260*/ 	.word	0x0500000f


	//   ....[129]....
        /*0264*/ 	.word	0x0500000f


	//----- nvinfo : EIATTR_COOP_GROUP_INSTR_OFFSETS
	.align		4
.L_261:
        /*0268*/ 	.byte	0x04, 0x28
        /*026a*/ 	.short	(.L_263 - .L_262)


	//   ....[0]....
.L_262:
        /*026c*/ 	.word	0x00000070


	//   ....[1]....
        /*0270*/ 	.word	0x000000b0


	//   ....[2]....
        /*0274*/ 	.word	0x000002d0


	//   ....[3]....
        /*0278*/ 	.word	0x00000430


	//   ....[4]....
        /*027c*/ 	.word	0x00000550


	//   ....[5]....
        /*0280*/ 	.word	0x000006b0


	//   ....[6]....
        /*0284*/ 	.word	0x00001410


	//   ....[7]....
        /*0288*/ 	.word	0x00001c50


	//   ....[8]....
        /*028c*/ 	.word	0x00002470


	//   ....[9]....
        /*0290*/ 	.word	0x00002490


	//   ....[10]....
        /*0294*/ 	.word	0x000024a0


	//   ....[11]....
        /*0298*/ 	.word	0x00002e80


	//   ....[12]....
        /*029c*/ 	.word	0x00002f60


	//   ....[13]....
        /*02a0*/ 	.word	0x000040a0


	//   ....[14]....
        /*02a4*/ 	.word	0x000040c0


	//   ....[15]....
        /*02a8*/ 	.word	0x00004760


	//   ....[16]....
        /*02ac*/ 	.word	0x00004860


	//   ....[17]....
        /*02b0*/ 	.word	0x000050a0


	//   ....[18]....
        /*02b4*/ 	.word	0x000050f0


	//   ....[19]....
        /*02b8*/ 	.word	0x000069a0


	//   ....[20]....
        /*02bc*/ 	.word	0x000069b0


	//   ....[21]....
        /*02c0*/ 	.word	0x000069e0


	//   ....[22]....
        /*02c4*/ 	.word	0x000069f0


	//   ....[23]....
        /*02c8*/ 	.word	0x00007fc0


	//   ....[24]....
        /*02cc*/ 	.word	0x00007fe0


	//   ....[25]....
        /*02d0*/ 	.word	0x00008060


	//   ....[26]....
        /*02d4*/ 	.word	0x00008070


	//   ....[27]....
        /*02d8*/ 	.word	0x00008d40


	//   ....[28]....
        /*02dc*/ 	.word	0x00008d50


	//   ....[29]....
        /*02e0*/ 	.word	0x00008d60


	//   ....[30]....
        /*02e4*/ 	.word	0x00008d70


	//   ....[31]....
        /*02e8*/ 	.word	0x00008d80


	//   ....[32]....
        /*02ec*/ 	.word	0x00008da0


	//   ....[33]....
        /*02f0*/ 	.word	0x00008db0


	//   ....[34]....
        /*02f4*/ 	.word	0x00008dc0


	//   ....[35]....
        /*02f8*/ 	.word	0x00008de0


	//   ....[36]....
        /*02fc*/ 	.word	0x00008df0


	//   ....[37]....
        /*0300*/ 	.word	0x00008e00


	//   ....[38]....
        /*0304*/ 	.word	0x00008e10


	//   ....[39]....
        /*0308*/ 	.word	0x00008e30


	//   ....[40]....
        /*030c*/ 	.word	0x00008e50


	//   ....[41]....
        /*0310*/ 	.word	0x00008e60


	//   ....[42]....
        /*0314*/ 	.word	0x00008e70


	//   ....[43]....
        /*0318*/ 	.word	0x00008e90


	//   ....[44]....
        /*031c*/ 	.word	0x00008eb0


	//   ....[45]....
        /*0320*/ 	.word	0x00008ec0


	//   ....[46]....
        /*0324*/ 	.word	0x00008ee0


	//   ....[47]....
        /*0328*/ 	.word	0x00008f00


	//   ....[48]....
        /*032c*/ 	.word	0x00008f10


	//   ....[49]....
        /*0330*/ 	.word	0x00008f20


	//   ....[50]....
        /*0334*/ 	.word	0x00008f30


	//   ....[51]....
        /*0338*/ 	.word	0x00008f40


	//   ....[52]....
        /*033c*/ 	.word	0x00008f60


	//   ....[53]....
        /*0340*/ 	.word	0x00008f70


	//   ....[54]....
        /*0344*/ 	.word	0x00008f80


	//   ....[55]....
        /*0348*/ 	.word	0x00008f90


	//   ....[56]....
        /*034c*/ 	.word	0x00008fa0


	//   ....[57]....
        /*0350*/ 	.word	0x00008fb0


	//   ....[58]....
        /*0354*/ 	.word	0x00008fc0


	//   ....[59]....
        /*0358*/ 	.word	0x00008fd0


	//   ....[60]....
        /*035c*/ 	.word	0x00008ff0


	//   ....[61]....
        /*0360*/ 	.word	0x00009020


	//   ....[62]....
        /*0364*/ 	.word	0x00009050


	//   ....[63]....
        /*0368*/ 	.word	0x00009080


	//   ....[64]....
        /*036c*/ 	.word	0x000090c0


	//   ....[65]....
        /*0370*/ 	.word	0x00009100


	//   ....[66]....
        /*0374*/ 	.word	0x00009130


	//   ....[67]....
        /*0378*/ 	.word	0x00009140


	//   ....[68]....
        /*037c*/ 	.word	0x00009150


	//   ....[69]....
        /*0380*/ 	.word	0x00009160


	//   ....[70]....
        /*0384*/ 	.word	0x00009170


	//   ....[71]....
        /*0388*/ 	.word	0x00009180


	//   ....[72]....
        /*038c*/ 	.word	0x00009190


	//   ....[73]....
        /*0390*/ 	.word	0x000091a0


	//   ....[74]....
        /*0394*/ 	.word	0x000091b0


	//   ....[75]....
        /*0398*/ 	.word	0x00009500


	//   ....[76]....
        /*039c*/ 	.word	0x00009560


	//   ....[77]....
        /*03a0*/ 	.word	0x00009590


	//   ....[78]....
        /*03a4*/ 	.word	0x000095d0


	//   ....[79]....
        /*03a8*/ 	.word	0x00009610


	//   ....[80]....
        /*03ac*/ 	.word	0x00009650


	//   ....[81]....
        /*03b0*/ 	.word	0x00009b70


	//   ....[82]....
        /*03b4*/ 	.word	0x00009ba0


	//   ....[83]....
        /*03b8*/ 	.word	0x0000a570


	//   ....[84]....
        /*03bc*/ 	.word	0x0000b960


	//   ....[85]....
        /*03c0*/ 	.word	0x0000b990


	//   ....[86]....
        /*03c4*/ 	.word	0x0000b9a0


	//   ....[87]....
        /*03c8*/ 	.word	0x0000ba70


	//   ....[88]....
        /*03cc*/ 	.word	0x0000bde0


	//   ....[89]....
        /*03d0*/ 	.word	0x0000bdf0


	//   ....[90]....
        /*03d4*/ 	.word	0x0000be00


	//   ....[91]....
        /*03d8*/ 	.word	0x0000be40


	//   ....[92]....
        /*03dc*/ 	.word	0x0000c5f0


	//   ....[93]....
        /*03e0*/ 	.word	0x0000c620


	//   ....[94]....
        /*03e4*/ 	.word	0x0000c650


	//   ....[95]....
        /*03e8*/ 	.word	0x0000c680


	//   ....[96]....
        /*03ec*/ 	.word	0x0000c6c0


	//   ....[97]....
        /*03f0*/ 	.word	0x0000c750


	//   ....[98]....
        /*03f4*/ 	.word	0x0000ce80


	//   ....[99]....
        /*03f8*/ 	.word	0x0000ce90


	//   ....[100]....
        /*03fc*/ 	.word	0x0000cea0


	//   ....[101]....
        /*0400*/ 	.word	0x0000cf20


	//   ....[102]....
        /*0404*/ 	.word	0x0000d2a0


	//   ....[103]....
        /*0408*/ 	.word	0x0000d2c0


	//   ....[104]....
        /*040c*/ 	.word	0x0000d2e0


	//   ....[105]....
        /*0410*/ 	.word	0x0000d300


	//   ....[106]....
        /*0414*/ 	.word	0x0000e070


	//   ....[107]....
        /*0418*/ 	.word	0x0000e630


	//   ....[108]....
        /*041c*/ 	.word	0x0000e720


	//   ....[109]....
        /*0420*/ 	.word	0x0000e7d0


	//   ....[110]....
        /*0424*/ 	.word	0x0000e850


	//   ....[111]....
        /*0428*/ 	.word	0x0000e920


	//   ....[112]....
        /*042c*/ 	.word	0x0000eaa0


	//   ....[113]....
        /*0430*/ 	.word	0x0000eb30


	//   ....[114]....
        /*0434*/ 	.word	0x0000ebb0


	//   ....[115]....
        /*0438*/ 	.word	0x0000ec60


	//   ....[116]....
        /*043c*/ 	.word	0x0000ecf0


	//   ....[117]....
        /*0440*/ 	.word	0x0000ed50


	//   ....[118]....
        /*0444*/ 	.word	0x0000ee00


	//   ....[119]....
        /*0448*/ 	.word	0x0000eeb0


	//   ....[120]....
        /*044c*/ 	.word	0x0000ef40


	//   ....[121]....
        /*0450*/ 	.word	0x0000f010


	//   ....[122]....
        /*0454*/ 	.word	0x0000f150


	//   ....[123]....
        /*0458*/ 	.word	0x0000f1e0


	//   ....[124]....
        /*045c*/ 	.word	0x0000f240


	//   ....[125]....
        /*0460*/ 	.word	0x0000f320


	//   ....[126]....
        /*0464*/ 	.word	0x0000f410


	//   ....[127]....
        /*0468*/ 	.word	0x0000f4b0


	//   ....[128]....
        /*046c*/ 	.word	0x0000f520


	//   ....[129]....
        /*0470*/ 	.word	0x0000f5e0


	//----- nvinfo : EIATTR_REG_RECONFIG
	.align		4
.L_263:
        /*0474*/ 	.byte	0x01, 0x54
	.zero		2


	//----- nvinfo : EIATTR_SYSCALL_OFFSETS
	.align		4
        /*0478*/ 	.byte	0x04, 0x46
        /*047a*/ 	.short	(.L_265 - .L_264)


	//   ....[0]....
.L_264:
        /*047c*/ 	.word	0x000015d0


	//   ....[1]....
        /*0480*/ 	.word	0x0000adb0


	//   ....[2]....
        /*0484*/ 	.word	0x0000aef0


	//   ....[3]....
        /*0488*/ 	.word	0x0000b030


	//   ....[4]....
        /*048c*/ 	.word	0x0000b150


	//   ....[5]....
        /*0490*/ 	.word	0x0000c150


	//----- nvinfo : EIATTR_MBARRIER_INSTR_OFFSETS
	.align		4
.L_265:
        /*0494*/ 	.byte	0x04, 0x39
        /*0496*/ 	.short	(.L_267 - .L_266)


	//   ....[0]....
.L_266:
        /*0498*/ 	.word	0x00000180
        /*049c*/ 	.word	0x000000ff
        /*04a0*/ 	.word	0x00017000
        /*04a4*/ 	.short	0x0100
        /*04a6*/ 	.byte	0x08
	.zero		1


	//   ....[1]....
        /*04a8*/ 	.word	0x00000190
        /*04ac*/ 	.word	0x000000ff
        /*04b0*/ 	.word	0x00017020
        /*04b4*/ 	.short	0x0100
        /*04b6*/ 	.byte	0x08
	.zero		1


	//   ....[2]....
        /*04b8*/ 	.word	0x00000280
        /*04bc*/ 	.word	0x000000ff
        /*04c0*/ 	.word	0x00017030
        /*04c4*/ 	.short	0x0100
        /*04c6*/ 	.byte	0x08
	.zero		1


	//   ....[3]....
        /*04c8*/ 	.word	0x00000290
        /*04cc*/ 	.word	0x000000ff
        /*04d0*/ 	.word	0x00017040
        /*04d4*/ 	.short	0x0100
        /*04d6*/ 	.byte	0x08
	.zero		1


	//   ....[4]....
        /*04d8*/ 	.word	0x000002a0
        /*04dc*/ 	.word	0x000000ff
        /*04e0*/ 	.word	0x00017038
        /*04e4*/ 	.short	0x0100
        /*04e6*/ 	.byte	0x08
	.zero		1


	//   ....[5]....
        /*04e8*/ 	.word	0x000002b0
        /*04ec*/ 	.word	0x000000ff
        /*04f0*/ 	.word	0x00017048
        /*04f4*/ 	.short	0x0100
        /*04f6*/ 	.byte	0x08
	.zero		1


	//   ....[6]....
        /*04f8*/ 	.word	0x000003e0
        /*04fc*/ 	.word	0x000000ff
        /*0500*/ 	.word	0x00017050
        /*0504*/ 	.short	0x0100
        /*0506*/ 	.byte	0x08
	.zero		1


	//   ....[7]....
        /*0508*/ 	.word	0x000003f0
        /*050c*/ 	.word	0x000000ff
        /*0510*/ 	.word	0x00017060
        /*0514*/ 	.short	0x0100
        /*0516*/ 	.byte	0x08
	.zero		1


	//   ....[8]....
        /*0518*/ 	.word	0x00000400
        /*051c*/ 	.word	0x000000ff
        /*0520*/ 	.word	0x00017058
        /*0524*/ 	.short	0x0100
        /*0526*/ 	.byte	0x08
	.zero		1


	//   ....[9]....
        /*0528*/ 	.word	0x00000410
        /*052c*/ 	.word	0x000000ff
        /*0530*/ 	.word	0x00017068
        /*0534*/ 	.short	0x0100
        /*0536*/ 	.byte	0x08
	.zero		1


	//   ....[10]....
        /*0538*/ 	.word	0x00000500
        /*053c*/ 	.word	0x000000ff
        /*0540*/ 	.word	0x00017070
        /*0544*/ 	.short	0x0100
        /*0546*/ 	.byte	0x06
	.zero		1


	//   ....[11]....
        /*0548*/ 	.word	0x00000510
        /*054c*/ 	.word	0x000000ff
        /*0550*/ 	.word	0x00017080
        /*0554*/ 	.short	0x0100
        /*0556*/ 	.byte	0x06
	.zero		1


	//   ....[12]....
        /*0558*/ 	.word	0x00000520
        /*055c*/ 	.word	0x000000ff
        /*0560*/ 	.word	0x00017078
        /*0564*/ 	.short	0x0100
        /*0566*/ 	.byte	0x06
	.zero		1


	//   ....[13]....
        /*0568*/ 	.word	0x00000530
        /*056c*/ 	.word	0x000000ff
        /*0570*/ 	.word	0x00017088
        /*0574*/ 	.short	0x0100
        /*0576*/ 	.byte	0x06
	.zero		1


	//   ....[14]....
        /*0578*/ 	.word	0x00000660
        /*057c*/ 	.word	0x000000ff
        /*0580*/ 	.word	0x00017090
        /*0584*/ 	.short	0x0100
        /*0586*/ 	.byte	0x08
	.zero		1


	//   ....[15]....
        /*0588*/ 	.word	0x00000670
        /*058c*/ 	.word	0x000000ff
        /*0590*/ 	.word	0x000170a0
        /*0594*/ 	.short	0x0100
        /*0596*/ 	.byte	0x08
	.zero		1


	//   ....[16]....
        /*0598*/ 	.word	0x00000680
        /*059c*/ 	.word	0x000000ff
        /*05a0*/ 	.word	0x00017098
        /*05a4*/ 	.short	0x0100
        /*05a6*/ 	.byte	0x08
	.zero		1


	//   ....[17]....
        /*05a8*/ 	.word	0x00000690
        /*05ac*/ 	.word	0x000000ff
        /*05b0*/ 	.word	0x000170a8
        /*05b4*/ 	.short	0x0100
        /*05b6*/ 	.byte	0x08
	.zero		1


	//   ....[18]....
        /*05b8*/ 	.word	0x000007d0
        /*05bc*/ 	.word	0x000000ff
        /*05c0*/ 	.word	0x000170b0
        /*05c4*/ 	.short	0x0100
        /*05c6*/ 	.byte	0x08
	.zero		1


	//   ....[19]....
        /*05c8*/ 	.word	0x000007e0
        /*05cc*/ 	.word	0x000000ff
        /*05d0*/ 	.word	0x000170c0
        /*05d4*/ 	.short	0x0100
        /*05d6*/ 	.byte	0x08
	.zero		1


	//   ....[20]....
        /*05d8*/ 	.word	0x000007f0
        /*05dc*/ 	.word	0x000000ff
        /*05e0*/ 	.word	0x000170b8
        /*05e4*/ 	.short	0x0100
        /*05e6*/ 	.byte	0x08
	.zero		1


	//   ....[21]....
        /*05e8*/ 	.word	0x00000800
        /*05ec*/ 	.word	0x000000ff
        /*05f0*/ 	.word	0x000170c8
        /*05f4*/ 	.short	0x0100
        /*05f6*/ 	.byte	0x08
	.zero		1


	//   ....[22]....
        /*05f8*/ 	.word	0x000015f0
        /*05fc*/ 	.word	0x000000ff
        /*0600*/ 	.word	0x00017000
        /*0604*/ 	.short	0x010a
        /*0606*/ 	.byte	0x2a
	.zero		1


	//   ....[23]....
        /*0608*/ 	.word	0x00001660
        /*060c*/ 	.word	0x000000ff
        /*0610*/ 	.word	0x00017030
        /*0614*/ 	.short	0x010a
        /*0616*/ 	.byte	0x2a
	.zero		1


	//   ....[24]....
        /*0618*/ 	.word	0x000016c0
        /*061c*/ 	.word	0x000000ff
        /*0620*/ 	.word	0x00017030
        /*0624*/ 	.short	0x010a
        /*0626*/ 	.byte	0x2a
	.zero		1


	//   ....[25]....
        /*0628*/ 	.word	0x00001b40
        /*062c*/ 	.word	0x000000ff
        /*0630*/ 	.word	0x00000000
        /*0634*/ 	.short	0x0101
        /*0636*/ 	.byte	0x06
	.zero		1


	//   ....[26]....
        /*0638*/ 	.word	0x00003c10
        /*063c*/ 	.word	0x000000ff
        /*0640*/ 	.word	0x00017030
        /*0644*/ 	.short	0x010a
        /*0646*/ 	.byte	0x19
	.zero		1


	//   ....[27]....
        /*0648*/ 	.word	0x00003c50
        /*064c*/ 	.word	0x000000ff
        /*0650*/ 	.word	0x00017030
        /*0654*/ 	.short	0x010a
        /*0656*/ 	.byte	0x19
	.zero		1


	//   ....[28]....
        /*0658*/ 	.word	0x00003dd0
        /*065c*/ 	.word	0x000000ff
        /*0660*/ 	.word	0x00017050
        /*0664*/ 	.short	0x010a
        /*0666*/ 	.byte	0x0b
	.zero		1


	//   ....[29]....
        /*0668*/ 	.word	0x00003e10
        /*066c*/ 	.word	0x000000ff
        /*0670*/ 	.word	0x00017050
        /*0674*/ 	.short	0x010a
        /*0676*/ 	.byte	0x0b
	.zero		1


	//   ....[30]....
        /*0678*/ 	.word	0x00004100
        /*067c*/ 	.word	0x000000ff
        /*0680*/ 	.word	0x00000000
        /*0684*/ 	.short	0x0101
        /*0686*/ 	.byte	0x06
	.zero		1


	//   ....[31]....
        /*0688*/ 	.word	0x00005bd0
        /*068c*/ 	.word	0x000000ff
        /*0690*/ 	.word	0x00000000
        /*0694*/ 	.short	0x0101
        /*0696*/ 	.byte	0x07
	.zero		1


	//   ....[32]....
        /*0698*/ 	.word	0x00006190
        /*069c*/ 	.word	0x000000ff
        /*06a0*/ 	.word	0x00017030
        /*06a4*/ 	.short	0x010a
        /*06a6*/ 	.byte	0x16
	.zero		1


	//   ....[33]....
        /*06a8*/ 	.word	0x000061d0
        /*06ac*/ 	.word	0x000000ff
        /*06b0*/ 	.word	0x00017030
        /*06b4*/ 	.short	0x010a
        /*06b6*/ 	.byte	0x16
	.zero		1


	//   ....[34]....
        /*06b8*/ 	.word	0x00006350
        /*06bc*/ 	.word	0x000000ff
        /*06c0*/ 	.word	0x00017050
        /*06c4*/ 	.short	0x010a
        /*06c6*/ 	.byte	0x0e
	.zero		1


	//   ....[35]....
        /*06c8*/ 	.word	0x00006390
        /*06cc*/ 	.word	0x000000ff
        /*06d0*/ 	.word	0x00017050
        /*06d4*/ 	.short	0x010a
        /*06d6*/ 	.byte	0x0e
	.zero		1


	//   ....[36]....
        /*06d8*/ 	.word	0x00006620
        /*06dc*/ 	.word	0x000000ff
        /*06e0*/ 	.word	0x00000000
        /*06e4*/ 	.short	0x0101
        /*06e6*/ 	.byte	0x06
	.zero		1


	//   ....[37]....
        /*06e8*/ 	.word	0x000077d0
        /*06ec*/ 	.word	0x000000ff
        /*06f0*/ 	.word	0x00000000
        /*06f4*/ 	.short	0x0101
        /*06f6*/ 	.byte	0x07
	.zero		1


	//   ....[38]....
        /*06f8*/ 	.word	0x00007ce0
        /*06fc*/ 	.word	0x000000ff
        /*0700*/ 	.word	0x00017050
        /*0704*/ 	.short	0x010a
        /*0706*/ 	.byte	0x10
	.zero		1


	//   ....[39]....
        /*0708*/ 	.word	0x00007d20
        /*070c*/ 	.word	0x000000ff
        /*0710*/ 	.word	0x00017050
        /*0714*/ 	.short	0x010a
        /*0716*/ 	.byte	0x10
	.zero		1


	//   ....[40]....
        /*0718*/ 	.word	0x00008350
        /*071c*/ 	.word	0x000000ff
        /*0720*/ 	.word	0x00000000
        /*0724*/ 	.short	0x0101
        /*0726*/ 	.byte	0x04
	.zero		1


	//   ....[41]....
        /*0728*/ 	.word	0x00009630
        /*072c*/ 	.word	0x000000ff
        /*0730*/ 	.word	0x00000000
        /*0734*/ 	.short	0x0101
        /*0736*/ 	.byte	0x04
	.zero		1


	//   ....[42]....
        /*0738*/ 	.word	0x0000b760
        /*073c*/ 	.word	0x000000ff
        /*0740*/ 	.word	0x00017080
        /*0744*/ 	.short	0x010a
        /*0746*/ 	.byte	0x2e
	.zero		1


	//   ....[43]....
        /*0748*/ 	.word	0x0000bb30
        /*074c*/ 	.word	0x000000ff
        /*0750*/ 	.word	0x00017070
        /*0754*/ 	.short	0x0107
        /*0756*/ 	.byte	0x2e
	.zero		1


	//   ....[44]....
        /*0758*/ 	.word	0x0000bbc0
        /*075c*/ 	.word	0x000000ff
        /*0760*/ 	.word	0x00017070
        /*0764*/ 	.short	0x0101
        /*0766*/ 	.byte	0x2e
	.zero		1


	//   ....[45]....
        /*0768*/ 	.word	0x0000bbf0
        /*076c*/ 	.word	0x000000ff
        /*0770*/ 	.word	0x00017040
        /*0774*/ 	.short	0x010a
        /*0776*/ 	.byte	0x2e
	.zero		1


	//   ....[46]....
        /*0778*/ 	.word	0x0000bf00
        /*077c*/ 	.word	0x000000ff
        /*0780*/ 	.word	0x00017030
        /*0784*/ 	.short	0x0107
        /*0786*/ 	.byte	0x2e
	.zero		1


	//   ....[47]....
        /*0788*/ 	.word	0x0000bf90
        /*078c*/ 	.word	0x000000ff
        /*0790*/ 	.word	0x00017030
        /*0794*/ 	.short	0x0101
        /*0796*/ 	.byte	0x2e
	.zero		1


	//   ....[48]....
        /*0798*/ 	.word	0x0000c860
        /*079c*/ 	.word	0x000000ff
        /*07a0*/ 	.word	0x00017000
        /*07a4*/ 	.short	0x0107
        /*07a6*/ 	.byte	0x2e
	.zero		1


	//   ....[49]....
        /*07a8*/ 	.word	0x0000c8c0
        /*07ac*/ 	.word	0x000000ff
        /*07b0*/ 	.word	0x00017000
        /*07b4*/ 	.short	0x0101
        /*07b6*/ 	.byte	0x2e
	.zero		1


	//   ....[50]....
        /*07b8*/ 	.word	0x0000c8f0
        /*07bc*/ 	.word	0x000000ff
        /*07c0*/ 	.word	0x00017020
        /*07c4*/ 	.short	0x010a
        /*07c6*/ 	.byte	0x2e
	.zero		1


	//   ....[51]....
        /*07c8*/ 	.word	0x0000cc30
        /*07cc*/ 	.word	0x00000006
        /*07d0*/ 	.word	0x00017080
        /*07d4*/ 	.short	0x010a
        /*07d6*/ 	.byte	0x3f
	.zero		1


	//   ....[52]....
        /*07d8*/ 	.word	0x0000cff0
        /*07dc*/ 	.word	0x00000006
        /*07e0*/ 	.word	0x00017070
        /*07e4*/ 	.short	0x0107
        /*07e6*/ 	.byte	0x3f
	.zero		1


	//   ....[53]....
        /*07e8*/ 	.word	0x0000d080
        /*07ec*/ 	.word	0x00000006
        /*07f0*/ 	.word	0x00017070
        /*07f4*/ 	.short	0x0101
        /*07f6*/ 	.byte	0x3f
	.zero		1


	//   ....[54]....
        /*07f8*/ 	.word	0x0000d0b0
        /*07fc*/ 	.word	0x00000006
        /*0800*/ 	.word	0x00017040
        /*0804*/ 	.short	0x010a
        /*0806*/ 	.byte	0x3f
	.zero		1


	//   ....[55]....
        /*0808*/ 	.word	0x0000d3e0
        /*080c*/ 	.word	0x00000006
        /*0810*/ 	.word	0x00017030
        /*0814*/ 	.short	0x0107
        /*0816*/ 	.byte	0x3f
	.zero		1


	//   ....[56]....
        /*0818*/ 	.word	0x0000d480
        /*081c*/ 	.word	0x00000006
        /*0820*/ 	.word	0x00017030
        /*0824*/ 	.short	0x0101
        /*0826*/ 	.byte	0x3f
	.zero		1


	//   ....[57]....
        /*0828*/ 	.word	0x0000d500
        /*082c*/ 	.word	0x00000002
        /*0830*/ 	.word	0x00017070
        /*0834*/ 	.short	0x010a
        /*0836*/ 	.byte	0x3f
	.zero		1


	//   ....[58]....
        /*0838*/ 	.word	0x0000d590
        /*083c*/ 	.word	0x00000002
        /*0840*/ 	.word	0x00017060
        /*0844*/ 	.short	0x010a
        /*0846*/ 	.byte	0x3f
	.zero		1


	//   ....[59]....
        /*0848*/ 	.word	0x0000d940
        /*084c*/ 	.word	0x00000002
        /*0850*/ 	.word	0x00017050
        /*0854*/ 	.short	0x0101
        /*0856*/ 	.byte	0x3f
	.zero		1


	//   ....[60]....
        /*0858*/ 	.word	0x0000d9e0
        /*085c*/ 	.word	0x00000002
        /*0860*/ 	.word	0x00000000
        /*0864*/ 	.short	0x0101
        /*0866*/ 	.byte	0x3f
	.zero		1


	//   ....[61]....
        /*0868*/ 	.word	0x0000dab0
        /*086c*/ 	.word	0x00000002
        /*0870*/ 	.word	0x00017070
        /*0874*/ 	.short	0x010a
        /*0876*/ 	.byte	0x3f
	.zero		1


	//   ....[62]....
        /*0878*/ 	.word	0x0000db60
        /*087c*/ 	.word	0x00000002
        /*0880*/ 	.word	0x00017060
        /*0884*/ 	.short	0x010a
        /*0886*/ 	.byte	0x3f
	.zero		1


	//   ....[63]....
        /*0888*/ 	.word	0x0000df00
        /*088c*/ 	.word	0x00000002
        /*0890*/ 	.word	0x00017050
        /*0894*/ 	.short	0x0101
        /*0896*/ 	.byte	0x3f
	.zero		1


	//   ....[64]....
        /*0898*/ 	.word	0x0000df80
        /*089c*/ 	.word	0x00000002
        /*08a0*/ 	.word	0x00000000
        /*08a4*/ 	.short	0x0101
        /*08a6*/ 	.byte	0x3f
	.zero		1


	//   ....[65]....
        /*08a8*/ 	.word	0x0000e020
        /*08ac*/ 	.word	0x00000007
        /*08b0*/ 	.word	0x00017020
        /*08b4*/ 	.short	0x010a
        /*08b6*/ 	.byte	0x3f
	.zero		1


	//   ....[66]....
        /*08b8*/ 	.word	0x0000e140
        /*08bc*/ 	.word	0x00000005
        /*08c0*/ 	.word	0x00017040
        /*08c4*/ 	.short	0x010a
        /*08c6*/ 	.byte	0x3f
	.zero		1


	//   ....[67]....
        /*08c8*/ 	.word	0x0000e1e0
        /*08cc*/ 	.word	0x00000007
        /*08d0*/ 	.word	0x00017040
        /*08d4*/ 	.short	0x010a
        /*08d6*/ 	.byte	0x3f
	.zero		1


	//   ....[68]....
        /*08d8*/ 	.word	0x0000e220
        /*08dc*/ 	.word	0x00000005
        /*08e0*/ 	.word	0x00017060
        /*08e4*/ 	.short	0x010a
        /*08e6*/ 	.byte	0x3f
	.zero		1


	//   ....[69]....
        /*08e8*/ 	.word	0x0000e260
        /*08ec*/ 	.word	0x00000007
        /*08f0*/ 	.word	0x00017060
        /*08f4*/ 	.short	0x010a
        /*08f6*/ 	.byte	0x3f
	.zero		1


	//   ....[70]....
        /*08f8*/ 	.word	0x0000e2a0
        /*08fc*/ 	.word	0x00000005
        /*0900*/ 	.word	0x00017080
        /*0904*/ 	.short	0x010a
        /*0906*/ 	.byte	0x3f
	.zero		1


	//   ....[71]....
        /*0908*/ 	.word	0x0000e2e0
        /*090c*/ 	.word	0x00000007
        /*0910*/ 	.word	0x00017080
        /*0914*/ 	.short	0x010a
        /*0916*/ 	.byte	0x3f
	.zero		1


	//   ....[72]....
        /*0918*/ 	.word	0x0000e350
        /*091c*/ 	.word	0x00000003
        /*0920*/ 	.word	0x00017000
        /*0924*/ 	.short	0x010a
        /*0926*/ 	.byte	0x3f
	.zero		1


	//   ....[73]....
        /*0928*/ 	.word	0x0000e3b0
        /*092c*/ 	.word	0x00000003
        /*0930*/ 	.word	0x00017030
        /*0934*/ 	.short	0x010a
        /*0936*/ 	.byte	0x3f
	.zero		1


	//   ....[74]....
        /*0938*/ 	.word	0x0000e410
        /*093c*/ 	.word	0x0000000b
        /*0940*/ 	.word	0x00017030
        /*0944*/ 	.short	0x010a
        /*0946*/ 	.byte	0x3f
	.zero		1


	//   ....[75]....
        /*0948*/ 	.word	0x0000e470
        /*094c*/ 	.word	0x0000000b
        /*0950*/ 	.word	0x00017050
        /*0954*/ 	.short	0x010a
        /*0956*/ 	.byte	0x3f
	.zero		1


	//   ....[76]....
        /*0958*/ 	.word	0x0000e4d0
        /*095c*/ 	.word	0x0000000b
        /*0960*/ 	.word	0x00017030
        /*0964*/ 	.short	0x010a
        /*0966*/ 	.byte	0x3f
	.zero		1


	//   ....[77]....
        /*0968*/ 	.word	0x0000e530
        /*096c*/ 	.word	0x0000000b
        /*0970*/ 	.word	0x00017050
        /*0974*/ 	.short	0x010a
        /*0976*/ 	.byte	0x3f
	.zero		1


	//   ....[78]....
        /*0978*/ 	.word	0x0000e590
        /*097c*/ 	.word	0x00000005
        /*0980*/ 	.word	0x00017050
        /*0984*/ 	.short	0x010a
        /*0986*/ 	.byte	0x3f
	.zero		1


	//   ....[79]....
        /*0988*/ 	.word	0x0000e670
        /*098c*/ 	.word	0x00000003
        /*0990*/ 	.word	0x00017080
        /*0994*/ 	.short	0x010a
        /*0996*/ 	.byte	0x3f
	.zero		1


	//   ....[80]....
        /*0998*/ 	.word	0x0000e9f0
        /*099c*/ 	.word	0x00000003
        /*09a0*/ 	.word	0x00017040
        /*09a4*/ 	.short	0x010a
        /*09a6*/ 	.byte	0x3f
	.zero		1


	//   ....[81]....
        /*09a8*/ 	.word	0x0000f050
        /*09ac*/ 	.word	0x00000003
        /*09b0*/ 	.word	0x00017020
        /*09b4*/ 	.short	0x010a
        /*09b6*/ 	.byte	0x3f
	.zero		1


	//   ....[82]....
        /*09b8*/ 	.word	0x0000f0a0
        /*09bc*/ 	.word	0x00000006
        /*09c0*/ 	.word	0x00017080
        /*09c4*/ 	.short	0x010a
        /*09c6*/ 	.byte	0x3f
	.zero		1


	//   ....[83]....
        /*09c8*/ 	.word	0x0000f360
        /*09cc*/ 	.word	0x00000006
        /*09d0*/ 	.word	0x00017040
        /*09d4*/ 	.short	0x010a
        /*09d6*/ 	.byte	0x3f
	.zero		1


	//   ....[84]....
        /*09d8*/ 	.word	0x0000f610
        /*09dc*/ 	.word	0x00000002
        /*09e0*/ 	.word	0x00017070
        /*09e4*/ 	.short	0x010a
        /*09e6*/ 	.byte	0x3f
	.zero		1


	//   ....[85]....
        /*09e8*/ 	.word	0x0000f660
        /*09ec*/ 	.word	0x00000002
        /*09f0*/ 	.word	0x00017060
        /*09f4*/ 	.short	0x010a
        /*09f6*/ 	.byte	0x3f
	.zero		1


	//   ....[86]....
        /*09f8*/ 	.word	0x0000f6b0
        /*09fc*/ 	.word	0x00000002
        /*0a00*/ 	.word	0x00017070
        /*0a04*/ 	.short	0x010a
        /*0a06*/ 	.byte	0x3f
	.zero		1


	//   ....[87]....
        /*0a08*/ 	.word	0x0000f700
        /*0a0c*/ 	.word	0x00000002
        /*0a10*/ 	.word	0x00017060
        /*0a14*/ 	.short	0x010a
        /*0a16*/ 	.byte	0x3f
	.zero		1


	//   ....[88]....
        /*0a18*/ 	.word	0x0000f750
        /*0a1c*/ 	.word	0x00000007
        /*0a20*/ 	.word	0x00017020
        /*0a24*/ 	.short	0x010a
        /*0a26*/ 	.byte	0x3f
	.zero		1


	//   ....[89]....
        /*0a28*/ 	.word	0x0000f7a0
        /*0a2c*/ 	.word	0x00000005
        /*0a30*/ 	.word	0x00017040
        /*0a34*/ 	.short	0x010a
        /*0a36*/ 	.byte	0x3f
	.zero		1


	//   ....[90]....
        /*0a38*/ 	.word	0x0000f7f0
        /*0a3c*/ 	.word	0x00000007
        /*0a40*/ 	.word	0x00017040
        /*0a44*/ 	.short	0x010a
        /*0a46*/ 	.byte	0x3f
	.zero		1


	//   ....[91]....
        /*0a48*/ 	.word	0x0000f840
        /*0a4c*/ 	.word	0x00000005
        /*0a50*/ 	.word	0x00017060
        /*0a54*/ 	.short	0x010a
        /*0a56*/ 	.byte	0x3f
	.zero		1


	//   ....[92]....
        /*0a58*/ 	.word	0x0000f890
        /*0a5c*/ 	.word	0x00000007
        /*0a60*/ 	.word	0x00017060
        /*0a64*/ 	.short	0x010a
        /*0a66*/ 	.byte	0x3f
	.zero		1


	//   ....[93]....
        /*0a68*/ 	.word	0x0000f8e0
        /*0a6c*/ 	.word	0x00000005
        /*0a70*/ 	.word	0x00017080
        /*0a74*/ 	.short	0x010a
        /*0a76*/ 	.byte	0x3f
	.zero		1


	//----- nvinfo : EIATTR_NUM_MBARRIERS
	.align		4
.L_267:
        /*0a78*/ 	.byte	0x03, 0x38
        /*0a7a*/ 	.short	0x0016


	//----- nvinfo : EIATTR_EXIT_INSTR_OFFSETS
	.align		4
        /*0a7c*/ 	.byte	0x04, 0x1c
        /*0a7e*/ 	.short	(.L_269 - .L_268)


	//   ....[0]....
.L_268:
        /*0a80*/ 	.word	0x0000e330


	//----- nvinfo : EIATTR_MAX_THREADS
	.align		4
.L_269:
        /*0a84*/ 	.byte	0x04, 0x05
        /*0a86*/ 	.short	(.L_271 - .L_270)
.L_270:
        /*0a88*/ 	.word	0x00000200
        /*0a8c*/ 	.word	0x00000001
        /*0a90*/ 	.word	0x00000001


	//----- nvinfo : EIATTR_CRS_STACK_SIZE
	.align		4
.L_271:
        /*0a94*/ 	.byte	0x04, 0x1e
        /*0a96*/ 	.short	(.L_273 - .L_272)
.L_272:
        /*0a98*/ 	.word	0x00000000


	//----- nvinfo : EIATTR_CBANK_PARAM_SIZE
	.align		4
.L_273:
        /*0a9c*/ 	.byte	0x03, 0x19
        /*0a9e*/ 	.short	0x0a70


	//----- nvinfo : EIATTR_PARAM_CBANK
	.align		4
        /*0aa0*/ 	.byte	0x04, 0x0a
        /*0aa2*/ 	.short	(.L_275 - .L_274)
	.align		4
.L_274:
        /*0aa4*/ 	.word	index@(.nv.constant0._ZN7cutlass13device_kernelIN5flash11enable_sm90INS1_16FlashAttnFwdSm90INS1_25CollectiveMainloopFwdSm90ILi2EN4cute5tupleIJNS5_1CILi1EEES8_S8_EEENS6_IJNS7_ILi192EEENS7_ILi128EEENS7_ILi96EEEEEELi96ENS_12float_e4m3_tEfNS_4arch4Sm90ELb1ELb0ELb0ELb0ELb1ELb0ELb0ELb1ELb1ELb1ELb1ELb0EEENS1_21CollectiveEpilogueFwdINS6_IJSA_SC_SB_EEES9_NS_10bfloat16_tESG_Li384ELb0ELb1ELb1ELb1EEENS1_19SingleTileSchedulerILb0ELb1ELb1ELi192EEEEEEEEEvNT_6ParamsE)
        /*0aa8*/ 	.short	0x0210
        /*0aaa*/ 	.short	0x0a70


	//----- nvinfo : EIATTR_SW_WAR
	.align		4
.L_275:
        /*0aac*/ 	.byte	0x04, 0x36
        /*0aae*/ 	.short	(.L_277 - .L_276)
.L_276:
        /*0ab0*/ 	.word	0x00000008
.L_277:


//--------------------- .nv.info._ZN7cutlass13device_kernelIN5flash11enable_sm90INS1_16FlashAttnFwdSm90INS1_25CollectiveMainloopFwdSm90ILi2EN4cute5tupleIJNS5_1CILi1EEES8_S8_EEENS6_IJNS7_ILi192EEENS7_ILi128EEENS7_ILi96EEEEEELi96ENS_12float_e4m3_tEfNS_4arch4Sm90ELb1ELb0ELb0ELb1ELb1ELb0ELb0ELb1ELb1ELb1ELb1ELb0EEENS1_21CollectiveEpilogueFwdINS6_IJSA_SC_SB_EEES9_NS_10bfloat16_tESG_Li384ELb1ELb1ELb1ELb1EEENS1_36VarlenDynamicPersistentTileSchedulerILi192ELi128ELi384ELi128ELb1ELb1ELb1ELb1ELb1ELb1EEEEEEEEEvNT_6ParamsE --------------------------
	.section	.nv.info._ZN7cutlass13device_kernelIN5flash11enable_sm90INS1_16FlashAttnFwdSm90INS1_25CollectiveMainloopFwdSm90ILi2EN4cute5tupleIJNS5_1CILi1EEES8_S8_EEENS6_IJNS7_ILi192EEENS7_ILi128EEENS7_ILi96EEEEEELi96ENS_12float_e4m3_tEfNS_4arch4Sm90ELb1ELb0ELb0ELb1ELb1ELb0ELb0ELb1ELb1ELb1ELb1ELb0EEENS1_21CollectiveEpilogueFwdINS6_IJSA_SC_SB_EEES9_NS_10bfloat16_tESG_Li384ELb1ELb1ELb1ELb1EEENS1_36VarlenDynamicPersistentTileSchedulerILi192ELi128ELi384ELi128ELb1ELb1ELb1ELb1ELb1ELb1EEEEEEEEEvNT_6ParamsE,"",@"SHT_CUDA_INFO"
	.sectionflags	@""
	.align	4


	//----- nvinfo : EIATTR_CUDA_API_VERSION
	.align		4
        /*0000*/ 	.byte	0x04, 0x37
        /*0002*/ 	.short	(.L_279 - .L_278)
.L_278:
        /*0004*/ 	.word	0x00000082


	//----- nvinfo : EIATTR_KPARAM_INFO
	.align		4
.L_279:
        /*0008*/ 	.byte	0x04, 0x17
        /*000a*/ 	.short	(.L_281 - .L_280)
.L_280:
        /*000c*/ 	.word	0x00000000
        /*0010*/ 	.short	0x0000
        /*0012*/ 	.short	0x0070
        /*0014*/ 	.byte	0x00, 0xf0, 0x01, 0x2a


	//----- nvinfo : EIATTR_SPARSE_MMA_MASK
	.align		4
.L_281:
        /*0018*/ 	.byte	0x03, 0x50
        /*001a*/ 	.short	0x0000


	//----- nvinfo : EIATTR_MAXREG_COUNT
	.align		4
        /*001c*/ 	.byte	0x03, 0x1b
        /*001e*/ 	.short	0x0080


	//----- nvinfo : EIATTR_NUM_BARRIERS
	.align		4
        /*0020*/ 	.byte	0x02, 0x4c
        /*0022*/ 	.byte	0x09
	.zero		1


	//----- nvinfo : EIATTR_EXTERNS
	.align		4
        /*0024*/ 	.byte	0x04, 0x0f
        /*0026*/ 	.short	(.L_283 - .L_282)


	//   ....[0]....
	.align		4
.L_282:
        /*0028*/ 	.word	index@(__assertfail)


	//----- nvinfo : EIATTR_ANNOTATIONS
	.align		4
.L_283:
        /*002c*/ 	.byte	0x04, 0x55
        /*002e*/ 	.short	(.L_285 - .L_284)


	//   ....[0]....
.L_284:
        /* <DEDUP_REMOVED lines=22> */


	//----- nvinfo : EIATTR_MERCURY_ISA_VERSION
	.align		4
.L_285:
        /*0178*/ 	.byte	0x03, 0x5f
        /*017a*/ 	.short	0x0101


	//----- nvinfo : EIATTR_UNUSED_LOAD_BYTE_OFFSET
	.align		4
        /*017c*/ 	.byte	0x04, 0x44
        /*017e*/ 	.short	(.L_287 - .L_286)


	//   ....[0]....
.L_286:
        /*0180*/ 	.word	0x00000940
        /*0184*/ 	.word	0x0000fff0


	//   ....[1]....
        /*0188*/ 	.word	0x00008c90
        /*018c*/ 	.word	0x0000fff0


	//----- nvinfo : EIATTR_INT_WARP_WIDE_INSTR_OFFSETS
	.align		4
.L_287:
        /*0190*/ 	.byte	0x04, 0x31
        /*0192*/ 	.short	(.L_289 - .L_288)


	//   ....[0]....
.L_288:
        /*0194*/ 	.word	0x000000c0


	//   ....[1]....
        /*0198*/ 	.word	0x000000d0


	//   ....[2]....
        /*019c*/ 	.word	0x00000170


	//   ....[3]....
        /*01a0*/ 	.word	0x0000dca0


	//   ....[4]....
        /*01a4*/ 	.word	0x0000dd30


	//   ....[5]....
        /*01a8*/ 	.word	0x00010ac0


	//   ....[6]....
        /*01ac*/ 	.word	0x00010b50


	//----- nvinfo : EIATTR_COOP_GROUP_MASK_REGIDS
	.align		4
.L_289:
        /*01b0*/ 	.byte	0x04, 0x29
        /*01b2*/ 	.short	(.L_291 - .L_290)


	//   ....[0]....
.L_290:
        /*01b4*/ 	.word	0xffffffff


	//   ....[1]....
        /*01b8*/ 	.word	0xffffffff


	//   ....[2]....
        /*01bc*/ 	.word	0xffffffff


	//   ....[3]....
        /*01c0*/ 	.word	0xffffffff


	//   ....[4]....
        /*01c4*/ 	.word	0xffffffff


	//   ....[5]....
        /*01c8*/ 	.word	0xffffffff


	//   ....[6]....
        /*01cc*/ 	.word	0xffffffff


	//   ....[7]....
        /*01d0*/ 	.word	0xffffffff


	//   ....[8]....
        /*01d4*/ 	.word	0xffffffff


	//   ....[9]....
        /*01d8*/ 	.word	0xffffffff


	//   ....[10]....
        /*01dc*/ 	.word	0xffffffff


	//   ....[11]....
        /*01e0*/ 	.word	0xffffffff


	//   ....[12]....
        /*01e4*/ 	.word	0xffffffff


	//   ....[13]....
        /*01e8*/ 	.word	0xffffffff


	//   ....[14]....
        /*01ec*/ 	.word	0xffffffff


	//   ....[15]....
        /*01f0*/ 	.word	0xffffffff


	//   ....[16]....
        /*01f4*/ 	.word	0xffffffff


	//   ....[17]....
        /*01f8*/ 	.word	0xffffffff


	//   ....[18]....
        /*01fc*/ 	.word	0xffffffff


	//   ....[19]....
        /*0200*/ 	.word	0xffffffff


	//   ....[20]....
        /*0204*/ 	.word	0xffffffff


	//   ....[21]....
        /*0208*/ 	.word	0xffffffff


	//   ....[22]....
        /*020c*/ 	.word	0xffffffff


	//   ....[23]....
        /*0210*/ 	.word	0xffffffff


	//   ....[24]....
        /*0214*/ 	.word	0xffffffff


	//   ....[25]....
        /*0218*/ 	.word	0xffffffff


	//   ....[26]....
        /*021c*/ 	.word	0xffffffff


	//   ....[27]....
        /*0220*/ 	.word	0xffffffff


	//   ....[28]....
        /*0224*/ 	.word	0xffffffff


	//   ....[29]....
        /*0228*/ 	.word	0xffffffff


	//   ....[30]....
        /*022c*/ 	.word	0xffffffff


	//   ....[31]....
        /*0230*/ 	.word	0xffffffff


	//   ....[32]....
        /*0234*/ 	.word	0xffffffff


	//   ....[33]....
        /*0238*/ 	.word	0xffffffff


	//   ....[34]....
        /*023c*/ 	.word	0xffffffff


	//   ....[35]....
        /*0240*/ 	.word	0xffffffff


	//   ....[36]....
        /*0244*/ 	.word	0xffffffff


	//   ....[37]....
        /*0248*/ 	.word	0xffffffff


	//   ....[38]....
        /*024c*/ 	.word	0xffffffff


	//   ....[39]....
        /*0250*/ 	.word	0xffffffff


	//   ....[40]....
        /*0254*/ 	.word	0xffffffff


	//   ....[41]....
        /*0258*/ 	.word	0xffffffff


	//   ....[42]....
        /*025c*/ 	.word	0xffffffff


	//   ....[43]....
        /*0260*/ 	.word	0xffffffff


	//   ....[44]....
        /*0264*/ 	.word	0xffffffff


	//   ....[45]....
        /*0268*/ 	.word	0xffffffff


	//   ....[46]....
        /*026c*/ 	.word	0xffffffff


	//   ....[47]....
        /*0270*/ 	.word	0xffffffff


	//   ....[48]....
        /*0274*/ 	.word	0xffffffff


	//   ....[49]....
        /*0278*/ 	.word	0xffffffff


	//   ....[50]....
        /*027c*/ 	.word	0xffffffff


	//   ....[51]....
        /*0280*/ 	.word	0xffffffff


	//   ....[52]....
        /*0284*/ 	.word	0xffffffff


	//   ....[53]....
        /*0288*/ 	.word	0xffffffff


	//   ....[54]....
        /*028c*/ 	.word	0xffffffff


	//   ....[55]....
        /*0290*/ 	.word	0xffffffff


	//   ....[56]....
        /*0294*/ 	.word	0xffffffff


	//   ....[57]....
        /*0298*/ 	.word	0xffffffff


	//   ....[58]....
        /*029c*/ 	.word	0xffffffff


	//   ....[59]....
        /*02a0*/ 	.word	0xffffffff


	//   ....[60]....
        /*02a4*/ 	.word	0xffffffff


	//   ....[61]....
        /*02a8*/ 	.word	0xffffffff


	//   ....[62]....
        /*02ac*/ 	.word	0xffffffff


	//   ....[63]....
        /*02b0*/ 	.word	0xffffffff


	//   ....[64]....
        /*02b4*/ 	.word	0xffffffff


	//   ....[65]....
        /*02b8*/ 	.word	0xffffffff


	//   ....[66]....
        /*02bc*/ 	.word	0xffffffff


	//   ....[67]....
        /*02c0*/ 	.word	0xffffffff


	//   ....[68]....
        /*02c4*/ 	.word	0xffffffff


	//   ....[69]....
        /*02c8*/ 	.word	0xffffffff


	//   ....[70]....
        /*02cc*/ 	.word	0xffffffff


	//   ....[71]....
        /*02d0*/ 	.word	0xffffffff


	//   ....[72]....
        /*02d4*/ 	.word	0xffffffff


	//   ....[73]....
        /*02d8*/ 	.word	0xffffffff


	//   ....[74]....
        /*02dc*/ 	.word	0xffffffff


	//   ....[75]....
        /*02e0*/ 	.word	0xffffffff


	//   ....[76]....
        /*02e4*/ 	.word	0xffffffff


	//   ....[77]....
        /*02e8*/ 	.word	0xffffffff


	//   ....[78]....
        /*02ec*/ 	.word	0xffffffff


	//   ....[79]....
        /*02f0*/ 	.word	0xffffffff


	//   ....[80]....
        /*02f4*/ 	.word	0xffffffff


	//   ....[81]....
        /*02f8*/ 	.word	0xffffffff


	//   ....[82]....
        /*02fc*/ 	.word	0xffffffff


	//   ....[83]....
        /*0300*/ 	.word	0xffffffff


	//   ....[84]....
        /*0304*/ 	.word	0xffffffff


	//   ....[85]....
        /*0308*/ 	.word	0xffffffff


	//   ....[86]....
        /*030c*/ 	.word	0xffffffff


	//   ....[87]....
        /*0310*/ 	.word	0xffffffff


	//   ....[88]....
        /*0314*/ 	.word	0xffffffff


	//   ....[89]....
        /*0318*/ 	.word	0xffffffff


	//   ....[90]....
        /*031c*/ 	.word	0xffffffff


	//   ....[91]....
        /*0320*/ 	.word	0xffffffff


	//   ....[92]....
        /*0324*/ 	.word	0xffffffff


	//   ....[93]....
        /*0328*/ 	.word	0xffffffff


	//   ....[94]....
        /*032c*/ 	.word	0xffffffff


	//   ....[95]....
        /*0330*/ 	.word	0xffffffff


	//   ....[96]....
        /*0334*/ 	.word	0xffffffff


	//   ....[97]....
        /*0338*/ 	.word	0xffffffff


	//   ....[98]....
        /*033c*/ 	.word	0xffffffff


	//   ....[99]....
        /*0340*/ 	.word	0xffffffff


	//   ....[100]....
        /*0344*/ 	.word	0xffffffff


	//   ....[101]....
        /*0348*/ 	.word	0xffffffff


	//   ....[102]....
        /*034c*/ 	.word	0xffffffff


	//   ....[103]....
        /*0350*/ 	.word	0xffffffff


	//   ....[104]....
        /*0354*/ 	.word	0xffffffff


	//   ....[105]....
        /*0358*/ 	.word	0xffffffff


	//   ....[106]....
        /*035c*/ 	.word	0xffffffff


	//   ....[107]....
        /*0360*/ 	.word	0xffffffff


	//   ....[108]....
        /*0364*/ 	.word	0xffffffff


	//   ....[109]....
        /*0368*/ 	.word	0xffffffff


	//   ....[110]....
        /*036c*/ 	.word	0xffffffff


	//   ....[111]....
        /*0370*/ 	.word	0xffffffff


	//   ....[112]....
        /*0374*/ 	.word	0xffffffff


	//   ....[113]....
        /*0378*/ 	.word	0xffffffff


	//   ....[114]....
        /*037c*/ 	.word	0xffffffff


	//   ....[115]....
        /*0380*/ 	.word	0xffffffff


	//   ....[116]....
        /*0384*/ 	.word	0xffffffff


	//   ....[117]....
        /*0388*/ 	.word	0xffffffff


	//   ....[118]....
        /*038c*/ 	.word	0xffffffff


	//   ....[119]....
        /*0390*/ 	.word	0xffffffff


	//   ....[120]....
        /*0394*/ 	.word	0xffffffff


	//   ....[121]....
        /*0398*/ 	.word	0xffffffff


	//   ....[122]....
        /*039c*/ 	.word	0xffffffff


	//   ....[123]....
        /*03a0*/ 	.word	0xffffffff


	//   ....[124]....
        /*03a4*/ 	.word	0xffffffff


	//   ....[125]....
        /*03a8*/ 	.word	0xffffffff


	//   ....[126]....
        /*03ac*/ 	.word	0xffffffff


	//   ....[127]....
        /*03b0*/ 	.word	0xffffffff


	//   ....[128]....
        /*03b4*/ 	.word	0xffffffff


	//   ....[129]....
        /*03b8*/ 	.word	0xffffffff


	//   ....[130]....
        /*03bc*/ 	.word	0xffffffff


	//   ....[131]....
        /*03c0*/ 	.word	0xffffffff


	//   ....[132]....
        /*03c4*/ 	.word	0xffffffff


	//   ....[133]....
        /*03c8*/ 	.word	0xffffffff


	//   ....[134]....
        /*03cc*/ 	.word	0xffffffff


	//   ....[135]....
        /*03d0*/ 	.word	0xffffffff


	//   ....[136]....
        /*03d4*/ 	.word	0xffffffff


	//   ....[137]....
        /*03d8*/ 	.word	0xffffffff


	//   ....[138]....
        /*03dc*/ 	.word	0xffffffff


	//   ....[139]....
        /*03e0*/ 	.word	0xffffffff


	//   ....[140]....
        /*03e4*/ 	.word	0xffffffff


	//   ....[141]....
        /*03e8*/ 	.word	0xffffffff


	//   ....[142]....
        /*03ec*/ 	.word	0xffffffff


	//   ....[143]....
        /*03f0*/ 	.word	0xffffffff


	//   ....[144]....
        /*03f4*/ 	.word	0xffffffff


	//   ....[145]....
        /*03f8*/ 	.word	0xffffffff


	//   ....[146]....
        /*03fc*/ 	.word	0xffffffff


	//   ....[147]....
        /*0400*/ 	.word	0xffffffff


	//   ....[148]....
        /*0404*/ 	.word	0xffffffff


	//   ....[149]....
        /*0408*/ 	.word	0x0500000f


	//   ....[150]....
        /*040c*/ 	.word	0x0500000f


	//   ....[151]....
        /*0410*/ 	.word	0x0500000f


	//   ....[152]....
        /*0414*/ 	.word	0x0500000f


	//   ....[153]....
        /*0418*/ 	.word	0x0500000f


	//   ....[154]....
        /*041c*/ 	.word	0x0500000f


	//   ....[155]....
        /*0420*/ 	.word	0x0500000f


	//   ....[156]....
        /*0424*/ 	.word	0x0500000f


	//   ....[157]....
        /*0428*/ 	.word	0x0500000f


	//   ....[158]....
        /*042c*/ 	.word	0x0500000f


	//   ....[159]....
        /*0430*/ 	.word	0x0500000f


	//   ....[160]....
        /*0434*/ 	.word	0x0500000f


	//   ....[161]....
        /*0438*/ 	.word	0x0500000f


	//   ....[162]....
        /*043c*/ 	.word	0x0500000f


	//   ....[163]....
        /*0440*/ 	.word	0x0500000f


	//   ....[164]....
        /*0444*/ 	.word	0x0500000f


	//   ....[165]....
        /*0448*/ 	.word	0x0500000f


	//   ....[166]....
        /*044c*/ 	.word	0x0500000f


	//   ....[167]....
        /*0450*/ 	.word	0x0500000f


	//   ....[168]....
        /*0454*/ 	.word	0x0500000f


	//   ....[169]....
        /*0458*/ 	.word	0x0500000f


	//   ....[170]....
        /*045c*/ 	.word	0x0500000f


	//   ....[171]....
        /*0460*/ 	.word	0x0500000f


	//   ....[172]....
        /*0464*/ 	.word	0x0500000f


	//----- nvinfo : EIATTR_COOP_GROUP_INSTR_OFFSETS
	.align		4
.L_291:
        /*0468*/ 	.byte	0x04, 0x28
        /*046a*/ 	.short	(.L_293 - .L_292)


	//   ....[0]....
.L_292:
        /*046c*/ 	.word	0x00000070


	//   ....[1]....
        /*0470*/ 	.word	0x000000b0


	//   ....[2]....
        /*0474*/ 	.word	0x000002d0


	//   ....[3]....
        /*0478*/ 	.word	0x00000430


	//   ....[4]....
        /*047c*/ 	.word	0x00000550


	//   ....[5]....
        /*0480*/ 	.word	0x000006b0


	//   ....[6]....
        /*0484*/ 	.word	0x00001c80


	//   ....[7]....
        /*0488*/ 	.word	0x00002320


	//   ....[8]....
        /*048c*/ 	.word	0x00002370


	//   ....[9]....
        /*0490*/ 	.word	0x00002b30


	//   ....[10]....
        /*0494*/ 	.word	0x00002c00


	//   ....[11]....
        /*0498*/ 	.word	0x00003490


	//   ....[12]....
        /*049c*/ 	.word	0x00003550


	//   ....[13]....
        /*04a0*/ 	.word	0x00004720


	//   ....[14]....
        /*04a4*/ 	.word	0x00004760


	//   ....[15]....
        /*04a8*/ 	.word	0x00004f30


	//   ....[16]....
        /*04ac*/ 	.word	0x00005030


	//   ....[17]....
        /*04b0*/ 	.word	0x000057b0


	//   ....[18]....
        /*04b4*/ 	.word	0x00005810


	//   ....[19]....
        /*04b8*/ 	.word	0x00006e50


	//   ....[20]....
        /*04bc*/ 	.word	0x00006e80


	//   ....[21]....
        /*04c0*/ 	.word	0x000070b0


	//   ....[22]....
        /*04c4*/ 	.word	0x000070e0


	//   ....[23]....
        /*04c8*/ 	.word	0x000085d0


	//   ....[24]....
        /*04cc*/ 	.word	0x000085e0


	//   ....[25]....
        /*04d0*/ 	.word	0x00008660


	//   ....[26]....
        /*04d4*/ 	.word	0x00008670


	//   ....[27]....
        /*04d8*/ 	.word	0x000090f0


	//   ....[28]....
        /*04dc*/ 	.word	0x00009100


	//   ....[29]....
        /*04e0*/ 	.word	0x00009110


	//   ....[30]....
        /*04e4*/ 	.word	0x00009130


	//   ....[31]....
        /*04e8*/ 	.word	0x00009150


	//   ....[32]....
        /*04ec*/ 	.word	0x000091c0


	//   ....[33]....
        /*04f0*/ 	.word	0x00009200


	//   ....[34]....
        /*04f4*/ 	.word	0x00009240


	//   ....[35]....
        /*04f8*/ 	.word	0x00009270


	//   ....[36]....
        /*04fc*/ 	.word	0x000092a0


	//   ....[37]....
        /*0500*/ 	.word	0x000092d0


	//   ....[38]....
        /*0504*/ 	.word	0x00009300


	//   ....[39]....
        /*0508*/ 	.word	0x00009330


	//   ....[40]....
        /*050c*/ 	.word	0x00009370


	//   ....[41]....
        /*0510*/ 	.word	0x000093a0


	//   ....[42]....
        /*0514*/ 	.word	0x000093d0


	//   ....[43]....
        /*0518*/ 	.word	0x00009400


	//   ....[44]....
        /*051c*/ 	.word	0x00009430


	//   ....[45]....
        /*0520*/ 	.word	0x00009450


	//   ....[46]....
        /*0524*/ 	.word	0x00009460


	//   ....[47]....
        /*0528*/ 	.word	0x00009470


	//   ....[48]....
        /*052c*/ 	.word	0x00009480


	//   ....[49]....
        /*0530*/ 	.word	0x00009490


	//   ....[50]....
        /*0534*/ 	.word	0x000094a0


	//   ....[51]....
        /*0538*/ 	.word	0x000094b0


	//   ....[52]....
        /*053c*/ 	.word	0x000094d0


	//   ....[53]....
        /*0540*/ 	.word	0x000094e0


	//   ....[54]....
        /*0544*/ 	.word	0x00009510


	//   ....[55]....
        /*0548*/ 	.word	0x00009520


	//   ....[56]....
        /*054c*/ 	.word	0x00009530


	//   ....[57]....
        /*0550*/ 	.word	0x00009560


	//   ....[58]....
        /*0554*/ 	.word	0x00009580


	//   ....[59]....
        /*0558*/ 	.word	0x00009590


	//   ....[60]....
        /*055c*/ 	.word	0x000095a0


	//   ....[61]....
        /*0560*/ 	.word	0x000095b0


	//   ....[62]....
        /*0564*/ 	.word	0x000095c0


	//   ....[63]....
        /*0568*/ 	.word	0x000095e0


	//   ....[64]....
        /*056c*/ 	.word	0x00009600


	//   ....[65]....
        /*0570*/ 	.word	0x00009610


	//   ....[66]....
        /*0574*/ 	.word	0x00009630


	//   ....[67]....
        /*0578*/ 	.word	0x00009660


	//   ....[68]....
        /*057c*/ 	.word	0x00009690


	//   ....[69]....
        /*0580*/ 	.word	0x000096c0


	//   ....[70]....
        /*0584*/ 	.word	0x000096f0


	//   ....[71]....
        /*0588*/ 	.word	0x00009720


	//   ....[72]....
        /*058c*/ 	.word	0x00009750


	//   ....[73]....
        /*0590*/ 	.word	0x00009780


	//   ....[74]....
        /*0594*/ 	.word	0x000097b0


	//   ....[75]....
        /*0598*/ 	.word	0x00009fe0


	//   ....[76]....
        /*059c*/ 	.word	0x00009ff0


	//   ....[77]....
        /*05a0*/ 	.word	0x0000a000


	//   ....[78]....
        /*05a4*/ 	.word	0x0000a040


	//   ....[79]....
        /*05a8*/ 	.word	0x0000a730


	//   ....[80]....
        /*05ac*/ 	.word	0x0000a760


	//   ....[81]....
        /*05b0*/ 	.word	0x0000a880


	//   ....[82]....
        /*05b4*/ 	.word	0x0000a8a0


	//   ....[83]....
        /*05b8*/ 	.word	0x0000add0


	//   ....[84]....
        /*05bc*/ 	.word	0x0000ade0


	//   ....[85]....
        /*05c0*/ 	.word	0x0000b110


	//   ....[86]....
        /*05c4*/ 	.word	0x0000b120


	//   ....[87]....
        /*05c8*/ 	.word	0x0000bd80


	//   ....[88]....
        /*05cc*/ 	.word	0x0000bd90


	//   ....[89]....
        /*05d0*/ 	.word	0x0000be90


	//   ....[90]....
        /*05d4*/ 	.word	0x0000beb0


	//   ....[91]....
        /*05d8*/ 	.word	0x0000c020


	//   ....[92]....
        /*05dc*/ 	.word	0x0000c200


	//   ....[93]....
        /*05e0*/ 	.word	0x0000c230


	//   ....[94]....
        /*05e4*/ 	.word	0x0000c260


	//   ....[95]....
        /*05e8*/ 	.word	0x0000c290


	//   ....[96]....
        /*05ec*/ 	.word	0x0000c2c0


	//   ....[97]....
        /*05f0*/ 	.word	0x0000c310


	//   ....[98]....
        /*05f4*/ 	.word	0x0000c490


	//   ....[99]....
        /*05f8*/ 	.word	0x0000c4c0


	//   ....[100]....
        /*05fc*/ 	.word	0x0000c4f0


	//   ....[101]....
        /*0600*/ 	.word	0x0000c520


	//   ....[102]....
        /*0604*/ 	.word	0x0000c550


	//   ....[103]....
        /*0608*/ 	.word	0x0000c580


	//   ....[104]....
        /*060c*/ 	.word	0x0000c610


	//   ....[105]....
        /*0610*/ 	.word	0x0000c670


	//   ....[106]....
        /*0614*/ 	.word	0x0000c680


	//   ....[107]....
        /*0618*/ 	.word	0x0000c6d0


	//   ....[108]....
        /*061c*/ 	.word	0x0000e8a0


	//   ....[109]....
        /*0620*/ 	.word	0x0000e8e0


	//   ....[110]....
        /*0624*/ 	.word	0x0000e900


	//   ....[111]....
        /*0628*/ 	.word	0x0000e9d0


	//   ....[112]....
        /*062c*/ 	.word	0x0000ed50


	//   ....[113]....
        /*0630*/ 	.word	0x0000ed60


	//   ....[114]....
        /*0634*/ 	.word	0x0000ed70


	//   ....[115]....
        /*0638*/ 	.word	0x0000ed80


	//   ....[116]....
        /*063c*/ 	.word	0x0000f650


	//   ....[117]....
        /*0640*/ 	.word	0x0000f680


	//   ....[118]....
        /*0644*/ 	.word	0x0000f6a0


	//   ....[119]....
        /*0648*/ 	.word	0x0000f6b0


	//   ....[120]....
        /*064c*/ 	.word	0x0000f6c0


	//   ....[121]....
        /*0650*/ 	.word	0x0000f7d0


	//   ....[122]....
        /*0654*/ 	.word	0x0000ff20


	//   ....[123]....
        /*0658*/ 	.word	0x0000ff40


	//   ....[124]....
        /*065c*/ 	.word	0x0000ff50


	//   ....[125]....
        /*0660*/ 	.word	0x0000ffb0


	//   ....[126]....
        /*0664*/ 	.word	0x00010300


	//   ....[127]....
        /*0668*/ 	.word	0x00010310


	//   ....[128]....
        /*066c*/ 	.word	0x00010320


	//   ....[129]....
        /*0670*/ 	.word	0x00010380


	//   ....[130]....
        /*0674*/ 	.word	0x000112e0


	//   ....[131]....
        /*0678*/ 	.word	0x00011300


	//   ....[132]....
        /*067c*/ 	.word	0x00011330


	//   ....[133]....
        /*0680*/ 	.word	0x00011340


	//   ....[134]....
        /*0684*/ 	.word	0x00011380


	//   ....[135]....
        /*0688*/ 	.word	0x000113c0


	//   ....[136]....
        /*068c*/ 	.word	0x000113f0


	//   ....[137]....
        /*0690*/ 	.word	0x00011420


	//   ....[138]....
        /*0694*/ 	.word	0x00011580


	//   ....[139]....
        /*0698*/ 	.word	0x000115b0


	//   ....[140]....
        /*069c*/ 	.word	0x000115f0


	//   ....[141]....
        /*06a0*/ 	.word	0x00011620


	//   ....[142]....
        /*06a4*/ 	.word	0x00011650


	//   ....[143]....
        /*06a8*/ 	.word	0x00011680


	//   ....[144]....
        /*06ac*/ 	.word	0x00011700


	//   ....[145]....
        /*06b0*/ 	.word	0x00011750


	//   ....[146]....
        /*06b4*/ 	.word	0x00011760


	//   ....[147]....
        /*06b8*/ 	.word	0x000117a0


	//   ....[148]....
        /*06bc*/ 	.word	0x000121f0


	//   ....[149]....
        /*06c0*/ 	.word	0x00012800


	//   ....[150]....
        /*06c4*/ 	.word	0x000128e0


	//   ....[151]....
        /*06c8*/ 	.word	0x000129a0


	//   ....[152]....
        /*06cc*/ 	.word	0x00012a40


	//   ....[153]....
        /*06d0*/ 	.word	0x00012b10


	//   ....[154]....
        /*06d4*/ 	.word	0x00012c80


	//   ....[155]....
        /*06d8*/ 	.word	0x00012d10


	//   ....[156]....
        /*06dc*/ 	.word	0x00012d70


	//   ....[157]....
        /*06e0*/ 	.word	0x00012e10


	//   ....[158]....
        /*06e4*/ 	.word	0x00012f20


	//   ....[159]....
        /*06e8*/ 	.word	0x00012f80


	//   ....[160]....
        /*06ec*/ 	.word	0x00012fe0


	//   ....[161]....
        /*06f0*/ 	.word	0x00013080


	//   ....[162]....
        /*06f4*/ 	.word	0x00013140


	//   ....[163]....
        /*06f8*/ 	.word	0x000131c0


	//   ....[164]....
        /*06fc*/ 	.word	0x00013380


	//   ....[165]....
        /*0700*/ 	.word	0x00013420


	//   ....[166]....
        /*0704*/ 	.word	0x00013480


	//   ....[167]....
        /*0708*/ 	.word	0x00013550


	//   ....[168]....
        /*070c*/ 	.word	0x00013640


	//   ....[169]....
        /*0710*/ 	.word	0x000136d0


	//   ....[170]....
        /*0714*/ 	.word	0x00013730


	//   ....[171]....
        /*0718*/ 	.word	0x00013800


	//   ....[172]....
        /*071c*/ 	.word	0x00013a60


	//----- nvinfo : EIATTR_REG_RECONFIG
	.align		4
.L_293:
        /*0720*/ 	.byte	0x01, 0x54
	.zero		2


	//----- nvinfo : EIATTR_SYSCALL_OFFSETS
	.align		4
        /*0724*/ 	.byte	0x04, 0x46
        /*0726*/ 	.short	(.L_295 - .L_294)


	//   ....[0]....
.L_294:
        /*0728*/ 	.word	0x00001e30


	//   ....[1]....
        /*072c*/ 	.word	0x0000de90


	//   ....[2]....
        /*0730*/ 	.word	0x0000e000


	//   ....[3]....
        /*0734*/ 	.word	0x0000e150


	//   ....[4]....
        /*0738*/ 	.word	0x0000e290


	//   ....[5]....
        /*073c*/ 	.word	0x0000f170


	//----- nvinfo : EIATTR_MBARRIER_INSTR_OFFSETS
	.align		4
.L_295:
        /*0740*/ 	.byte	0x04, 0x39
        /*0742*/ 	.short	(.L_297 - .L_296)


	//   ....[0]....
.L_296:
        /*0744*/ 	.word	0x00000180
        /*0748*/ 	.word	0x000000ff
        /*074c*/ 	.word	0x00019c00
        /*0750*/ 	.short	0x0100
        /*0752*/ 	.byte	0x08
	.zero		1


	//   ....[1]....
        /*0754*/ 	.word	0x00000190
        /*0758*/ 	.word	0x000000ff
        /*075c*/ 	.word	0x00019c20
        /*0760*/ 	.short	0x0100
        /*0762*/ 	.byte	0x08
	.zero		1


	//   ....[2]....
        /*0764*/ 	.word	0x00000280
        /*0768*/ 	.word	0x000000ff
        /*076c*/ 	.word	0x00019c30
        /*0770*/ 	.short	0x0100
        /*0772*/ 	.byte	0x08
	.zero		1


	//   ....[3]....
        /*0774*/ 	.word	0x00000290
        /*0778*/ 	.word	0x000000ff
        /*077c*/ 	.word	0x00019c40
        /*0780*/ 	.short	0x0100
        /*0782*/ 	.byte	0x08
	.zero		1


	//   ....[4]....
        /*0784*/ 	.word	0x000002a0
        /*0788*/ 	.word	0x000000ff
        /*078c*/ 	.word	0x00019c38
        /*0790*/ 	.short	0x0100
        /*0792*/ 	.byte	0x08
	.zero		1


	//   ....[5]....
        /*0794*/ 	.word	0x000002b0
        /*0798*/ 	.word	0x000000ff
        /*079c*/ 	.word	0x00019c48
        /*07a0*/ 	.short	0x0100
        /*07a2*/ 	.byte	0x08
	.zero		1


	//   ....[6]....
        /*07a4*/ 	.word	0x000003e0
        /*07a8*/ 	.word	0x000000ff
        /*07ac*/ 	.word	0x00019c50
        /*07b0*/ 	.short	0x0100
        /*07b2*/ 	.byte	0x08
	.zero		1


	//   ....[7]....
        /*07b4*/ 	.word	0x000003f0
        /*07b8*/ 	.word	0x000000ff
        /*07bc*/ 	.word	0x00019c60
        /*07c0*/ 	.short	0x0100
        /*07c2*/ 	.byte	0x08
	.zero		1


	//   ....[8]....
        /*07c4*/ 	.word	0x00000400
        /*07c8*/ 	.word	0x000000ff
        /*07cc*/ 	.word	0x00019c58
        /*07d0*/ 	.short	0x0100
        /*07d2*/ 	.byte	0x08
	.zero		1


	//   ....[9]....
        /*07d4*/ 	.word	0x00000410
        /*07d8*/ 	.word	0x000000ff
        /*07dc*/ 	.word	0x00019c68
        /*07e0*/ 	.short	0x0100
        /*07e2*/ 	.byte	0x08
	.zero		1


	//   ....[10]....
        /*07e4*/ 	.word	0x00000500
        /*07e8*/ 	.word	0x000000ff
        /*07ec*/ 	.word	0x00019c70
        /*07f0*/ 	.short	0x0100
        /*07f2*/ 	.byte	0x06
	.zero		1


	//   ....[11]....
        /*07f4*/ 	.word	0x00000510
        /*07f8*/ 	.word	0x000000ff
        /*07fc*/ 	.word	0x00019c80
        /*0800*/ 	.short	0x0100
        /*0802*/ 	.byte	0x06
	.zero		1


	//   ....[12]....
        /*0804*/ 	.word	0x00000520
        /*0808*/ 	.word	0x000000ff
        /*080c*/ 	.word	0x00019c78
        /*0810*/ 	.short	0x0100
        /*0812*/ 	.byte	0x06
	.zero		1


	//   ....[13]....
        /*0814*/ 	.word	0x00000530
        /*0818*/ 	.word	0x000000ff
        /*081c*/ 	.word	0x00019c88
        /*0820*/ 	.short	0x0100
        /*0822*/ 	.byte	0x06
	.zero		1


	//   ....[14]....
        /*0824*/ 	.word	0x00000660
        /*0828*/ 	.word	0x000000ff
        /*082c*/ 	.word	0x00019c90
        /*0830*/ 	.short	0x0100
        /*0832*/ 	.byte	0x08
	.zero		1


	//   ....[15]....
        /*0834*/ 	.word	0x00000670
        /*0838*/ 	.word	0x000000ff
        /*083c*/ 	.word	0x00019ca0
        /*0840*/ 	.short	0x0100
        /*0842*/ 	.byte	0x08
	.zero		1


	//   ....[16]....
        /*0844*/ 	.word	0x00000680
        /*0848*/ 	.word	0x000000ff
        /*084c*/ 	.word	0x00019c98
        /*0850*/ 	.short	0x0100
        /*0852*/ 	.byte	0x08
	.zero		1


	//   ....[17]....
        /*0854*/ 	.word	0x00000690
        /*0858*/ 	.word	0x000000ff
        /*085c*/ 	.word	0x00019ca8
        /*0860*/ 	.short	0x0100
        /*0862*/ 	.byte	0x08
	.zero		1


	//   ....[18]....
        /*0864*/ 	.word	0x000007e0
        /*0868*/ 	.word	0x000000ff
        /*086c*/ 	.word	0x00019cb0
        /*0870*/ 	.short	0x0100
        /*0872*/ 	.byte	0x08
	.zero		1


	//   ....[19]....
        /*0874*/ 	.word	0x000007f0
        /*0878*/ 	.word	0x000000ff
        /*087c*/ 	.word	0x00019cc0
        /*0880*/ 	.short	0x0100
        /*0882*/ 	.byte	0x08
	.zero		1


	//   ....[20]....
        /*0884*/ 	.word	0x00000800
        /*0888*/ 	.word	0x000000ff
        /*088c*/ 	.word	0x00019cb8
        /*0890*/ 	.short	0x0100
        /*0892*/ 	.byte	0x08
	.zero		1


	//   ....[21]....
        /*0894*/ 	.word	0x00000810
        /*0898*/ 	.word	0x000000ff
        /*089c*/ 	.word	0x00019cc8
        /*08a0*/ 	.short	0x0100
        /*08a2*/ 	.byte	0x08
	.zero		1


	//   ....[22]....
        /*08a4*/ 	.word	0x00001eb0
        /*08a8*/ 	.word	0x000000ff
        /*08ac*/ 	.word	0x00019c00
        /*08b0*/ 	.short	0x010a
        /*08b2*/ 	.byte	0x2e
	.zero		1


	//   ....[23]....
        /*08b4*/ 	.word	0x00001f30
        /*08b8*/ 	.word	0x00000002
        /*08bc*/ 	.word	0x00019c30
        /*08c0*/ 	.short	0x010a
        /*08c2*/ 	.byte	0x3f
	.zero		1


	//   ....[24]....
        /*08c4*/ 	.word	0x00001f70
        /*08c8*/ 	.word	0x00000002
        /*08cc*/ 	.word	0x00019c30
        /*08d0*/ 	.short	0x010a
        /*08d2*/ 	.byte	0x3f
	.zero		1


	//   ....[25]....
        /*08d4*/ 	.word	0x00002580
        /*08d8*/ 	.word	0x000000ff
        /*08dc*/ 	.word	0x00000000
        /*08e0*/ 	.short	0x0101
        /*08e2*/ 	.byte	0x06
	.zero		1


	//   ....[26]....
        /*08e4*/ 	.word	0x00004260
        /*08e8*/ 	.word	0x000000ff
        /*08ec*/ 	.word	0x00019c30
        /*08f0*/ 	.short	0x010a
        /*08f2*/ 	.byte	0x12
	.zero		1


	//   ....[27]....
        /*08f4*/ 	.word	0x000042a0
        /*08f8*/ 	.word	0x000000ff
        /*08fc*/ 	.word	0x00019c30
        /*0900*/ 	.short	0x010a
        /*0902*/ 	.byte	0x12
	.zero		1


	//   ....[28]....
        /*0904*/ 	.word	0x00004400
        /*0908*/ 	.word	0x000000ff
        /*090c*/ 	.word	0x00019c50
        /*0910*/ 	.short	0x010a
        /*0912*/ 	.byte	0x0b
	.zero		1


	//   ....[29]....
        /*0914*/ 	.word	0x00004440
        /*0918*/ 	.word	0x000000ff
        /*091c*/ 	.word	0x00019c50
        /*0920*/ 	.short	0x010a
        /*0922*/ 	.byte	0x0b
	.zero		1


	//   ....[30]....
        /*0924*/ 	.word	0x000046c0
        /*0928*/ 	.word	0x000000ff
        /*092c*/ 	.word	0x00000000
        /*0930*/ 	.short	0x0101
        /*0932*/ 	.byte	0x12
	.zero		1


	//   ....[31]....
        /*0934*/ 	.word	0x00006280
        /*0938*/ 	.word	0x000000ff
        /*093c*/ 	.word	0x00000000
        /*0940*/ 	.short	0x0101
        /*0942*/ 	.byte	0x06
	.zero		1


	//   ....[32]....
        /*0944*/ 	.word	0x00006840
        /*0948*/ 	.word	0x000000ff
        /*094c*/ 	.word	0x00019c30
        /*0950*/ 	.short	0x010a
        /*0952*/ 	.byte	0x06
	.zero		1


	//   ....[33]....
        /*0954*/ 	.word	0x00006880
        /*0958*/ 	.word	0x000000ff
        /*095c*/ 	.word	0x00019c30
        /*0960*/ 	.short	0x010a
        /*0962*/ 	.byte	0x06
	.zero		1


	//   ....[34]....
        /*0964*/ 	.word	0x000069e0
        /*0968*/ 	.word	0x000000ff
        /*096c*/ 	.word	0x00019c50
        /*0970*/ 	.short	0x010a
        /*0972*/ 	.byte	0x0b
	.zero		1


	//   ....[35]....
        /*0974*/ 	.word	0x00006a20
        /*0978*/ 	.word	0x000000ff
        /*097c*/ 	.word	0x00019c50
        /*0980*/ 	.short	0x010a
        /*0982*/ 	.byte	0x0b
	.zero		1


	//   ....[36]....
        /*0984*/ 	.word	0x00006c80
        /*0988*/ 	.word	0x000000ff
        /*098c*/ 	.word	0x00000000
        /*0990*/ 	.short	0x0101
        /*0992*/ 	.byte	0x06
	.zero		1


	//   ....[37]....
        /*0994*/ 	.word	0x00007e70
        /*0998*/ 	.word	0x000000ff
        /*099c*/ 	.word	0x00000000
        /*09a0*/ 	.short	0x0101
        /*09a2*/ 	.byte	0x06
	.zero		1


	//   ....[38]....
        /*09a4*/ 	.word	0x00008380
        /*09a8*/ 	.word	0x000000ff
        /*09ac*/ 	.word	0x00019c50
        /*09b0*/ 	.short	0x010a
        /*09b2*/ 	.byte	0x05
	.zero		1


	//   ....[39]....
        /*09b4*/ 	.word	0x000083c0
        /*09b8*/ 	.word	0x000000ff
        /*09bc*/ 	.word	0x00019c50
        /*09c0*/ 	.short	0x010a
        /*09c2*/ 	.byte	0x05
	.zero		1


	//   ....[40]....
        /*09c4*/ 	.word	0x00008950
        /*09c8*/ 	.word	0x000000ff
        /*09cc*/ 	.word	0x00000000
        /*09d0*/ 	.short	0x0101
        /*09d2*/ 	.byte	0x04
	.zero		1


	//   ....[41]....
        /*09d4*/ 	.word	0x0000a750
        /*09d8*/ 	.word	0x00000000
        /*09dc*/ 	.word	0x00000000
        /*09e0*/ 	.short	0x0101
        /*09e2*/ 	.byte	0x3f
	.zero		1


	//   ....[42]....
        /*09e4*/ 	.word	0x0000adc0
        /*09e8*/ 	.word	0x00000004
        /*09ec*/ 	.word	0x00000000
        /*09f0*/ 	.short	0x0101
        /*09f2*/ 	.byte	0x3f
	.zero		1


	//   ....[43]....
        /*09f4*/ 	.word	0x0000e710
        /*09f8*/ 	.word	0x00000005
        /*09fc*/ 	.word	0x00019c80
        /*0a00*/ 	.short	0x010a
        /*0a02*/ 	.byte	0x3f
	.zero		1


	//   ....[44]....
        /*0a04*/ 	.word	0x0000eaa0
        /*0a08*/ 	.word	0x00000005
        /*0a0c*/ 	.word	0x00019c70
        /*0a10*/ 	.short	0x0107
        /*0a12*/ 	.byte	0x3f
	.zero		1


	//   ....[45]....
        /*0a14*/ 	.word	0x0000eb60
        /*0a18*/ 	.word	0x00000005
        /*0a1c*/ 	.word	0x00019c70
        /*0a20*/ 	.short	0x0101
        /*0a22*/ 	.byte	0x3f
	.zero		1


	//   ....[46]....
        /*0a24*/ 	.word	0x0000eb90
        /*0a28*/ 	.word	0x00000005
        /*0a2c*/ 	.word	0x00019c40
        /*0a30*/ 	.short	0x010a
        /*0a32*/ 	.byte	0x3f
	.zero		1


	//   ....[47]....
        /*0a34*/ 	.word	0x0000eec0
        /*0a38*/ 	.word	0x00000005
        /*0a3c*/ 	.word	0x00019c30
        /*0a40*/ 	.short	0x0107
        /*0a42*/ 	.byte	0x3f
	.zero		1


	//   ....[48]....
        /*0a44*/ 	.word	0x0000ef80
        /*0a48*/ 	.word	0x00000005
        /*0a4c*/ 	.word	0x00019c30
        /*0a50*/ 	.short	0x0101
        /*0a52*/ 	.byte	0x3f
	.zero		1


	//   ....[49]....
        /*0a54*/ 	.word	0x0000f8b0
        /*0a58*/ 	.word	0x00000010
        /*0a5c*/ 	.word	0x00019c00
        /*0a60*/ 	.short	0x0107
        /*0a62*/ 	.byte	0x3f
	.zero		1


	//   ....[50]....
        /*0a64*/ 	.word	0x0000f9b0
        /*0a68*/ 	.word	0x00000010
        /*0a6c*/ 	.word	0x00019c00
        /*0a70*/ 	.short	0x0101
        /*0a72*/ 	.byte	0x3f
	.zero		1


	//   ....[51]....
        /*0a74*/ 	.word	0x0000f9d0
        /*0a78*/ 	.word	0x00000010
        /*0a7c*/ 	.word	0x00019c20
        /*0a80*/ 	.short	0x010a
        /*0a82*/ 	.byte	0x3f
	.zero		1


	//   ....[52]....
        /*0a84*/ 	.word	0x0000fd50
        /*0a88*/ 	.word	0x00000004
        /*0a8c*/ 	.word	0x00019c80
        /*0a90*/ 	.short	0x010a
        /*0a92*/ 	.byte	0x3f
	.zero		1


	//   ....[53]....
        /*0a94*/ 	.word	0x00010050
        /*0a98*/ 	.word	0x00000004
        /*0a9c*/ 	.word	0x00019c70
        /*0aa0*/ 	.short	0x0107
        /*0aa2*/ 	.byte	0x3f
	.zero		1


	//   ....[54]....
        /*0aa4*/ 	.word	0x00010110
        /*0aa8*/ 	.word	0x00000004
        /*0aac*/ 	.word	0x00019c70
        /*0ab0*/ 	.short	0x0101
        /*0ab2*/ 	.byte	0x3f
	.zero		1


	//   ....[55]....
        /*0ab4*/ 	.word	0x00010140
        /*0ab8*/ 	.word	0x00000004
        /*0abc*/ 	.word	0x00019c40
        /*0ac0*/ 	.short	0x010a
        /*0ac2*/ 	.byte	0x3f
	.zero		1


	//   ....[56]....
        /*0ac4*/ 	.word	0x00010420
        /*0ac8*/ 	.word	0x00000004
        /*0acc*/ 	.word	0x00019c30
        /*0ad0*/ 	.short	0x0107
        /*0ad2*/ 	.byte	0x3f
	.zero		1


	//   ....[57]....
        /*0ad4*/ 	.word	0x000104f0
        /*0ad8*/ 	.word	0x00000004
        /*0adc*/ 	.word	0x00019c30
        /*0ae0*/ 	.short	0x0101
        /*0ae2*/ 	.byte	0x3f
	.zero		1


	//   ....[58]....
        /*0ae4*/ 	.word	0x00010570
        /*0ae8*/ 	.word	0x00000002
        /*0aec*/ 	.word	0x00019c70
        /*0af0*/ 	.short	0x010a
        /*0af2*/ 	.byte	0x3f
	.zero		1


	//   ....[59]....
        /*0af4*/ 	.word	0x00010600
        /*0af8*/ 	.word	0x00000002
        /*0afc*/ 	.word	0x00019c60
        /*0b00*/ 	.short	0x010a
        /*0b02*/ 	.byte	0x3f
	.zero		1


	//   ....[60]....
        /*0b04*/ 	.word	0x00010990
        /*0b08*/ 	.word	0x00000002
        /*0b0c*/ 	.word	0x00019c50
        /*0b10*/ 	.short	0x0101
        /*0b12*/ 	.byte	0x3f
	.zero		1


	//   ....[61]....
        /*0b14*/ 	.word	0x00010a20
        /*0b18*/ 	.word	0x00000002
        /*0b1c*/ 	.word	0x00000000
        /*0b20*/ 	.short	0x0101
        /*0b22*/ 	.byte	0x3f
	.zero		1


	//   ....[62]....
        /*0b24*/ 	.word	0x00010be0
        /*0b28*/ 	.word	0x00000003
        /*0b2c*/ 	.word	0x00019c70
        /*0b30*/ 	.short	0x010a
        /*0b32*/ 	.byte	0x3f
	.zero		1


	//   ....[63]....
        /*0b34*/ 	.word	0x00010c60
        /*0b38*/ 	.word	0x00000003
        /*0b3c*/ 	.word	0x00019c60
        /*0b40*/ 	.short	0x010a
        /*0b42*/ 	.byte	0x3f
	.zero		1


	//   ....[64]....
        /*0b44*/ 	.word	0x00011000
        /*0b48*/ 	.word	0x00000003
        /*0b4c*/ 	.word	0x00019c50
        /*0b50*/ 	.short	0x0101
        /*0b52*/ 	.byte	0x3f
	.zero		1


	//   ....[65]....
        /*0b54*/ 	.word	0x000110b0
        /*0b58*/ 	.word	0x00000003
        /*0b5c*/ 	.word	0x00000000
        /*0b60*/ 	.short	0x0101
        /*0b62*/ 	.byte	0x3f
	.zero		1


	//   ....[66]....
        /*0b64*/ 	.word	0x00012170
        /*0b68*/ 	.word	0x00000005
        /*0b6c*/ 	.word	0x00019c20
        /*0b70*/ 	.short	0x010a
        /*0b72*/ 	.byte	0x3f
	.zero		1


	//   ....[67]....
        /*0b74*/ 	.word	0x000122f0
        /*0b78*/ 	.word	0x00000003
        /*0b7c*/ 	.word	0x00019c40
        /*0b80*/ 	.short	0x010a
        /*0b82*/ 	.byte	0x3f
	.zero		1


	//   ....[68]....
        /*0b84*/ 	.word	0x00012390
        /*0b88*/ 	.word	0x00000005
        /*0b8c*/ 	.word	0x00019c40
        /*0b90*/ 	.short	0x010a
        /*0b92*/ 	.byte	0x3f
	.zero		1


	//   ....[69]....
        /*0b94*/ 	.word	0x000123d0
        /*0b98*/ 	.word	0x00000003
        /*0b9c*/ 	.word	0x00019c60
        /*0ba0*/ 	.short	0x010a
        /*0ba2*/ 	.byte	0x3f
	.zero		1


	//   ....[70]....
        /*0ba4*/ 	.word	0x00012410
        /*0ba8*/ 	.word	0x00000005
        /*0bac*/ 	.word	0x00019c60
        /*0bb0*/ 	.short	0x010a
        /*0bb2*/ 	.byte	0x3f
	.zero		1


	//   ....[71]....
        /*0bb4*/ 	.word	0x00012450
        /*0bb8*/ 	.word	0x00000003
        /*0bbc*/ 	.word	0x00019c80
        /*0bc0*/ 	.short	0x010a
        /*0bc2*/ 	.byte	0x3f
	.zero		1


	//   ....[72]....
        /*0bc4*/ 	.word	0x00012490
        /*0bc8*/ 	.word	0x00000005
        /*0bcc*/ 	.word	0x00019c80
        /*0bd0*/ 	.short	0x010a
        /*0bd2*/ 	.byte	0x3f
	.zero		1


	//   ....[73]....
        /*0bd4*/ 	.word	0x00012500
        /*0bd8*/ 	.word	0x00000003
        /*0bdc*/ 	.word	0x00019c00
        /*0be0*/ 	.short	0x010a
        /*0be2*/ 	.byte	0x3f
	.zero		1


	//   ....[74]....
        /*0be4*/ 	.word	0x00012550
        /*0be8*/ 	.word	0x00000002
        /*0bec*/ 	.word	0x00019c30
        /*0bf0*/ 	.short	0x010a
        /*0bf2*/ 	.byte	0x3f
	.zero		1


	//   ....[75]....
        /*0bf4*/ 	.word	0x000125b0
        /*0bf8*/ 	.word	0x00000007
        /*0bfc*/ 	.word	0x00019c30
        /*0c00*/ 	.short	0x010a
        /*0c02*/ 	.byte	0x3f
	.zero		1


	//   ....[76]....
        /*0c04*/ 	.word	0x00012610
        /*0c08*/ 	.word	0x00000004
        /*0c0c*/ 	.word	0x00019c50
        /*0c10*/ 	.short	0x010a
        /*0c12*/ 	.byte	0x3f
	.zero		1


	//   ....[77]....
        /*0c14*/ 	.word	0x00012670
        /*0c18*/ 	.word	0x00000007
        /*0c1c*/ 	.word	0x00019c30
        /*0c20*/ 	.short	0x010a
        /*0c22*/ 	.byte	0x3f
	.zero		1


	//   ....[78]....
        /*0c24*/ 	.word	0x000126d0
        /*0c28*/ 	.word	0x00000004
        /*0c2c*/ 	.word	0x00019c50
        /*0c30*/ 	.short	0x010a
        /*0c32*/ 	.byte	0x3f
	.zero		1


	//   ....[79]....
        /*0c34*/ 	.word	0x00012730
        /*0c38*/ 	.word	0x00000006
        /*0c3c*/ 	.word	0x00019c50
        /*0c40*/ 	.short	0x010a
        /*0c42*/ 	.byte	0x3f
	.zero		1


	//   ....[80]....
        /*0c44*/ 	.word	0x00012830
        /*0c48*/ 	.word	0x00000005
        /*0c4c*/ 	.word	0x00019c80
        /*0c50*/ 	.short	0x010a
        /*0c52*/ 	.byte	0x3f
	.zero		1


	//   ....[81]....
        /*0c54*/ 	.word	0x00012bd0
        /*0c58*/ 	.word	0x00000005
        /*0c5c*/ 	.word	0x00019c40
        /*0c60*/ 	.short	0x010a
        /*0c62*/ 	.byte	0x3f
	.zero		1


	//   ....[82]....
        /*0c64*/ 	.word	0x00013280
        /*0c68*/ 	.word	0x00000010
        /*0c6c*/ 	.word	0x00019c20
        /*0c70*/ 	.short	0x010a
        /*0c72*/ 	.byte	0x3f
	.zero		1


	//   ....[83]....
        /*0c74*/ 	.word	0x000132d0
        /*0c78*/ 	.word	0x00000004
        /*0c7c*/ 	.word	0x00019c80
        /*0c80*/ 	.short	0x010a
        /*0c82*/ 	.byte	0x3f
	.zero		1


	//   ....[84]....
        /*0c84*/ 	.word	0x00013590
        /*0c88*/ 	.word	0x00000004
        /*0c8c*/ 	.word	0x00019c40
        /*0c90*/ 	.short	0x010a
        /*0c92*/ 	.byte	0x3f
	.zero		1


	//   ....[85]....
        /*0c94*/ 	.word	0x00013840
        /*0c98*/ 	.word	0x00000002
        /*0c9c*/ 	.word	0x00019c70
        /*0ca0*/ 	.short	0x010a
        /*0ca2*/ 	.byte	0x3f
	.zero		1


	//   ....[86]....
        /*0ca4*/ 	.word	0x00013890
        /*0ca8*/ 	.word	0x00000002
        /*0cac*/ 	.word	0x00019c60
        /*0cb0*/ 	.short	0x010a
        /*0cb2*/ 	.byte	0x3f
	.zero		1


	//   ....[87]....
        /*0cb4*/ 	.word	0x000138e0
        /*0cb8*/ 	.word	0x00000003
        /*0cbc*/ 	.word	0x00019c70
        /*0cc0*/ 	.short	0x010a
        /*0cc2*/ 	.byte	0x3f
	.zero		1


	//   ....[88]....
        /*0cc4*/ 	.word	0x00013930
        /*0cc8*/ 	.word	0x00000003
        /*0ccc*/ 	.word	0x00019c60
        /*0cd0*/ 	.short	0x010a
        /*0cd2*/ 	.byte	0x3f
	.zero		1


	//   ....[89]....
        /*0cd4*/ 	.word	0x00013980
        /*0cd8*/ 	.word	0x00000005
        /*0cdc*/ 	.word	0x00019c20
        /*0ce0*/ 	.short	0x010a
        /*0ce2*/ 	.byte	0x3f
	.zero		1


	//   ....[90]....
        /*0ce4*/ 	.word	0x00013b20
        /*0ce8*/ 	.word	0x00000003
        /*0cec*/ 	.word	0x00019c40
        /*0cf0*/ 	.short	0x010a
        /*0cf2*/ 	.byte	0x3f
	.zero		1


	//   ....[91]....
        /*0cf4*/ 	.word	0x00013b70
        /*0cf8*/ 	.word	0x00000005
        /*0cfc*/ 	.word	0x00019c40
        /*0d00*/ 	.short	0x010a
        /*0d02*/ 	.byte	0x3f
	.zero		1


	//   ....[92]....
        /*0d04*/ 	.word	0x00013bc0
        /*0d08*/ 	.word	0x00000003
        /*0d0c*/ 	.word	0x00019c60
        /*0d10*/ 	.short	0x010a
        /*0d12*/ 	.byte	0x3f
	.zero		1


	//   ....[93]....
        /*0d14*/ 	.word	0x00013c10
        /*0d18*/ 	.word	0x00000005
        /*0d1c*/ 	.word	0x00019c60
        /*0d20*/ 	.short	0x010a
        /*0d22*/ 	.byte	0x3f
	.zero		1


	//   ....[94]....
        /*0d24*/ 	.word	0x00013c60
        /*0d28*/ 	.word	0x00000003
        /*0d2c*/ 	.word	0x00019c80
        /*0d30*/ 	.short	0x010a
        /*0d32*/ 	.byte	0x3f
	.zero		1


	//----- nvinfo : EIATTR_NUM_MBARRIERS
	.align		4
.L_297:
        /*0d34*/ 	.byte	0x03, 0x38
        /*0d36*/ 	.short	0x0016


	//----- nvinfo : EIATTR_EXIT_INSTR_OFFSETS
	.align		4
        /*0d38*/ 	.byte	0x04, 0x1c
        /*0d3a*/ 	.short	(.L_299 - .L_298)


	//   ....[0]....
.L_298:
        /*0d3c*/ 	.word	0x00000980


	//   ....[1]....
        /*0d40*/ 	.word	0x0000bfd0


	//   ....[2]....
        /*0d44*/ 	.word	0x000124e0


	//----- nvinfo : EIATTR_MAX_THREADS
	.align		4
.L_299:
        /*0d48*/ 	.byte	0x04, 0x05
        /*0d4a*/ 	.short	(.L_301 - .L_300)
.L_300:
        /*0d4c*/ 	.word	0x00000200
        /*0d50*/ 	.word	0x00000001
        /*0d54*/ 	.word	0x00000001


	//----- nvinfo : EIATTR_CRS_STACK_SIZE
	.align		4
.L_301:
        /*0d58*/ 	.byte	0x04, 0x1e
        /*0d5a*/ 	.short	(.L_303 - .L_302)
.L_302:
        /*0d5c*/ 	.word	0x00000000


	//----- nvinfo : EIATTR_CBANK_PARAM_SIZE
	.align		4
.L_303:
        /*0d60*/ 	.byte	0x03, 0x19
        /*0d62*/ 	.short	0x0af0


	//----- nvinfo : EIATTR_PARAM_CBANK
	.align		4
        /*0d64*/ 	.byte	0x04, 0x0a
        /*0d66*/ 	.short	(.L_305 - .L_304)
	.align		4
.L_304:
        /*0d68*/ 	.word	index@(.nv.constant0._ZN7cutlass13device_kernelIN5flash11enable_sm90INS1_16FlashAttnFwdSm90INS1_25CollectiveMainloopFwdSm90ILi2EN4cute5tupleIJNS5_1CILi1EEES8_S8_EEENS6_IJNS7_ILi192EEENS7_ILi128EEENS7_ILi96EEEEEELi96ENS_12float_e4m3_tEfNS_4arch4Sm90ELb1ELb0ELb0ELb1ELb1ELb0ELb0ELb1ELb1ELb1ELb1ELb0EEENS1_21CollectiveEpilogueFwdINS6_IJSA_SC_SB_EEES9_NS_10bfloat16_tESG_Li384ELb1ELb1ELb1ELb1EEENS1_36VarlenDynamicPersistentTileSchedulerILi192ELi128ELi384ELi128ELb1ELb1ELb1ELb1ELb1ELb1EEEEEEEEEvNT_6ParamsE)
        /*0d6c*/ 	.short	0x0210
        /*0d6e*/ 	.short	0x0af0


	//----- nvinfo : EIATTR_SW_WAR
	.align		4
.L_305:
        /*0d70*/ 	.byte	0x04, 0x36
        /*0d72*/ 	.short	(.L_307 - .L_306)
.L_306:
        /*0d74*/ 	.word	0x00000008
.L_307:


//--------------------- .nv.info._ZN7cutlass13device_kernelIN5flash11enable_sm90INS1_16FlashAttnFwdSm90INS1_25CollectiveMainloopFwdSm90ILi2EN4cute5tupleIJNS5_1CILi1EEES8_S8_EEENS6_IJNS7_ILi192EEENS7_ILi128EEENS7_ILi96EEEEEELi96ENS_12float_e4m3_tEfNS_4arch4Sm90ELb1ELb0ELb0ELb1ELb1ELb1ELb0ELb1ELb1ELb1ELb1ELb0EEENS1_21CollectiveEpilogueFwdINS6_IJSA_SC_SB_EEES9_NS_10bfloat16_tESG_Li384ELb1ELb1ELb1ELb1EEENS1_36VarlenDynamicPersistentTileSchedulerILi192ELi128ELi384ELi128ELb1ELb1ELb1ELb1ELb1ELb1EEEEEEEEEvNT_6ParamsE --------------------------
	.section	.nv.info._ZN7cutlass13device_kernelIN5flash11enable_sm90INS1_16FlashAttnFwdSm90INS1_25CollectiveMainloopFwdSm90ILi2EN4cute5tupleIJNS5_1CILi1EEES8_S8_EEENS6_IJNS7_ILi192EEENS7_ILi128EEENS7_ILi96EEEEEELi96ENS_12float_e4m3_tEfNS_4arch4Sm90ELb1ELb0ELb0ELb1ELb1ELb1ELb0ELb1ELb1ELb1ELb1ELb0EEENS1_21CollectiveEpilogueFwdINS6_IJSA_SC_SB_EEES9_NS_10bfloat16_tESG_Li384ELb1ELb1ELb1ELb1EEENS1_36VarlenDynamicPersistentTileSchedulerILi192ELi128ELi384ELi128ELb1ELb1ELb1ELb1ELb1ELb1EEEEEEEEEvNT_6ParamsE,"",@"SHT_CUDA_INFO"
	.sectionflags	@""
	.align	4


	//----- nvinfo : EIATTR_CUDA_API_VERSION
	.align		4
        /*0000*/ 	.byte	0x04, 0x37
        /*0002*/ 	.short	(.L_309 - .L_308)
.L_308:
        /*0004*/ 	.word	0x00000082


	//----- nvinfo : EIATTR_KPARAM_INFO
	.align		4
.L_309:
        /*0008*/ 	.byte	0x04, 0x17
        /*000a*/ 	.short	(.L_311 - .L_310)
.L_310:
        /*000c*/ 	.word	0x00000000
        /*0010*/ 	.short	0x0000
        /*0012*/ 	.short	0x0070
        /*0014*/ 	.byte	0x00, 0xf0, 0x01, 0x2a


	//----- nvinfo : EIATTR_SPARSE_MMA_MASK
	.align		4
.L_311:
        /*0018*/ 	.byte	0x03, 0x50
        /*001a*/ 	.short	0x0000


	//----- nvinfo : EIATTR_MAXREG_COUNT
	.align		4
        /*001c*/ 	.byte	0x03, 0x1b
        /*001e*/ 	.short	0x0080


	//----- nvinfo : EIATTR_NUM_BARRIERS
	.align		4
        /*0020*/ 	.byte	0x02, 0x4c
        /*0022*/ 	.byte	0x10
	.zero		1


	//----- nvinfo : EIATTR_EXTERNS
	.align		4
        /*0024*/ 	.byte	0x04, 0x0f
        /*0026*/ 	.short	(.L_313 - .L_312)


	//   ....[0]....
	.align		4
.L_312:
        /*0028*/ 	.word	index@(__assertfail)


	//----- nvinfo : EIATTR_ANNOTATIONS
	.align		4
.L_313:
        /*002c*/ 	.byte	0x04, 0x55
        /*002e*/ 	.short	(.L_315 - .L_314)


	//   ....[0]....
.L_314:
        /* <DEDUP_REMOVED lines=107> */


	//----- nvinfo : EIATTR_MERCURY_ISA_VERSION
	.align		4
.L_315:
        /*06c8*/ 	.byte	0x03, 0x5f
        /*06ca*/ 	.short	0x0101


	//----- nvinfo : EIATTR_UNUSED_LOAD_BYTE_OFFSET
	.align		4
        /*06cc*/ 	.byte	0x04, 0x44
        /*06ce*/ 	.short	(.L_317 - .L_316)


	//   ....[0]....
.L_316:
        /*06d0*/ 	.word	0x00000a50
        /*06d4*/ 	.word	0x0000fff0


	//   ....[1]....
        /*06d8*/ 	.word	0x00013320
        /*06dc*/ 	.word	0x0000fff0


	//----- nvinfo : EIATTR_INT_WARP_WIDE_INSTR_OFFSETS
	.align		4
.L_317:
        /*06e0*/ 	.byte	0x04, 0x31
        /*06e2*/ 	.short	(.L_319 - .L_318)


	//   ....[0]....
.L_318:
        /*06e4*/ 	.word	0x00000130


	//   ....[1]....
        /*06e8*/ 	.word	0x00000170


	//   ....[2]....
        /*06ec*/ 	.word	0x000001e0


	//   ....[3]....
        /*06f0*/ 	.word	0x00019b50


	//   ....[4]....
        /*06f4*/ 	.word	0x00019be0


	//   ....[5]....
        /*06f8*/ 	.word	0x0001cbf0


	//   ....[6]....
        /*06fc*/ 	.word	0x0001cc80


	//----- nvinfo : EIATTR_COOP_GROUP_MASK_REGIDS
	.align		4
.L_319:
        /*0700*/ 	.byte	0x04, 0x29
        /*0702*/ 	.short	(.L_321 - .L_320)


	//   ....[0]....
.L_320:
        /*0704*/ 	.word	0xffffffff


	//   ....[1]....
        /*0708*/ 	.word	0xffffffff


	//   ....[2]....
        /*070c*/ 	.word	0xffffffff


	//   ....[3]....
        /*0710*/ 	.word	0xffffffff


	//   ....[4]....
        /*0714*/ 	.word	0xffffffff


	//   ....[5]....
        /*0718*/ 	.word	0xffffffff


	//   ....[6]....
        /*071c*/ 	.word	0xffffffff


	//   ....[7]....
        /*0720*/ 	.word	0xffffffff


	//   ....[8]....
        /*0724*/ 	.word	0xffffffff


	//   ....[9]....
        /*0728*/ 	.word	0xffffffff


	//   ....[10]....
        /*072c*/ 	.word	0xffffffff


	//   ....[11]....
        /*0730*/ 	.word	0xffffffff


	//   ....[12]....
        /*0734*/ 	.word	0xffffffff


	//   ....[13]....
        /*0738*/ 	.word	0xffffffff


	//   ....[14]....
        /*073c*/ 	.word	0xffffffff


	//   ....[15]....
        /*0740*/ 	.word	0xffffffff


	//   ....[16]....
        /*0744*/ 	.word	0xffffffff


	//   ....[17]....
        /*0748*/ 	.word	0xffffffff


	//   ....[18]....
        /*074c*/ 	.word	0xffffffff


	//   ....[19]....
        /*0750*/ 	.word	0xffffffff


	//   ....[20]....
        /*0754*/ 	.word	0xffffffff


	//   ....[21]....
        /*0758*/ 	.word	0xffffffff


	//   ....[22]....
        /*075c*/ 	.word	0xffffffff


	//   ....[23]....
        /*0760*/ 	.word	0xffffffff


	//   ....[24]....
        /*0764*/ 	.word	0xffffffff


	//   ....[25]....
        /*0768*/ 	.word	0xffffffff


	//   ....[26]....
        /*076c*/ 	.word	0xffffffff


	//   ....[27]....
        /*0770*/ 	.word	0xffffffff


	//   ....[28]....
        /*0774*/ 	.word	0xffffffff


	//   ....[29]....
        /*0778*/ 	.word	0xffffffff


	//   ....[30]....
        /*077c*/ 	.word	0xffffffff


	//   ....[31]....
        /*0780*/ 	.word	0xffffffff


	//   ....[32]....
        /*0784*/ 	.word	0xffffffff


	//   ....[33]....
        /*0788*/ 	.word	0xffffffff


	//   ....[34]....
        /*078c*/ 	.word	0xffffffff


	//   ....[35]....
        /*0790*/ 	.word	0xffffffff


	//   ....[36]....
        /*0794*/ 	.word	0xffffffff


	//   ....[37]....
        /*0798*/ 	.word	0xffffffff


	//   ....[38]....
        /*079c*/ 	.word	0xffffffff


	//   ....[39]....
        /*07a0*/ 	.word	0xffffffff


	//   ....[40]....
        /*07a4*/ 	.word	0xffffffff


	//   ....[41]....
        /*07a8*/ 	.word	0xffffffff


	//   ....[42]....
        /*07ac*/ 	.word	0xffffffff


	//   ....[43]....
        /*07b0*/ 	.word	0xffffffff


	//   ....[44]....
        /*07b4*/ 	.word	0xffffffff


	//   ....[45]....
        /*07b8*/ 	.word	0xffffffff


	//   ....[46]....
        /*07bc*/ 	.word	0xffffffff


	//   ....[47]....
        /*07c0*/ 	.word	0xffffffff


	//   ....[48]....
        /*07c4*/ 	.word	0xffffffff


	//   ....[49]....
        /*07c8*/ 	.word	0xffffffff


	//   ....[50]....
        /*07cc*/ 	.word	0xffffffff


	//   ....[51]....
        /*07d0*/ 	.word	0xffffffff


	//   ....[52]....
        /*07d4*/ 	.word	0xffffffff


	//   ....[53]....
        /*07d8*/ 	.word	0xffffffff


	//   ....[54]....
        /*07dc*/ 	.word	0xffffffff


	//   ....[55]....
        /*07e0*/ 	.word	0xffffffff


	//   ....[56]....
        /*07e4*/ 	.word	0xffffffff


	//   ....[57]....
        /*07e8*/ 	.word	0xffffffff


	//   ....[58]....
        /*07ec*/ 	.word	0xffffffff


	//   ....[59]....
        /*07f0*/ 	.word	0xffffffff


	//   ....[60]....
        /*07f4*/ 	.word	0xffffffff


	//   ....[61]....
        /*07f8*/ 	.word	0xffffffff


	//   ....[62]....
        /*07fc*/ 	.word	0xffffffff


	//   ....[63]....
        /*0800*/ 	.word	0xffffffff


	//   ....[64]....
        /*0804*/ 	.word	0xffffffff


	//   ....[65]....
        /*0808*/ 	.word	0xffffffff


	//   ....[66]....
        /*080c*/ 	.word	0xffffffff


	//   ....[67]....
        /*0810*/ 	.word	0xffffffff


	//   ....[68]....
        /*0814*/ 	.word	0xffffffff


	//   ....[69]....
        /*0818*/ 	.word	0xffffffff


	//   ....[70]....
        /*081c*/ 	.word	0xffffffff


	//   ....[71]....
        /*0820*/ 	.word	0xffffffff


	//   ....[72]....
        /*0824*/ 	.word	0xffffffff


	//   ....[73]....
        /*0828*/ 	.word	0xffffffff


	//   ....[74]....
        /*082c*/ 	.word	0xffffffff


	//   ....[75]....
        /*0830*/ 	.word	0xffffffff


	//   ....[76]....
        /*0834*/ 	.word	0xffffffff


	//   ....[77]....
        /*0838*/ 	.word	0xffffffff


	//   ....[78]....
        /*083c*/ 	.word	0xffffffff


	//   ....[79]....
        /*0840*/ 	.word	0xffffffff


	//   ....[80]....
        /*0844*/ 	.word	0xffffffff


	//   ....[81]....
        /*0848*/ 	.word	0xffffffff


	//   ....[82]....
        /*084c*/ 	.word	0xffffffff


	//   ....[83]....
        /*0850*/ 	.word	0xffffffff


	//   ....[84]....
        /*0854*/ 	.word	0xffffffff


	//   ....[85]....
        /*0858*/ 	.word	0xffffffff


	//   ....[86]....
        /*085c*/ 	.word	0xffffffff


	//   ....[87]....
        /*0860*/ 	.word	0xffffffff


	//   ....[88]....
        /*0864*/ 	.word	0xffffffff


	//   ....[89]....
        /*0868*/ 	.word	0xffffffff


	//   ....[90]....
        /*086c*/ 	.word	0xffffffff


	//   ....[91]....
        /*0870*/ 	.word	0xffffffff


	//   ....[92]....
        /*0874*/ 	.word	0xffffffff


	//   ....[93]....
        /*0878*/ 	.word	0xffffffff


	//   ....[94]....
        /*087c*/ 	.word	0xffffffff


	//   ....[95]....
        /*0880*/ 	.word	0xffffffff


	//   ....[96]....
        /*0884*/ 	.word	0xffffffff


	//   ....[97]....
        /*0888*/ 	.word	0xffffffff


	//   ....[98]....
        /*088c*/ 	.word	0xffffffff


	//   ....[99]....
        /*0890*/ 	.word	0xffffffff


	//   ....[100]....
        /*0894*/ 	.word	0xffffffff


	//   ....[101]....
        /*0898*/ 	.word	0xffffffff


	//   ....[102]....
        /*089c*/ 	.word	0xffffffff


	//   ....[103]....
        /*08a0*/ 	.word	0xffffffff


	//   ....[104]....
        /*08a4*/ 	.word	0xffffffff


	//   ....[105]....
        /*08a8*/ 	.word	0xffffffff


	//   ....[106]....
        /*08ac*/ 	.word	0xffffffff


	//   ....[107]....
        /*08b0*/ 	.word	0xffffffff


	//   ....[108]....
        /*08b4*/ 	.word	0xffffffff


	//   ....[109]....
        /*08b8*/ 	.word	0xffffffff


	//   ....[110]....
        /*08bc*/ 	.word	0xffffffff


	//   ....[111]....
        /*08c0*/ 	.word	0xffffffff


	//   ....[112]....
        /*08c4*/ 	.word	0xffffffff


	//   ....[113]....
        /*08c8*/ 	.word	0xffffffff


	//   ....[114]....
        /*08cc*/ 	.word	0xffffffff


	//   ....[115]....
        /*08d0*/ 	.word	0xffffffff


	//   ....[116]....
        /*08d4*/ 	.word	0xffffffff


	//   ....[117]....
        /*08d8*/ 	.word	0xffffffff


	//   ....[118]....
        /*08dc*/ 	.word	0xffffffff


	//   ....[119]....
        /*08e0*/ 	.word	0xffffffff


	//   ....[120]....
        /*08e4*/ 	.word	0xffffffff


	//   ....[121]....
        /*08e8*/ 	.word	0xffffffff


	//   ....[122]....
        /*08ec*/ 	.word	0xffffffff


	//   ....[123]....
        /*08f0*/ 	.word	0xffffffff


	//   ....[124]....
        /*08f4*/ 	.word	0xffffffff


	//   ....[125]....
        /*08f8*/ 	.word	0xffffffff


	//   ....[126]....
        /*08fc*/ 	.word	0xffffffff


	//   ....[127]....
        /*0900*/ 	.word	0xffffffff


	//   ....[128]....
        /*0904*/ 	.word	0xffffffff


	//   ....[129]....
        /*0908*/ 	.word	0xffffffff


	//   ....[130]....
        /*090c*/ 	.word	0xffffffff


	//   ....[131]....
        /*0910*/ 	.word	0xffffffff


	//   ....[132]....
        /*0914*/ 	.word	0xffffffff


	//   ....[133]....
        /*0918*/ 	.word	0xffffffff


	//   ....[134]....
        /*091c*/ 	.word	0xffffffff


	//   ....[135]....
        /*0920*/ 	.word	0xffffffff


	//   ....[136]....
        /*0924*/ 	.word	0xffffffff


	//   ....[137]....
        /*0928*/ 	.word	0xffffffff


	//   ....[138]....
        /*092c*/ 	.word	0xffffffff


	//   ....[139]....
        /*0930*/ 	.word	0xffffffff


	//   ....[140]....
        /*0934*/ 	.word	0xffffffff


	//   ....[141]....
        /*0938*/ 	.word	0xffffffff


	//   ....[142]....
        /*093c*/ 	.word	0xffffffff


	//   ....[143]....
        /*0940*/ 	.word	0xffffffff


	//   ....[144]....
        /*0944*/ 	.word	0xffffffff


	//   ....[145]....
        /*0948*/ 	.word	0xffffffff


	//   ....[146]....
        /*094c*/ 	.word	0xffffffff


	//   ....[147]....
        /*0950*/ 	.word	0xffffffff


	//   ....[148]....
        /*0954*/ 	.word	0xffffffff


	//   ....[149]....
        /*0958*/ 	.word	0xffffffff


	//   ....[150]....
        /*095c*/ 	.word	0xffffffff


	//   ....[151]....
        /*0960*/ 	.word	0xffffffff


	//   ....[152]....
        /*0964*/ 	.word	0xffffffff


	//   ....[153]....
        /*0968*/ 	.word	0xffffffff


	//   ....[154]....
        /*096c*/ 	.word	0xffffffff


	//   ....[155]....
        /*0970*/ 	.word	0xffffffff


	//   ....[156]....
        /*0974*/ 	.word	0xffffffff


	//   ....[157]....
        /*0978*/ 	.word	0xffffffff


	//   ....[158]....
        /*097c*/ 	.word	0xffffffff


	//   ....[159]....
        /*0980*/ 	.word	0xffffffff


	//   ....[160]....
        /*0984*/ 	.word	0xffffffff


	//   ....[161]....
        /*0988*/ 	.word	0xffffffff


	//   ....[162]....
        /*098c*/ 	.word	0xffffffff


	//   ....[163]....
        /*0990*/ 	.word	0xffffffff


	//   ....[164]....
        /*0994*/ 	.word	0xffffffff


	//   ....[165]....
        /*0998*/ 	.word	0xffffffff


	//   ....[166]....
        /*099c*/ 	.word	0xffffffff


	//   ....[167]....
        /*09a0*/ 	.word	0x0500000f


	//   ....[168]....
        /*09a4*/ 	.word	0x0500000f


	//   ....[169]....
        /*09a8*/ 	.word	0x0500000f


	//   ....[170]....
        /*09ac*/ 	.word	0x0500000f


	//   ....[171]....
        /*09b0*/ 	.word	0x0500000f


	//   ....[172]....
        /*09b4*/ 	.word	0x0500000f


	//   ....[173]....
        /*09b8*/ 	.word	0x0500000f


	//   ....[174]....
        /*09bc*/ 	.word	0x0500000f


	//   ....[175]....
        /*09c0*/ 	.word	0x0500000f


	//   ....[176]....
        /*09c4*/ 	.word	0x0500000f


	//   ....[177]....
        /*09c8*/ 	.word	0x0500000f


	//   ....[178]....
        /*09cc*/ 	.word	0x0500000f


	//   ....[179]....
        /*09d0*/ 	.word	0x0500000f


	//   ....[180]....
        /*09d4*/ 	.word	0x0500000f


	//   ....[181]....
        /*09d8*/ 	.word	0x0500000f


	//   ....[182]....
        /*09dc*/ 	.word	0x0500000f


	//   ....[183]....
        /*09e0*/ 	.word	0x0500000f


	//   ....[184]....
        /*09e4*/ 	.word	0x0500000f


	//   ....[185]....
        /*09e8*/ 	.word	0x0500000f


	//   ....[186]....
        /*09ec*/ 	.word	0x0500000f


	//   ....[187]....
        /*09f0*/ 	.word	0x0500000f


	//   ....[188]....
        /*09f4*/ 	.word	0x0500000f


	//   ....[189]....
        /*09f8*/ 	.word	0x0500000f


	//   ....[190]....
        /*09fc*/ 	.word	0x0500000f


	//   ....[191]....
        /*0a00*/ 	.word	0x0500000f


	//   ....[192]....
        /*0a04*/ 	.word	0x0500000f


	//   ....[193]....
        /*0a08*/ 	.word	0x0500000f


	//   ....[194]....
        /*0a0c*/ 	.word	0x0500000f


	//   ....[195]....
        /*0a10*/ 	.word	0x0500000f


	//   ....[196]....
        /*0a14*/ 	.word	0x0500000f


	//   ....[197]....
        /*0a18*/ 	.word	0x0500000f


	//   ....[198]....
        /*0a1c*/ 	.word	0x0500000f


	//   ....[199]....
        /*0a20*/ 	.word	0x0500000f


	//   ....[200]....
        /*0a24*/ 	.word	0x0500000f


	//   ....[201]....
        /*0a28*/ 	.word	0x0500000f


	//   ....[202]....
        /*0a2c*/ 	.word	0x0500000f


	//   ....[203]....
        /*0a30*/ 	.word	0x0500000f


	//   ....[204]....
        /*0a34*/ 	.word	0x0500000f


	//   ....[205]....
        /*0a38*/ 	.word	0x0500000f


	//   ....[206]....
        /*0a3c*/ 	.word	0x0500000f


	//   ....[207]....
        /*0a40*/ 	.word	0x0500000f


	//   ....[208]....
        /*0a44*/ 	.word	0x0500000f


	//   ....[209]....
        /*0a48*/ 	.word	0x0500000f


	//   ....[210]....
        /*0a4c*/ 	.word	0x0500000f


	//   ....[211]....
        /*0a50*/ 	.word	0x0500000f


	//   ....[212]....
        /*0a54*/ 	.word	0x0500000f


	//   ....[213]....
        /*0a58*/ 	.word	0x0500000f


	//   ....[214]....
        /*0a5c*/ 	.word	0x0500000f


	//   ....[215]....
        /*0a60*/ 	.word	0x0500000f


	//   ....[216]....
        /*0a64*/ 	.word	0x0500000f


	//   ....[217]....
        /*0a68*/ 	.word	0x0500000f


	//   ....[218]....
        /*0a6c*/ 	.word	0x0500000f


	//   ....[219]....
        /*0a70*/ 	.word	0x0500000f


	//   ....[220]....
        /*0a74*/ 	.word	0x0500000f


	//   ....[221]....
        /*0a78*/ 	.word	0x0500000f


	//   ....[222]....
        /*0a7c*/ 	.word	0x0500000f


	//   ....[223]....
        /*0a80*/ 	.word	0x0500000f


	//----- nvinfo : EIATTR_COOP_GROUP_INSTR_OFFSETS
	.align		4
.L_321:
        /*0a84*/ 	.byte	0x04, 0x28
        /*0a86*/ 	.short	(.L_323 - .L_322)


	//   ....[0]....
.L_322:
        /*0a88*/ 	.word	0x00000070


	//   ....[1]....
        /*0a8c*/ 	.word	0x00000140


	//   ....[2]....
        /*0a90*/ 	.word	0x00000190


	//   ....[3]....
        /*0a94*/ 	.word	0x000003c0


	//   ....[4]....
        /*0a98*/ 	.word	0x00000520


	//   ....[5]....
        /*0a9c*/ 	.word	0x00000640


	//   ....[6]....
        /*0aa0*/ 	.word	0x000007a0


	//   ....[7]....
        /*0aa4*/ 	.word	0x00002ca0


	//   ....[8]....
        /*0aa8*/ 	.word	0x00002cb0


	//   ....[9]....
        /*0aac*/ 	.word	0x000045d0


	//   ....[10]....
        /*0ab0*/ 	.word	0x000045e0


	//   ....[11]....
        /*0ab4*/ 	.word	0x000066f0


	//   ....[12]....
        /*0ab8*/ 	.word	0x00006700


	//   ....[13]....
        /*0abc*/ 	.word	0x00006ae0


	//   ....[14]....
        /*0ac0*/ 	.word	0x00006b00


	//   ....[15]....
        /*0ac4*/ 	.word	0x000075b0


	//   ....[16]....
        /*0ac8*/ 	.word	0x00007ce0


	//   ....[17]....
        /*0acc*/ 	.word	0x00007cf0


	//   ....[18]....
        /*0ad0*/ 	.word	0x00007d00


	//   ....[19]....
        /*0ad4*/ 	.word	0x00007d10


	//   ....[20]....
        /*0ad8*/ 	.word	0x000099c0


	//   ....[21]....
        /*0adc*/ 	.word	0x000099d0


	//   ....[22]....
        /*0ae0*/ 	.word	0x000099e0


	//   ....[23]....
        /*0ae4*/ 	.word	0x000099f0


	//   ....[24]....
        /*0ae8*/ 	.word	0x0000c2a0


	//   ....[25]....
        /*0aec*/ 	.word	0x0000c900


	//   ....[26]....
        /*0af0*/ 	.word	0x0000c910


	//   ....[27]....
        /*0af4*/ 	.word	0x0000c930


	//   ....[28]....
        /*0af8*/ 	.word	0x0000d080


	//   ....[29]....
        /*0afc*/ 	.word	0x0000d0a0


	//   ....[30]....
        /*0b00*/ 	.word	0x0000e960


	//   ....[31]....
        /*0b04*/ 	.word	0x0000ef10


	//   ....[32]....
        /*0b08*/ 	.word	0x0000efe0


	//   ....[33]....
        /*0b0c*/ 	.word	0x0000f050


	//   ....[34]....
        /*0b10*/ 	.word	0x0000f6c0


	//   ....[35]....
        /*0b14*/ 	.word	0x0000f6e0


	//   ....[36]....
        /*0b18*/ 	.word	0x00011340


	//   ....[37]....
        /*0b1c*/ 	.word	0x00011360


	//   ....[38]....
        /*0b20*/ 	.word	0x00011880


	//   ....[39]....
        /*0b24*/ 	.word	0x000118e0


	//   ....[40]....
        /*0b28*/ 	.word	0x00012bb0


	//   ....[41]....
        /*0b2c*/ 	.word	0x00012bc0


	//   ....[42]....
        /*0b30*/ 	.word	0x00012cf0


	//   ....[43]....
        /*0b34*/ 	.word	0x00012d00


	//   ....[44]....
        /*0b38*/ 	.word	0x000139c0


	//   ....[45]....
        /*0b3c*/ 	.word	0x00013a40


	//   ....[46]....
        /*0b40*/ 	.word	0x00013a70


	//   ....[47]....
        /*0b44*/ 	.word	0x00013a90


	//   ....[48]....
        /*0b48*/ 	.word	0x00013aa0


	//   ....[49]....
        /*0b4c*/ 	.word	0x00013ab0


	//   ....[50]....
        /*0b50*/ 	.word	0x00013ad0


	//   ....[51]....
        /*0b54*/ 	.word	0x00013ae0


	//   ....[52]....
        /*0b58*/ 	.word	0x00013af0


	//   ....[53]....
        /*0b5c*/ 	.word	0x00013b00


	//   ....[54]....
        /*0b60*/ 	.word	0x00013b10


	//   ....[55]....
        /*0b64*/ 	.word	0x00013b20


	//   ....[56]....
        /*0b68*/ 	.word	0x00013b30


	//   ....[57]....
        /*0b6c*/ 	.word	0x00013b40


	//   ....[58]....
        /*0b70*/ 	.word	0x00013b50


	//   ....[59]....
        /*0b74*/ 	.word	0x00013b60


	//   ....[60]....
        /*0b78*/ 	.word	0x00013b70


	//   ....[61]....
        /*0b7c*/ 	.word	0x00013b80


	//   ....[62]....
        /*0b80*/ 	.word	0x00013b90


	//   ....[63]....
        /*0b84*/ 	.word	0x00013ba0


	//   ....[64]....
        /*0b88*/ 	.word	0x00013bb0


	//   ....[65]....
        /*0b8c*/ 	.word	0x00013bc0


	//   ....[66]....
        /*0b90*/ 	.word	0x00013bd0


	//   ....[67]....
        /*0b94*/ 	.word	0x00013be0


	//   ....[68]....
        /*0b98*/ 	.word	0x00013bf0


	//   ....[69]....
        /*0b9c*/ 	.word	0x00013c00


	//   ....[70]....
        /*0ba0*/ 	.word	0x00013c10


	//   ....[71]....
        /*0ba4*/ 	.word	0x00013c20


	//   ....[72]....
        /*0ba8*/ 	.word	0x00013c30


	//   ....[73]....
        /*0bac*/ 	.word	0x00013c40


	//   ....[74]....
        /*0bb0*/ 	.word	0x00013c50


	//   ....[75]....
        /*0bb4*/ 	.word	0x00013c60


	//   ....[76]....
        /*0bb8*/ 	.word	0x00013c70


	//   ....[77]....
        /*0bbc*/ 	.word	0x00013c80


	//   ....[78]....
        /*0bc0*/ 	.word	0x00013c90


	//   ....[79]....
        /*0bc4*/ 	.word	0x00013ca0


	//   ....[80]....
        /*0bc8*/ 	.word	0x00013cb0


	//   ....[81]....
        /*0bcc*/ 	.word	0x00013cc0


	//   ....[82]....
        /*0bd0*/ 	.word	0x00013cd0


	//   ....[83]....
        /*0bd4*/ 	.word	0x00013ce0


	//   ....[84]....
        /*0bd8*/ 	.word	0x00013cf0


	//   ....[85]....
        /*0bdc*/ 	.word	0x00013d00


	//   ....[86]....
        /*0be0*/ 	.word	0x00013d10


	//   ....[87]....
        /*0be4*/ 	.word	0x00013d20


	//   ....[88]....
        /*0be8*/ 	.word	0x00013d30


	//   ....[89]....
        /*0bec*/ 	.word	0x00013d40


	//   ....[90]....
        /*0bf0*/ 	.word	0x00013d50


	//   ....[91]....
        /*0bf4*/ 	.word	0x00013d60


	//   ....[92]....
        /*0bf8*/ 	.word	0x000146a0


	//   ....[93]....
        /*0bfc*/ 	.word	0x000146b0


	//   ....[94]....
        /*0c00*/ 	.word	0x000146c0


	//   ....[95]....
        /*0c04*/ 	.word	0x00014700


	//   ....[96]....
        /*0c08*/ 	.word	0x00014e00


	//   ....[97]....
        /*0c0c*/ 	.word	0x00014e10


	//   ....[98]....
        /*0c10*/ 	.word	0x00014f20


	//   ....[99]....
        /*0c14*/ 	.word	0x00014f40


	//   ....[100]....
        /*0c18*/ 	.word	0x00015390


	//   ....[101]....
        /*0c1c*/ 	.word	0x000153a0


	//   ....[102]....
        /*0c20*/ 	.word	0x000157c0


	//   ....[103]....
        /*0c24*/ 	.word	0x000157d0


	//   ....[104]....
        /*0c28*/ 	.word	0x00016400


	//   ....[105]....
        /*0c2c*/ 	.word	0x00016410


	//   ....[106]....
        /*0c30*/ 	.word	0x00016510


	//   ....[107]....
        /*0c34*/ 	.word	0x00016530


	//   ....[108]....
        /*0c38*/ 	.word	0x000166a0


	//   ....[109]....
        /*0c3c*/ 	.word	0x00016890


	//   ....[110]....
        /*0c40*/ 	.word	0x000168c0


	//   ....[111]....
        /*0c44*/ 	.word	0x000168f0


	//   ....[112]....
        /*0c48*/ 	.word	0x00016920


	//   ....[113]....
        /*0c4c*/ 	.word	0x00016950


	//   ....[114]....
        /*0c50*/ 	.word	0x00016980


	//   ....[115]....
        /*0c54*/ 	.word	0x00016b10


	//   ....[116]....
        /*0c58*/ 	.word	0x00016b40


	//   ....[117]....
        /*0c5c*/ 	.word	0x00016b70


	//   ....[118]....
        /*0c60*/ 	.word	0x00016ba0


	//   ....[119]....
        /*0c64*/ 	.word	0x00016bd0


	//   ....[120]....
        /*0c68*/ 	.word	0x00016c00


	//   ....[121]....
        /*0c6c*/ 	.word	0x00016c90


	//   ....[122]....
        /*0c70*/ 	.word	0x00016cc0


	//   ....[123]....
        /*0c74*/ 	.word	0x00016cd0


	//   ....[124]....
        /*0c78*/ 	.word	0x00016d10


	//   ....[125]....
        /*0c7c*/ 	.word	0x000183d0


	//   ....[126]....
        /*0c80*/ 	.word	0x0001a790


	//   ....[127]....
        /*0c84*/ 	.word	0x0001a7a0


	//   ....[128]....
        /*0c88*/ 	.word	0x0001a7b0


	//   ....[129]....
        /*0c8c*/ 	.word	0x0001a8d0


	//   ....[130]....
        /*0c90*/ 	.word	0x0001acf0


	//   ....[131]....
        /*0c94*/ 	.word	0x0001ad00


	//   ....[132]....
        /*0c98*/ 	.word	0x0001ad10


	//   ....[133]....
        /*0c9c*/ 	.word	0x0001ad20


	//   ....[134]....
        /*0ca0*/ 	.word	0x0001b680


	//   ....[135]....
        /*0ca4*/ 	.word	0x0001b6b0


	//   ....[136]....
        /*0ca8*/ 	.word	0x0001b6d0


	//   ....[137]....
        /*0cac*/ 	.word	0x0001b6e0


	//   ....[138]....
        /*0cb0*/ 	.word	0x0001b7e0


	//   ....[139]....
        /*0cb4*/ 	.word	0x0001b7f0


	//   ....[140]....
        /*0cb8*/ 	.word	0x0001bfc0


	//   ....[141]....
        /*0cbc*/ 	.word	0x0001bfe0


	//   ....[142]....
        /*0cc0*/ 	.word	0x0001c000


	//   ....[143]....
        /*0cc4*/ 	.word	0x0001c060


	//   ....[144]....
        /*0cc8*/ 	.word	0x0001c430


	//   ....[145]....
        /*0ccc*/ 	.word	0x0001c440


	//   ....[146]....
        /*0cd0*/ 	.word	0x0001c450


	//   ....[147]....
        /*0cd4*/ 	.word	0x0001c4b0


	//   ....[148]....
        /*0cd8*/ 	.word	0x0001d3e0


	//   ....[149]....
        /*0cdc*/ 	.word	0x0001d410


	//   ....[150]....
        /*0ce0*/ 	.word	0x0001d470


	//   ....[151]....
        /*0ce4*/ 	.word	0x0001d4a0


	//   ....[152]....
        /*0ce8*/ 	.word	0x0001d4d0


	//   ....[153]....
        /*0cec*/ 	.word	0x0001d500


	//   ....[154]....
        /*0cf0*/ 	.word	0x0001d530


	//   ....[155]....
        /*0cf4*/ 	.word	0x0001d560


	//   ....[156]....
        /*0cf8*/ 	.word	0x0001d700


	//   ....[157]....
        /*0cfc*/ 	.word	0x0001d730


	//   ....[158]....
        /*0d00*/ 	.word	0x0001d760


	//   ....[159]....
        /*0d04*/ 	.word	0x0001d790


	//   ....[160]....
        /*0d08*/ 	.word	0x0001d7c0


	//   ....[161]....
        /*0d0c*/ 	.word	0x0001d7f0


	//   ....[162]....
        /*0d10*/ 	.word	0x0001d8b0


	//   ....[163]....
        /*0d14*/ 	.word	0x0001d8d0


	//   ....[164]....
        /*0d18*/ 	.word	0x0001d8f0


	//   ....[165]....
        /*0d1c*/ 	.word	0x0001d950


	//   ....[166]....
        /*0d20*/ 	.word	0x0001e3b0


	//   ....[167]....
        /*0d24*/ 	.word	0x0001e750


	//   ....[168]....
        /*0d28*/ 	.word	0x0001e7e0


	//   ....[169]....
        /*0d2c*/ 	.word	0x0001e8c0


	//   ....[170]....
        /*0d30*/ 	.word	0x0001e950


	//   ....[171]....
        /*0d34*/ 	.word	0x0001ea30


	//   ....[172]....
        /*0d38*/ 	.word	0x0001eac0


	//   ....[173]....
        /*0d3c*/ 	.word	0x0001eb90


	//   ....[174]....
        /*0d40*/ 	.word	0x0001ec20


	//   ....[175]....
        /*0d44*/ 	.word	0x0001ec70


	//   ....[176]....
        /*0d48*/ 	.word	0x0001ecc0


	//   ....[177]....
        /*0d4c*/ 	.word	0x0001ed90


	//   ....[178]....
        /*0d50*/ 	.word	0x0001ee20


	//   ....[179]....
        /*0d54*/ 	.word	0x0001ee70


	//   ....[180]....
        /*0d58*/ 	.word	0x0001eec0


	//   ....[181]....
        /*0d5c*/ 	.word	0x0001f1c0


	//   ....[182]....
        /*0d60*/ 	.word	0x0001f4a0


	//   ....[183]....
        /*0d64*/ 	.word	0x0001f5a0


	//   ....[184]....
        /*0d68*/ 	.word	0x0001f640


	//   ....[185]....
        /*0d6c*/ 	.word	0x0001f7f0


	//   ....[186]....
        /*0d70*/ 	.word	0x0001f890


	//   ....[187]....
        /*0d74*/ 	.word	0x0001f990


	//   ....[188]....
        /*0d78*/ 	.word	0x0001fa20


	//   ....[189]....
        /*0d7c*/ 	.word	0x0001fa80


	//   ....[190]....
        /*0d80*/ 	.word	0x0001fb20


	//   ....[191]....
        /*0d84*/ 	.word	0x0001fc30


	//   ....[192]....
        /*0d88*/ 	.word	0x0001fc90


	//   ....[193]....
        /*0d8c*/ 	.word	0x0001fcf0


	//   ....[194]....
        /*0d90*/ 	.word	0x0001fd90


	//   ....[195]....
        /*0d94*/ 	.word	0x0001fe60


	//   ....[196]....
        /*0d98*/ 	.word	0x0001ff40


	//   ....[197]....
        /*0d9c*/ 	.word	0x00020080


	//   ....[198]....
        /*0da0*/ 	.word	0x00020130


	//   ....[199]....
        /*0da4*/ 	.word	0x000201e0


	//   ....[200]....
        /*0da8*/ 	.word	0x00020290


	//   ....[201]....
        /*0dac*/ 	.word	0x00020380


	//   ....[202]....
        /*0db0*/ 	.word	0x00020410


	//   ....[203]....
        /*0db4*/ 	.word	0x00020470


	//   ....[204]....
        /*0db8*/ 	.word	0x00020540


	//   ....[205]....
        /*0dbc*/ 	.word	0x00020720


	//   ....[206]....
        /*0dc0*/ 	.word	0x000207c0


	//   ....[207]....
        /*0dc4*/ 	.word	0x00020940


	//   ....[208]....
        /*0dc8*/ 	.word	0x000209c0


	//   ....[209]....
        /*0dcc*/ 	.word	0x00020a40


	//   ....[210]....
        /*0dd0*/ 	.word	0x00020ac0


	//   ....[211]....
        /*0dd4*/ 	.word	0x00020b40


	//   ....[212]....
        /*0dd8*/ 	.word	0x00020bd0


	//   ....[213]....
        /*0ddc*/ 	.word	0x00020c70


	//   ....[214]....
        /*0de0*/ 	.word	0x00020d20


	//   ....[215]....
        /*0de4*/ 	.word	0x00020da0


	//   ....[216]....
        /*0de8*/ 	.word	0x00020e20


	//   ....[217]....
        /*0dec*/ 	.word	0x00020ea0


	//   ....[218]....
        /*0df0*/ 	.word	0x00020f30


	//   ....[219]....
        /*0df4*/ 	.word	0x00020fb0


	//   ....[220]....
        /*0df8*/ 	.word	0x00021060


	//   ....[221]....
        /*0dfc*/ 	.word	0x000210b0


	//   ....[222]....
        /*0e00*/ 	.word	0x00021150


	//   ....[223]....
        /*0e04*/ 	.word	0x00021280


	//----- nvinfo : EIATTR_REG_RECONFIG
	.align		4
.L_323:
        /*0e08*/ 	.byte	0x01, 0x54
	.zero		2


	//----- nvinfo : EIATTR_SYSCALL_OFFSETS
	.align		4
        /*0e0c*/ 	.byte	0x04, 0x46
        /*0e0e*/ 	.short	(.L_325 - .L_324)


	//   ....[0]....
.L_324:
        /*0e10*/ 	.word	0x00001db0


	//   ....[1]....
        /*0e14*/ 	.word	0x00001f00


	//   ....[2]....
        /*0e18*/ 	.word	0x00007720


	//   ....[3]....
        /*0e1c*/ 	.word	0x00007a40


	//   ....[4]....
        /*0e20*/ 	.word	0x00019d40


	//   ....[5]....
        /*0e24*/ 	.word	0x00019eb0


	//   ....[6]....
        /*0e28*/ 	.word	0x0001a000


	//   ....[7]....
        /*0e2c*/ 	.word	0x0001a140


	//   ....[8]....
        /*0e30*/ 	.word	0x0001b160


	//----- nvinfo : EIATTR_MBARRIER_INSTR_OFFSETS
	.align		4
.L_325:
        /*0e34*/ 	.byte	0x04, 0x39
        /*0e36*/ 	.short	(.L_327 - .L_326)


	//   ....[0]....
.L_326:
        /*0e38*/ 	.word	0x00000270
        /*0e3c*/ 	.word	0x000000ff
        /*0e40*/ 	.word	0x00019c00
        /*0e44*/ 	.short	0x0100
        /*0e46*/ 	.byte	0x08
	.zero		1


	//   ....[1]....
        /*0e48*/ 	.word	0x00000280
        /*0e4c*/ 	.word	0x000000ff
        /*0e50*/ 	.word	0x00019c20
        /*0e54*/ 	.short	0x0100
        /*0e56*/ 	.byte	0x08
	.zero		1


	//   ....[2]....
        /*0e58*/ 	.word	0x00000370
        /*0e5c*/ 	.word	0x000000ff
        /*0e60*/ 	.word	0x00019c30
        /*0e64*/ 	.short	0x0100
        /*0e66*/ 	.byte	0x08
	.zero		1


	//   ....[3]....
        /*0e68*/ 	.word	0x00000380
        /*0e6c*/ 	.word	0x000000ff
        /*0e70*/ 	.word	0x00019c40
        /*0e74*/ 	.short	0x0100
        /*0e76*/ 	.byte	0x08
	.zero		1


	//   ....[4]....
        /*0e78*/ 	.word	0x00000390
        /*0e7c*/ 	.word	0x000000ff
        /*0e80*/ 	.word	0x00019c38
        /*0e84*/ 	.short	0x0100
        /*0e86*/ 	.byte	0x08
	.zero		1


	//   ....[5]....
        /*0e88*/ 	.word	0x000003a0
        /*0e8c*/ 	.word	0x000000ff
        /*0e90*/ 	.word	0x00019c48
        /*0e94*/ 	.short	0x0100
        /*0e96*/ 	.byte	0x08
	.zero		1


	//   ....[6]....
        /*0e98*/ 	.word	0x000004d0
        /*0e9c*/ 	.word	0x000000ff
        /*0ea0*/ 	.word	0x00019c50
        /*0ea4*/ 	.short	0x0100
        /*0ea6*/ 	.byte	0x08
	.zero		1


	//   ....[7]....
        /*0ea8*/ 	.word	0x000004e0
        /*0eac*/ 	.word	0x000000ff
        /*0eb0*/ 	.word	0x00019c60
        /*0eb4*/ 	.short	0x0100
        /*0eb6*/ 	.byte	0x08
	.zero		1


	//   ....[8]....
        /*0eb8*/ 	.word	0x000004f0
        /*0ebc*/ 	.word	0x000000ff
        /*0ec0*/ 	.word	0x00019c58
        /*0ec4*/ 	.short	0x0100
        /*0ec6*/ 	.byte	0x08
	.zero		1


	//   ....[9]....
        /*0ec8*/ 	.word	0x00000500
        /*0ecc*/ 	.word	0x000000ff
        /*0ed0*/ 	.word	0x00019c68
        /*0ed4*/ 	.short	0x0100
        /*0ed6*/ 	.byte	0x08
	.zero		1


	//   ....[10]....
        /*0ed8*/ 	.word	0x000005f0
        /*0edc*/ 	.word	0x000000ff
        /*0ee0*/ 	.word	0x00019c70
        /*0ee4*/ 	.short	0x0100
        /*0ee6*/ 	.byte	0x06
	.zero		1


	//   ....[11]....
        /*0ee8*/ 	.word	0x00000600
        /*0eec*/ 	.word	0x000000ff
        /*0ef0*/ 	.word	0x00019c80
        /*0ef4*/ 	.short	0x0100
        /*0ef6*/ 	.byte	0x06
	.zero		1


	//   ....[12]....
        /*0ef8*/ 	.word	0x00000610
        /*0efc*/ 	.word	0x000000ff
        /*0f00*/ 	.word	0x00019c78
        /*0f04*/ 	.short	0x0100
        /*0f06*/ 	.byte	0x06
	.zero		1


	//   ....[13]....
        /*0f08*/ 	.word	0x00000620
        /*0f0c*/ 	.word	0x000000ff
        /*0f10*/ 	.word	0x00019c88
        /*0f14*/ 	.short	0x0100
        /*0f16*/ 	.byte	0x06
	.zero		1


	//   ....[14]....
        /*0f18*/ 	.word	0x00000750
        /*0f1c*/ 	.word	0x000000ff
        /*0f20*/ 	.word	0x00019c90
        /*0f24*/ 	.short	0x0100
        /*0f26*/ 	.byte	0x08
	.zero		1


	//   ....[15]....
        /*0f28*/ 	.word	0x00000760
        /*0f2c*/ 	.word	0x000000ff
        /*0f30*/ 	.word	0x00019ca0
        /*0f34*/ 	.short	0x0100
        /*0f36*/ 	.byte	0x08
	.zero		1


	//   ....[16]....
        /*0f38*/ 	.word	0x00000770
        /*0f3c*/ 	.word	0x000000ff
        /*0f40*/ 	.word	0x00019c98
        /*0f44*/ 	.short	0x0100
        /*0f46*/ 	.byte	0x08
	.zero		1


	//   ....[17]....
        /*0f48*/ 	.word	0x00000780
        /*0f4c*/ 	.word	0x000000ff
        /*0f50*/ 	.word	0x00019ca8
        /*0f54*/ 	.short	0x0100
        /*0f56*/ 	.byte	0x08
	.zero		1


	//   ....[18]....
        /*0f58*/ 	.word	0x000008c0
        /*0f5c*/ 	.word	0x000000ff
        /*0f60*/ 	.word	0x00019cb0
        /*0f64*/ 	.short	0x0100
        /*0f66*/ 	.byte	0x08
	.zero		1


	//   ....[19]....
        /*0f68*/ 	.word	0x000008d0
        /*0f6c*/ 	.word	0x000000ff
        /*0f70*/ 	.word	0x00019cc0
        /*0f74*/ 	.short	0x0100
        /*0f76*/ 	.byte	0x08
	.zero		1


	//   ....[20]....
        /*0f78*/ 	.word	0x000008e0
        /*0f7c*/ 	.word	0x000000ff
        /*0f80*/ 	.word	0x00019cb8
        /*0f84*/ 	.short	0x0100
        /*0f86*/ 	.byte	0x08
	.zero		1


	//   ....[21]....
        /*0f88*/ 	.word	0x000008f0
        /*0f8c*/ 	.word	0x000000ff
        /*0f90*/ 	.word	0x00019cc8
        /*0f94*/ 	.short	0x0100
        /*0f96*/ 	.byte	0x08
	.zero		1


	//   ....[22]....
        /*0f98*/ 	.word	0x00002c50
        /*0f9c*/ 	.word	0x00000045
        /*0fa0*/ 	.word	0x00019c90
        /*0fa4*/ 	.short	0x010a
        /*0fa6*/ 	.byte	0x3f
	.zero		1


	//   ....[23]....
        /*0fa8*/ 	.word	0x00004580
        /*0fac*/ 	.word	0x00000045
        /*0fb0*/ 	.word	0x00019c90
        /*0fb4*/ 	.short	0x010a
        /*0fb6*/ 	.byte	0x3f
	.zero		1


	//   ....[24]....
        /*0fb8*/ 	.word	0x00006520
        /*0fbc*/ 	.word	0x00000045
        /*0fc0*/ 	.word	0x00019c90
        /*0fc4*/ 	.short	0x010a
        /*0fc6*/ 	.byte	0x3f
	.zero		1


	//   ....[25]....
        /*0fc8*/ 	.word	0x00006930
        /*0fcc*/ 	.word	0x00000004
        /*0fd0*/ 	.word	0x00000000
        /*0fd4*/ 	.short	0x0101
        /*0fd6*/ 	.byte	0x3f
	.zero		1


	//   ....[26]....
        /*0fd8*/ 	.word	0x00006970
        /*0fdc*/ 	.word	0x00000045
        /*0fe0*/ 	.word	0x00019cb0
        /*0fe4*/ 	.short	0x010a
        /*0fe6*/ 	.byte	0x3f
	.zero		1


	//   ....[27]....
        /*0fe8*/ 	.word	0x00006d30
        /*0fec*/ 	.word	0x00000045
        /*0ff0*/ 	.word	0x00000000
        /*0ff4*/ 	.short	0x0101
        /*0ff6*/ 	.byte	0x3f
	.zero		1


	//   ....[28]....
        /*0ff8*/ 	.word	0x000077c0
        /*0ffc*/ 	.word	0x00000012
        /*1000*/ 	.word	0x00019c00
        /*1004*/ 	.short	0x010a
        /*1006*/ 	.byte	0x3f
	.zero		1


	//   ....[29]....
        /*1008*/ 	.word	0x00007810
        /*100c*/ 	.word	0x00000012
        /*1010*/ 	.word	0x00019c00
        /*1014*/ 	.short	0x010a
        /*1016*/ 	.byte	0x3f
	.zero		1


	//   ....[30]....
        /*1018*/ 	.word	0x00008040
        /*101c*/ 	.word	0x00000012
        /*1020*/ 	.word	0x00019c00
        /*1024*/ 	.short	0x010a
        /*1026*/ 	.byte	0x3f
	.zero		1


	//   ....[31]....
        /*1028*/ 	.word	0x00009d00
        /*102c*/ 	.word	0x00000012
        /*1030*/ 	.word	0x00019c00
        /*1034*/ 	.short	0x010a
        /*1036*/ 	.byte	0x3f
	.zero		1


	//   ....[32]....
        /*1038*/ 	.word	0x0000bec0
        /*103c*/ 	.word	0x00000003
        /*1040*/ 	.word	0x00019c30
        /*1044*/ 	.short	0x010a
        /*1046*/ 	.byte	0x3f
	.zero		1


	//   ....[33]....
        /*1048*/ 	.word	0x0000bf70
        /*104c*/ 	.word	0x00000003
        /*1050*/ 	.word	0x00019c30
        /*1054*/ 	.short	0x010a
        /*1056*/ 	.byte	0x3f
	.zero		1


	//   ....[34]....
        /*1058*/ 	.word	0x0000d790
        /*105c*/ 	.word	0x00000003
        /*1060*/ 	.word	0x00000000
        /*1064*/ 	.short	0x0101
        /*1066*/ 	.byte	0x3f
	.zero		1


	//   ....[35]....
        /*1068*/ 	.word	0x0000e310
        /*106c*/ 	.word	0x00000000
        /*1070*/ 	.word	0x00019c30
        /*1074*/ 	.short	0x010a
        /*1076*/ 	.byte	0x3f
	.zero		1


	//   ....[36]....
        /*1078*/ 	.word	0x0000e390
        /*107c*/ 	.word	0x00000000
        /*1080*/ 	.word	0x00019c30
        /*1084*/ 	.short	0x010a
        /*1086*/ 	.byte	0x3f
	.zero		1


	//   ....[37]....
        /*1088*/ 	.word	0x0000e5a0
        /*108c*/ 	.word	0x0000000f
        /*1090*/ 	.word	0x00019c50
        /*1094*/ 	.short	0x010a
        /*1096*/ 	.byte	0x3f
	.zero		1


	//   ....[38]....
        /*1098*/ 	.word	0x0000e5f0
        /*109c*/ 	.word	0x0000000f
        /*10a0*/ 	.word	0x00019c50
        /*10a4*/ 	.short	0x010a
        /*10a6*/ 	.byte	0x3f
	.zero		1


	//   ....[39]....
        /*10a8*/ 	.word	0x0000e920
        /*10ac*/ 	.word	0x00000000
        /*10b0*/ 	.word	0x00000000
        /*10b4*/ 	.short	0x0101
        /*10b6*/ 	.byte	0x3f
	.zero		1


	//   ....[40]....
        /*10b8*/ 	.word	0x00010520
        /*10bc*/ 	.word	0x0000000f
        /*10c0*/ 	.word	0x00000000
        /*10c4*/ 	.short	0x0101
        /*10c6*/ 	.byte	0x3f
	.zero		1


	//   ....[41]....
        /*10c8*/ 	.word	0x00010bc0
        /*10cc*/ 	.word	0x00000005
        /*10d0*/ 	.word	0x00019c30
        /*10d4*/ 	.short	0x010a
        /*10d6*/ 	.byte	0x3f
	.zero		1


	//   ....[42]....
        /*10d8*/ 	.word	0x00010c40
        /*10dc*/ 	.word	0x00000005
        /*10e0*/ 	.word	0x00019c30
        /*10e4*/ 	.short	0x010a
        /*10e6*/ 	.byte	0x3f
	.zero		1


	//   ....[43]....
        /*10e8*/ 	.word	0x00010e50
        /*10ec*/ 	.word	0x0000000f
        /*10f0*/ 	.word	0x00019c50
        /*10f4*/ 	.short	0x010a
        /*10f6*/ 	.byte	0x3f
	.zero		1


	//   ....[44]....
        /*10f8*/ 	.word	0x00010ea0
        /*10fc*/ 	.word	0x0000000f
        /*1100*/ 	.word	0x00019c50
        /*1104*/ 	.short	0x010a
        /*1106*/ 	.byte	0x3f
	.zero		1


	//   ....[45]....
        /*1108*/ 	.word	0x00011130
        /*110c*/ 	.word	0x00000000
        /*1110*/ 	.word	0x00000000
        /*1114*/ 	.short	0x0101
        /*1116*/ 	.byte	0x3f
	.zero		1


	//   ....[46]....
        /*1118*/ 	.word	0x00012380
        /*111c*/ 	.word	0x0000000f
        /*1120*/ 	.word	0x00000000
        /*1124*/ 	.short	0x0101
        /*1126*/ 	.byte	0x3f
	.zero		1


	//   ....[47]....
        /*1128*/ 	.word	0x00012940
        /*112c*/ 	.word	0x0000000c
        /*1130*/ 	.word	0x00019c50
        /*1134*/ 	.short	0x010a
        /*1136*/ 	.byte	0x3f
	.zero		1


	//   ....[48]....
        /*1138*/ 	.word	0x00012990
        /*113c*/ 	.word	0x0000000c
        /*1140*/ 	.word	0x00019c50
        /*1144*/ 	.short	0x010a
        /*1146*/ 	.byte	0x3f
	.zero		1


	//   ....[49]....
        /*1148*/ 	.word	0x00013250
        /*114c*/ 	.word	0x0000000c
        /*1150*/ 	.word	0x00000000
        /*1154*/ 	.short	0x0101
        /*1156*/ 	.byte	0x3f
	.zero		1


	//   ....[50]....
        /*1158*/ 	.word	0x00014e20
        /*115c*/ 	.word	0x00000000
        /*1160*/ 	.word	0x00000000
        /*1164*/ 	.short	0x0101
        /*1166*/ 	.byte	0x3f
	.zero		1


	//   ....[51]....
        /*1168*/ 	.word	0x00015380
        /*116c*/ 	.word	0x00000002
        /*1170*/ 	.word	0x00000000
        /*1174*/ 	.short	0x0101
        /*1176*/ 	.byte	0x3f
	.zero		1


	//   ....[52]....
        /*1178*/ 	.word	0x000184b0
        /*117c*/ 	.word	0x00000011
        /*1180*/ 	.word	0x00019c20
        /*1184*/ 	.short	0x010a
        /*1186*/ 	.byte	0x3f
	.zero		1


	//   ....[53]....
        /*1188*/ 	.word	0x00018540
        /*118c*/ 	.word	0x00000009
        /*1190*/ 	.word	0x00019ca0
        /*1194*/ 	.short	0x010a
        /*1196*/ 	.byte	0x3f
	.zero		1


	//   ....[54]....
        /*1198*/ 	.word	0x00018990
        /*119c*/ 	.word	0x00000009
        /*11a0*/ 	.word	0x00019cc0
        /*11a4*/ 	.short	0x010a
        /*11a6*/ 	.byte	0x3f
	.zero		1


	//   ....[55]....
        /*11a8*/ 	.word	0x00018ea0
        /*11ac*/ 	.word	0x00000009
        /*11b0*/ 	.word	0x00019ca0
        /*11b4*/ 	.short	0x010a
        /*11b6*/ 	.byte	0x3f
	.zero		1


	//   ....[56]....
        /*11b8*/ 	.word	0x000192e0
        /*11bc*/ 	.word	0x00000009
        /*11c0*/ 	.word	0x00019cc0
        /*11c4*/ 	.short	0x010a
        /*11c6*/ 	.byte	0x3f
	.zero		1


	//   ....[57]....
        /*11c8*/ 	.word	0x0001a5b0
        /*11cc*/ 	.word	0x00000004
        /*11d0*/ 	.word	0x00019c80
        /*11d4*/ 	.short	0x010a
        /*11d6*/ 	.byte	0x3f
	.zero		1


	//   ....[58]....
        /*11d8*/ 	.word	0x0001a9d0
        /*11dc*/ 	.word	0x00000004
        /*11e0*/ 	.word	0x00019c70
        /*11e4*/ 	.short	0x0107
        /*11e6*/ 	.byte	0x3f
	.zero		1


	//   ....[59]....
        /*11e8*/ 	.word	0x0001aa90
        /*11ec*/ 	.word	0x00000004
        /*11f0*/ 	.word	0x00019c70
        /*11f4*/ 	.short	0x0101
        /*11f6*/ 	.byte	0x3f
	.zero		1


	//   ....[60]....
        /*11f8*/ 	.word	0x0001aae0
        /*11fc*/ 	.word	0x00000004
        /*1200*/ 	.word	0x00019c40
        /*1204*/ 	.short	0x010a
        /*1206*/ 	.byte	0x3f
	.zero		1


	//   ....[61]....
        /*1208*/ 	.word	0x0001ae40
        /*120c*/ 	.word	0x00000004
        /*1210*/ 	.word	0x00019c30
        /*1214*/ 	.short	0x0107
        /*1216*/ 	.byte	0x3f
	.zero		1


	//   ....[62]....
        /*1218*/ 	.word	0x0001af10
        /*121c*/ 	.word	0x00000004
        /*1220*/ 	.word	0x00019c30
        /*1224*/ 	.short	0x0101
        /*1226*/ 	.byte	0x3f
	.zero		1


	//   ....[63]....
        /*1228*/ 	.word	0x0001b8d0
        /*122c*/ 	.word	0x00000011
        /*1230*/ 	.word	0x00019c00
        /*1234*/ 	.short	0x0107
        /*1236*/ 	.byte	0x3f
	.zero		1


	//   ....[64]....
        /*1238*/ 	.word	0x0001b9d0
        /*123c*/ 	.word	0x00000011
        /*1240*/ 	.word	0x00019c00
        /*1244*/ 	.short	0x0101
        /*1246*/ 	.byte	0x3f
	.zero		1


	//   ....[65]....
        /*1248*/ 	.word	0x0001b9f0
        /*124c*/ 	.word	0x00000011
        /*1250*/ 	.word	0x00019c20
        /*1254*/ 	.short	0x010a
        /*1256*/ 	.byte	0x3f
	.zero		1


	//   ....[66]....
        /*1258*/ 	.word	0x0001bd80
        /*125c*/ 	.word	0x00000000
        /*1260*/ 	.word	0x00019c80
        /*1264*/ 	.short	0x010a
        /*1266*/ 	.byte	0x3f
	.zero		1


	//   ....[67]....
        /*1268*/ 	.word	0x0001c130
        /*126c*/ 	.word	0x00000000
        /*1270*/ 	.word	0x00019c70
        /*1274*/ 	.short	0x0107
        /*1276*/ 	.byte	0x3f
	.zero		1


	//   ....[68]....
        /*1278*/ 	.word	0x0001c1f0
        /*127c*/ 	.word	0x00000000
        /*1280*/ 	.word	0x00019c70
        /*1284*/ 	.short	0x0101
        /*1286*/ 	.byte	0x3f
	.zero		1


	//   ....[69]....
        /*1288*/ 	.word	0x0001c220
        /*128c*/ 	.word	0x00000000
        /*1290*/ 	.word	0x00019c40
        /*1294*/ 	.short	0x010a
        /*1296*/ 	.byte	0x3f
	.zero		1


	//   ....[70]....
        /*1298*/ 	.word	0x0001c550
        /*129c*/ 	.word	0x00000000
        /*12a0*/ 	.word	0x00019c30
        /*12a4*/ 	.short	0x0107
        /*12a6*/ 	.byte	0x3f
	.zero		1


	//   ....[71]....
        /*12a8*/ 	.word	0x0001c610
        /*12ac*/ 	.word	0x00000000
        /*12b0*/ 	.word	0x00019c30
        /*12b4*/ 	.short	0x0101
        /*12b6*/ 	.byte	0x3f
	.zero		1


	//   ....[72]....
        /*12b8*/ 	.word	0x0001c6a0
        /*12bc*/ 	.word	0x00000002
        /*12c0*/ 	.word	0x00019c70
        /*12c4*/ 	.short	0x010a
        /*12c6*/ 	.byte	0x3f
	.zero		1


	//   ....[73]....
        /*12c8*/ 	.word	0x0001c730
        /*12cc*/ 	.word	0x00000002
        /*12d0*/ 	.word	0x00019c60
        /*12d4*/ 	.short	0x010a
        /*12d6*/ 	.byte	0x3f
	.zero		1


	//   ....[74]....
        /*12d8*/ 	.word	0x0001cac0
        /*12dc*/ 	.word	0x00000002
        /*12e0*/ 	.word	0x00019c50
        /*12e4*/ 	.short	0x0101
        /*12e6*/ 	.byte	0x3f
	.zero		1


	//   ....[75]....
        /*12e8*/ 	.word	0x0001cb50
        /*12ec*/ 	.word	0x00000002
        /*12f0*/ 	.word	0x00000000
        /*12f4*/ 	.short	0x0101
        /*12f6*/ 	.byte	0x3f
	.zero		1


	//   ....[76]....
        /*12f8*/ 	.word	0x0001cd10
        /*12fc*/ 	.word	0x00000003
        /*1300*/ 	.word	0x00019c70
        /*1304*/ 	.short	0x010a
        /*1306*/ 	.byte	0x3f
	.zero		1


	//   ....[77]....
        /*1308*/ 	.word	0x0001cd90
        /*130c*/ 	.word	0x00000003
        /*1310*/ 	.word	0x00019c60
        /*1314*/ 	.short	0x010a
        /*1316*/ 	.byte	0x3f
	.zero		1


	//   ....[78]....
        /*1318*/ 	.word	0x0001d130
        /*131c*/ 	.word	0x00000003
        /*1320*/ 	.word	0x00019c50
        /*1324*/ 	.short	0x0101
        /*1326*/ 	.byte	0x3f
	.zero		1


	//   ....[79]....
        /*1328*/ 	.word	0x0001d1d0
        /*132c*/ 	.word	0x00000003
        /*1330*/ 	.word	0x00000000
        /*1334*/ 	.short	0x0101
        /*1336*/ 	.byte	0x3f
	.zero		1


	//   ....[80]....
        /*1338*/ 	.word	0x0001e330
        /*133c*/ 	.word	0x00000004
        /*1340*/ 	.word	0x00019c20
        /*1344*/ 	.short	0x010a
        /*1346*/ 	.byte	0x3f
	.zero		1


	//   ....[81]....
        /*1348*/ 	.word	0x0001e4a0
        /*134c*/ 	.word	0x00000005
        /*1350*/ 	.word	0x00019c40
        /*1354*/ 	.short	0x010a
        /*1356*/ 	.byte	0x3f
	.zero		1


	//   ....[82]....
        /*1358*/ 	.word	0x0001e540
        /*135c*/ 	.word	0x00000013
        /*1360*/ 	.word	0x00019c40
        /*1364*/ 	.short	0x010a
        /*1366*/ 	.byte	0x3f
	.zero		1


	//   ....[83]....
        /*1368*/ 	.word	0x0001e580
        /*136c*/ 	.word	0x00000005
        /*1370*/ 	.word	0x00019c60
        /*1374*/ 	.short	0x010a
        /*1376*/ 	.byte	0x3f
	.zero		1


	//   ....[84]....
        /*1378*/ 	.word	0x0001e5c0
        /*137c*/ 	.word	0x00000013
        /*1380*/ 	.word	0x00019c60
        /*1384*/ 	.short	0x010a
        /*1386*/ 	.byte	0x3f
	.zero		1


	//   ....[85]....
        /*1388*/ 	.word	0x0001e600
        /*138c*/ 	.word	0x00000005
        /*1390*/ 	.word	0x00019c80
        /*1394*/ 	.short	0x010a
        /*1396*/ 	.byte	0x3f
	.zero		1


	//   ....[86]....
        /*1398*/ 	.word	0x0001e640
        /*139c*/ 	.word	0x00000013
        /*13a0*/ 	.word	0x00019c80
        /*13a4*/ 	.short	0x010a
        /*13a6*/ 	.byte	0x3f
	.zero		1


	//   ....[87]....
        /*13a8*/ 	.word	0x0001e6a0
        /*13ac*/ 	.word	0x00000045
        /*13b0*/ 	.word	0x00019c90
        /*13b4*/ 	.short	0x010a
        /*13b6*/ 	.byte	0x3f
	.zero		1


	//   ....[88]....
        /*13b8*/ 	.word	0x0001e810
        /*13bc*/ 	.word	0x00000045
        /*13c0*/ 	.word	0x00019c90
        /*13c4*/ 	.short	0x010a
        /*13c6*/ 	.byte	0x3f
	.zero		1


	//   ....[89]....
        /*13c8*/ 	.word	0x0001e990
        /*13cc*/ 	.word	0x00000045
        /*13d0*/ 	.word	0x00019c90
        /*13d4*/ 	.short	0x010a
        /*13d6*/ 	.byte	0x3f
	.zero		1


	//   ....[90]....
        /*13d8*/ 	.word	0x0001eaf0
        /*13dc*/ 	.word	0x00000045
        /*13e0*/ 	.word	0x00019cb0
        /*13e4*/ 	.short	0x010a
        /*13e6*/ 	.byte	0x3f
	.zero		1


	//   ....[91]....
        /*13e8*/ 	.word	0x0001ecf0
        /*13ec*/ 	.word	0x00000012
        /*13f0*/ 	.word	0x00019c00
        /*13f4*/ 	.short	0x010a
        /*13f6*/ 	.byte	0x3f
	.zero		1


	//   ....[92]....
        /*13f8*/ 	.word	0x0001ef00
        /*13fc*/ 	.word	0x00000012
        /*1400*/ 	.word	0x00019c00
        /*1404*/ 	.short	0x010a
        /*1406*/ 	.byte	0x3f
	.zero		1


	//   ....[93]....
        /*1408*/ 	.word	0x0001ef50
        /*140c*/ 	.word	0x00000003
        /*1410*/ 	.word	0x00019c30
        /*1414*/ 	.short	0x010a
        /*1416*/ 	.byte	0x3f
	.zero		1


	//   ....[94]....
        /*1418*/ 	.word	0x0001efa0
        /*141c*/ 	.word	0x00000000
        /*1420*/ 	.word	0x00019c30
        /*1424*/ 	.short	0x010a
        /*1426*/ 	.byte	0x3f
	.zero		1


	//   ....[95]....
        /*1428*/ 	.word	0x0001eff0
        /*142c*/ 	.word	0x0000000f
        /*1430*/ 	.word	0x00019c50
        /*1434*/ 	.short	0x010a
        /*1436*/ 	.byte	0x3f
	.zero		1


	//   ....[96]....
        /*1438*/ 	.word	0x0001f040
        /*143c*/ 	.word	0x00000005
        /*1440*/ 	.word	0x00019c30
        /*1444*/ 	.short	0x010a
        /*1446*/ 	.byte	0x3f
	.zero		1


	//   ....[97]....
        /*1448*/ 	.word	0x0001f090
        /*144c*/ 	.word	0x0000000f
        /*1450*/ 	.word	0x00019c50
        /*1454*/ 	.short	0x010a
        /*1456*/ 	.byte	0x3f
	.zero		1


	//   ....[98]....
        /*1458*/ 	.word	0x0001f0e0
        /*145c*/ 	.word	0x0000000c
        /*1460*/ 	.word	0x00019c50
        /*1464*/ 	.short	0x010a
        /*1466*/ 	.byte	0x3f
	.zero		1


	//   ....[99]....
        /*1468*/ 	.word	0x0001f280
        /*146c*/ 	.word	0x00000011
        /*1470*/ 	.word	0x00019c20
        /*1474*/ 	.short	0x010a
        /*1476*/ 	.byte	0x3f
	.zero		1


	//   ....[100]....
        /*1478*/ 	.word	0x0001f2d0
        /*147c*/ 	.word	0x00000009
        /*1480*/ 	.word	0x00019ca0
        /*1484*/ 	.short	0x010a
        /*1486*/ 	.byte	0x3f
	.zero		1


	//   ....[101]....
        /*1488*/ 	.word	0x0001f320
        /*148c*/ 	.word	0x00000009
        /*1490*/ 	.word	0x00019cc0
        /*1494*/ 	.short	0x010a
        /*1496*/ 	.byte	0x3f
	.zero		1


	//   ....[102]....
        /*1498*/ 	.word	0x0001f370
        /*149c*/ 	.word	0x00000009
        /*14a0*/ 	.word	0x00019ca0
        /*14a4*/ 	.short	0x010a
        /*14a6*/ 	.byte	0x3f
	.zero		1


	//   ....[103]....
        /*14a8*/ 	.word	0x0001f3c0
        /*14ac*/ 	.word	0x00000009
        /*14b0*/ 	.word	0x00019cc0
        /*14b4*/ 	.short	0x010a
        /*14b6*/ 	.byte	0x3f
	.zero		1


	//   ....[104]....
        /*14b8*/ 	.word	0x0001f4f0
        /*14bc*/ 	.word	0x00000004
        /*14c0*/ 	.word	0x00019c80
        /*14c4*/ 	.short	0x010a
        /*14c6*/ 	.byte	0x3f
	.zero		1


	//   ....[105]....
        /*14c8*/ 	.word	0x0001f8e0
        /*14cc*/ 	.word	0x00000004
        /*14d0*/ 	.word	0x00019c40
        /*14d4*/ 	.short	0x010a
        /*14d6*/ 	.byte	0x3f
	.zero		1


	//   ....[106]....
        /*14d8*/ 	.word	0x0001ff80
        /*14dc*/ 	.word	0x00000011
        /*14e0*/ 	.word	0x00019c20
        /*14e4*/ 	.short	0x010a
        /*14e6*/ 	.byte	0x3f
	.zero		1


	//   ....[107]....
        /*14e8*/ 	.word	0x0001ffd0
        /*14ec*/ 	.word	0x00000000
        /*14f0*/ 	.word	0x00019c80
        /*14f4*/ 	.short	0x010a
        /*14f6*/ 	.byte	0x3f
	.zero		1


	//   ....[108]....
        /*14f8*/ 	.word	0x000202d0
        /*14fc*/ 	.word	0x00000000
        /*1500*/ 	.word	0x00019c40
        /*1504*/ 	.short	0x010a
        /*1506*/ 	.byte	0x3f
	.zero		1


	//   ....[109]....
        /*1508*/ 	.word	0x00020580
        /*150c*/ 	.word	0x00000002
        /*1510*/ 	.word	0x00019c70
        /*1514*/ 	.short	0x010a
        /*1516*/ 	.byte	0x3f
	.zero		1


	//   ....[110]....
        /*1518*/ 	.word	0x000205d0
        /*151c*/ 	.word	0x00000002
        /*1520*/ 	.word	0x00019c60
        /*1524*/ 	.short	0x010a
        /*1526*/ 	.byte	0x3f
	.zero		1


	//   ....[111]....
        /*1528*/ 	.word	0x00020620
        /*152c*/ 	.word	0x00000003
        /*1530*/ 	.word	0x00019c70
        /*1534*/ 	.short	0x010a
        /*1536*/ 	.byte	0x3f
	.zero		1


	//   ....[112]....
        /*1538*/ 	.word	0x00020670
        /*153c*/ 	.word	0x00000003
        /*1540*/ 	.word	0x00019c60
        /*1544*/ 	.short	0x010a
        /*1546*/ 	.byte	0x3f
	.zero		1


	//   ....[113]....
        /*1548*/ 	.word	0x000211a0
        /*154c*/ 	.word	0x00000004
        /*1550*/ 	.word	0x00019c20
        /*1554*/ 	.short	0x010a
        /*1556*/ 	.byte	0x3f
	.zero		1


	//   ....[114]....
        /*1558*/ 	.word	0x00021340
        /*155c*/ 	.word	0x00000005
        /*1560*/ 	.word	0x00019c40
        /*1564*/ 	.short	0x010a
        /*1566*/ 	.byte	0x3f
	.zero		1


	//   ....[115]....
        /*1568*/ 	.word	0x00021390
        /*156c*/ 	.word	0x00000013
        /*1570*/ 	.word	0x00019c40
        /*1574*/ 	.short	0x010a
        /*1576*/ 	.byte	0x3f
	.zero		1


	//   ....[116]....
        /*1578*/ 	.word	0x000213e0
        /*157c*/ 	.word	0x00000005
        /*1580*/ 	.word	0x00019c60
        /*1584*/ 	.short	0x010a
        /*1586*/ 	.byte	0x3f
	.zero		1


	//   ....[117]....
        /*1588*/ 	.word	0x00021430
        /*158c*/ 	.word	0x00000013
        /*1590*/ 	.word	0x00019c60
        /*1594*/ 	.short	0x010a
        /*1596*/ 	.byte	0x3f
	.zero		1


	//   ....[118]....
        /*1598*/ 	.word	0x00021480
        /*159c*/ 	.word	0x00000005
        /*15a0*/ 	.word	0x00019c80
        /*15a4*/ 	.short	0x010a
        /*15a6*/ 	.byte	0x3f
	.zero		1


	//----- nvinfo : EIATTR_NUM_MBARRIERS
	.align		4
.L_327:
        /*15a8*/ 	.byte	0x03, 0x38
        /*15aa*/ 	.short	0x0016


	//----- nvinfo : EIATTR_EXIT_INSTR_OFFSETS
	.align		4
        /*15ac*/ 	.byte	0x04, 0x1c
        /*15ae*/ 	.short	(.L_329 - .L_328)


	//   ....[0]....
.L_328:
        /*15b0*/ 	.word	0x0001e690


	//----- nvinfo : EIATTR_MAX_THREADS
	.align		4
.L_329:
        /*15b4*/ 	.byte	0x04, 0x05
        /*15b6*/ 	.short	(.L_331 - .L_330)
.L_330:
        /*15b8*/ 	.word	0x00000200
        /*15bc*/ 	.word	0x00000001
        /*15c0*/ 	.word	0x00000001


	//----- nvinfo : EIATTR_CRS_STACK_SIZE
	.align		4
.L_331:
        /*15c4*/ 	.byte	0x04, 0x1e
        /*15c6*/ 	.short	(.L_333 - .L_332)
.L_332:
        /*15c8*/ 	.word	0x00000000


	//----- nvinfo : EIATTR_CBANK_PARAM_SIZE
	.align		4
.L_333:
        /*15cc*/ 	.byte	0x03, 0x19
        /*15ce*/ 	.short	0x0af0


	//----- nvinfo : EIATTR_PARAM_CBANK
	.align		4
        /*15d0*/ 	.byte	0x04, 0x0a
        /*15d2*/ 	.short	(.L_335 - .L_334)
	.align		4
.L_334:
        /*15d4*/ 	.word	index@(.nv.constant0._ZN7cutlass13device_kernelIN5flash11enable_sm90INS1_16FlashAttnFwdSm90INS1_25CollectiveMainloopFwdSm90ILi2EN4cute5tupleIJNS5_1CILi1EEES8_S8_EEENS6_IJNS7_ILi192EEENS7_ILi128EEENS7_ILi96EEEEEELi96ENS_12float_e4m3_tEfNS_4arch4Sm90ELb1ELb0ELb0ELb1ELb1ELb1ELb0ELb1ELb1ELb1ELb1ELb0EEENS1_21CollectiveEpilogueFwdINS6_IJSA_SC_SB_EEES9_NS_10bfloat16_tESG_Li384ELb1ELb1ELb1ELb1EEENS1_36VarlenDynamicPersistentTileSchedulerILi192ELi128ELi384ELi128ELb1ELb1ELb1ELb1ELb1ELb1EEEEEEEEEvNT_6ParamsE)
        /*15d8*/ 	.short	0x0210
        /*15da*/ 	.short	0x0af0


	//----- nvinfo : EIATTR_SW_WAR
	.align		4
.L_335:
        /*15dc*/ 	.byte	0x04, 0x36
        /*15de*/ 	.short	(.L_337 - .L_336)
.L_336:
        /*15e0*/ 	.word	0x00000008
.L_337:


//--------------------- .nv.callgraph             --------------------------
	.section	.nv.callgraph,"",@"SHT_CUDA_CALLGRAPH"
	.align	4
	.sectionentsize	8
	.align		4
        /*0000*/ 	.word	0x00000000
	.align		4
        /*0004*/ 	.word	0xffffffff
	.align		4
        /*0008*/ 	.word	index@(_ZN7cutlass13device_kernelIN5flash11enable_sm90INS1_16FlashAttnFwdSm90INS1_25CollectiveMainloopFwdSm90ILi2EN4cute5tupleIJNS5_1CILi1EEES8_S8_EEENS6_IJNS7_ILi192EEENS7_ILi128EEENS7_ILi96EEEEEELi96ENS_12float_e4m3_tEfNS_4arch4Sm90ELb0ELb0ELb0ELb0ELb1ELb0ELb0ELb1ELb1ELb1ELb1ELb0EEENS1_21CollectiveEpilogueFwdINS6_IJSA_SC_SB_EEES9_NS_10bfloat16_tESG_Li384ELb0ELb1ELb1ELb1EEENS1_19SingleTileSchedulerILb0ELb1ELb1ELi192EEEEEEEEEvNT_6ParamsE)
	.align		4
        /*000c*/ 	.word	index@(__assertfail)
	.align		4
        /*0010*/ 	.word	index@(_ZN7cutlass13device_kernelIN5flash11enable_sm90INS1_16FlashAttnFwdSm90INS1_25CollectiveMainloopFwdSm90ILi2EN4cute5tupleIJNS5_1CILi1EEES8_S8_EEENS6_IJNS7_ILi192EEENS7_ILi128EEENS7_ILi96EEEEEELi96ENS_12float_e4m3_tEfNS_4arch4Sm90ELb0ELb0ELb0ELb1ELb1ELb0ELb0ELb1ELb1ELb1ELb1ELb0EEENS1_21CollectiveEpilogueFwdINS6_IJSA_SC_SB_EEES9_NS_10bfloat16_tESG_Li384ELb1ELb1ELb1ELb1EEENS1_36VarlenDynamicPersistentTileSchedulerILi192ELi128ELi384ELi128ELb1ELb1ELb1ELb0ELb1ELb1EEEEEEEEEvNT_6ParamsE)
	.align		4
        /*0014*/ 	.word	index@(__assertfail)
	.align		4
        /*0018*/ 	.word	index@(_ZN7cutlass13device_kernelIN5flash11enable_sm90INS1_16FlashAttnFwdSm90INS1_25CollectiveMainloopFwdSm90ILi2EN4cute5tupleIJNS5_1CILi1EEES8_S8_EEENS6_IJNS7_ILi192EEENS7_ILi128EEENS7_ILi96EEEEEELi96ENS_12float_e4m3_tEfNS_4arch4Sm90ELb0ELb0ELb0ELb1ELb1ELb1ELb0ELb1ELb1ELb1ELb1ELb0EEENS1_21CollectiveEpilogueFwdINS6_IJSA_SC_SB_EEES9_NS_10bfloat16_tESG_Li384ELb1ELb1ELb1ELb1EEENS1_36VarlenDynamicPersistentTileSchedulerILi192ELi128ELi384ELi128ELb1ELb1ELb1ELb0ELb1ELb1EEEEEEEEEvNT_6ParamsE)
	.align		4
        /*001c*/ 	.word	index@(__assertfail)
	.align		4
        /*0020*/ 	.word	index@(_ZN7cutlass13device_kernelIN5flash11enable_sm90INS1_16FlashAttnFwdSm90INS1_25CollectiveMainloopFwdSm90ILi2EN4cute5tupleIJNS5_1CILi1EEES8_S8_EEENS6_IJNS7_ILi192EEENS7_ILi128EEENS7_ILi96EEEEEELi96ENS_12float_e4m3_tEfNS_4arch4Sm90ELb0ELb1ELb0ELb0ELb1ELb0ELb0ELb1ELb1ELb1ELb1ELb0EEENS1_21CollectiveEpilogueFwdINS6_IJSA_SC_SB_EEES9_NS_10bfloat16_tESG_Li384ELb0ELb1ELb1ELb1EEENS1_19SingleTileSchedulerILb0ELb1ELb1ELi192EEEEEEEEEvNT_6ParamsE)
	.align		4
        /*0024*/ 	.word	index@(__assertfail)
	.align		4
        /*0028*/ 	.word	index@(_ZN7cutlass13device_kernelIN5flash11enable_sm90INS1_16FlashAttnFwdSm90INS1_25CollectiveMainloopFwdSm90ILi2EN4cute5tupleIJNS5_1CILi1EEES8_S8_EEENS6_IJNS7_ILi192EEENS7_ILi128EEENS7_ILi96EEEEEELi96ENS_12float_e4m3_tEfNS_4arch4Sm90ELb0ELb1ELb0ELb1ELb1ELb0ELb0ELb1ELb1ELb1ELb1ELb0EEENS1_21CollectiveEpilogueFwdINS6_IJSA_SC_SB_EEES9_NS_10bfloat16_tESG_Li384ELb1ELb1ELb1ELb1EEENS1_36VarlenDynamicPersistentTileSchedulerILi192ELi128ELi384ELi128ELb1ELb1ELb1ELb1ELb0ELb1EEEEEEEEEvNT_6ParamsE)
	.align		4
        /*002c*/ 	.word	index@(__assertfail)
	.align		4
        /*0030*/ 	.word	index@(_ZN7cutlass13device_kernelIN5flash11enable_sm90INS1_16FlashAttnFwdSm90INS1_25CollectiveMainloopFwdSm90ILi2EN4cute5tupleIJNS5_1CILi1EEES8_S8_EEENS6_IJNS7_ILi192EEENS7_ILi128EEENS7_ILi96EEEEEELi96ENS_12float_e4m3_tEfNS_4arch4Sm90ELb0ELb1ELb0ELb1ELb1ELb1ELb0ELb1ELb1ELb1ELb1ELb0EEENS1_21CollectiveEpilogueFwdINS6_IJSA_SC_SB_EEES9_NS_10bfloat16_tESG_Li384ELb1ELb1ELb1ELb1EEENS1_36VarlenDynamicPersistentTileSchedulerILi192ELi128ELi384ELi128ELb1ELb1ELb1ELb1ELb0ELb1EEEEEEEEEvNT_6ParamsE)
	.align		4
        /*0034*/ 	.word	index@(__assertfail)
	.align		4
        /*0038*/ 	.word	index@(_ZN7cutlass13device_kernelIN5flash11enable_sm90INS1_16FlashAttnFwdSm90INS1_25CollectiveMainloopFwdSm90ILi2EN4cute5tupleIJNS5_1CILi1EEES8_S8_EEENS6_IJNS7_ILi192EEENS7_ILi128EEENS7_ILi96EEEEEELi96ENS_12float_e4m3_tEfNS_4arch4Sm90ELb1ELb0ELb0ELb0ELb1ELb0ELb0ELb1ELb1ELb1ELb1ELb0EEENS1_21CollectiveEpilogueFwdINS6_IJSA_SC_SB_EEES9_NS_10bfloat16_tESG_Li384ELb0ELb1ELb1ELb1EEENS1_19SingleTileSchedulerILb0ELb1ELb1ELi192EEEEEEEEEvNT_6ParamsE)
	.align		4
        /*003c*/ 	.word	index@(__assertfail)
	.align		4
        /*0040*/ 	.word	index@(_ZN7cutlass13device_kernelIN5flash11enable_sm90INS1_16FlashAttnFwdSm90INS1_25CollectiveMainloopFwdSm90ILi2EN4cute5tupleIJNS5_1CILi1EEES8_S8_EEENS6_IJNS7_ILi192EEENS7_ILi128EEENS7_ILi96EEEEEELi96ENS_12float_e4m3_tEfNS_4arch4Sm90ELb1ELb0ELb0ELb1ELb1ELb0ELb0ELb1ELb1ELb1ELb1ELb0EEENS1_21CollectiveEpilogueFwdINS6_IJSA_SC_SB_EEES9_NS_10bfloat16_tESG_Li384ELb1ELb1ELb1ELb1EEENS1_36VarlenDynamicPersistentTileSchedulerILi192ELi128ELi384ELi128ELb1ELb1ELb1ELb1ELb1ELb1EEEEEEEEEvNT_6ParamsE)
	.align		4
        /*0044*/ 	.word	index@(__assertfail)
	.align		4
        /*0048*/ 	.word	index@(_ZN7cutlass13device_kernelIN5flash11enable_sm90INS1_16FlashAttnFwdSm90INS1_25CollectiveMainloopFwdSm90ILi2EN4cute5tupleIJNS5_1CILi1EEES8_S8_EEENS6_IJNS7_ILi192EEENS7_ILi128EEENS7_ILi96EEEEEELi96ENS_12float_e4m3_tEfNS_4arch4Sm90ELb1ELb0ELb0ELb1ELb1ELb1ELb0ELb1ELb1ELb1ELb1ELb0EEENS1_21CollectiveEpilogueFwdINS6_IJSA_SC_SB_EEES9_NS_10bfloat16_tESG_Li384ELb1ELb1ELb1ELb1EEENS1_36VarlenDynamicPersistentTileSchedulerILi192ELi128ELi384ELi128ELb1ELb1ELb1ELb1ELb1ELb1EEEEEEEEEvNT_6ParamsE)
	.align		4
        /*004c*/ 	.word	index@(__assertfail)
	.align		4
        /*0050*/ 	.word	0x00000000
	.align		4
        /*0054*/ 	.word	0xfffffffe
	.align		4
        /*0058*/ 	.word	0x00000000
	.align		4
        /*005c*/ 	.word	0xfffffffd
	.align		4
        /*0060*/ 	.word	0x00000000
	.align		4
        /*0064*/ 	.word	0xfffffffc


//--------------------- .nv.constant4             --------------------------
	.section	.nv.constant4,"a",@progbits
	.align	8
	.align		8
.nv.constant4:
        /*0000*/ 	.dword	__assertfail
	.align		8
        /*0008*/ 	.dword	__unnamed_1
	.align		8
        /*0010*/ 	.dword	__unnamed_2
	.align		8
        /*0018*/ 	.dword	__unnamed_3
	.align		8
        /*0020*/ 	.dword	__unnamed_4
	.align		8
        /*0028*/ 	.dword	__unnamed_5
	.align		8
        /*0030*/ 	.dword	__unnamed_6
	.align		8
        /*0038*/ 	.dword	_ZZN5flash28permute_output_fp8_VcolmajorIN4cute6TensorINS1_11ArrayEngineIfLm48EEENS1_6LayoutINS1_5tupleIJNS6_IJNS1_1CILi2EEES8_NS7_ILi12EEEEEENS7_ILi1EEESB_EEENS6_IJNS6_IJSB_S8_NS7_ILi4EEEEEENS7_ILi0EEESF_EEEEEEEEEvRT_E9upper_map
	.align		8
        /*0040*/ 	.dword	_ZN77_INTERNAL_289825e8_41_flash_fwd_hdim96_e4m3_paged_split_sm90_cu_93b96ec2_40044cuda3std3__45__cpo5beginE
	.align		8
        /*0048*/ 	.dword	_ZN77_INTERNAL_289825e8_41_flash_fwd_hdim96_e4m3_paged_split_sm90_cu_93b96ec2_40044cuda3std3__45__cpo3endE
	.align		8
        /*0050*/ 	.dword	_ZN77_INTERNAL_289825e8_41_flash_fwd_hdim96_e4m3_paged_split_sm90_cu_93b96ec2_40044cuda3std3__45__cpo6cbeginE
	.align		8
        /*0058*/ 	.dword	_ZN77_INTERNAL_289825e8_41_flash_fwd_hdim96_e4m3_paged_split_sm90_cu_93b96ec2_40044cuda3std3__45__cpo4cendE
	.align		8
        /*0060*/ 	.dword	_ZN77_INTERNAL_289825e8_41_flash_fwd_hdim96_e4m3_paged_split_sm90_cu_93b96ec2_40044cuda3std3__479_GLOBAL__N__289825e8_41_flash_fwd_hdim96_e4m3_paged_split_sm90_cu_93b96ec2_40046ignoreE
	.align		8
        /*0068*/ 	.dword	_ZN77_INTERNAL_289825e8_41_flash_fwd_hdim96_e4m3_paged_split_sm90_cu_93b96ec2_40044cuda3std3__419piecewise_constructE
	.align		8
        /*0070*/ 	.dword	_ZN77_INTERNAL_289825e8_41_flash_fwd_hdim96_e4m3_paged_split_sm90_cu_93b96ec2_40044cuda3std3__48in_placeE
	.align		8
        /*0078*/ 	.dword	_ZN77_INTERNAL_289825e8_41_flash_fwd_hdim96_e4m3_paged_split_sm90_cu_93b96ec2_40044cuda3std6ranges3__45__cpo4swapE
	.align		8
        /*0080*/ 	.dword	_ZN77_INTERNAL_289825e8_41_flash_fwd_hdim96_e4m3_paged_split_sm90_cu_93b96ec2_40044cuda3std6ranges3__45__cpo9iter_moveE
	.align		8
        /*0088*/ 	.dword	_ZN77_INTERNAL_289825e8_41_flash_fwd_hdim96_e4m3_paged_split_sm90_cu_93b96ec2_40044cute7productE
	.align		8
        /*0090*/ 	.dword	_ZN77_INTERNAL_289825e8_41_flash_fwd_hdim96_e4m3_paged_split_sm90_cu_93b96ec2_40044cute1_E
	.align		8
        /*0098*/ 	.dword	$str$23
	.align		8
        /*00a0*/ 	.dword	$str$24


//--------------------- .text._ZN7cutlass13device_kernelIN5flash11enable_sm90INS1_16FlashAttnFwdSm90INS1_25CollectiveMainloopFwdSm90ILi2EN4cute5tupleIJNS5_1CILi1EEES8_S8_EEENS6_IJNS7_ILi192EEENS7_ILi128EEENS7_ILi96EEEEEELi96ENS_12float_e4m3_tEfNS_4arch4Sm90ELb0ELb0ELb0ELb0ELb1ELb0ELb0ELb1ELb1ELb1ELb1ELb0EEENS1_21CollectiveEpilogueFwdINS6_IJSA_SC_SB_EEES9_NS_10bfloat16_tESG_Li384ELb0ELb1ELb1ELb1EEENS1_19SingleTileSchedulerILb0ELb1ELb1ELi192EEEEEEEEEvNT_6ParamsE --------------------------
	.section	.text._ZN7cutlass13device_kernelIN5flash11enable_sm90INS1_16FlashAttnFwdSm90INS1_25CollectiveMainloopFwdSm90ILi2EN4cute5tupleIJNS5_1CILi1EEES8_S8_EEENS6_IJNS7_ILi192EEENS7_ILi128EEENS7_ILi96EEEEEELi96ENS_12float_e4m3_tEfNS_4arch4Sm90ELb0ELb0ELb0ELb0ELb1ELb0ELb0ELb1ELb1ELb1ELb1ELb0EEENS1_21CollectiveEpilogueFwdINS6_IJSA_SC_SB_EEES9_NS_10bfloat16_tESG_Li384ELb0ELb1ELb1ELb1EEENS1_19SingleTileSchedulerILb0ELb1ELb1ELi192EEEEEEEEEvNT_6ParamsE,"ax",@progbits
	.align	128
.text._ZN7cutlass13device_kernelIN5flash11enable_sm90INS1_16FlashAttnFwdSm90INS1_25CollectiveMainloopFwdSm90ILi2EN4cute5tupleIJNS5_1CILi1EEES8_S8_EEENS6_IJNS7_ILi192EEENS7_ILi128EEENS7_ILi96EEEEEELi96ENS_12float_e4m3_tEfNS_4arch4Sm90ELb0ELb0ELb0ELb0ELb1ELb0ELb0ELb1ELb1ELb1ELb1ELb0EEENS1_21CollectiveEpilogueFwdINS6_IJSA_SC_SB_EEES9_NS_10bfloat16_tESG_Li384ELb0ELb1ELb1ELb1EEENS1_19SingleTileSchedulerILb0ELb1ELb1ELi192EEEEEEEEEvNT_6ParamsE:
        .type           _ZN7cutlass13device_kernelIN5flash11enable_sm90INS1_16FlashAttnFwdSm90INS1_25CollectiveMainloopFwdSm90ILi2EN4cute5tupleIJNS5_1CILi1EEES8_S8_EEENS6_IJNS7_ILi192EEENS7_ILi128EEENS7_ILi96EEEEEELi96ENS_12float_e4m3_tEfNS_4arch4Sm90ELb0ELb0ELb0ELb0ELb1ELb0ELb0ELb1ELb1ELb1ELb1ELb0EEENS1_21CollectiveEpilogueFwdINS6_IJSA_SC_SB_EEES9_NS_10bfloat16_tESG_Li384ELb0ELb1ELb1ELb1EEENS1_19SingleTileSchedulerILb0ELb1ELb1ELi192EEEEEEEEEvNT_6ParamsE,@function
        .size           _ZN7cutlass13device_kernelIN5flash11enable_sm90INS1_16FlashAttnFwdSm90INS1_25CollectiveMainloopFwdSm90ILi2EN4cute5tupleIJNS5_1CILi1EEES8_S8_EEENS6_IJNS7_ILi192EEENS7_ILi128EEENS7_ILi96EEEEEELi96ENS_12float_e4m3_tEfNS_4arch4Sm90ELb0ELb0ELb0ELb0ELb1ELb0ELb0ELb1ELb1ELb1ELb1ELb0EEENS1_21CollectiveEpilogueFwdINS6_IJSA_SC_SB_EEES9_NS_10bfloat16_tESG_Li384ELb0ELb1ELb1ELb1EEENS1_19SingleTileSchedulerILb0ELb1ELb1ELi192EEEEEEEEEvNT_6ParamsE,(.L_x_2537 - _ZN7cutlass13device_kernelIN5flash11enable_sm90INS1_16FlashAttnFwdSm90INS1_25CollectiveMainloopFwdSm90ILi2EN4cute5tupleIJNS5_1CILi1EEES8_S8_EEENS6_IJNS7_ILi192EEENS7_ILi128EEENS7_ILi96EEEEEELi96ENS_12float_e4m3_tEfNS_4arch4Sm90ELb0ELb0ELb0ELb0ELb1ELb0ELb0ELb1ELb1ELb1ELb1ELb0EEENS1_21CollectiveEpilogueFwdINS6_IJSA_SC_SB_EEES9_NS_10bfloat16_tESG_Li384ELb0ELb1ELb1ELb1EEENS1_19SingleTileSchedulerILb0ELb1ELb1ELi192EEEEEEEEEvNT_6ParamsE)
        .other          _ZN7cutlass13device_kernelIN5flash11enable_sm90INS1_16FlashAttnFwdSm90INS1_25CollectiveMainloopFwdSm90ILi2EN4cute5tupleIJNS5_1CILi1EEES8_S8_EEENS6_IJNS7_ILi192EEENS7_ILi128EEENS7_ILi96EEEEEELi96ENS_12float_e4m3_tEfNS_4arch4Sm90ELb0ELb0ELb0ELb0ELb1ELb0ELb0ELb1ELb1ELb1ELb1ELb0EEENS1_21CollectiveEpilogueFwdINS6_IJSA_SC_SB_EEES9_NS_10bfloat16_tESG_Li384ELb0ELb1ELb1ELb1EEENS1_19SingleTileSchedulerILb0ELb1ELb1ELi192EEEEEEEEEvNT_6ParamsE,@"STO_CUDA_ENTRY STV_DEFAULT"
_ZN7cutlass13device_kernelIN5flash11enable_sm90INS1_16FlashAttnFwdSm90INS1_25CollectiveMainloopFwdSm90ILi2EN4cute5tupleIJNS5_1CILi1EEES8_S8_EEENS6_IJNS7_ILi192EEENS7_ILi128EEENS7_ILi96EEEEEELi96ENS_12float_e4m3_tEfNS_4arch4Sm90ELb0ELb0ELb0ELb0ELb1ELb0ELb0ELb1ELb1ELb1ELb1ELb0EEENS1_21CollectiveEpilogueFwdINS6_IJSA_SC_SB_EEES9_NS_10bfloat16_tESG_Li384ELb0ELb1ELb1ELb1EEENS1_19SingleTileSchedulerILb0ELb1ELb1ELi192EEEEEEEEEvNT_6ParamsE:
[----:B------:R-:W0:Y:S02]  /*0000*/  LDC R1, c[0x0][0x28] ;  /* 0x00000a00ff017b82 */ /* 0x000e240000000800 */
[----:B0-----:R-:W-:Y:S01]  /*0010*/  VIADD R1, R1, 0xfffffff8 ;  /* 0xfffffff801017836 */ /* 0x001fe20000000000 */
[----:B------:R-:W0:Y:S01]  /*0020*/  S2R R19, SR_TID.X ;  /* 0x0000000000137919 */ /* 0x000e220000002100 */
[----:B------:R-:W-:Y:S01]  /*0030*/  ELECT P0, URZ, PT ;  /* 0x00000000003f782f */ /* 0x000fe20003800000 */
[----:B------:R-:W-:Y:S01]  /*0040*/  UMOV UR4, 0x80 ;  /* 0x0000008000047882 */ /* 0x000fe20000000000 */
[----:B------:R-:W-:Y:S01]  /*0050*/  UMOV UR7, 0x180 ;  /* 0x0000018000077882 */ /* 0x000fe20000000000 */
[----:B0-----:R-:W-:-:S05]  /*0060*/  SHF.R.U32.HI R18, RZ, 0x5, R19 ;  /* 0x00000005ff127819 */ /* 0x001fca0000011613 */
[----:B------:R-:W0:Y:S02]  /*0070*/  SHFL.IDX PT, R0, R18, RZ, 0x1f ;  /* 0x00001fff12007589 */ /* 0x000e2400000e0000 */
[C---:B0-----:R-:W-:Y:S02]  /*0080*/  ISETP.NE.OR P0, PT, R0.reuse, RZ, !P0 ;  /* 0x000000ff0000720c */ /* 0x041fe40004705670 */
[----:B------:R-:W-:Y:S02]  /*0090*/  ISETP.NE.AND P1, PT, R0, RZ, PT ;  /* 0x000000ff0000720c */ /* 0x000fe40003f25270 */
[----:B------:R-:W-:-:S06]  /*00a0*/  SHF.R.U32.HI R0, RZ, 0x7, R19 ;  /* 0x00000007ff007819 */ /* 0x000fcc0000011613 */
[----:B------:R-:W0:Y:S03]  /*00b0*/  SHFL.IDX PT, R0, R0, RZ, 0x1f ;  /* 0x00001fff00007589 */ /* 0x000e2600000e0000 */
[----:B------:R-:W-:Y:S01]  /*00c0*/  VOTEU.ALL UP0, P0 ;  /* 0x00000000003f7886 */ /* 0x000fe20000000000 */
[----:B------:R-:W-:-:S04]  /*00d0*/  VOTEU.ALL UP1, P0 ;  /* 0x00000000003f7886 */ /* 0x000fc80000020000 */
[----:B------:R-:W1:Y:S01]  /*00e0*/  @!UP0 S2UR UR8, SR_CgaCtaId ;  /* 0x00000000000889c3 */ /* 0x000e620000008800 */
[----:B------:R-:W-:Y:S01]  /*00f0*/  @!UP0 UMOV UR6, 0x400 ;  /* 0x0000040000068882 */ /* 0x000fe20000000000 */
[----:B------:R-:W-:-:S04]  /*0100*/  @!UP0 UIADD3 UR4, -UR4, 0x100000, URZ ;  /* 0x0010000004048890 */ /* 0x000fc8000fffe13f */
[----:B------:R-:W-:Y:S02]  /*0110*/  @!UP0 USHF.L.U32 UR5, UR4, 0xb, URZ ;  /* 0x0000000b04058899 */ /* 0x000fe4000800063f */
[----:B------:R-:W-:Y:S02]  /*0120*/  @!UP0 USHF.L.U32 UR4, UR4, 0x1, URZ ;  /* 0x0000000104048899 */ /* 0x000fe4000800063f */
[----:B-1----:R-:W-:Y:S02]  /*0130*/  @!UP0 ULEA UR8, UR8, UR6, 0x18 ;  /* 0x0000000608088291 */ /* 0x002fe4000f8ec03f */
[----:B------:R-:W-:-:S04]  /*0140*/  @!UP0 UIADD3 UR6, -UR7, 0x100000, URZ ;  /* 0x0010000007068890 */ /* 0x000fc8000fffe13f */
[----:B------:R-:W-:Y:S02]  /*0150*/  @!UP0 USHF.L.U32 UR7, UR6, 0xb, URZ ;  /* 0x0000000b06078899 */ /* 0x000fe4000800063f */
[----:B------:R-:W-:Y:S01]  /*0160*/  @!UP0 USHF.L.U32 UR6, UR6, 0x1, URZ ;  /* 0x0000000106068899 */ /* 0x000fe2000800063f */
[----:B------:R-:W-:-:S05]  /*0170*/  VOTEU.ALL UP0, P0 ;  /* 0x00000000003f7886 */ /* 0x000fca0000000000 */
[----:B------:R1:W2:Y:S06]  /*0180*/  @!UP0 SYNCS.EXCH.64 URZ, [UR8+0x17000], UR4 ;  /* 0x01700004083f85b2 */ /* 0x0002ac0008000100 */
[----:B------:R1:W3:Y:S02]  /*0190*/  @!UP1 SYNCS.EXCH.64 URZ, [UR8+0x17020], UR6 ;  /* 0x01702006083f95b2 */ /* 0x0002e40008000100 */
[----:B01----:R-:W-:Y:S05]  /*01a0*/  @P1 BRA `(.L_x_0) ;  /* 0x0000000000481947 */ /* 0x003fea0003800000 */
[----:B------:R-:W0:Y:S01]  /*01b0*/  S2UR UR5, SR_CgaCtaId ;  /* 0x00000000000579c3 */ /* 0x000e220000008800 */
[----:B------:R-:W-:Y:S01]  /*01c0*/  UMOV UR4, 0x400 ;  /* 0x0000040000047882 */ /* 0x000fe20000000000 */
[----:B------:R-:W-:Y:S01]  /*01d0*/  UMOV UR6, 0x80 ;  /* 0x0000008000067882 */ /* 0x000fe20000000000 */
[----:B------:R-:W-:Y:S01]  /*01e0*/  UMOV UR7, 0x180 ;  /* 0x0000018000077882 */ /* 0x000fe20000000000 */
[----:B------:R-:W-:Y:S01]  /*01f0*/  ELECT P0, URZ, PT ;  /* 0x00000000003f782f */ /* 0x000fe20003800000 */
[----:B0-----:R-:W-:Y:S02]  /*0200*/  ULEA UR8, UR5, UR4, 0x18 ;  /* 0x0000000405087291 */ /* 0x001fe4000f8ec03f */
[----:B------:R-:W-:-:S04]  /*0210*/  UIADD3 UR4, -UR6, 0x100000, URZ ;  /* 0x0010000006047890 */ /* 0x000fc8000fffe13f */
[----:B------:R-:W-:Y:S02]  /*0220*/  USHF.L.U32 UR5, UR4, 0xb, URZ ;  /* 0x0000000b04057899 */ /* 0x000fe4000800063f */
[----:B------:R-:W-:Y:S02]  /*0230*/  USHF.L.U32 UR4, UR4, 0x1, URZ ;  /* 0x0000000104047899 */ /* 0x000fe4000800063f */
[----:B------:R-:W-:-:S04]  /*0240*/  UIADD3 UR6, -UR7, 0x100000, URZ ;  /* 0x0010000007067890 */ /* 0x000fc8000fffe13f */
[----:B------:R-:W-:Y:S02]  /*0250*/  USHF.L.U32 UR7, UR6, 0xb, URZ ;  /* 0x0000000b06077899 */ /* 0x000fe4000800063f */
[----:B------:R-:W-:Y:S01]  /*0260*/  USHF.L.U32 UR6, UR6, 0x1, URZ ;  /* 0x0000000106067899 */ /* 0x000fe2000800063f */
[----:B------:R-:W0:Y:S03]  /*0270*/  FENCE.VIEW.ASYNC.S ;  /* 0x00000000000073c6 */ /* 0x000e260000000000 */
[----:B0-----:R0:W1:Y:S08]  /*0280*/  SYNCS.EXCH.64 URZ, [UR8+0x17030], UR4 ;  /* 0x01703004083f75b2 */ /* 0x0010700008000100 */
[----:B------:R0:W4:Y:S01]  /*0290*/  SYNCS.EXCH.64 URZ, [UR8+0x17040], UR6 ;  /* 0x01704006083f75b2 */ /* 0x0001220008000100 */
[----:B------:R0:W0:Y:S01]  /*02a0*/  SYNCS.EXCH.64 URZ, [UR8+0x17038], UR4 ;  /* 0x01703804083f75b2 */ /* 0x0000220008000100 */
[----:B------:R0:W0:Y:S01]  /*02b0*/  SYNCS.EXCH.64 URZ, [UR8+0x17048], UR6 ;  /* 0x01704806083f75b2 */ /* 0x0000220008000100 */
[----:B------:R-:W-:Y:S01]  /*02c0*/  NOP ;  /* 0x0000000000007918 */ /* 0x000fe20000000000 */
.L_x_0:
[----:B------:R-:W5:Y:S01]  /*02d0*/  SHFL.IDX PT, R2, R18, RZ, 0x1f ;  /* 0x00001fff12027589 */ /* 0x000f6200000e0000 */
[----:B------:R-:W-:Y:S01]  /*02e0*/  NOP ;  /* 0x0000000000007918 */ /* 0x000fe20000000000 */
[----:B-----5:R-:W-:-:S13]  /*02f0*/  ISETP.NE.AND P0, PT, R2, RZ, PT ;  /* 0x000000ff0200720c */ /* 0x020fda0003f05270 */
[----:B------:R-:W-:Y:S05]  /*0300*/  @P0 BRA `(.L_x_1) ;  /* 0x0000000000480947 */ /* 0x000fea0003800000 */
[----:B0-----:R-:W0:Y:S01]  /*0310*/  S2UR UR5, SR_CgaCtaId ;  /* 0x00000000000579c3 */ /* 0x001e220000008800 */
        /* <DEDUP_REMOVED lines=12> */
[----:B0-----:R0:W0:Y:S08]  /*03e0*/  SYNCS.EXCH.64 URZ, [UR8+0x17050], UR4 ;  /* 0x01705004083f75b2 */ /* 0x0010300008000100 */
[----:B------:R0:W0:Y:S01]  /*03f0*/  SYNCS.EXCH.64 URZ, [UR8+0x17060], UR6 ;  /* 0x01706006083f75b2 */ /* 0x0000220008000100 */
[----:B------:R0:W0:Y:S01]  /*0400*/  SYNCS.EXCH.64 URZ, [UR8+0x17058], UR4 ;  /* 0x01705804083f75b2 */ /* 0x0000220008000100 */
[----:B------:R0:W0:Y:S01]  /*0410*/  SYNCS.EXCH.64 URZ, [UR8+0x17068], UR6 ;  /* 0x01706806083f75b2 */ /* 0x0000220008000100 */
[----:B------:R-:W-:Y:S01]  /*0420*/  NOP ;  /* 0x0000000000007918 */ /* 0x000fe20000000000 */
.L_x_1:
[----:B------:R-:W5:Y:S01]  /*0430*/  SHFL.IDX PT, R2, R18, RZ, 0x1f ;  /* 0x00001fff12027589 */ /* 0x000f6200000e0000 */
[----:B------:R-:W-:Y:S01]  /*0440*/  NOP ;  /* 0x0000000000007918 */ /* 0x000fe20000000000 */
[----:B-----5:R-:W-:-:S13]  /*0450*/  ISETP.NE.AND P0, PT, R2, RZ, PT ;  /* 0x000000ff0200720c */ /* 0x020fda0003f05270 */
[----:B------:R-:W-:Y:S05]  /*0460*/  @P0 BRA `(.L_x_2) ;  /* 0x0000000000380947 */ /* 0x000fea0003800000 */
[----:B0-----:R-:W0:Y:S01]  /*0470*/  S2UR UR5, SR_CgaCtaId ;  /* 0x00000000000579c3 */ /* 0x001e220000008800 */
[----:B------:R-:W-:Y:S01]  /*0480*/  UMOV UR4, 0x400 ;  /* 0x0000040000047882 */ /* 0x000fe20000000000 */
[----:B------:R-:W-:Y:S01]  /*0490*/  UMOV UR7, 0x80 ;  /* 0x0000008000077882 */ /* 0x000fe20000000000 */
[----:B------:R-:W-:Y:S01]  /*04a0*/  ELECT P0, URZ, PT ;  /* 0x00000000003f782f */ /* 0x000fe20003800000 */
[----:B0-----:R-:W-:Y:S02]  /*04b0*/  ULEA UR6, UR5, UR4, 0x18 ;  /* 0x0000000405067291 */ /* 0x001fe4000f8ec03f */
[----:B------:R-:W-:-:S04]  /*04c0*/  UIADD3 UR4, -UR7, 0x100000, URZ ;  /* 0x0010000007047890 */ /* 0x000fc8000fffe13f */
[----:B------:R-:W-:Y:S02]  /*04d0*/  USHF.L.U32 UR5, UR4, 0xb, URZ ;  /* 0x0000000b04057899 */ /* 0x000fe4000800063f */
[----:B------:R-:W-:Y:S01]  /*04e0*/  USHF.L.U32 UR4, UR4, 0x1, URZ ;  /* 0x0000000104047899 */ /* 0x000fe2000800063f */
[----:B------:R-:W0:Y:S11]  /*04f0*/  FENCE.VIEW.ASYNC.S ;  /* 0x00000000000073c6 */ /* 0x000e360000000000 */
[----:B0-----:R0:W0:Y:S01]  /*0500*/  SYNCS.EXCH.64 URZ, [UR6+0x17070], UR4 ;  /* 0x01707004063f75b2 */ /* 0x0010220008000100 */
[----:B------:R0:W0:Y:S01]  /*0510*/  SYNCS.EXCH.64 URZ, [UR6+0x17080], UR4 ;  /* 0x01708004063f75b2 */ /* 0x0000220008000100 */
[----:B------:R0:W0:Y:S01]  /*0520*/  SYNCS.EXCH.64 URZ, [UR6+0x17078], UR4 ;  /* 0x01707804063f75b2 */ /* 0x0000220008000100 */
[----:B------:R0:W0:Y:S01]  /*0530*/  SYNCS.EXCH.64 URZ, [UR6+0x17088], UR4 ;  /* 0x01708804063f75b2 */ /* 0x0000220008000100 */
[----:B------:R-:W-:Y:S01]  /*0540*/  NOP ;  /* 0x0000000000007918 */ /* 0x000fe20000000000 */
.L_x_2:
        /* <DEDUP_REMOVED lines=22> */
.L_x_3:
[----:B------:R-:W5:Y:S01]  /*06b0*/  SHFL.IDX PT, R2, R18, RZ, 0x1f ;  /* 0x00001fff12027589 */ /* 0x000f6200000e0000 */
[----:B------:R-:W-:Y:S01]  /*06c0*/  R2UR UR9, R0 ;  /* 0x00000000000972ca */ /* 0x000fe200000e0000 */
        /* <DEDUP_REMOVED lines=21> */
.L_x_4:
[----:B------:R-:W-:Y:S01]  /*0820*/  UISETP.NE.AND UP0, UPT, UR9, URZ, UPT ;  /* 0x0000003f0900728c */ /* 0x000fe2000bf05270 */
[----:B------:R-:W-:Y:S01]  /*0830*/  NOP ;  /* 0x0000000000007918 */ /* 0x000fe20000000000 */
[----:B------:R-:W-:Y:S01]  /*0840*/  UMOV UR41, 0x1 ;  /* 0x0000000100297882 */ /* 0x000fe20000000000 */
[----:B------:R-:W-:Y:S01]  /*0850*/  ULDC.64 UR38, c[0x0][0x208] ;  /* 0x0000820000267ab9 */ /* 0x000fe20000000a00 */
[----:B------:R-:W-:Y:S01]  /*0860*/  USEL UR41, UR41, 0x2, !UP0 ;  /* 0x0000000229297887 */ /* 0x000fe2000c000000 */
[----:B------:R-:W-:Y:S01]  /*0870*/  BSSY B6, `(.L_x_5) ;  /* 0x0000af3000067945 */ /* 0x000fe20003800000 */
[----:B01234-:R-:W-:Y:S01]  /*0880*/  BAR.SYNC.DEFER_BLOCKING 0x0 ;  /* 0x0000000000007b1d */ /* 0x01ffe20000010000 */
[----:B------:R-:W-:-:S13]  /*0890*/  PLOP3.LUT P0, PT, PT, PT, UP0, 0x80, 0x0 ;  /* 0x000000000000781c */ /* 0x000fda0003f0f008 */
[----:B------:R-:W-:Y:S05]  /*08a0*/  @!P0 BRA `(.L_x_6) ;  /* 0x0000007000b88947 */ /* 0x000fea0003800000 */
.L_x_7:
[----:B------:R-:W-:-:S08]  /*08b0*/  NOP ;  /* 0x0000000000007918 */ /* 0x000fd00000000000 */
[----:B------:R-:W0:Y:S02]  /*08c0*/  USETMAXREG.TRY_ALLOC.CTAPOOL UP0, 0xa0 ;  /* 0x000000a0000079c8 */ /* 0x000e240008000600 */
[----:B0-----:R-:W-:-:S13]  /*08d0*/  PLOP3.LUT P0, PT, PT, PT, UP0, 0x80, 0x0 ;  /* 0x000000000000781c */ /* 0x001fda0003f0f008 */
[----:B------:R-:W-:Y:S05]  /*08e0*/  @!P0 BRA `(.L_x_7) ;  /* 0xfffffffc00f08947 */ /* 0x000fea000383ffff */
[----:B------:R-:W0:Y:S01]  /*08f0*/  S2UR UR6, SR_CTAID.Y ;  /* 0x00000000000679c3 */ /* 0x000e220000002600 */
[----:B------:R-:W-:Y:S02]  /*0900*/  ULDC UR8, c[0x0][0xc50] ;  /* 0x0003140000087ab9 */ /* 0x000fe40000000800 */
[----:B------:R-:W-:-:S05]  /*0910*/  UISETP.NE.AND UP0, UPT, UR8, 0x1, UPT ;  /* 0x000000010800788c */ /* 0x000fca000bf05270 */
[----:B------:R-:W1:Y:S06]  /*0920*/  S2UR UR45, SR_CTAID.Z ;  /* 0x00000000002d79c3 */ /* 0x000e6c0000002700 */
[----:B------:R-:W-:Y:S01]  /*0930*/  @UP0 ULDC UR4, c[0x0][0xc54] ;  /* 0x0003150000040ab9 */ /* 0x000fe20000000800 */
[----:B------:R-:W-:Y:S01]  /*0940*/  @UP0 ULDC UR7, c[0x0][0xc58] ;  /* 0x0003160000070ab9 */ /* 0x000fe20000000800 */
[----:B0-----:R-:W-:Y:S02]  /*0950*/  UIMAD.WIDE.U32 UR4, UR6, UR4, URZ ;  /* 0x00000004060472a5 */ /* 0x001fe4000f8e003f */
[----:B------:R-:W-:-:S02]  /*0960*/  UMOV UR36, UR6 ;  /* 0x0000000600247c82 */ /* 0x000fc40008000000 */
[----:B------:R-:W-:Y:S01]  /*0970*/  @UP0 USHF.R.U32.HI UR36, URZ, UR7, UR5 ;  /* 0x000000073f240299 */ /* 0x000fe20008011605 */
[----:B------:R-:W-:Y:S06]  /*0980*/  BAR.ARV 0x8, 0x200 ;  /* 0x0208000000007b1d */ /* 0x000fec0000002000 */
[----:B-1----:R-:W-:Y:S01]  /*0990*/  ISETP.LE.AND P0, PT, RZ, UR45, PT ;  /* 0x0000002dff007c0c */ /* 0x002fe2000bf03270 */
[----:B------:R-:W-:-:S04]  /*09a0*/  UIADD3 UR4, -UR36, URZ, URZ ;  /* 0x0000003f24047290 */ /* 0x000fc8000fffe13f */
[----:B------:R-:W-:-:S08]  /*09b0*/  UIMAD UR8, UR8, UR4, UR6 ;  /* 0x00000004080872a4 */ /* 0x000fd0000f8e0206 */
[----:B------:R-:W-:Y:S05]  /*09c0*/  @!P0 BRA `(.L_x_8) ;  /* 0x000000ac00748947 */ /* 0x000fea0003800000 */
[----:B------:R-:W-:Y:S01]  /*09d0*/  ULDC.64 UR4, c[0x0][0x990] ;  /* 0x0002640000047ab9 */ /* 0x000fe20000000a00 */
[----:B------:R-:W-:Y:S01]  /*09e0*/  ULDC.64 UR6, c[0x0][0x998] ;  /* 0x0002660000067ab9 */ /* 0x000fe20000000a00 */
[----:B------:R-:W-:Y:S01]  /*09f0*/  UISETP.NE.U32.AND UP0, UPT, UR4, URZ, UPT ;  /* 0x0000003f0400728c */ /* 0x000fe2000bf05070 */
[----:B------:R-:W-:Y:S01]  /*0a00*/  IMAD.MOV.U32 R0, RZ, RZ, 0x3f800000 ;  /* 0x3f800000ff007424 */ /* 0x000fe200078e00ff */
[----:B------:R-:W-:Y:S01]  /*0a10*/  UISETP.NE.U32.AND UP1, UPT, UR6, URZ, UPT ;  /* 0x0000003f0600728c */ /* 0x000fe2000bf25070 */
[----:B------:R-:W-:Y:S01]  /*0a20*/  IMAD.MOV.U32 R5, RZ, RZ, 0x3f800000 ;  /* 0x3f800000ff057424 */ /* 0x000fe200078e00ff */
[----:B------:R-:W-:Y:S02]  /*0a30*/  UISETP.NE.AND.EX UP0, UPT, UR5, URZ, UPT, UP0 ;  /* 0x0000003f0500728c */ /* 0x000fe4000bf05300 */
[----:B------:R-:W-:Y:S02]  /*0a40*/  UISETP.NE.AND.EX UP1, UPT, UR7, URZ, UPT, UP1 ;  /* 0x0000003f0700728c */ /* 0x000fe4000bf25310 */
[----:B------:R-:W-:-:S02]  /*0a50*/  USHF.R.S32.HI UR46, URZ, 0x1f, UR45 ;  /* 0x0000001f3f2e7899 */ /* 0x000fc4000801142d */
[----:B------:R-:W-:Y:S01]  /*0a60*/  PLOP3.LUT P0, PT, PT, PT, UP0, 0x80, 0x0 ;  /* 0x000000000000781c */ /* 0x000fe20003f0f008 */
[----:B------:R-:W-:Y:S01]  /*0a70*/  ULDC UR42, c[0x0][0x424] ;  /* 0x00010900002a7ab9 */ /* 0x000fe20000000800 */
[----:B------:R-:W-:-:S03]  /*0a80*/  PLOP3.LUT P1, PT, PT, PT, UP1, 0x80, 0x0 ;  /* 0x000000000000781c */ /* 0x000fc60003f2f018 */
[----:B------:R-:W-:Y:S02]  /*0a90*/  @UP0 ULDC.64 UR12, c[0x0][0x9a8] ;  /* 0x00026a00000c0ab9 */ /* 0x000fe40000000a00 */
[----:B------:R-:W-:Y:S01]  /*0aa0*/  @UP1 ULDC.64 UR16, c[0x0][0x9b8] ;  /* 0x00026e0000101ab9 */ /* 0x000fe20000000a00 */
[----:B------:R-:W-:Y:S02]  /*0ab0*/  @UP0 UIMAD UR9, UR46, UR12, URZ ;  /* 0x0000000c2e0902a4 */ /* 0x000fe4000f8e023f */
[----:B------:R-:W-:Y:S02]  /*0ac0*/  @UP1 UIMAD UR15, UR46, UR16, URZ ;  /* 0x000000102e0f12a4 */ /* 0x000fe4000f8e023f */
[----:B------:R-:W-:Y:S02]  /*0ad0*/  @UP0 UIMAD UR14, UR45, UR13, UR9 ;  /* 0x0000000d2d0e02a4 */ /* 0x000fe4000f8e0209 */
[----:B------:R-:W-:Y:S02]  /*0ae0*/  @UP0 UIMAD.WIDE.U32 UR10, UR45, UR12, URZ ;  /* 0x0000000c2d0a02a5 */ /* 0x000fe4000f8e003f */
[----:B------:R-:W-:-:S02]  /*0af0*/  @UP0 USHF.R.S32.HI UR9, URZ, 0x1f, UR36 ;  /* 0x0000001f3f090899 */ /* 0x000fc40008011424 */
[----:B------:R-:W-:Y:S02]  /*0b00*/  @UP1 UIMAD.WIDE.U32 UR12, UR45, UR16, URZ ;  /* 0x000000102d0c12a5 */ /* 0x000fe4000f8e003f */
[----:B------:R-:W-:Y:S02]  /*0b10*/  @UP1 UIMAD UR15, UR45, UR17, UR15 ;  /* 0x000000112d0f12a4 */ /* 0x000fe4000f8e020f */
[----:B------:R-:W-:Y:S01]  /*0b20*/  @UP1 USHF.R.S32.HI UR20, URZ, 0x1f, UR36 ;  /* 0x0000001f3f141899 */ /* 0x000fe20008011424 */
[----:B------:R-:W-:Y:S01]  /*0b30*/  @UP0 ULDC.64 UR16, c[0x0][0x9b0] ;  /* 0x00026c0000100ab9 */ /* 0x000fe20000000a00 */
[----:B------:R-:W-:Y:S01]  /*0b40*/  @UP1 ULDC.64 UR18, c[0x0][0x9c0] ;  /* 0x0002700000121ab9 */ /* 0x000fe20000000a00 */
[----:B------:R-:W-:Y:S02]  /*0b50*/  @UP0 UIMAD UR9, UR9, UR16, URZ ;  /* 0x00000010090902a4 */ /* 0x000fe4000f8e023f */
[----:B------:R-:W-:Y:S02]  /*0b60*/  @UP0 UIADD3 UR11, UR11, UR14, URZ ;  /* 0x0000000e0b0b0290 */ /* 0x000fe4000fffe03f */
[----:B------:R-:W-:-:S02]  /*0b70*/  @UP1 UIMAD UR14, UR20, UR18, URZ ;  /* 0x00000012140e12a4 */ /* 0x000fc4000f8e023f */
[----:B------:R-:W-:Y:S02]  /*0b80*/  @UP1 UIADD3 UR13, UR13, UR15, URZ ;  /* 0x0000000f0d0d1290 */ /* 0x000fe4000fffe03f */
[----:B------:R-:W-:Y:S02]  /*0b90*/  @UP0 UIMAD UR9, UR36, UR17, UR9 ;  /* 0x00000011240902a4 */ /* 0x000fe4000f8e0209 */
[----:B------:R-:W-:Y:S02]  /*0ba0*/  @UP0 UIMAD.WIDE.U32 UR10, UR36, UR16, UR10 ;  /* 0x00000010240a02a5 */ /* 0x000fe4000f8e000a */
[----:B------:R-:W-:Y:S02]  /*0bb0*/  @UP1 UIMAD UR14, UR36, UR19, UR14 ;  /* 0x00000013240e12a4 */ /* 0x000fe4000f8e020e */
[----:B------:R-:W-:Y:S02]  /*0bc0*/  @UP1 UIMAD.WIDE.U32 UR12, UR36, UR18, UR12 ;  /* 0x00000012240c12a5 */ /* 0x000fe4000f8e000c */
[----:B------:R-:W-:-:S02]  /*0bd0*/  @UP0 UIADD3 UR11, UR11, UR9, URZ ;  /* 0x000000090b0b0290 */ /* 0x000fc4000fffe03f */
[----:B------:R-:W-:Y:S02]  /*0be0*/  @UP1 UIADD3 UR9, UR13, UR14, URZ ;  /* 0x0000000e0d091290 */ /* 0x000fe4000fffe03f */
[----:B------:R-:W-:Y:S02]  /*0bf0*/  @UP1 ULEA UR6, UP3, UR12, UR6, 0x2 ;  /* 0x000000060c061291 */ /* 0x000fe4000f86103f */
[----:B------:R-:W-:Y:S02]  /*0c00*/  @UP0 ULEA UR4, UP2, UR10, UR4, 0x2 ;  /* 0x000000040a040291 */ /* 0x000fe4000f84103f */
[----:B------:R-:W-:Y:S02]  /*0c10*/  @UP1 ULEA.HI.X UR7, UR12, UR7, UR9, 0x2, UP3 ;  /* 0x000000070c071291 */ /* 0x000fe400098f1409 */
[----:B------:R-:W-:Y:S01]  /*0c20*/  IMAD.U32 R6, RZ, RZ, UR6 ;  /* 0x00000006ff067e24 */ /* 0x000fe2000f8e00ff */
[----:B------:R-:W-:Y:S01]  /*0c30*/  @UP0 ULEA.HI.X UR5, UR10, UR5, UR11, 0x2, UP2 ;  /* 0x000000050a050291 */ /* 0x000fe200090f140b */
[----:B------:R-:W-:-:S02]  /*0c40*/  IMAD.U32 R2, RZ, RZ, UR4 ;  /* 0x00000004ff027e24 */ /* 0x000fc4000f8e00ff */
[----:B------:R-:W-:-:S03]  /*0c50*/  IMAD.U32 R7, RZ, RZ, UR7 ;  /* 0x00000007ff077e24 */ /* 0x000fc6000f8e00ff */
[----:B------:R-:W-:Y:S01]  /*0c60*/  IMAD.U32 R3, RZ, RZ, UR5 ;  /* 0x00000005ff037e24 */ /* 0x000fe2000f8e00ff */
[----:B------:R-:W-:Y:S01]  /*0c70*/  ULDC.64 UR4, c[0x0][0x418] ;  /* 0x0001060000047ab9 */ /* 0x000fe20000000a00 */
[----:B------:R0:W5:Y:S01]  /*0c80*/  @P1 LDG.E R0, desc[UR38][R6.64] ;  /* 0x0000002606001981 */ /* 0x000162000c1e1900 */
[----:B------:R-:W-:-:S03]  /*0c90*/  UISETP.NE.U32.AND UP0, UPT, UR4, URZ, UPT ;  /* 0x0000003f0400728c */ /* 0x000fc6000bf05070 */
[----:B------:R-:W-:Y:S01]  /*0ca0*/  ULDC UR4, c[0x0][0x2f0] ;  /* 0x0000bc0000047ab9 */ /* 0x000fe20000000800 */
[----:B------:R-:W-:Y:S01]  /*0cb0*/  UISETP.NE.AND.EX UP0, UPT, UR5, URZ, UPT, UP0 ;  /* 0x0000003f0500728c */ /* 0x000fe2000bf05300 */
[----:B------:R0:W5:Y:S03]  /*0cc0*/  @P0 LDG.E R5, desc[UR38][R2.64] ;  /* 0x0000002602050981 */ /* 0x000166000c1e1900 */
[----:B------:R-:W-:-:S04]  /*0cd0*/  USEL UR42, UR42, 0x1, UP0 ;  /* 0x000000012a2a7887 */ /* 0x000fc80008000000 */
[----:B------:R-:W-:-:S04]  /*0ce0*/  UIMAD UR42, UR42, UR4, URZ ;  /* 0x000000042a2a72a4 */ /* 0x000fc8000f8e023f */
[----:B------:R-:W-:Y:S02]  /*0cf0*/  UISETP.GE.AND UP0, UPT, UR42, 0x1, UPT ;  /* 0x000000012a00788c */ /* 0x000fe4000bf06270 */
[----:B------:R-:W-:-:S04]  /*0d00*/  UIADD3 UR4, UR42, 0x7f, URZ ;  /* 0x0000007f2a047890 */ /* 0x000fc8000fffe03f */
[----:B------:R-:W-:Y:S01]  /*0d10*/  PLOP3.LUT P0, PT, PT, PT, UP0, 0x80, 0x0 ;  /* 0x000000000000781c */ /* 0x000fe20003f0f008 */
[----:B------:R-:W-:-:S04]  /*0d20*/  USHF.R.S32.HI UR5, URZ, 0x1f, UR4 ;  /* 0x0000001f3f057899 */ /* 0x000fc80008011404 */
[----:B------:R-:W-:Y:S02]  /*0d30*/  ULEA.HI UR5, UR5, UR4, URZ, 0x7 ;  /* 0x0000000405057291 */ /* 0x000fe4000f8f383f */
[----:B------:R-:W-:Y:S01]  /*0d40*/  ULOP3.LUT UR37, UR8, 0xffff, URZ, 0xc0, !UPT ;  /* 0x0000ffff08257892 */ /* 0x000fe2000f8ec03f */
[----:B------:R-:W-:Y:S01]  /*0d50*/  UMOV UR4, URZ ;  /* 0x0000003f00047c82 */ /* 0x000fe20008000000 */
[----:B------:R-:W-:-:S04]  /*0d60*/  USHF.R.S32.HI UR6, URZ, 0x7, UR5 ;  /* 0x000000073f067899 */ /* 0x000fc80008011405 */
[----:B0-----:R-:W-:Y:S08]  /*0d70*/  @!P0 BRA `(.L_x_9) ;  /* 0x0000000000908947 */ /* 0x001ff00003800000 */
[----:B------:R-:W-:Y:S01]  /*0d80*/  USHF.R.U32.HI UR8, URZ, 0x10, UR8 ;  /* 0x000000103f087899 */ /* 0x000fe20008011608 */
[----:B------:R-:W-:-:S03]  /*0d90*/  UMOV UR4, URZ ;  /* 0x0000003f00047c82 */ /* 0x000fc60008000000 */
[----:B------:R-:W-:-:S11]  /*0da0*/  UISETP.NE.AND UP0, UPT, UR8, URZ, UPT ;  /* 0x0000003f0800728c */ /* 0x000fd6000bf05270 */
[----:B------:R-:W-:Y:S02]  /*0db0*/  @!UP0 ULDC UR8, c[0x0][0x9f0] ;  /* 0x00027c0000088ab9 */ /* 0x000fe40000000800 */
[----:B------:R-:W-:Y:S01]  /*0dc0*/  IMAD.U32 R4, RZ, RZ, UR8 ;  /* 0x00000008ff047e24 */ /* 0x000fe2000f8e00ff */
[----:B------:R-:W-:-:S04]  /*0dd0*/  UIADD3 UR7, UR6, -0x1, UR8 ;  /* 0xffffffff06077890 */ /* 0x000fc8000fffe008 */
[-C--:B------:R-:W-:Y:S02]  /*0de0*/  IABS R2, R4.reuse ;  /* 0x0000000400027213 */ /* 0x080fe40000000000 */
[----:B------:R-:W-:Y:S01]  /*0df0*/  IMAD.U32 R6, RZ, RZ, UR7 ;  /* 0x00000007ff067e24 */ /* 0x000fe2000f8e00ff */
[----:B------:R-:W-:Y:S01]  /*0e00*/  IABS R7, R4 ;  /* 0x0000000400077213 */ /* 0x000fe20000000000 */
[----:B------:R-:W-:Y:S01]  /*0e10*/  ULOP3.LUT UR7, UR7, UR8, URZ, 0x3c, !UPT ;  /* 0x0000000807077292 */ /* 0x000fe2000f8e3c3f */
[----:B------:R-:W-:Y:S02]  /*0e20*/  R2UR UR11, R2 ;  /* 0x00000000020b72ca */ /* 0x000fe400000e0000 */
[----:B------:R-:W-:-:S05]  /*0e30*/  IABS R6, R6 ;  /* 0x0000000600067213 */ /* 0x000fca0000000000 */
[----:B------:R-:W-:-:S05]  /*0e40*/  IMAD.MOV.U32 R4, RZ, RZ, R6 ;  /* 0x000000ffff047224 */ /* 0x000fca00078e0006 */
[----:B------:R-:W-:Y:S01]  /*0e50*/  R2UR UR10, R4 ;  /* 0x00000000040a72ca */ /* 0x000fe200000e0000 */
[----:B------:R-:W0:Y:S08]  /*0e60*/  I2F.RP R2, UR11 ;  /* 0x0000000b00027d06 */ /* 0x000e300008209400 */
[----:B0-----:R-:W0:Y:S02]  /*0e70*/  MUFU.RCP R2, R2 ;  /* 0x0000000200027308 */ /* 0x001e240000001000 */
[----:B0-----:R-:W-:-:S02]  /*0e80*/  VIADD R3, R2, 0xffffffe ;  /* 0x0ffffffe02037836 */ /* 0x001fc40000000000 */
[----:B------:R-:W-:-:S04]  /*0e90*/  IMAD.MOV R2, RZ, RZ, -R7 ;  /* 0x000000ffff027224 */ /* 0x000fc800078e0a07 */
[----:B------:R-:W0:Y:S02]  /*0ea0*/  F2I.FTZ.U32.TRUNC.NTZ R3, R3 ;  /* 0x0000000300037305 */ /* 0x000e24000021f000 */
[----:B0-----:R-:W-:-:S13]  /*0eb0*/  R2UR UR5, R3 ;  /* 0x00000000030572ca */ /* 0x001fda00000e0000 */
[----:B------:R-:W-:-:S04]  /*0ec0*/  UIADD3 UR9, URZ, -UR5, URZ ;  /* 0x800000053f097290 */ /* 0x000fc8000fffe03f */
[----:B------:R-:W-:-:S04]  /*0ed0*/  UIMAD UR9, UR9, UR11, URZ ;  /* 0x0000000b090972a4 */ /* 0x000fc8000f8e023f */
[----:B------:R-:W-:-:S03]  /*0ee0*/  UIMAD.WIDE.U32 UR4, UR5, UR9, UR4 ;  /* 0x00000009050472a5 */ /* 0x000fc6000f8e0004 */
[----:B------:R-:W-:Y:S01]  /*0ef0*/  R2UR UR9, R2 ;  /* 0x00000000020972ca */ /* 0x000fe200000e0000 */
[----:B------:R-:W-:-:S12]  /*0f00*/  UIMAD.WIDE.U32 UR4, UR5, UR10, URZ ;  /* 0x0000000a050472a5 */ /* 0x000fd8000f8e003f */
[----:B------:R-:W-:-:S04]  /*0f10*/  UIMAD UR4, UR5, UR9, UR10 ;  /* 0x00000009050472a4 */ /* 0x000fc8000f8e020a */
[----:B------:R-:W-:-:S11]  /*0f20*/  UISETP.GT.U32.AND UP1, UPT, UR11, UR4, UPT ;  /* 0x000000040b00728c */ /* 0x000fd6000bf24070 */
[----:B------:R-:W-:Y:S02]  /*0f30*/  @!UP1 UIADD3 UR4, UR4, -UR11, URZ ;  /* 0x8000000b04049290 */ /* 0x000fe4000fffe03f */
[----:B------:R-:W-:Y:S02]  /*0f40*/  @!UP1 UIADD3 UR5, UR5, 0x1, URZ ;  /* 0x0000000105059890 */ /* 0x000fe4000fffe03f */
[----:B------:R-:W-:Y:S02]  /*0f50*/  UISETP.GE.U32.AND UP0, UPT, UR4, UR11, UPT ;  /* 0x0000000b0400728c */ /* 0x000fe4000bf06070 */
[----:B------:R-:W-:-:S09]  /*0f60*/  UISETP.GE.AND UP1, UPT, UR7, URZ, UPT ;  /* 0x0000003f0700728c */ /* 0x000fd2000bf26270 */
[----:B------:R-:W-:Y:S02]  /*0f70*/  @UP0 UIADD3 UR5, UR5, 0x1, URZ ;  /* 0x0000000105050890 */ /* 0x000fe4000fffe03f */
[----:B------:R-:W-:-:S05]  /*0f80*/  UISETP.NE.AND UP0, UPT, UR8, URZ, UPT ;  /* 0x0000003f0800728c */ /* 0x000fca000bf05270 */
[----:B------:R-:W-:Y:S02]  /*0f90*/  UMOV UR4, UR5 ;  /* 0x0000000500047c82 */ /* 0x000fe40008000000 */
[----:B------:R-:W-:-:S04]  /*0fa0*/  @!UP1 UIADD3 UR4, -UR4, URZ, URZ ;  /* 0x0000003f04049290 */ /* 0x000fc8000fffe13f */
[----:B------:R-:W-:-:S12]  /*0fb0*/  @!UP0 ULOP3.LUT UR4, URZ, UR8, URZ, 0x33, !UPT ;  /* 0x000000083f048292 */ /* 0x000fd8000f8e333f */
.L_x_9:
[----:B------:R-:W-:Y:S01]  /*0fc0*/  UIMAD UR37, UR37, UR4, URZ ;  /* 0x00000004252572a4 */ /* 0x000fe2000f8e023f */
[----:B------:R-:W-:Y:S02]  /*0fd0*/  IMAD.U32 R2, RZ, RZ, UR6 ;  /* 0x00000006ff027e24 */ /* 0x000fe4000f8e00ff */
[----:B-----5:R-:W-:Y:S01]  /*0fe0*/  FMUL.FTZ R0, R5, R0 ;  /* 0x0000000005007220 */ /* 0x020fe20000410000 */
[----:B------:R-:W-:Y:S01]  /*0ff0*/  IMAD.U32 R3, RZ, RZ, UR4 ;  /* 0x00000004ff037e24 */ /* 0x000fe2000f8e00ff */
[----:B------:R-:W-:Y:S01]  /*1000*/  ULDC UR4, c[0x0][0x988] ;  /* 0x0002620000047ab9 */ /* 0x000fe20000000800 */
[----:B------:R-:W-:Y:S02]  /*1010*/  VIADD R19, R19, 0xffffff80 ;  /* 0xffffff8013137836 */ /* 0x000fe40000000000 */
[----:B------:R-:W-:Y:S01]  /*1020*/  FMUL.FTZ R0, R0, UR4 ;  /* 0x0000000400007c20 */ /* 0x000fe20008410000 */
[----:B------:R-:W-:Y:S01]  /*1030*/  PLOP3.LUT P0, PT, PT, PT, PT, 0x80, 0x0 ;  /* 0x000000000000781c */ /* 0x000fe20003f0f070 */
[----:B------:R-:W-:Y:S01]  /*1040*/  IMAD.MOV.U32 R13, RZ, RZ, RZ ;  /* 0x000000ffff0d7224 */ /* 0x000fe200078e00ff */
[----:B------:R-:W-:-:S02]  /*1050*/  VIADDMNMX R2, R3, UR37, R2, PT ;  /* 0x0000002503027c46 */ /* 0x000fc4000b800102 */
[----:B------:R-:W-:Y:S02]  /*1060*/  CS2R R94, SRZ ;  /* 0x00000000005e7805 */ /* 0x000fe4000001ff00 */
[----:B------:R-:W-:Y:S01]  /*1070*/  R2UR UR47, R0 ;  /* 0x00000000002f72ca */ /* 0x000fe200000e0000 */
[----:B------:R-:W-:Y:S01]  /*1080*/  IMAD.MOV.U32 R0, RZ, RZ, RZ ;  /* 0x000000ffff007224 */ /* 0x000fe200078e00ff */
[----:B------:R-:W-:Y:S02]  /*1090*/  R2UR UR43, R2 ;  /* 0x00000000022b72ca */ /* 0x000fe400000e0000 */
[----:B------:R-:W-:Y:S02]  /*10a0*/  CS2R R2, SRZ ;  /* 0x0000000000027805 */ /* 0x000fe4000001ff00 */
[----:B------:R-:W-:Y:S02]  /*10b0*/  CS2R R90, SRZ ;  /* 0x00000000005a7805 */ /* 0x000fe4000001ff00 */
[----:B------:R-:W-:-:S02]  /*10c0*/  CS2R R4, SRZ ;  /* 0x0000000000047805 */ /* 0x000fc4000001ff00 */
[----:B------:R-:W-:Y:S02]  /*10d0*/  CS2R R8, SRZ ;  /* 0x0000000000087805 */ /* 0x000fe4000001ff00 */
[----:B------:R-:W-:Y:S02]  /*10e0*/  CS2R R14, SRZ ;  /* 0x00000000000e7805 */ /* 0x000fe4000001ff00 */
[----:B------:R-:W-:Y:S02]  /*10f0*/  CS2R R102, SRZ ;  /* 0x0000000000667805 */ /* 0x000fe4000001ff00 */
[----:B------:R-:W-:Y:S02]  /*1100*/  CS2R R98, SRZ ;  /* 0x0000000000627805 */ /* 0x000fe4000001ff00 */
[----:B------:R-:W-:Y:S01]  /*1110*/  CS2R R10, SRZ ;  /* 0x00000000000a7805 */ /* 0x000fe2000001ff00 */
[----:B------:R-:W-:Y:S01]  /*1120*/  IMAD.MOV.U32 R18, RZ, RZ, RZ ;  /* 0x000000ffff127224 */ /* 0x000fe200078e00ff */
[----:B------:R-:W-:-:S02]  /*1130*/  CS2R R110, SRZ ;  /* 0x00000000006e7805 */ /* 0x000fc4000001ff00 */
[----:B------:R-:W-:Y:S02]  /*1140*/  CS2R R106, SRZ ;  /* 0x00000000006a7805 */ /* 0x000fe4000001ff00 */
[----:B------:R-:W-:Y:S01]  /*1150*/  CS2R R16, SRZ ;  /* 0x0000000000107805 */ /* 0x000fe2000001ff00 */
[----:B------:R-:W-:Y:S01]  /*1160*/  UISETP.GT.AND UP0, UPT, UR43, UR37, UPT ;  /* 0x000000252b00728c */ /* 0x000fe2000bf04270 */
[----:B------:R-:W-:Y:S01]  /*1170*/  IMAD.MOV.U32 R58, RZ, RZ, RZ ;  /* 0x000000ffff3a7224 */ /* 0x000fe200078e00ff */
[----:B------:R-:W-:Y:S02]  /*1180*/  CS2R R118, SRZ ;  /* 0x0000000000767805 */ /* 0x000fe4000001ff00 */
[----:B------:R-:W-:Y:S02]  /*1190*/  CS2R R114, SRZ ;  /* 0x0000000000727805 */ /* 0x000fe4000001ff00 */
[----:B------:R-:W-:Y:S01]  /*11a0*/  CS2R R20, SRZ ;  /* 0x0000000000147805 */ /* 0x000fe2000001ff00 */
[----:B------:R-:W-:Y:S01]  /*11b0*/  IMAD.MOV.U32 R124, RZ, RZ, RZ ;  /* 0x000000ffff7c7224 */ /* 0x000fe200078e00ff */
[----:B------:R-:W-:Y:S01]  /*11c0*/  PLOP3.LUT P1, PT, PT, PT, UP0, 0x80, 0x0 ;  /* 0x000000000000781c */ /* 0x000fe20003f2f008 */
[----:B------:R-:W-:Y:S01]  /*11d0*/  IMAD.MOV.U32 R47, RZ, RZ, RZ ;  /* 0x000000ffff2f7224 */ /* 0x000fe200078e00ff */
[----:B------:R-:W-:-:S02]  /*11e0*/  CS2R R126, SRZ ;  /* 0x00000000007e7805 */ /* 0x000fc4000001ff00 */
[----:B------:R-:W-:Y:S02]  /*11f0*/  CS2R R122, SRZ ;  /* 0x00000000007a7805 */ /* 0x000fe4000001ff00 */
[----:B------:R-:W-:Y:S01]  /*1200*/  CS2R R22, SRZ ;  /* 0x0000000000167805 */ /* 0x000fe2000001ff00 */
[----:B------:R-:W-:Y:S01]  /*1210*/  IMAD.MOV.U32 R132, RZ, RZ, RZ ;  /* 0x000000ffff847224 */ /* 0x000fe200078e00ff */
[----:B------:R-:W-:Y:S01]  /*1220*/  CS2R R134, SRZ ;  /* 0x0000000000867805 */ /* 0x000fe2000001ff00 */
[----:B------:R-:W-:Y:S01]  /*1230*/  IMAD.MOV.U32 R51, RZ, RZ, RZ ;  /* 0x000000ffff337224 */ /* 0x000fe200078e00ff */
[----:B------:R-:W-:Y:S02]  /*1240*/  CS2R R130, SRZ ;  /* 0x0000000000827805 */ /* 0x000fe4000001ff00 */
[----:B------:R-:W-:Y:S01]  /*1250*/  CS2R R24, SRZ ;  /* 0x0000000000187805 */ /* 0x000fe2000001ff00 */
[----:B------:R-:W-:Y:S06]  /*1260*/  @!P1 BRA `(.L_x_10) ;  /* 0x0000004800709947 */ /* 0x000fec0003800000 */
[----:B------:R-:W-:Y:S01]  /*1270*/  SHF.R.S32.HI R0, RZ, 0x1f, R19 ;  /* 0x0000001fff007819 */ /* 0x000fe20000011413 */
[----:B------:R-:W0:Y:S01]  /*1280*/  S2UR UR44, SR_CgaCtaId ;  /* 0x00000000002c79c3 */ /* 0x000e220000008800 */
[----:B------:R-:W-:Y:S02]  /*1290*/  UMOV UR40, 0x400 ;  /* 0x0000040000287882 */ /* 0x000fe40000000000 */
[----:B------:R-:W-:-:S04]  /*12a0*/  LEA.HI R16, R0, R19, RZ, 0x7 ;  /* 0x0000001300107211 */ /* 0x000fc800078f38ff */
[----:B------:R-:W-:-:S06]  /*12b0*/  SHF.R.S32.HI R0, RZ, 0x7, R16 ;  /* 0x00000007ff007819 */ /* 0x000fcc0000011410 */
[----:B------:R-:W1:Y:S01]  /*12c0*/  SHFL.IDX PT, R0, R0, RZ, 0x1f ;  /* 0x00001fff00007589 */ /* 0x000e6200000e0000 */
[----:B0-----:R-:W-:Y:S01]  /*12d0*/  ULEA UR40, UR44, UR40, 0x18 ;  /* 0x000000282c287291 */ /* 0x001fe2000f8ec03f */
[----:B-1----:R-:W-:-:S13]  /*12e0*/  R2UR UR6, R0 ;  /* 0x00000000000672ca */ /* 0x002fda00000e0000 */
[----:B------:R-:W-:Y:S02]  /*12f0*/  UIMAD.WIDE UR4, UR6, 0x55555556, URZ ;  /* 0x55555556060478a5 */ /* 0x000fe4000f8e023f */
[----:B------:R-:W-:Y:S02]  /*1300*/  UIADD3 UR4, UR40, 0xc400, URZ ;  /* 0x0000c40028047890 */ /* 0x000fe4000fffe03f */
[----:B------:R-:W-:Y:S02]  /*1310*/  ULEA.HI UR5, UR5, UR5, URZ, 0x1 ;  /* 0x0000000505057291 */ /* 0x000fe4000f8f083f */
[----:B------:R-:W-:Y:S02]  /*1320*/  ULOP3.LUT UP0, URZ, UR4, 0x3ff, URZ, 0xc0, !UPT ;  /* 0x000003ff043f7892 */ /* 0x000fe4000f80c03f */
[----:B------:R-:W-:-:S04]  /*1330*/  UIMAD UR5, UR5, -0x3, UR6 ;  /* 0xfffffffd050578a4 */ /* 0x000fc8000f8e0206 */
[----:B------:R-:W-:Y:S01]  /*1340*/  PLOP3.LUT P0, PT, PT, PT, UP0, 0x80, 0x0 ;  /* 0x000000000000781c */ /* 0x000fe20003f0f008 */
[----:B------:R-:W-:-:S04]  /*1350*/  ULEA UR5, UR5, UR4, 0xb ;  /* 0x0000000405057291 */ /* 0x000fc8000f8e583f */
[----:B------:R-:W-:-:S04]  /*1360*/  USHF.R.U32.HI UR5, URZ, 0x4, UR5 ;  /* 0x000000043f057899 */ /* 0x000fc80008011605 */
[----:B------:R-:W-:-:S04]  /*1370*/  ULOP3.LUT UR48, UR5, 0x3fff, URZ, 0xc0, !UPT ;  /* 0x00003fff05307892 */ /* 0x000fc8000f8ec03f */
[----:B------:R-:W-:Y:S08]  /*1380*/  @!P0 BRA `(.L_x_11) ;  /* 0x0000000000408947 */ /* 0x000ff00003800000 */
[----:B------:R-:W-:Y:S01]  /*1390*/  MOV R0, 0x0 ;  /* 0x0000000000007802 */ /* 0x000fe20000000f00 */
[----:B------:R-:W-:Y:S01]  /*13a0*/  ULDC.64 UR4, c[0x4][0x98] ;  /* 0x0100260000047ab9 */ /* 0x000fe20000000a00 */
[----:B------:R-:W-:Y:S01]  /*13b0*/  ULDC.64 UR6, c[0x4][0x30] ;  /* 0x01000c0000067ab9 */ /* 0x000fe20000000a00 */
[----:B------:R-:W-:Y:S01]  /*13c0*/  IMAD.U32 R4, RZ, RZ, UR4 ;  /* 0x00000004ff047e24 */ /* 0x000fe2000f8e00ff */
[----:B------:R0:W1:Y:S01]  /*13d0*/  LDC.64 R2, c[0x4][R0] ;  /* 0x0100000000027b82 */ /* 0x0000620000000a00 */
[----:B------:R-:W-:Y:S01]  /*13e0*/  IMAD.U32 R5, RZ, RZ, UR5 ;  /* 0x00000005ff057e24 */ /* 0x000fe2000f8e00ff */
[----:B------:R-:W-:Y:S01]  /*13f0*/  ULDC.64 UR4, c[0x4][0xa0] ;  /* 0x0100280000047ab9 */ /* 0x000fe20000000a00 */
[----:B------:R-:W-:Y:S02]  /*1400*/  IMAD.U32 R10, RZ, RZ, UR6 ;  /* 0x00000006ff0a7e24 */ /* 0x000fe4000f8e00ff */
[----:B------:R-:W-:Y:S02]  /*1410*/  IMAD.U32 R6, RZ, RZ, UR4 ;  /* 0x00000004ff067e24 */ /* 0x000fe4000f8e00ff */
[----:B------:R-:W-:-:S02]  /*1420*/  IMAD.U32 R7, RZ, RZ, UR5 ;  /* 0x00000005ff077e24 */ /* 0x000fc4000f8e00ff */
[----:B------:R-:W-:Y:S02]  /*1430*/  IMAD.U32 R11, RZ, RZ, UR7 ;  /* 0x00000007ff0b7e24 */ /* 0x000fe4000f8e00ff */
[----:B------:R-:W-:Y:S02]  /*1440*/  IMAD.MOV.U32 R8, RZ, RZ, 0x70 ;  /* 0x00000070ff087424 */ /* 0x000fe400078e00ff */
[----:B------:R-:W-:Y:S02]  /*1450*/  IMAD.MOV.U32 R12, RZ, RZ, 0x1 ;  /* 0x00000001ff0c7424 */ /* 0x000fe400078e00ff */
[----:B0-----:R-:W-:-:S07]  /*1460*/  IMAD.MOV.U32 R13, RZ, RZ, RZ ;  /* 0x000000ffff0d7224 */ /* 0x001fce00078e00ff */
[----:B------:R-:W-:-:S07]  /*1470*/  LEPC R20, `(.L_x_11) ;  /* 0x000000001014794e */ /* 0x000fce0000000000 */
[----:B-1----:R-:W-:Y:S05]  /*1480*/  CALL.ABS.NOINC R2 ;  /* 0x0000000002007343 */ /* 0x002fea0003c00000 */
.L_x_11:
[----:B------:R-:W-:-:S04]  /*1490*/  SHF.L.U32 R2, RZ, 0x1f, RZ ;  /* 0x0000001fff027819 */ /* 0x000fc800000006ff */
[----:B------:R-:W0:Y:S02]  /*14a0*/  SYNCS.PHASECHK.TRANS64.TRYWAIT P0, [UR40+0x17000], R2 ;  /* 0x01700002ff0075a7 */ /* 0x000e240008000168 */
[----:B0-----:R-:W-:Y:S05]  /*14b0*/  @!P0 BRA `(.L_x_12) ;  /* 0x000000a000c08947 */ /* 0x001fea0003800000 */
.L_x_96:
[----:B------:R-:W-:-:S06]  /*14c0*/  ULOP3.LUT UR4, UR41, 0x1, URZ, 0xfc, !UPT ;  /* 0x0000000129047892 */ /* 0x000fcc000f8efc3f */
[----:B------:R-:W-:-:S05]  /*14d0*/  IMAD.U32 R0, RZ, RZ, UR4 ;  /* 0x00000004ff007e24 */ /* 0x000fca000f8e00ff */
[----:B------:R-:W-:-:S13]  /*14e0*/  ISETP.NE.AND P0, PT, R0, 0x3, PT ;  /* 0x000000030000780c */ /* 0x000fda0003f05270 */
[----:B------:R-:W-:Y:S05]  /*14f0*/  @!P0 BRA `(.L_x_13) ;  /* 0x0000000000048947 */ /* 0x000fea0003800000 */
[----:B------:R-:W-:Y:S01]  /*1500*/  BPT.TRAP 0x1 ;  /* 0x000000040000795c */ /* 0x000fe20000300000 */
.L_x_13:
[----:B------:R1:W2:Y:S01]  /*1510*/  SYNCS.PHASECHK.TRANS64.TRYWAIT P1, [UR40+0x17030], R2 ;  /* 0x01703002ff0075a7 */ /* 0x0002a20008020168 */
[----:B------:R-:W-:Y:S05]  /*1520*/  @!P0 BRA `(.L_x_14) ;  /* 0x0000000000048947 */ /* 0x000fea0003800000 */
[----:B------:R-:W-:Y:S01]  /*1530*/  BPT.TRAP 0x1 ;  /* 0x000000040000795c */ /* 0x000fe20000300000 */
.L_x_14:
[----:B------:R-:W-:Y:S02]  /*1540*/  IMAD.U32 R4, RZ, RZ, UR48 ;  /* 0x00000030ff047e24 */ /* 0x000fe4000f8e00ff */
[----:B------:R-:W-:Y:S01]  /*1550*/  IMAD.MOV.U32 R0, RZ, RZ, RZ ;  /* 0x000000ffff007224 */ /* 0x000fe200078e00ff */
[----:B--2---:R-:W-:Y:S06]  /*1560*/  @P1 BRA `(.L_x_15) ;  /* 0x0000000000081947 */ /* 0x004fec0003800000 */
[----:B------:R-:W2:Y:S02]  /*1570*/  SYNCS.PHASECHK.TRANS64.TRYWAIT P1, [UR40+0x17030], R2 ;  /* 0x01703002ff0075a7 */ /* 0x000ea40008020168 */
[----:B--2---:R-:W-:Y:S05]  /*1580*/  @!P1 BRA `(.L_x_16) ;  /* 0x000000a000a49947 */ /* 0x004fea0003800000 */
.L_x_15:
[----:B------:R-:W-:Y:S05]  /*1590*/  WARPSYNC.ALL ;  /* 0x0000000000007948 */ /* 0x000fea0003800000 */
[----:B------:R-:W-:Y:S01]  /*15a0*/  IMAD.MOV.U32 R89, RZ, RZ, RZ ;  /* 0x000000ffff597224 */ /* 0x000fe200078e00ff */
[----:B01----:R-:W-:Y:S02]  /*15b0*/  LOP3.LUT R2, R4, 0x10000, RZ, 0xfc, !PT ;  /* 0x0001000004027812 */ /* 0x003fe400078efcff */
[----:B------:R-:W-:Y:S01]  /*15c0*/  MOV R3, 0xc0000010 ;  /* 0xc000001000037802 */ /* 0x000fe20000000f00 */
[----:B------:R-:W-:Y:S01]  /*15d0*/  UIADD3 UR4, UR40, 0x10c00, URZ ;  /* 0x00010c0028047890 */ /* 0x000fe2000fffe03f */
[C---:B------:R-:W-:Y:S01]  /*15e0*/  R2UR UR8, R2.reuse ;  /* 0x00000000020872ca */ /* 0x040fe200000e0000 */
[----:B------:R-:W-:Y:S01]  /*15f0*/  WARPGROUP.ARRIVE ;  /* 0x00000000000079c5 */ /* 0x000fe20000000000 */
[----:B------:R-:W-:Y:S01]  /*1600*/  R2UR UR9, R3 ;  /* 0x00000000030972ca */ /* 0x000fe200000e0000 */
[----:B------:R-:W-:Y:S01]  /*1610*/  USHF.R.U32.HI UR4, URZ, 0x4, UR4 ;  /* 0x000000043f047899 */ /* 0x000fe20008011604 */
[----:B------:R-:W-:Y:S01]  /*1620*/  R2UR UR12, R2 ;  /* 0x00000000020c72ca */ /* 0x000fe200000e0000 */
[----:B------:R-:W-:Y:S01]  /*1630*/  UMOV UR11, 0xc0000010 ;  /* 0xc0000010000b7882 */ /* 0x000fe20000000000 */
[----:B------:R-:W-:Y:S01]  /*1640*/  UMOV UR13, 0xc0000010 ;  /* 0xc0000010000d7882 */ /* 0x000fe20000000000 */
[----:B------:R-:W-:Y:S01]  /*1650*/  ULOP3.LUT UR4, UR4, 0x3fff, URZ, 0xc0, !UPT ;  /* 0x00003fff04047892 */ /* 0x000fe2000f8ec03f */
[----:B------:R-:W-:-:S03]  /*1660*/  UMOV UR15, 0xc0000010 ;  /* 0xc0000010000f7882 */ /* 0x000fc60000000000 */
[----:B------:R-:W-:-:S04]  /*1670*/  ULOP3.LUT UR20, UR4, 0x10000, URZ, 0xfc, !UPT ;  /* 0x0001000004147892 */ /* 0x000fc8000f8efc3f */
[----:B------:R-:W-:-:S03]  /*1680*/  UIADD3 UR14, UR20, 0x200, URZ ;  /* 0x00000200140e7890 */ /* 0x000fc6000fffe03f */
[----:B------:R-:W-:Y:S02]  /*1690*/  UMOV UR10, UR20 ;  /* 0x00000014000a7c82 */ /* 0x000fe40008000000 */
[----:B------:R-:W-:Y:S01]  /*16a0*/  QGMMA.64x128x32.F32.E4M3.E4M3 R24, gdesc[UR8], RZ, !UPT, gsb0 ;  /* 0x01e00000081879f3 */ /* 0x000fe2000c0008ff */
[----:B------:R-:W-:Y:S02]  /*16b0*/  UIADD3 UR8, UR12, 0x180, URZ ;  /* 0x000001800c087890 */ /* 0x000fe4000fffe03f */
[----:B------:R-:W-:Y:S01]  /*16c0*/  UIADD3 UR10, UR20, 0x100, URZ ;  /* 0x00000100140a7890 */ /* 0x000fe2000fffe03f */
[----:B------:R-:W-:Y:S01]  /*16d0*/  UMOV UR9, 0xc0000010 ;  /* 0xc000001000097882 */ /* 0x000fe20000000000 */
[----:B------:R-:W-:Y:S01]  /*16e0*/  UMOV UR11, 0xc0000010 ;  /* 0xc0000010000b7882 */ /* 0x000fe20000000000 */
[----:B------:R-:W-:Y:S01]  /*16f0*/  UIADD3 UR12, UR12, 0x300, URZ ;  /* 0x000003000c0c7890 */ /* 0x000fe2000fffe03f */
[----:B------:R-:W-:Y:S02]  /*1700*/  WARPGROUP.DEPBAR.LE gsb0, 0x0 ;  /* 0x00008000000079c5 */ /* 0x000fe40000010000 */
[----:B------:R-:W-:-:S06]  /*1710*/  WARPGROUP.ARRIVE ;  /* 0x00000000000079c5 */ /* 0x000fcc0000000000 */
[----:B------:R-:W-:Y:S03]  /*1720*/  QGMMA.64x128x32.F32.E4M3.E4M3 R24, gdesc[UR8], R24, gsb0 ;  /* 0x01e00000081879f3 */ /* 0x000fe60008000818 */
[----:B------:R-:W-:Y:S02]  /*1730*/  WARPGROUP.DEPBAR.LE gsb0, 0x0 ;  /* 0x00008000000079c5 */ /* 0x000fe40000010000 */
[----:B------:R-:W-:-:S07]  /*1740*/  WARPGROUP.ARRIVE ;  /* 0x00000000000079c5 */ /* 0x000fce0000000000 */
[----:B------:R-:W-:Y:S03]  /*1750*/  QGMMA.64x128x32.F32.E4M3.E4M3 R24, gdesc[UR12], R24, gsb0 ;  /* 0x01e000000c1879f3 */ /* 0x000fe60008000818 */
[----:B------:R-:W-:Y:S02]  /*1760*/  WARPGROUP.DEPBAR.LE gsb0, 0x0 ;  /* 0x00008000000079c5 */ /* 0x000fe40000010000 */
[----:B------:R-:W-:Y:S05]  /*1770*/  @!P0 BRA `(.L_x_17) ;  /* 0x0000000000048947 */ /* 0x000fea0003800000 */
[----:B------:R-:W-:Y:S01]  /*1780*/  BPT.TRAP 0x1 ;  /* 0x000000040000795c */ /* 0x000fe20000300000 */
.L_x_17:
[----:B------:R-:W-:Y:S01]  /*1790*/  LOP3.LUT R16, R16, 0xffffff80, RZ, 0xc0, !PT ;  /* 0xffffff8010107812 */ /* 0x000fe200078ec0ff */
[----:B------:R-:W-:Y:S01]  /*17a0*/  IMAD.MOV.U32 R4, RZ, RZ, -0x2 ;  /* 0xfffffffeff047424 */ /* 0x000fe200078e00ff */
[----:B------:R-:W-:Y:S01]  /*17b0*/  P2R R6, PR, RZ, 0x1 ;  /* 0x00000001ff067803 */ /* 0x000fe20000000000 */
[----:B------:R-:W-:Y:S01]  /*17c0*/  UIADD3 UR4, UR40, 0x17040, URZ ;  /* 0x0001704028047890 */ /* 0x000fe2000fffe03f */
[----:B------:R-:W0:Y:S01]  /*17d0*/  S2UR UR7, SR_CgaCtaId ;  /* 0x00000000000779c3 */ /* 0x000e220000008800 */
[----:B------:R-:W-:Y:S01]  /*17e0*/  IMAD.IADD R16, R19, 0x1, -R16 ;  /* 0x0000000113107824 */ /* 0x000fe200078e0a10 */
[----:B------:R-:W-:Y:S01]  /*17f0*/  MOV R114, R89 ;  /* 0x0000005900727202 */ /* 0x000fe20000000f00 */
[----:B------:R-:W-:Y:S01]  /*1800*/  UPRMT UR4, UR44, 0x654, UR4 ;  /* 0x000006542c047896 */ /* 0x000fe20008000004 */
[--C-:B------:R-:W-:Y:S02]  /*1810*/  IMAD.MOV.U32 R88, RZ, RZ, R89.reuse ;  /* 0x000000ffff587224 */ /* 0x100fe400078e0059 */
[----:B------:R-:W-:Y:S01]  /*1820*/  SHF.R.S32.HI R5, RZ, 0x1f, R16 ;  /* 0x0000001fff057819 */ /* 0x000fe20000011410 */
[----:B------:R-:W-:-:S02]  /*1830*/  IMAD.MOV.U32 R91, RZ, RZ, R89 ;  /* 0x000000ffff5b7224 */ /* 0x000fc400078e0059 */
[--C-:B------:R-:W-:Y:S01]  /*1840*/  IMAD.MOV.U32 R90, RZ, RZ, R89.reuse ;  /* 0x000000ffff5a7224 */ /* 0x100fe200078e0059 */
[----:B------:R-:W-:Y:S01]  /*1850*/  LEA.HI R5, R5, R16, RZ, 0x2 ;  /* 0x0000001005057211 */ /* 0x000fe200078f10ff */
[--C-:B------:R-:W-:Y:S01]  /*1860*/  IMAD.MOV.U32 R93, RZ, RZ, R89.reuse ;  /* 0x000000ffff5d7224 */ /* 0x100fe200078e0059 */
[----:B------:R-:W-:Y:S01]  /*1870*/  SYNCS.ARRIVE.TRANS64.RED.A1T0 RZ, [UR4], RZ ;  /* 0x000000ffffff79a7 */ /* 0x000fe20008100404 */
[----:B------:R-:W-:Y:S01]  /*1880*/  UMOV UR4, URZ ;  /* 0x0000003f00047c82 */ /* 0x000fe20008000000 */
[----:B------:R-:W-:Y:S01]  /*1890*/  LOP3.LUT R5, R5, 0x7ffffffc, RZ, 0xc0, !PT ;  /* 0x7ffffffc05057812 */ /* 0x000fe200078ec0ff */
[--C-:B------:R-:W-:Y:S02]  /*18a0*/  IMAD.MOV.U32 R92, RZ, RZ, R89.reuse ;  /* 0x000000ffff5c7224 */ /* 0x100fe400078e0059 */
[----:B------:R-:W-:Y:S02]  /*18b0*/  IMAD.MOV.U32 R95, RZ, RZ, R89 ;  /* 0x000000ffff5f7224 */ /* 0x000fe400078e0059 */
[----:B------:R-:W-:-:S02]  /*18c0*/  IMAD.IADD R5, R16, 0x1, -R5 ;  /* 0x0000000110057824 */ /* 0x000fc400078e0a05 */
[--C-:B------:R-:W-:Y:S02]  /*18d0*/  IMAD.MOV.U32 R94, RZ, RZ, R89.reuse ;  /* 0x000000ffff5e7224 */ /* 0x100fe400078e0059 */
[----:B------:R-:W-:Y:S02]  /*18e0*/  IMAD R5, R5, R4, 0x80 ;  /* 0x0000008005057424 */ /* 0x000fe400078e0204 */
[----:B------:R-:W-:Y:S01]  /*18f0*/  IMAD.U32 R4, RZ, RZ, UR43 ;  /* 0x0000002bff047e24 */ /* 0x000fe2000f8e00ff */
[----:B------:R-:W-:Y:S01]  /*1900*/  UIADD3 UR43, UR43, -0x2, URZ ;  /* 0xfffffffe2b2b7890 */ /* 0x000fe2000fffe03f */
[----:B------:R-:W-:Y:S02]  /*1910*/  VIADD R5, R5, UR42 ;  /* 0x0000002a05057c36 */ /* 0x000fe40008000000 */
[----:B------:R-:W-:Y:S01]  /*1920*/  IMAD.MOV.U32 R97, RZ, RZ, R89 ;  /* 0x000000ffff617224 */ /* 0x000fe200078e0059 */
[----:B------:R-:W-:Y:S01]  /*1930*/  UISETP.GE.AND UP0, UPT, UR43, UR37, UPT ;  /* 0x000000252b00728c */ /* 0x000fe2000bf06270 */
[----:B------:R-:W-:-:S02]  /*1940*/  IMAD R5, R4, -0x80, R5 ;  /* 0xffffff8004057824 */ /* 0x000fc400078e0205 */
[--C-:B------:R-:W-:Y:S02]  /*1950*/  IMAD.MOV.U32 R96, RZ, RZ, R89.reuse ;  /* 0x000000ffff607224 */ /* 0x100fe400078e0059 */
[--C-:B------:R-:W-:Y:S01]  /*1960*/  IMAD.MOV.U32 R99, RZ, RZ, R89.reuse ;  /* 0x000000ffff637224 */ /* 0x100fe200078e0059 */
[C---:B------:R-:W-:Y:S01]  /*1970*/  ISETP.GT.AND P4, PT, R5.reuse, RZ, PT ;  /* 0x000000ff0500720c */ /* 0x040fe20003f84270 */
[--C-:B------:R-:W-:Y:S01]  /*1980*/  IMAD.MOV.U32 R98, RZ, RZ, R89.reuse ;  /* 0x000000ffff627224 */ /* 0x100fe200078e0059 */
[C---:B------:R-:W-:Y:S01]  /*1990*/  ISETP.GT.AND P3, PT, R5.reuse, 0x1, PT ;  /* 0x000000010500780c */ /* 0x040fe20003f64270 */
[--C-:B------:R-:W-:Y:S01]  /*19a0*/  IMAD.MOV.U32 R101, RZ, RZ, R89.reuse ;  /* 0x000000ffff657224 */ /* 0x100fe200078e0059 */
[----:B------:R-:W-:Y:S01]  /*19b0*/  ISETP.GT.AND P1, PT, R5, 0x8, PT ;  /* 0x000000080500780c */ /* 0x000fe20003f24270 */
[--C-:B------:R-:W-:Y:S01]  /*19c0*/  IMAD.MOV.U32 R100, RZ, RZ, R89.reuse ;  /* 0x000000ffff647224 */ /* 0x100fe200078e0059 */
[----:B------:R-:W-:Y:S01]  /*19d0*/  FSEL R26, R26, -INF , P4 ;  /* 0xff8000001a1a7808 */ /* 0x000fe20002000000 */
[--C-:B------:R-:W-:Y:S01]  /*19e0*/  IMAD.MOV.U32 R103, RZ, RZ, R89.reuse ;  /* 0x000000ffff677224 */ /* 0x100fe200078e0059 */
[----:B------:R-:W-:Y:S01]  /*19f0*/  FSEL R27, R27, -INF , P3 ;  /* 0xff8000001b1b7808 */ /* 0x000fe20001800000 */
[--C-:B------:R-:W-:Y:S01]  /*1a00*/  IMAD.MOV.U32 R102, RZ, RZ, R89.reuse ;  /* 0x000000ffff667224 */ /* 0x100fe200078e0059 */
[C---:B------:R-:W-:Y:S01]  /*1a10*/  ISETP.GT.AND P2, PT, R5.reuse, 0x9, PT ;  /* 0x000000090500780c */ /* 0x040fe20003f44270 */
[--C-:B------:R-:W-:Y:S01]  /*1a20*/  IMAD.MOV.U32 R105, RZ, RZ, R89.reuse ;  /* 0x000000ffff697224 */ /* 0x100fe200078e0059 */
[----:B------:R-:W-:Y:S01]  /*1a30*/  FSEL R30, R30, -INF , P1 ;  /* 0xff8000001e1e7808 */ /* 0x000fe20000800000 */
[--C-:B------:R-:W-:Y:S01]  /*1a40*/  IMAD.MOV.U32 R104, RZ, RZ, R89.reuse ;  /* 0x000000ffff687224 */ /* 0x100fe200078e0059 */
[----:B------:R-:W-:Y:S01]  /*1a50*/  FMNMX.FTZ R7, R26, R27, !PT ;  /* 0x0000001b1a077209 */ /* 0x000fe20007810000 */
[--C-:B------:R-:W-:Y:S01]  /*1a60*/  IMAD.MOV.U32 R107, RZ, RZ, R89.reuse ;  /* 0x000000ffff6b7224 */ /* 0x100fe200078e0059 */
[----:B------:R-:W-:Y:S01]  /*1a70*/  ISETP.GT.AND P6, PT, R5, 0x10, PT ;  /* 0x000000100500780c */ /* 0x000fe20003fc4270 */
        /* <DEDUP_REMOVED lines=11> */
[----:B------:R-:W-:Y:S01]  /*1b30*/  FSEL R24, R24, -INF , P4 ;  /* 0xff80000018187808 */ /* 0x000fe20002000000 */
        /* <DEDUP_REMOVED lines=42> */
[----:B------:R-:W-:Y:S01]  /*1de0*/  IMAD.MOV.U32 R134, RZ, RZ, R89 ;  /* 0x000000ffff867224 */ /* 0x000fe200078e0059 */
[----:B------:R-:W-:-:S02]  /*1df0*/  FSEL R46, R46, -INF , P6 ;  /* 0xff8000002e2e7808 */ /* 0x000fc40003000000 */
[----:B------:R-:W-:Y:S02]  /*1e00*/  FMNMX.FTZ R7, R43, R4, !PT ;  /* 0x000000042b077209 */ /* 0x000fe40007810000 */
[----:B------:R-:W-:Y:S02]  /*1e10*/  FSEL R36, R36, -INF , P4 ;  /* 0xff80000024247808 */ /* 0x000fe40002000000 */
[----:B------:R-:W-:Y:S02]  /*1e20*/  ISETP.GT.AND P4, PT, R5, 0x30, PT ;  /* 0x000000300500780c */ /* 0x000fe40003f84270 */
[----:B------:R-:W-:Y:S02]  /*1e30*/  FSEL R47, R47, -INF , P5 ;  /* 0xff8000002f2f7808 */ /* 0x000fe40002800000 */
[----:B------:R-:W-:Y:S02]  /*1e40*/  FMNMX.FTZ R4, R46, R7, !PT ;  /* 0x000000072e047209 */ /* 0x000fe40007810000 */
[----:B------:R-:W-:-:S02]  /*1e50*/  FSEL R37, R37, -INF , P3 ;  /* 0xff80000025257808 */ /* 0x000fc40001800000 */
[----:B------:R-:W-:Y:S02]  /*1e60*/  ISETP.GT.AND P3, PT, R5, 0x31, PT ;  /* 0x000000310500780c */ /* 0x000fe40003f64270 */
[----:B------:R-:W-:Y:S02]  /*1e70*/  FSEL R50, R50, -INF , P4 ;  /* 0xff80000032327808 */ /* 0x000fe40002000000 */
[----:B------:R-:W-:Y:S02]  /*1e80*/  FMNMX.FTZ R7, R47, R4, !PT ;  /* 0x000000042f077209 */ /* 0x000fe40007810000 */
[----:B------:R-:W-:Y:S02]  /*1e90*/  FSEL R40, R40, -INF , P1 ;  /* 0xff80000028287808 */ /* 0x000fe40000800000 */
[----:B------:R-:W-:Y:S02]  /*1ea0*/  ISETP.GT.AND P1, PT, R5, 0x38, PT ;  /* 0x000000380500780c */ /* 0x000fe40003f24270 */
        /* <DEDUP_REMOVED lines=34> */
[----:B------:R-:W-:Y:S02]  /*20d0*/  ISETP.GT.AND P0, PT, R5, 0x59, PT ;  /* 0x000000590500780c */ /* 0x000fe40003f04270 */
[----:B------:R-:W-:Y:S02]  /*20e0*/  FSEL R70, R70, -INF , P6 ;  /* 0xff80000046467808 */ /* 0x000fe40003000000 */
[----:B------:R-:W-:-:S02]  /*20f0*/  FMNMX.FTZ R7, R67, R4, !PT ;  /* 0x0000000443077209 */ /* 0x000fc40007810000 */
[----:B------:R-:W-:Y:S02]  /*2100*/  FSEL R57, R57, -INF , P5 ;  /* 0xff80000039397808 */ /* 0x000fe40002800000 */
[----:B------:R-:W-:Y:S02]  /*2110*/  ISETP.GT.AND P5, PT, R5, 0x60, PT ;  /* 0x000000600500780c */ /* 0x000fe40003fa4270 */
[----:B------:R-:W-:Y:S02]  /*2120*/  FSEL R71, R71, -INF , P0 ;  /* 0xff80000047477808 */ /* 0x000fe40000000000 */
[----:B------:R-:W-:Y:S02]  /*2130*/  FMNMX.FTZ R4, R70, R7, !PT ;  /* 0x0000000746047209 */ /* 0x000fe40007810000 */
        /* <DEDUP_REMOVED lines=12> */
[----:B------:R-:W-:Y:S02]  /*2200*/  FSEL R79, R79, -INF , P2 ;  /* 0xff8000004f4f7808 */ /* 0x000fe40001000000 */
[----:B------:R-:W-:-:S02]  /*2210*/  FMNMX.FTZ R4, R78, R7, !PT ;  /* 0x000000074e047209 */ /* 0x000fc40007810000 */
[----:B------:R-:W-:Y:S02]  /*2220*/  ISETP.GT.AND P3, PT, R5, 0x70, PT ;  /* 0x000000700500780c */ /* 0x000fe40003f64270 */
[----:B------:R-:W-:Y:S02]  /*2230*/  FSEL R60, R60, -INF , P4 ;  /* 0xff8000003c3c7808 */ /* 0x000fe40002000000 */
[----:B------:R-:W-:Y:S02]  /*2240*/  FSEL R82, R82, -INF , P3 ;  /* 0xff80000052527808 */ /* 0x000fe40001800000 */
[----:B------:R-:W-:Y:S02]  /*2250*/  FMNMX.FTZ R7, R79, R4, !PT ;  /* 0x000000044f077209 */ /* 0x000fe40007810000 */
[----:B------:R-:W-:Y:S02]  /*2260*/  ISETP.GT.AND P4, PT, R5, 0x71, PT ;  /* 0x000000710500780c */ /* 0x000fe40003f84270 */
[----:B------:R-:W-:-:S02]  /*2270*/  FMNMX.FTZ R4, R82, R7, !PT ;  /* 0x0000000752047209 */ /* 0x000fc40007810000 */
[----:B------:R-:W-:Y:S02]  /*2280*/  FSEL R83, R83, -INF , P4 ;  /* 0xff80000053537808 */ /* 0x000fe40002000000 */
[----:B------:R-:W-:Y:S02]  /*2290*/  ISETP.GT.AND P5, PT, R5, 0x78, PT ;  /* 0x000000780500780c */ /* 0x000fe40003fa4270 */
[----:B------:R-:W-:Y:S02]  /*22a0*/  FMNMX.FTZ R7, R83, R4, !PT ;  /* 0x0000000453077209 */ /* 0x000fe40007810000 */
[----:B------:R-:W-:Y:S02]  /*22b0*/  FSEL R86, R86, -INF , P5 ;  /* 0xff80000056567808 */ /* 0x000fe40002800000 */
[----:B------:R-:W-:Y:S02]  /*22c0*/  ISETP.GT.AND P6, PT, R5, 0x79, PT ;  /* 0x000000790500780c */ /* 0x000fe40003fc4270 */
[----:B------:R-:W-:-:S02]  /*22d0*/  FMNMX.FTZ R4, R86, R7, !PT ;  /* 0x0000000756047209 */ /* 0x000fc40007810000 */
[----:B------:R-:W-:Y:S02]  /*22e0*/  FSEL R87, R87, -INF , P6 ;  /* 0xff80000057577808 */ /* 0x000fe40003000000 */
[----:B------:R-:W-:Y:S02]  /*22f0*/  P2R R10, PR, RZ, 0x8 ;  /* 0x00000008ff0a7803 */ /* 0x000fe40000000000 */
[----:B------:R-:W-:Y:S02]  /*2300*/  FMNMX.FTZ R7, R87, R4, !PT ;  /* 0x0000000457077209 */ /* 0x000fe40007810000 */
[----:B------:R-:W-:Y:S02]  /*2310*/  P2R R13, PR, RZ, 0x1 ;  /* 0x00000001ff0d7803 */ /* 0x000fe40000000000 */
[----:B------:R-:W-:Y:S01]  /*2320*/  P2R R12, PR, RZ, 0x2 ;  /* 0x00000002ff0c7803 */ /* 0x000fe20000000000 */
[----:B------:R-:W1:Y:S01]  /*2330*/  SHFL.BFLY PT, R4, R7, 0x2, 0x1f ;  /* 0x0c401f0007047f89 */ /* 0x000e6200000e0000 */
[----:B------:R-:W-:-:S02]  /*2340*/  P2R R11, PR, RZ, 0x4 ;  /* 0x00000004ff0b7803 */ /* 0x000fc40000000000 */
[C---:B------:R-:W-:Y:S02]  /*2350*/  ISETP.GT.AND P2, PT, R5.reuse, 0x58, PT ;  /* 0x000000580500780c */ /* 0x040fe40003f44270 */
[C---:B------:R-:W-:Y:S02]  /*2360*/  ISETP.GT.AND P1, PT, R5.reuse, 0x59, PT ;  /* 0x000000590500780c */ /* 0x040fe40003f24270 */
[----:B------:R-:W-:Y:S02]  /*2370*/  ISETP.GT.AND P0, PT, R5, 0x60, PT ;  /* 0x000000600500780c */ /* 0x000fe40003f04270 */
[----:B------:R-:W-:Y:S02]  /*2380*/  FMNMX.FTZ R5, R24, R25, !PT ;  /* 0x0000001918057209 */ /* 0x000fe40007810000 */
[----:B------:R-:W-:Y:S02]  /*2390*/  FSEL R69, R69, -INF , P1 ;  /* 0xff80000045457808 */ /* 0x000fe40000800000 */
[----:B------:R-:W-:-:S02]  /*23a0*/  ISETP.NE.AND P1, PT, R12, RZ, PT ;  /* 0x000000ff0c00720c */ /* 0x000fc40003f25270 */
[----:B------:R-:W-:Y:S02]  /*23b0*/  FSEL R68, R68, -INF , P2 ;  /* 0xff80000044447808 */ /* 0x000fe40001000000 */
[----:B------:R-:W-:Y:S02]  /*23c0*/  FSEL R72, R72, -INF , P0 ;  /* 0xff80000048487808 */ /* 0x000fe40000000000 */
[----:B------:R-:W-:Y:S02]  /*23d0*/  ISETP.NE.AND P0, PT, R13, RZ, PT ;  /* 0x000000ff0d00720c */ /* 0x000fe40003f05270 */
[----:B------:R-:W-:Y:S02]  /*23e0*/  ISETP.NE.AND P2, PT, R11, RZ, PT ;  /* 0x000000ff0b00720c */ /* 0x000fe40003f45270 */
[----:B------:R-:W-:Y:S02]  /*23f0*/  FSEL R73, R73, -INF , P0 ;  /* 0xff80000049497808 */ /* 0x000fe40000000000 */
[----:B-1----:R-:W-:-:S02]  /*2400*/  FMNMX.FTZ R8, R7, R4, !PT ;  /* 0x0000000407087209 */ /* 0x002fc40007810000 */
[----:B------:R-:W-:Y:S02]  /*2410*/  ISETP.NE.AND P0, PT, R6, RZ, PT ;  /* 0x000000ff0600720c */ /* 0x000fe40003f05270 */
[----:B------:R-:W-:Y:S01]  /*2420*/  FSEL R76, R76, -INF , P1 ;  /* 0xff8000004c4c7808 */ /* 0x000fe20000800000 */
[----:B------:R-:W1:Y:S01]  /*2430*/  SHFL.BFLY PT, R9, R8, 0x1, 0x1f ;  /* 0x0c201f0008097f89 */ /* 0x000e6200000e0000 */
[----:B------:R-:W-:Y:S02]  /*2440*/  FSEL R77, R77, -INF , P2 ;  /* 0xff8000004d4d7808 */ /* 0x000fe40001000000 */
[----:B------:R-:W-:Y:S02]  /*2450*/  FSEL R81, R81, -INF , P4 ;  /* 0xff80000051517808 */ /* 0x000fe40002000000 */
[----:B------:R-:W-:Y:S02]  /*2460*/  FSEL R84, R84, -INF , P5 ;  /* 0xff80000054547808 */ /* 0x000fe40002800000 */
[----:B------:R-:W-:-:S02]  /*2470*/  FSEL R85, R85, -INF , P6 ;  /* 0xff80000055557808 */ /* 0x000fc40003000000 */
[----:B-1----:R-:W-:Y:S01]  /*2480*/  FMNMX.FTZ R4, R8, R9, !PT ;  /* 0x0000000908047209 */ /* 0x002fe20007810000 */
[----:B------:R-:W-:-:S03]  /*2490*/  IMAD.U32 R9, RZ, RZ, UR47 ;  /* 0x0000002fff097e24 */ /* 0x000fc6000f8e00ff */
[C---:B------:R-:W-:Y:S01]  /*24a0*/  FSETP.NEU.FTZ.AND P3, PT, R4.reuse, -INF , PT ;  /* 0xff8000000400780b */ /* 0x040fe20003f7d000 */
[----:B------:R-:W-:-:S05]  /*24b0*/  FFMA.FTZ R22, R4, R9, -8 ;  /* 0xc100000004167423 */ /* 0x000fca0000010009 */
[----:B------:R-:W-:Y:S02]  /*24c0*/  FSEL R22, R22, RZ, P3 ;  /* 0x000000ff16167208 */ /* 0x000fe40001800000 */
[----:B------:R-:W-:Y:S02]  /*24d0*/  ISETP.NE.AND P3, PT, R10, RZ, PT ;  /* 0x000000ff0a00720c */ /* 0x000fe40003f65270 */
[----:B------:R-:W-:Y:S01]  /*24e0*/  FMNMX.FTZ R10, R28, R5, !PT ;  /* 0x000000051c0a7209 */ /* 0x000fe20007810000 */
[--C-:B------:R-:W-:Y:S01]  /*24f0*/  FFMA.FTZ R6, R26, UR47, -R22.reuse ;  /* 0x0000002f1a067c23 */ /* 0x100fe20008010816 */
[----:B------:R-:W-:Y:S01]  /*2500*/  FSEL R80, R80, -INF , P3 ;  /* 0xff80000050507808 */ /* 0x000fe20001800000 */
[--C-:B------:R-:W-:Y:S01]  /*2510*/  FFMA.FTZ R8, R30, UR47, -R22.reuse ;  /* 0x0000002f1e087c23 */ /* 0x100fe20008010816 */
[----:B------:R-:W-:Y:S01]  /*2520*/  FMNMX.FTZ R5, R29, R10, !PT ;  /* 0x0000000a1d057209 */ /* 0x000fe20007810000 */
[--C-:B------:R-:W-:Y:S01]  /*2530*/  FFMA.FTZ R7, R27, UR47, -R22.reuse ;  /* 0x0000002f1b077c23 */ /* 0x100fe20008010816 */
[--C-:B------:R-:W-:Y:S01]  /*2540*/  FFMA.FTZ R23, R55, UR47, -R22.reuse ;  /* 0x0000002f37177c23 */ /* 0x100fe20008010816 */
[----:B------:R-:W-:Y:S01]  /*2550*/  MUFU.EX2 R6, R6 ;  /* 0x0000000600067308 */ /* 0x000fe20000000800 */
[----:B------:R-:W-:Y:S01]  /*2560*/  FMNMX.FTZ R12, R32, R5, !PT ;  /* 0x00000005200c7209 */ /* 0x000fe20007810000 */
[--C-:B------:R-:W-:Y:S01]  /*2570*/  FFMA.FTZ R9, R31, UR47, -R22.reuse ;  /* 0x0000002f1f097c23 */ /* 0x100fe20008010816 */
[--C-:B------:R-:W-:Y:S01]  /*2580*/  FFMA.FTZ R21, R58, UR47, -R22.reuse ;  /* 0x0000002f3a157c23 */ /* 0x100fe20008010816 */
        /* <DEDUP_REMOVED lines=20> */
[----:B------:R-:W1:Y:S01]  /*26d0*/  MUFU.EX2 R9, R9 ;  /* 0x0000000900097308 */ /* 0x000e620000000800 */
[----:B------:R-:W-:Y:S01]  /*26e0*/  FMNMX.FTZ R14, R44, R5, !PT ;  /* 0x000000052c0e7209 */ /* 0x000fe20007810000 */
[--C-:B------:R-:W-:Y:S01]  /*26f0*/  FFMA.FTZ R39, R74, UR47, -R22.reuse ;  /* 0x0000002f4a277c23 */ /* 0x100fe20008010816 */
[--C-:B------:R-:W-:Y:S01]  /*2700*/  FFMA.FTZ R47, R82, UR47, -R22.reuse ;  /* 0x0000002f522f7c23 */ /* 0x100fe20008010816 */
[--C-:B------:R-:W-:Y:S01]  /*2710*/  FFMA.FTZ R51, R86, UR47, -R22.reuse ;  /* 0x0000002f56337c23 */ /* 0x100fe20008010816 */
[----:B------:R-:W-:Y:S01]  /*2720*/  FMNMX.FTZ R5, R45, R14, !PT ;  /* 0x0000000e2d057209 */ /* 0x000fe20007810000 */
[--C-:B------:R-:W-:Y:S01]  /*2730*/  FFMA.FTZ R14, R42, UR47, -R22.reuse ;  /* 0x0000002f2a0e7c23 */ /* 0x100fe20008010816 */
[----:B------:R-:W-:Y:S01]  /*2740*/  FFMA.FTZ R42, R75, UR47, -R22 ;  /* 0x0000002f4b2a7c23 */ /* 0x000fe20008010816 */
[----:B------:R-:W-:Y:S01]  /*2750*/  MUFU.EX2 R10, R10 ;  /* 0x0000000a000a7308 */ /* 0x000fe20000000800 */
[----:B------:R-:W-:-:S04]  /*2760*/  FMNMX.FTZ R16, R48, R5, !PT ;  /* 0x0000000530107209 */ /* 0x000fc80007810000 */
[----:B------:R-:W-:-:S03]  /*2770*/  FMNMX.FTZ R5, R49, R16, !PT ;  /* 0x0000001031057209 */ /* 0x000fc60007810000 */
[----:B------:R-:W-:Y:S01]  /*2780*/  MUFU.EX2 R11, R11 ;  /* 0x0000000b000b7308 */ /* 0x000fe20000000800 */
[----:B------:R-:W-:Y:S02]  /*2790*/  FMNMX.FTZ R16, R52, R5, !PT ;  /* 0x0000000534107209 */ /* 0x000fe40007810000 */
[----:B-1----:R-:W-:Y:S02]  /*27a0*/  F2FP.SATFINITE.E4M3.F32.PACK_AB_MERGE_C R137, R9, R8, RZ ;  /* 0x000000080989723e */ /* 0x002fe400048070ff */
[----:B------:R-:W-:Y:S01]  /*27b0*/  FMNMX.FTZ R5, R53, R16, !PT ;  /* 0x0000001035057209 */ /* 0x000fe20007810000 */
[--C-:B------:R-:W-:Y:S01]  /*27c0*/  FFMA.FTZ R16, R46, UR47, -R22.reuse ;  /* 0x0000002f2e107c23 */ /* 0x100fe20008010816 */
[----:B------:R-:W-:Y:S01]  /*27d0*/  FFMA.FTZ R46, R79, UR47, -R22 ;  /* 0x0000002f4f2e7c23 */ /* 0x000fe20008010816 */
[----:B------:R-:W-:Y:S01]  /*27e0*/  MUFU.EX2 R12, R12 ;  /* 0x0000000c000c7308 */ /* 0x000fe20000000800 */
[----:B------:R-:W-:Y:S02]  /*27f0*/  FMNMX.FTZ R18, R56, R5, !PT ;  /* 0x0000000538127209 */ /* 0x000fe40007810000 */
[----:B------:R-:W-:-:S02]  /*2800*/  F2FP.SATFINITE.E4M3.F32.PACK_AB_MERGE_C R137, R7, R6, R137 ;  /* 0x000000060789723e */ /* 0x000fc40004807089 */
[----:B------:R-:W-:-:S03]  /*2810*/  FMNMX.FTZ R5, R57, R18, !PT ;  /* 0x0000001239057209 */ /* 0x000fc60007810000 */
[----:B------:R-:W-:Y:S01]  /*2820*/  MUFU.EX2 R13, R13 ;  /* 0x0000000d000d7308 */ /* 0x000fe20000000800 */
[----:B------:R-:W-:-:S04]  /*2830*/  FMNMX.FTZ R18, R60, R5, !PT ;  /* 0x000000053c127209 */ /* 0x000fc80007810000 */
[----:B------:R-:W-:Y:S01]  /*2840*/  FMNMX.FTZ R5, R61, R18, !PT ;  /* 0x000000123d057209 */ /* 0x000fe20007810000 */
[----:B------:R-:W-:Y:S02]  /*2850*/  FFMA.FTZ R18, R50, UR47, -R22 ;  /* 0x0000002f32127c23 */ /* 0x000fe40008010816 */
[----:B------:R-:W-:Y:S01]  /*2860*/  MUFU.EX2 R14, R14 ;  /* 0x0000000e000e7308 */ /* 0x000fe20000000800 */
[----:B------:R-:W-:-:S04]  /*2870*/  FMNMX.FTZ R20, R64, R5, !PT ;  /* 0x0000000540147209 */ /* 0x000fc80007810000 */
[----:B------:R-:W-:-:S03]  /*2880*/  FMNMX.FTZ R5, R65, R20, !PT ;  /* 0x0000001441057209 */ /* 0x000fc60007810000 */
[----:B------:R-:W-:Y:S01]  /*2890*/  MUFU.EX2 R15, R15 ;  /* 0x0000000f000f7308 */ /* 0x000fe20000000800 */
[----:B------:R-:W-:-:S04]  /*28a0*/  FMNMX.FTZ R20, R68, R5, !PT ;  /* 0x0000000544147209 */ /* 0x000fc80007810000 */
[----:B------:R-:W-:Y:S01]  /*28b0*/  FMNMX.FTZ R5, R69, R20, !PT ;  /* 0x0000001445057209 */ /* 0x000fe20007810000 */
[----:B------:R-:W-:Y:S01]  /*28c0*/  FFMA.FTZ R20, R54, UR47, -R22 ;  /* 0x0000002f36147c23 */ /* 0x000fe20008010816 */
[----:B------:R-:W-:Y:S01]  /*28d0*/  IMAD.U32 R54, RZ, RZ, UR47 ;  /* 0x0000002fff367e24 */ /* 0x000fe2000f8e00ff */
[----:B------:R-:W-:Y:S01]  /*28e0*/  MUFU.EX2 R16, R16 ;  /* 0x0000001000107308 */ /* 0x000fe20000000800 */
[----:B------:R-:W-:-:S04]  /*28f0*/  FMNMX.FTZ R26, R72, R5, !PT ;  /* 0x00000005481a7209 */ /* 0x000fc80007810000 */
[----:B------:R-:W-:-:S03]  /*2900*/  FMNMX.FTZ R5, R73, R26, !PT ;  /* 0x0000001a49057209 */ /* 0x000fc60007810000 */
[----:B------:R-:W-:Y:S01]  /*2910*/  MUFU.EX2 R17, R17 ;  /* 0x0000001100117308 */ /* 0x000fe20000000800 */
[----:B------:R-:W-:-:S04]  /*2920*/  FMNMX.FTZ R26, R76, R5, !PT ;  /* 0x000000054c1a7209 */ /* 0x000fc80007810000 */
[----:B------:R-:W-:-:S03]  /*2930*/  FMNMX.FTZ R5, R77, R26, !PT ;  /* 0x0000001a4d057209 */ /* 0x000fc60007810000 */
[----:B------:R-:W-:Y:S01]  /*2940*/  MUFU.EX2 R18, R18 ;  /* 0x0000001200127308 */ /* 0x000fe20000000800 */
[----:B------:R-:W-:-:S04]  /*2950*/  FMNMX.FTZ R26, R80, R5, !PT ;  /* 0x00000005501a7209 */ /* 0x000fc80007810000 */
[----:B------:R-:W-:Y:S01]  /*2960*/  FMNMX.FTZ R5, R81, R26, !PT ;  /* 0x0000001a51057209 */ /* 0x000fe20007810000 */
[----:B------:R-:W-:Y:S02]  /*2970*/  FFMA.FTZ R26, R59, UR47, -R22 ;  /* 0x0000002f3b1a7c23 */ /* 0x000fe40008010816 */
[----:B------:R-:W-:Y:S01]  /*2980*/  MUFU.EX2 R19, R19 ;  /* 0x0000001300137308 */ /* 0x000fe20000000800 */
[----:B------:R-:W-:-:S04]  /*2990*/  FMNMX.FTZ R30, R84, R5, !PT ;  /* 0x00000005541e7209 */ /* 0x000fc80007810000 */
[----:B------:R-:W-:Y:S01]  /*29a0*/  FMNMX.FTZ R5, R85, R30, !PT ;  /* 0x0000001e55057209 */ /* 0x000fe20007810000 */
[----:B------:R-:W-:Y:S02]  /*29b0*/  FFMA.FTZ R30, R66, UR47, -R22 ;  /* 0x0000002f421e7c23 */ /* 0x000fe40008010816 */
[----:B------:R-:W-:Y:S02]  /*29c0*/  MUFU.EX2 R20, R20 ;  /* 0x0000001400147308 */ /* 0x000fe40000000800 */
[----:B------:R-:W1:Y:S06]  /*29d0*/  SHFL.BFLY PT, R38, R5, 0x2, 0x1f ;  /* 0x0c401f0005267f89 */ /* 0x000e6c00000e0000 */
[----:B------:R-:W-:Y:S08]  /*29e0*/  MUFU.EX2 R23, R23 ;  /* 0x0000001700177308 */ /* 0x000ff00000000800 */
[----:B------:R-:W-:Y:S08]  /*29f0*/  MUFU.EX2 R21, R21 ;  /* 0x0000001500157308 */ /* 0x000ff00000000800 */
[----:B------:R-:W-:Y:S01]  /*2a00*/  MUFU.EX2 R26, R26 ;  /* 0x0000001a001a7308 */ /* 0x000fe20000000800 */
[----:B-1----:R-:W-:-:S05]  /*2a10*/  FMNMX.FTZ R50, R5, R38, !PT ;  /* 0x0000002605327209 */ /* 0x002fca0007810000 */
[----:B------:R-:W1:Y:S02]  /*2a20*/  SHFL.BFLY PT, R5, R50, 0x1, 0x1f ;  /* 0x0c201f0032057f89 */ /* 0x000e6400000e0000 */
[----:B------:R-:W-:Y:S08]  /*2a30*/  MUFU.EX2 R27, R27 ;  /* 0x0000001b001b7308 */ /* 0x000ff00000000800 */
[----:B------:R-:W-:Y:S08]  /*2a40*/  MUFU.EX2 R34, R34 ;  /* 0x0000002200227308 */ /* 0x000ff00000000800 */
[----:B------:R-:W-:Y:S01]  /*2a50*/  MUFU.EX2 R30, R30 ;  /* 0x0000001e001e7308 */ /* 0x000fe20000000800 */
[----:B-1----:R-:W-:-:S07]  /*2a60*/  FMNMX.FTZ R5, R50, R5, !PT ;  /* 0x0000000532057209 */ /* 0x002fce0007810000 */
[----:B------:R-:W-:Y:S01]  /*2a70*/  MUFU.EX2 R31, R31 ;  /* 0x0000001f001f7308 */ /* 0x000fe20000000800 */
[--C-:B------:R-:W-:Y:S01]  /*2a80*/  FFMA.FTZ R50, R83, UR47, -R22.reuse ;  /* 0x0000002f53327c23 */ /* 0x100fe20008010816 */
[----:B------:R-:W-:Y:S01]  /*2a90*/  FFMA.FTZ R22, R87, UR47, -R22 ;  /* 0x0000002f57167c23 */ /* 0x000fe20008010816 */
[C---:B------:R-:W-:Y:S01]  /*2aa0*/  FSETP.NEU.FTZ.AND P1, PT, R5.reuse, -INF , PT ;  /* 0xff8000000500780b */ /* 0x040fe20003f3d000 */
[----:B------:R-:W-:-:S04]  /*2ab0*/  FFMA.FTZ R54, R5, R54, -8 ;  /* 0xc100000005367423 */ /* 0x000fc80000010036 */
[----:B------:R-:W-:Y:S01]  /*2ac0*/  MUFU.EX2 R35, R35 ;  /* 0x0000002300237308 */ /* 0x000fe20000000800 */
[----:B------:R-:W-:Y:S02]  /*2ad0*/  FSEL R54, R54, RZ, P1 ;  /* 0x000000ff36367208 */ /* 0x000fe40000800000 */
[----:B------:R-:W-:-:S03]  /*2ae0*/  PLOP3.LUT P1, PT, PT, PT, UP0, 0x80, 0x0 ;  /* 0x000000000000781c */ /* 0x000fc60003f2f008 */
[--C-:B------:R-:W-:Y:S01]  /*2af0*/  FFMA.FTZ R24, R24, UR47, -R54.reuse ;  /* 0x0000002f18187c23 */ /* 0x100fe20008010836 */
[--C-:B------:R-:W-:Y:S01]  /*2b00*/  FFMA.FTZ R25, R25, UR47, -R54.reuse ;  /* 0x0000002f19197c23 */ /* 0x100fe20008010836 */
[--C-:B------:R-:W-:Y:S01]  /*2b10*/  FFMA.FTZ R55, R28, UR47, -R54.reuse ;  /* 0x0000002f1c377c23 */ /* 0x100fe20008010836 */
[--C-:B------:R-:W-:Y:S01]  /*2b20*/  FFMA.FTZ R58, R29, UR47, -R54.reuse ;  /* 0x0000002f1d3a7c23 */ /* 0x100fe20008010836 */
[--C-:B------:R-:W-:Y:S01]  /*2b30*/  FFMA.FTZ R28, R32, UR47, -R54.reuse ;  /* 0x0000002f201c7c23 */ /* 0x100fe20008010836 */
[--C-:B------:R-:W-:Y:S01]  /*2b40*/  FFMA.FTZ R29, R33, UR47, -R54.reuse ;  /* 0x0000002f211d7c23 */ /* 0x100fe20008010836 */
[----:B------:R-:W-:Y:S01]  /*2b50*/  MUFU.EX2 R24, R24 ;  /* 0x0000001800187308 */ /* 0x000fe20000000800 */
[--C-:B------:R-:W-:Y:S01]  /*2b60*/  FFMA.FTZ R45, R45, UR47, -R54.reuse ;  /* 0x0000002f2d2d7c23 */ /* 0x100fe20008010836 */
[--C-:B------:R-:W-:Y:S01]  /*2b70*/  FFMA.FTZ R44, R44, UR47, -R54.reuse ;  /* 0x0000002f2c2c7c23 */ /* 0x100fe20008010836 */
[--C-:B------:R-:W-:Y:S01]  /*2b80*/  FFMA.FTZ R36, R36, UR47, -R54.reuse ;  /* 0x0000002f24247c23 */ /* 0x100fe20008010836 */
[--C-:B------:R-:W-:Y:S01]  /*2b90*/  FFMA.FTZ R37, R37, UR47, -R54.reuse ;  /* 0x0000002f25257c23 */ /* 0x100fe20008010836 */
[--C-:B------:R-:W-:Y:S01]  /*2ba0*/  FFMA.FTZ R32, R40, UR47, -R54.reuse ;  /* 0x0000002f28207c23 */ /* 0x100fe20008010836 */
[--C-:B------:R-:W-:Y:S01]  /*2bb0*/  FFMA.FTZ R33, R41, UR47, -R54.reuse ;  /* 0x0000002f29217c23 */ /* 0x100fe20008010836 */
[--C-:B------:R-:W-:Y:S01]  /*2bc0*/  FFMA.FTZ R40, R56, UR47, -R54.reuse ;  /* 0x0000002f38287c23 */ /* 0x100fe20008010836 */
[----:B------:R-:W1:Y:S01]  /*2bd0*/  MUFU.EX2 R25, R25 ;  /* 0x0000001900197308 */ /* 0x000e620000000800 */
[--C-:B------:R-:W-:Y:S01]  /*2be0*/  FFMA.FTZ R41, R57, UR47, -R54.reuse ;  /* 0x0000002f39297c23 */ /* 0x100fe20008010836 */
[--C-:B------:R-:W-:Y:S01]  /*2bf0*/  FFMA.FTZ R52, R52, UR47, -R54.reuse ;  /* 0x0000002f34347c23 */ /* 0x100fe20008010836 */
[--C-:B------:R-:W-:Y:S01]  /*2c00*/  FFMA.FTZ R53, R53, UR47, -R54.reuse ;  /* 0x0000002f35357c23 */ /* 0x100fe20008010836 */
[--C-:B------:R-:W-:Y:S01]  /*2c10*/  FFMA.FTZ R60, R60, UR47, -R54.reuse ;  /* 0x0000002f3c3c7c23 */ /* 0x100fe20008010836 */
[--C-:B------:R-:W-:Y:S01]  /*2c20*/  FFMA.FTZ R61, R61, UR47, -R54.reuse ;  /* 0x0000002f3d3d7c23 */ /* 0x100fe20008010836 */
[--C-:B------:R-:W-:Y:S01]  /*2c30*/  FFMA.FTZ R68, R68, UR47, -R54.reuse ;  /* 0x0000002f44447c23 */ /* 0x100fe20008010836 */
[--C-:B------:R-:W-:Y:S01]  /*2c40*/  FFMA.FTZ R69, R69, UR47, -R54.reuse ;  /* 0x0000002f45457c23 */ /* 0x100fe20008010836 */
[----:B------:R-:W2:Y:S01]  /*2c50*/  MUFU.EX2 R55, R55 ;  /* 0x0000003700377308 */ /* 0x000ea20000000800 */
[--C-:B------:R-:W-:Y:S01]  /*2c60*/  FFMA.FTZ R72, R72, UR47, -R54.reuse ;  /* 0x0000002f48487c23 */ /* 0x100fe20008010836 */
[--C-:B------:R-:W-:Y:S01]  /*2c70*/  FFMA.FTZ R73, R73, UR47, -R54.reuse ;  /* 0x0000002f49497c23 */ /* 0x100fe20008010836 */
[--C-:B------:R-:W-:Y:S01]  /*2c80*/  FFMA.FTZ R76, R76, UR47, -R54.reuse ;  /* 0x0000002f4c4c7c23 */ /* 0x100fe20008010836 */
[--C-:B------:R-:W-:Y:S01]  /*2c90*/  FFMA.FTZ R77, R77, UR47, -R54.reuse ;  /* 0x0000002f4d4d7c23 */ /* 0x100fe20008010836 */
[--C-:B------:R-:W-:Y:S01]  /*2ca0*/  FFMA.FTZ R80, R80, UR47, -R54.reuse ;  /* 0x0000002f50507c23 */ /* 0x100fe20008010836 */
[--C-:B------:R-:W-:Y:S01]  /*2cb0*/  FFMA.FTZ R81, R81, UR47, -R54.reuse ;  /* 0x0000002f51517c23 */ /* 0x100fe20008010836 */
[----:B------:R-:W-:Y:S01]  /*2cc0*/  FFMA.FTZ R84, R84, UR47, -R54 ;  /* 0x0000002f54547c23 */ /* 0x000fe20008010836 */
[----:B------:R-:W3:Y:S08]  /*2cd0*/  MUFU.EX2 R58, R58 ;  /* 0x0000003a003a7308 */ /* 0x000ef00000000800 */
[----:B------:R-:W4:Y:S08]  /*2ce0*/  MUFU.EX2 R28, R28 ;  /* 0x0000001c001c7308 */ /* 0x000f300000000800 */
[----:B------:R5:W-:Y:S08]  /*2cf0*/  MUFU.EX2 R66, R45 ;  /* 0x0000002d00427308 */ /* 0x000bf00000000800 */
[----:B------:R-:W0:Y:S01]  /*2d00*/  MUFU.EX2 R29, R29 ;  /* 0x0000001d001d7308 */ /* 0x000e220000000800 */
[----:B-----5:R-:W-:-:S07]  /*2d10*/  FADD.FTZ R45, R6, R7 ;  /* 0x00000007062d7221 */ /* 0x020fce0000010000 */
[----:B------:R1:W-:Y:S08]  /*2d20*/  MUFU.EX2 R63, R44 ;  /* 0x0000002c003f7308 */ /* 0x0003f00000000800 */
[----:B------:R5:W0:Y:S01]  /*2d30*/  MUFU.EX2 R59, R36 ;  /* 0x00000024003b7308 */ /* 0x000a220000000800 */
[----:B-1----:R-:W-:-:S07]  /*2d40*/  FADD.FTZ R44, R24, R25 ;  /* 0x00000019182c7221 */ /* 0x002fce0000010000 */
[----:B------:R1:W0:Y:S01]  /*2d50*/  MUFU.EX2 R62, R37 ;  /* 0x00000025003e7308 */ /* 0x0002220000000800 */
[----:B-----5:R-:W-:Y:S01]  /*2d60*/  FFMA.FTZ R36, R48, UR47, -R54 ;  /* 0x0000002f30247c23 */ /* 0x020fe20008010836 */
[----:B------:R-:W-:Y:S01]  /*2d70*/  FADD.FTZ R48, R8, R45 ;  /* 0x0000002d08307221 */ /* 0x000fe20000010000 */
[----:B--2---:R-:W-:Y:S01]  /*2d80*/  FADD.FTZ R45, R55, R44 ;  /* 0x0000002c372d7221 */ /* 0x004fe20000010000 */
[--C-:B------:R-:W-:Y:S01]  /*2d90*/  FFMA.FTZ R44, R64, UR47, -R54.reuse ;  /* 0x0000002f402c7c23 */ /* 0x100fe20008010836 */
[C---:B---3--:R-:W-:Y:S02]  /*2da0*/  F2FP.SATFINITE.E4M3.F32.PACK_AB_MERGE_C R55, R58.reuse, R55, RZ ;  /* 0x000000373a37723e */ /* 0x048fe400048070ff */
[----:B------:R-:W-:Y:S01]  /*2db0*/  FADD.FTZ R45, R58, R45 ;  /* 0x0000002d3a2d7221 */ /* 0x000fe20000010000 */
[----:B------:R-:W2:Y:S01]  /*2dc0*/  MUFU.EX2 R32, R32 ;  /* 0x0000002000207308 */ /* 0x000ea20000000800 */
[----:B-1----:R-:W-:Y:S01]  /*2dd0*/  FFMA.FTZ R37, R49, UR47, -R54 ;  /* 0x0000002f31257c23 */ /* 0x002fe20008010836 */
[----:B------:R-:W-:Y:S01]  /*2de0*/  FADD.FTZ R49, R9, R48 ;  /* 0x0000003009317221 */ /* 0x000fe20000010000 */
[----:B----4-:R-:W-:Y:S01]  /*2df0*/  FADD.FTZ R48, R28, R45 ;  /* 0x0000002d1c307221 */ /* 0x010fe20000010000 */
[--C-:B------:R-:W-:Y:S01]  /*2e00*/  FFMA.FTZ R45, R65, UR47, -R54.reuse ;  /* 0x0000002f412d7c23 */ /* 0x100fe20008010836 */
[----:B------:R-:W-:Y:S01]  /*2e10*/  FFMA.FTZ R54, R85, UR47, -R54 ;  /* 0x0000002f55367c23 */ /* 0x000fe20008010836 */
[----:B------:R-:W-:Y:S01]  /*2e20*/  FADD.FTZ R56, R10, R49 ;  /* 0x000000310a387221 */ /* 0x000fe20000010000 */
[----:B0-----:R-:W-:Y:S01]  /*2e30*/  FADD.FTZ R48, R29, R48 ;  /* 0x000000301d307221 */ /* 0x001fe20000010000 */
[----:B------:R-:W0:Y:S01]  /*2e40*/  MUFU.EX2 R33, R33 ;  /* 0x0000002100217308 */ /* 0x000e220000000800 */
[----:B------:R-:W-:Y:S01]  /*2e50*/  F2FP.SATFINITE.E4M3.F32.PACK_AB_MERGE_C R136, R25, R24, R55 ;  /* 0x000000181988723e */ /* 0x000fe20004807037 */
[----:B------:R-:W-:-:S04]  /*2e60*/  FADD.FTZ R49, R11, R56 ;  /* 0x000000380b317221 */ /* 0x000fc80000010000 */
[----:B------:R-:W-:Y:S01]  /*2e70*/  FADD.FTZ R56, R12, R49 ;  /* 0x000000310c387221 */ /* 0x000fe20000010000 */
[----:B------:R-:W-:Y:S01]  /*2e80*/  FADD.FTZ R49, R59, R48 ;  /* 0x000000303b317221 */ /* 0x000fe20000010000 */
[----:B------:R-:W1:Y:S01]  /*2e90*/  MUFU.EX2 R36, R36 ;  /* 0x0000002400247308 */ /* 0x000e620000000800 */
[C---:B------:R-:W-:Y:S01]  /*2ea0*/  F2FP.SATFINITE.E4M3.F32.PACK_AB_MERGE_C R59, R62.reuse, R59, RZ ;  /* 0x0000003b3e3b723e */ /* 0x040fe200048070ff */
[----:B------:R-:W-:Y:S01]  /*2eb0*/  FADD.FTZ R57, R13, R56 ;  /* 0x000000380d397221 */ /* 0x000fe20000010000 */
[----:B------:R-:W-:Y:S02]  /*2ec0*/  FADD.FTZ R49, R62, R49 ;  /* 0x000000313e317221 */ /* 0x000fe40000010000 */
[----:B------:R-:W-:Y:S01]  /*2ed0*/  F2FP.SATFINITE.E4M3.F32.PACK_AB_MERGE_C R138, R29, R28, R59 ;  /* 0x0000001c1d8a723e */ /* 0x000fe2000480703b */
[----:B------:R-:W-:Y:S01]  /*2ee0*/  FADD.FTZ R56, R14, R57 ;  /* 0x000000390e387221 */ /* 0x000fe20000010000 */
[----:B--2---:R-:W-:Y:S01]  /*2ef0*/  FADD.FTZ R48, R32, R49 ;  /* 0x0000003120307221 */ /* 0x004fe20000010000 */
[----:B------:R-:W2:Y:S02]  /*2f00*/  MUFU.EX2 R37, R37 ;  /* 0x0000002500257308 */ /* 0x000ea40000000800 */
[----:B------:R-:W-:Y:S01]  /*2f10*/  FADD.FTZ R49, R15, R56 ;  /* 0x000000380f317221 */ /* 0x000fe20000010000 */
[----:B0-----:R-:W-:-:S03]  /*2f20*/  FADD.FTZ R48, R33, R48 ;  /* 0x0000003021307221 */ /* 0x001fc60000010000 */
[----:B------:R-:W-:Y:S01]  /*2f30*/  FADD.FTZ R56, R16, R49 ;  /* 0x0000003110387221 */ /* 0x000fe20000010000 */
[----:B------:R-:W-:Y:S01]  /*2f40*/  FADD.FTZ R49, R63, R48 ;  /* 0x000000303f317221 */ /* 0x000fe20000010000 */
[----:B------:R-:W0:Y:S01]  /*2f50*/  MUFU.EX2 R52, R52 ;  /* 0x0000003400347308 */ /* 0x000e220000000800 */
[C---:B------:R-:W-:Y:S01]  /*2f60*/  F2FP.SATFINITE.E4M3.F32.PACK_AB_MERGE_C R16, R17.reuse, R16, RZ ;  /* 0x000000101110723e */ /* 0x040fe200048070ff */
[----:B------:R-:W-:Y:S01]  /*2f70*/  FADD.FTZ R57, R17, R56 ;  /* 0x0000003811397221 */ /* 0x000fe20000010000 */
[C---:B------:R-:W-:Y:S01]  /*2f80*/  FADD.FTZ R49, R66.reuse, R49 ;  /* 0x0000003142317221 */ /* 0x040fe20000010000 */
[----:B------:R-:W-:Y:S02]  /*2f90*/  F2FP.SATFINITE.E4M3.F32.PACK_AB_MERGE_C R63, R66, R63, RZ ;  /* 0x0000003f423f723e */ /* 0x000fe400048070ff */
[----:B------:R-:W-:Y:S01]  /*2fa0*/  FADD.FTZ R56, R18, R57 ;  /* 0x0000003912387221 */ /* 0x000fe20000010000 */
[----:B-1----:R-:W-:Y:S01]  /*2fb0*/  FADD.FTZ R48, R36, R49 ;  /* 0x0000003124307221 */ /* 0x002fe20000010000 */
[----:B------:R-:W1:Y:S01]  /*2fc0*/  MUFU.EX2 R53, R53 ;  /* 0x0000003500357308 */ /* 0x000e620000000800 */
[----:B------:R-:W-:Y:S01]  /*2fd0*/  F2FP.SATFINITE.E4M3.F32.PACK_AB_MERGE_C R141, R15, R14, R16 ;  /* 0x0000000e0f8d723e */ /* 0x000fe20004807010 */
[----:B------:R-:W-:Y:S01]  /*2fe0*/  FADD.FTZ R49, R19, R56 ;  /* 0x0000003813317221 */ /* 0x000fe20000010000 */
[----:B--2---:R-:W-:Y:S01]  /*2ff0*/  FADD.FTZ R9, R37, R48 ;  /* 0x0000003025097221 */ /* 0x004fe20000010000 */
[----:B------:R-:W-:-:S02]  /*3000*/  F2FP.SATFINITE.E4M3.F32.PACK_AB_MERGE_C R56, R13, R12, RZ ;  /* 0x0000000c0d38723e */ /* 0x000fc400048070ff */
[----:B------:R-:W-:Y:S01]  /*3010*/  FADD.FTZ R12, R20, R49 ;  /* 0x00000031140c7221 */ /* 0x000fe20000010000 */
[C---:B------:R-:W-:Y:S01]  /*3020*/  F2FP.SATFINITE.E4M3.F32.PACK_AB_MERGE_C R20, R23.reuse, R20, RZ ;  /* 0x000000141714723e */ /* 0x040fe200048070ff */
[----:B------:R-:W2:Y:S01]  /*3030*/  MUFU.EX2 R40, R40 ;  /* 0x0000002800287308 */ /* 0x000ea20000000800 */
[----:B0-----:R-:W-:Y:S01]  /*3040*/  FADD.FTZ R8, R52, R9 ;  /* 0x0000000934087221 */ /* 0x001fe20000010000 */
[----:B------:R-:W-:Y:S01]  /*3050*/  FADD.FTZ R12, R23, R12 ;  /* 0x0000000c170c7221 */ /* 0x000fe20000010000 */
[----:B------:R-:W-:Y:S02]  /*3060*/  F2FP.SATFINITE.E4M3.F32.PACK_AB_MERGE_C R139, R11, R10, R56 ;  /* 0x0000000a0b8b723e */ /* 0x000fe40004807038 */
[----:B------:R-:W-:Y:S01]  /*3070*/  F2FP.SATFINITE.E4M3.F32.PACK_AB_MERGE_C R143, R19, R18, R20 ;  /* 0x00000012138f723e */ /* 0x000fe20004807014 */
[----:B------:R-:W-:Y:S01]  /*3080*/  FADD.FTZ R13, R21, R12 ;  /* 0x0000000c150d7221 */ /* 0x000fe20000010000 */
[----:B------:R-:W-:Y:S01]  /*3090*/  F2FP.SATFINITE.E4M3.F32.PACK_AB_MERGE_C R140, R33, R32, R63 ;  /* 0x00000020218c723e */ /* 0x000fe2000480703f */
[----:B------:R-:W0:Y:S01]  /*30a0*/  MUFU.EX2 R41, R41 ;  /* 0x0000002900297308 */ /* 0x000e220000000800 */
[C---:B-1----:R-:W-:Y:S01]  /*30b0*/  FADD.FTZ R9, R53.reuse, R8 ;  /* 0x0000000835097221 */ /* 0x042fe20000010000 */
[----:B------:R-:W-:Y:S01]  /*30c0*/  FADD.FTZ R12, R26, R13 ;  /* 0x0000000d1a0c7221 */ /* 0x000fe20000010000 */
[----:B------:R-:W-:-:S03]  /*30d0*/  F2FP.SATFINITE.E4M3.F32.PACK_AB_MERGE_C R52, R53, R52, RZ ;  /* 0x000000343534723e */ /* 0x000fc600048070ff */
[----:B------:R-:W-:Y:S01]  /*30e0*/  FADD.FTZ R13, R27, R12 ;  /* 0x0000000c1b0d7221 */ /* 0x000fe20000010000 */
[----:B------:R-:W-:Y:S01]  /*30f0*/  F2FP.SATFINITE.E4M3.F32.PACK_AB_MERGE_C R27, R34, R27, RZ ;  /* 0x0000001b221b723e */ /* 0x000fe200048070ff */
[----:B------:R-:W1:Y:S01]  /*3100*/  MUFU.EX2 R60, R60 ;  /* 0x0000003c003c7308 */ /* 0x000e620000000800 */
[----:B--2---:R-:W-:Y:S01]  /*3110*/  FADD.FTZ R8, R40, R9 ;  /* 0x0000000928087221 */ /* 0x004fe20000010000 */
[----:B------:R-:W-:Y:S01]  /*3120*/  FADD.FTZ R13, R34, R13 ;  /* 0x0000000d220d7221 */ /* 0x000fe20000010000 */
[----:B------:R-:W-:Y:S02]  /*3130*/  F2FP.SATFINITE.E4M3.F32.PACK_AB_MERGE_C R145, R26, R21, R27 ;  /* 0x000000151a91723e */ /* 0x000fe4000480701b */
[----:B------:R-:W-:-:S03]  /*3140*/  F2FP.SATFINITE.E4M3.F32.PACK_AB_MERGE_C R142, R37, R36, R52 ;  /* 0x00000024258e723e */ /* 0x000fc60004807034 */
[----:B------:R-:W2:Y:S01]  /*3150*/  MUFU.EX2 R61, R61 ;  /* 0x0000003d003d7308 */ /* 0x000ea20000000800 */
[----:B0-----:R-:W-:Y:S01]  /*3160*/  FADD.FTZ R9, R41, R8 ;  /* 0x0000000829097221 */ /* 0x001fe20000010000 */
[----:B------:R-:W-:-:S04]  /*3170*/  FADD.FTZ R8, R30, R13 ;  /* 0x0000000d1e087221 */ /* 0x000fc80000010000 */
[----:B------:R-:W-:Y:S02]  /*3180*/  FADD.FTZ R8, R31, R8 ;  /* 0x000000081f087221 */ /* 0x000fe40000010000 */
[----:B------:R-:W0:Y:S01]  /*3190*/  MUFU.EX2 R44, R44 ;  /* 0x0000002c002c7308 */ /* 0x000e220000000800 */
[----:B-1----:R-:W-:Y:S01]  /*31a0*/  FADD.FTZ R6, R60, R9 ;  /* 0x000000093c067221 */ /* 0x002fe20000010000 */
[----:B------:R-:W-:-:S06]  /*31b0*/  FADD.FTZ R9, R35, R8 ;  /* 0x0000000823097221 */ /* 0x000fcc0000010000 */
[----:B------:R-:W1:Y:S01]  /*31c0*/  MUFU.EX2 R45, R45 ;  /* 0x0000002d002d7308 */ /* 0x000e620000000800 */
[C---:B--2---:R-:W-:Y:S01]  /*31d0*/  F2FP.SATFINITE.E4M3.F32.PACK_AB_MERGE_C R60, R61.reuse, R60, RZ ;  /* 0x0000003c3d3c723e */ /* 0x044fe200048070ff */
[----:B------:R-:W-:-:S03]  /*31e0*/  FADD.FTZ R61, R61, R6 ;  /* 0x000000063d3d7221 */ /* 0x000fc60000010000 */
[----:B------:R-:W-:-:S03]  /*31f0*/  F2FP.SATFINITE.E4M3.F32.PACK_AB_MERGE_C R144, R41, R40, R60 ;  /* 0x000000282990723e */ /* 0x000fc6000480703c */
[----:B------:R-:W2:Y:S01]  /*3200*/  MUFU.EX2 R68, R68 ;  /* 0x0000004400447308 */ /* 0x000ea20000000800 */
[----:B0-----:R-:W-:-:S07]  /*3210*/  FADD.FTZ R6, R44, R61 ;  /* 0x0000003d2c067221 */ /* 0x001fce0000010000 */
[----:B------:R-:W0:Y:S01]  /*3220*/  MUFU.EX2 R38, R71 ;  /* 0x0000004700267308 */ /* 0x000e220000000800 */
[----:B-1----:R-:W-:-:S07]  /*3230*/  FADD.FTZ R7, R45, R6 ;  /* 0x000000062d077221 */ /* 0x002fce0000010000 */
[----:B------:R-:W1:Y:S01]  /*3240*/  MUFU.EX2 R69, R69 ;  /* 0x0000004500457308 */ /* 0x000e620000000800 */
[----:B--2---:R-:W-:-:S07]  /*3250*/  FADD.FTZ R6, R68, R7 ;  /* 0x0000000744067221 */ /* 0x004fce0000010000 */
[----:B------:R-:W-:Y:S01]  /*3260*/  MUFU.EX2 R43, R43 ;  /* 0x0000002b002b7308 */ /* 0x000fe20000000800 */
[C---:B0-----:R-:W-:Y:S01]  /*3270*/  F2FP.SATFINITE.E4M3.F32.PACK_AB_MERGE_C R35, R38.reuse, R35, RZ ;  /* 0x000000232623723e */ /* 0x041fe200048070ff */
[----:B------:R-:W-:-:S03]  /*3280*/  FADD.FTZ R38, R38, R9 ;  /* 0x0000000926267221 */ /* 0x000fc60000010000 */
[----:B------:R-:W-:-:S03]  /*3290*/  F2FP.SATFINITE.E4M3.F32.PACK_AB_MERGE_C R147, R31, R30, R35 ;  /* 0x0000001e1f93723e */ /* 0x000fc60004807023 */
[----:B------:R-:W0:Y:S01]  /*32a0*/  MUFU.EX2 R46, R46 ;  /* 0x0000002e002e7308 */ /* 0x000e220000000800 */
[C---:B-1----:R-:W-:Y:S01]  /*32b0*/  F2FP.SATFINITE.E4M3.F32.PACK_AB_MERGE_C R68, R69.reuse, R68, RZ ;  /* 0x000000444544723e */ /* 0x042fe200048070ff */
[----:B------:R-:W-:-:S03]  /*32c0*/  FADD.FTZ R69, R69, R6 ;  /* 0x0000000645457221 */ /* 0x000fc60000010000 */
[----:B------:R-:W-:-:S03]  /*32d0*/  F2FP.SATFINITE.E4M3.F32.PACK_AB_MERGE_C R146, R45, R44, R68 ;  /* 0x0000002c2d92723e */ /* 0x000fc60004807044 */
[----:B------:R-:W1:Y:S08]  /*32e0*/  MUFU.EX2 R39, R39 ;  /* 0x0000002700277308 */ /* 0x000e700000000800 */
[----:B------:R-:W2:Y:S01]  /*32f0*/  MUFU.EX2 R72, R72 ;  /* 0x0000004800487308 */ /* 0x000ea20000000800 */
[----:B0-----:R-:W-:-:S07]  /*3300*/  F2FP.SATFINITE.E4M3.F32.PACK_AB_MERGE_C R8, R46, R43, RZ ;  /* 0x0000002b2e08723e */ /* 0x001fce00048070ff */
[----:B------:R-:W0:Y:S01]  /*3310*/  MUFU.EX2 R42, R42 ;  /* 0x0000002a002a7308 */ /* 0x000e220000000800 */
[----:B-1----:R-:W-:-:S07]  /*3320*/  FADD.FTZ R7, R39, R38 ;  /* 0x0000002627077221 */ /* 0x002fce0000010000 */
[----:B------:R-:W1:Y:S01]  /*3330*/  MUFU.EX2 R73, R73 ;  /* 0x0000004900497308 */ /* 0x000e620000000800 */
[----:B--2---:R-:W-:-:S07]  /*3340*/  FADD.FTZ R6, R72, R69 ;  /* 0x0000004548067221 */ /* 0x004fce0000010000 */
[----:B------:R-:W2:Y:S01]  /*3350*/  MUFU.EX2 R76, R76 ;  /* 0x0000004c004c7308 */ /* 0x000ea20000000800 */
[C---:B0-----:R-:W-:Y:S01]  /*3360*/  F2FP.SATFINITE.E4M3.F32.PACK_AB_MERGE_C R149, R42.reuse, R39, R8 ;  /* 0x000000272a95723e */ /* 0x041fe20004807008 */
[----:B------:R-:W-:-:S04]  /*3370*/  FADD.FTZ R42, R42, R7 ;  /* 0x000000072a2a7221 */ /* 0x000fc80000010000 */
[----:B------:R-:W-:Y:S02]  /*3380*/  FADD.FTZ R43, R43, R42 ;  /* 0x0000002a2b2b7221 */ /* 0x000fe40000010000 */
[----:B------:R-:W0:Y:S01]  /*3390*/  MUFU.EX2 R77, R77 ;  /* 0x0000004d004d7308 */ /* 0x000e220000000800 */
[----:B-1----:R-:W-:Y:S01]  /*33a0*/  FADD.FTZ R7, R73, R6 ;  /* 0x0000000649077221 */ /* 0x002fe20000010000 */
[----:B------:R-:W-:-:S06]  /*33b0*/  FADD.FTZ R46, R46, R43 ;  /* 0x0000002b2e2e7221 */ /* 0x000fcc0000010000 */
[----:B------:R-:W-:Y:S01]  /*33c0*/  MUFU.EX2 R51, R51 ;  /* 0x0000003300337308 */ /* 0x000fe20000000800 */
[----:B--2---:R-:W-:-:S07]  /*33d0*/  FADD.FTZ R6, R76, R7 ;  /* 0x000000074c067221 */ /* 0x004fce0000010000 */
[----:B------:R-:W1:Y:S01]  /*33e0*/  MUFU.EX2 R22, R22 ;  /* 0x0000001600167308 */ /* 0x000e620000000800 */
[C---:B0-----:R-:W-:Y:S01]  /*33f0*/  F2FP.SATFINITE.E4M3.F32.PACK_AB_MERGE_C R76, R77.reuse, R76, RZ ;  /* 0x0000004c4d4c723e */ /* 0x041fe200048070ff */
[----:B------:R-:W-:-:S03]  /*3400*/  FADD.FTZ R77, R77, R6 ;  /* 0x000000064d4d7221 */ /* 0x000fc60000010000 */
[----:B------:R-:W-:-:S03]  /*3410*/  F2FP.SATFINITE.E4M3.F32.PACK_AB_MERGE_C R148, R73, R72, R76 ;  /* 0x000000484994723e */ /* 0x000fc6000480704c */
[----:B------:R-:W0:Y:S08]  /*3420*/  MUFU.EX2 R47, R47 ;  /* 0x0000002f002f7308 */ /* 0x000e300000000800 */
[----:B------:R-:W2:Y:S01]  /*3430*/  MUFU.EX2 R80, R80 ;  /* 0x0000005000507308 */ /* 0x000ea20000000800 */
[----:B-1----:R-:W-:-:S07]  /*3440*/  F2FP.SATFINITE.E4M3.F32.PACK_AB_MERGE_C R8, R22, R51, RZ ;  /* 0x000000331608723e */ /* 0x002fce00048070ff */
[----:B------:R-:W1:Y:S01]  /*3450*/  MUFU.EX2 R50, R50 ;  /* 0x0000003200327308 */ /* 0x000e620000000800 */
[----:B0-----:R-:W-:-:S07]  /*3460*/  FADD.FTZ R7, R47, R46 ;  /* 0x0000002e2f077221 */ /* 0x001fce0000010000 */
[----:B------:R-:W0:Y:S01]  /*3470*/  MUFU.EX2 R81, R81 ;  /* 0x0000005100517308 */ /* 0x000e220000000800 */
[----:B--2---:R-:W-:-:S07]  /*3480*/  FADD.FTZ R6, R80, R77 ;  /* 0x0000004d50067221 */ /* 0x004fce0000010000 */
[----:B------:R-:W2:Y:S01]  /*3490*/  MUFU.EX2 R84, R84 ;  /* 0x0000005400547308 */ /* 0x000ea20000000800 */
[C---:B-1----:R-:W-:Y:S01]  /*34a0*/  F2FP.SATFINITE.E4M3.F32.PACK_AB_MERGE_C R151, R50.reuse, R47, R8 ;  /* 0x0000002f3297723e */ /* 0x042fe20004807008 */
[----:B------:R-:W-:-:S04]  /*34b0*/  FADD.FTZ R50, R50, R7 ;  /* 0x0000000732327221 */ /* 0x000fc80000010000 */
[----:B------:R-:W-:Y:S02]  /*34c0*/  FADD.FTZ R51, R51, R50 ;  /* 0x0000003233337221 */ /* 0x000fe40000010000 */
[----:B------:R-:W1:Y:S01]  /*34d0*/  MUFU.EX2 R9, R54 ;  /* 0x0000003600097308 */ /* 0x000e620000000800 */
[----:B0-----:R-:W-:-:S04]  /*34e0*/  FADD.FTZ R7, R81, R6 ;  /* 0x0000000651077221 */ /* 0x001fc80000010000 */
[----:B--2---:R-:W-:Y:S01]  /*34f0*/  FADD.FTZ R6, R84, R7 ;  /* 0x0000000754067221 */ /* 0x004fe20000010000 */
[----:B------:R-:W-:Y:S01]  /*3500*/  FADD.FTZ R7, R22, R51 ;  /* 0x0000003316077221 */ /* 0x000fe20000010000 */
[C---:B-1----:R-:W-:Y:S02]  /*3510*/  F2FP.SATFINITE.E4M3.F32.PACK_AB_MERGE_C R8, R9.reuse, R84, RZ ;  /* 0x000000540908723e */ /* 0x042fe400048070ff */
[----:B------:R-:W-:Y:S02]  /*3520*/  FADD.FTZ R6, R9, R6 ;  /* 0x0000000609067221 */ /* 0x000fe40000010000 */
[----:B------:R-:W-:Y:S01]  /*3530*/  F2FP.SATFINITE.E4M3.F32.PACK_AB_MERGE_C R150, R81, R80, R8 ;  /* 0x000000505196723e */ /* 0x000fe20004807008 */
[----:B------:R-:W-:Y:S06]  /*3540*/  @!P1 BRA `(.L_x_18) ;  /* 0x0000001c00649947 */ /* 0x000fec0003800000 */
[----:B------:R-:W-:Y:S01]  /*3550*/  IMAD.MOV.U32 R9, RZ, RZ, R4 ;  /* 0x000000ffff097224 */ /* 0x000fe200078e0004 */
[----:B------:R-:W-:Y:S01]  /*3560*/  CS2R R134, SRZ ;  /* 0x0000000000867805 */ /* 0x000fe2000001ff00 */
[----:B------:R-:W-:Y:S01]  /*3570*/  IMAD.MOV.U32 R8, RZ, RZ, R5 ;  /* 0x000000ffff087224 */ /* 0x000fe200078e0005 */
[----:B------:R-:W-:Y:S02]  /*3580*/  CS2R R132, SRZ ;  /* 0x0000000000847805 */ /* 0x000fe4000001ff00 */
[----:B------:R-:W-:Y:S02]  /*3590*/  CS2R R130, SRZ ;  /* 0x0000000000827805 */ /* 0x000fe4000001ff00 */
[----:B------:R-:W-:Y:S02]  /*35a0*/  CS2R R128, SRZ ;  /* 0x0000000000807805 */ /* 0x000fe4000001ff00 */
[----:B------:R-:W-:Y:S02]  /*35b0*/  CS2R R126, SRZ ;  /* 0x00000000007e7805 */ /* 0x000fe4000001ff00 */
[----:B------:R-:W-:-:S02]  /*35c0*/  CS2R R124, SRZ ;  /* 0x00000000007c7805 */ /* 0x000fc4000001ff00 */
[----:B------:R-:W-:Y:S02]  /*35d0*/  CS2R R122, SRZ ;  /* 0x00000000007a7805 */ /* 0x000fe4000001ff00 */
        /* <DEDUP_REMOVED lines=16> */
[----:B------:R-:W-:Y:S01]  /*36e0*/  CS2R R88, SRZ ;  /* 0x0000000000587805 */ /* 0x000fe2000001ff00 */
[----:B------:R-:W-:Y:S01]  /*36f0*/  UMOV UR5, URZ ;  /* 0x0000003f00057c82 */ /* 0x000fe20008000000 */
[----:B------:R-:W-:-:S05]  /*3700*/  UMOV UR6, URZ ;  /* 0x0000003f00067c82 */ /* 0x000fca0008000000 */
.L_x_29:
[----:B------:R-:W-:-:S04]  /*3710*/  UISETP.NE.AND UP0, UPT, UR6, 0x1, UPT ;  /* 0x000000010600788c */ /* 0x000fc8000bf05270 */
[----:B------:R-:W-:-:S04]  /*3720*/  USEL UR4, URZ, 0x1, UP0 ;  /* 0x000000013f047887 */ /* 0x000fc80008000000 */
[----:B------:R-:W-:Y:S01]  /*3730*/  ULOP3.LUT UR4, UR5, UR4, URZ, 0x3c, !UPT ;  /* 0x0000000405047292 */ /* 0x000fe2000f8e3c3f */
[----:B------:R-:W-:Y:S11]  /*3740*/  @!P0 BRA `(.L_x_19) ;  /* 0x0000000000048947 */ /* 0x000ff60003800000 */
[----:B------:R-:W-:Y:S01]  /*3750*/  BPT.TRAP 0x1 ;  /* 0x000000040000795c */ /* 0x000fe20000300000 */
.L_x_19:
[----:B------:R-:W-:Y:S01]  /*3760*/  UIADD3 UR10, UR6, 0x1, URZ ;  /* 0x00000001060a7890 */ /* 0x000fe2000fffe03f */
[----:B------:R-:W-:-:S03]  /*3770*/  IMAD.U32 R4, RZ, RZ, UR4 ;  /* 0x00000004ff047e24 */ /* 0x000fc6000f8e00ff */
[----:B------:R-:W-:Y:S02]  /*3780*/  UISETP.NE.AND UP0, UPT, UR10, 0x2, UPT ;  /* 0x000000020a00788c */ /* 0x000fe4000bf05270 */
[----:B------:R-:W-:Y:S02]  /*3790*/  SHF.L.U32 R4, R4, 0x1f, RZ ;  /* 0x0000001f04047819 */ /* 0x000fe400000006ff */
[----:B------:R-:W-:-:S04]  /*37a0*/  USEL UR10, UR10, URZ, UP0 ;  /* 0x0000003f0a0a7287 */ /* 0x000fc80008000000 */
[----:B------:R-:W-:Y:S02]  /*37b0*/  ULEA UR21, UR10, UR40, 0x3 ;  /* 0x000000280a157291 */ /* 0x000fe4000f8e183f */
[----:B------:R-:W-:-:S07]  /*37c0*/  IMAD.U32 R0, RZ, RZ, UR10 ;  /* 0x0000000aff007e24 */ /* 0x000fce000f8e00ff */
[----:B------:R0:W1:Y:S01]  /*37d0*/  SYNCS.PHASECHK.TRANS64.TRYWAIT P1, [UR21+0x17030], R4 ;  /* 0x01703004ff0075a7 */ /* 0x0000620008020155 */
[----:B------:R-:W-:Y:S05]  /*37e0*/  @!P0 BRA `(.L_x_20) ;  /* 0x0000000000048947 */ /* 0x000fea0003800000 */
[----:B------:R-:W-:Y:S01]  /*37f0*/  BPT.TRAP 0x1 ;  /* 0x000000040000795c */ /* 0x000fe20000300000 */
.L_x_20:
[----:B-1----:R-:W-:Y:S05]  /*3800*/  @P1 BRA `(.L_x_21) ;  /* 0x0000000000081947 */ /* 0x002fea0003800000 */
[----:B------:R-:W1:Y:S02]  /*3810*/  SYNCS.PHASECHK.TRANS64.TRYWAIT P1, [UR21+0x17030], R4 ;  /* 0x01703004ff0075a7 */ /* 0x000e640008020155 */
[----:B-1----:R-:W-:Y:S05]  /*3820*/  @!P1 BRA `(.L_x_22) ;  /* 0x0000008000149947 */ /* 0x002fea0003800000 */
.L_x_21:
[----:B------:R-:W-:Y:S01]  /*3830*/  R2UR UR18, R0 ;  /* 0x00000000001272ca */ /* 0x000fe200000e0000 */
[----:B------:R-:W-:Y:S01]  /*3840*/  WARPGROUP.ARRIVE ;  /* 0x00000000000079c5 */ /* 0x000fe20000000000 */
[----:B------:R-:W-:Y:S01]  /*3850*/  R2UR UR16, R2 ;  /* 0x00000000021072ca */ /* 0x000fe200000e0000 */
[----:B------:R-:W-:Y:S01]  /*3860*/  UMOV UR19, 0xc0000010 ;  /* 0xc000001000137882 */ /* 0x000fe20000000000 */
[----:B------:R-:W-:Y:S01]  /*3870*/  R2UR UR17, R3 ;  /* 0x00000000031172ca */ /* 0x000fe200000e0000 */
[----:B------:R-:W-:Y:S01]  /*3880*/  UMOV UR11, 0xc0000010 ;  /* 0xc0000010000b7882 */ /* 0x000fe20000000000 */
[----:B------:R-:W-:-:S07]  /*3890*/  UMOV UR15, 0xc0000010 ;  /* 0xc0000010000f7882 */ /* 0x000fce0000000000 */
[----:B------:R-:W-:-:S04]  /*38a0*/  UIMAD UR18, UR18, 0x300, UR20 ;  /* 0x00000300121278a4 */ /* 0x000fc8000f8e0214 */
[----:B------:R-:W-:Y:S02]  /*38b0*/  UIADD3 UR10, UR18, 0x100, URZ ;  /* 0x00000100120a7890 */ /* 0x000fe4000fffe03f */
[----:B------:R-:W-:-:S03]  /*38c0*/  UIADD3 UR14, UR18, 0x200, URZ ;  /* 0x00000200120e7890 */ /* 0x000fc6000fffe03f */
[----:B------:R-:W-:Y:S03]  /*38d0*/  QGMMA.64x128x32.F32.E4M3.E4M3 R24, gdesc[UR16], RZ, !UPT, gsb0 ;  /* 0x01e00000101879f3 */ /* 0x000fe6000c0008ff */
[----:B------:R-:W-:Y:S02]  /*38e0*/  WARPGROUP.DEPBAR.LE gsb0, 0x0 ;  /* 0x00008000000079c5 */ /* 0x000fe40000010000 */
[----:B------:R-:W-:-:S07]  /*38f0*/  WARPGROUP.ARRIVE ;  /* 0x00000000000079c5 */ /* 0x000fce0000000000 */
[----:B------:R-:W-:Y:S03]  /*3900*/  QGMMA.64x128x32.F32.E4M3.E4M3 R24, gdesc[UR8], R24, gsb0 ;  /* 0x01e00000081879f3 */ /* 0x000fe60008000818 */
[----:B------:R-:W-:Y:S02]  /*3910*/  WARPGROUP.DEPBAR.LE gsb0, 0x0 ;  /* 0x00008000000079c5 */ /* 0x000fe40000010000 */
[----:B------:R-:W-:-:S07]  /*3920*/  WARPGROUP.ARRIVE ;  /* 0x00000000000079c5 */ /* 0x000fce0000000000 */
[----:B------:R-:W-:Y:S03]  /*3930*/  QGMMA.64x128x32.F32.E4M3.E4M3 R24, gdesc[UR12], R24, gsb0 ;  /* 0x01e000000c1879f3 */ /* 0x000fe60008000818 */
[----:B------:R-:W-:Y:S02]  /*3940*/  WARPGROUP.DEPBAR.LE gsb0, 0x0 ;  /* 0x00008000000079c5 */ /* 0x000fe40000010000 */
[----:B------:R-:W-:Y:S05]  /*3950*/  @!P0 BRA `(.L_x_23) ;  /* 0x0000000000048947 */ /* 0x000fea0003800000 */
[----:B------:R-:W-:Y:S01]  /*3960*/  BPT.TRAP 0x1 ;  /* 0x000000040000795c */ /* 0x000fe20000300000 */
.L_x_23:
[----:B------:R-:W-:Y:S01]  /*3970*/  ULEA UR14, UR6, UR40, 0x3 ;  /* 0x00000028060e7291 */ /* 0x000fe2000f8e183f */
[----:B01----:R-:W-:-:S05]  /*3980*/  IMAD.U32 R4, RZ, RZ, UR5 ;  /* 0x00000005ff047e24 */ /* 0x003fca000f8e00ff */
[----:B------:R-:W-:-:S04]  /*3990*/  SHF.L.U32 R4, R4, 0x1f, RZ ;  /* 0x0000001f04047819 */ /* 0x000fc800000006ff */
[----:B------:R0:W1:Y:S01]  /*39a0*/  SYNCS.PHASECHK.TRANS64.TRYWAIT P1, [UR14+0x17050], R4 ;  /* 0x01705004ff0075a7 */ /* 0x000062000802014e */
[----:B------:R-:W-:Y:S05]  /*39b0*/  @!P0 BRA `(.L_x_24) ;  /* 0x0000000000048947 */ /* 0x000fea0003800000 */
[----:B------:R-:W-:Y:S01]  /*39c0*/  BPT.TRAP 0x1 ;  /* 0x000000040000795c */ /* 0x000fe20000300000 */
.L_x_24:
[----:B-1----:R-:W-:Y:S05]  /*39d0*/  @P1 BRA `(.L_x_25) ;  /* 0x0000000000081947 */ /* 0x002fea0003800000 */
[----:B------:R-:W1:Y:S02]  /*39e0*/  SYNCS.PHASECHK.TRANS64.TRYWAIT P1, [UR14+0x17050], R4 ;  /* 0x01705004ff0075a7 */ /* 0x000e64000802014e */
[----:B-1----:R-:W-:Y:S05]  /*39f0*/  @!P1 BRA `(.L_x_26) ;  /* 0x0000007c00b89947 */ /* 0x002fea0003800000 */
.L_x_25:
[----:B------:R-:W-:Y:S01]  /*3a00*/  UIADD3 UR5, UR40, 0x400, URZ ;  /* 0x0000040028057890 */ /* 0x000fe2000fffe03f */
[----:B------:R-:W-:Y:S01]  /*3a10*/  WARPGROUP.ARRIVE ;  /* 0x00000000000079c5 */ /* 0x000fe20000000000 */
[----:B------:R-:W-:Y:S02]  /*3a20*/  UMOV UR11, 0x40000040 ;  /* 0x40000040000b7882 */ /* 0x000fe40000000000 */
[----:B------:R-:W-:-:S04]  /*3a30*/  USHF.R.U32.HI UR5, URZ, 0x4, UR5 ;  /* 0x000000043f057899 */ /* 0x000fc80008011605 */
[----:B------:R-:W-:-:S04]  /*3a40*/  ULOP3.LUT UR5, UR5, 0x3fff, URZ, 0xc0, !UPT ;  /* 0x00003fff05057892 */ /* 0x000fc8000f8ec03f */
[----:B------:R-:W-:-:S04]  /*3a50*/  ULOP3.LUT UR5, UR5, 0x10000, URZ, 0xfc, !UPT ;  /* 0x0001000005057892 */ /* 0x000fc8000f8efc3f */
[----:B------:R-:W-:-:S07]  /*3a60*/  UIMAD UR6, UR6, 0x300, UR5 ;  /* 0x00000300060678a4 */ /* 0x000fce000f8e0205 */
[----:B------:R-:W-:Y:S02]  /*3a70*/  UMOV UR10, UR6 ;  /* 0x00000006000a7c82 */ /* 0x000fe40008000000 */
[----:B------:R-:W-:Y:S01]  /*3a80*/  QGMMA.64x96x32.F32.E4M3.E4M3 R88, R136, gdesc[UR8], R88, gsb0 ;  /* 0x0160000888587df3 */ /* 0x000fe20008000858 */
[----:B------:R-:W-:Y:S01]  /*3a90*/  UIADD3 UR10, UR6, 0x2, URZ ;  /* 0x00000002060a7890 */ /* 0x000fe2000fffe03f */
[----:B------:R-:W-:Y:S01]  /*3aa0*/  UMOV UR11, 0x40000040 ;  /* 0x40000040000b7882 */ /* 0x000fe20000000000 */
[----:B------:R-:W-:Y:S02]  /*3ab0*/  WARPGROUP.DEPBAR.LE gsb0, 0x0 ;  /* 0x00008000000079c5 */ /* 0x000fe40000010000 */
[----:B------:R-:W-:-:S06]  /*3ac0*/  WARPGROUP.ARRIVE ;  /* 0x00000000000079c5 */ /* 0x000fcc0000000000 */
[----:B------:R-:W-:Y:S01]  /*3ad0*/  QGMMA.64x96x32.F32.E4M3.E4M3 R88, R140, gdesc[UR8], R88, gsb0 ;  /* 0x016000088c587df3 */ /* 0x000fe20008000858 */
[----:B------:R-:W-:Y:S01]  /*3ae0*/  UIADD3 UR10, UR6, 0x4, URZ ;  /* 0x00000004060a7890 */ /* 0x000fe2000fffe03f */
[----:B------:R-:W-:Y:S01]  /*3af0*/  UMOV UR11, 0x40000040 ;  /* 0x40000040000b7882 */ /* 0x000fe20000000000 */
[----:B------:R-:W-:Y:S01]  /*3b00*/  UIADD3 UR6, UR6, 0x6, URZ ;  /* 0x0000000606067890 */ /* 0x000fe2000fffe03f */
[----:B------:R-:W-:Y:S02]  /*3b10*/  WARPGROUP.DEPBAR.LE gsb0, 0x0 ;  /* 0x00008000000079c5 */ /* 0x000fe40000010000 */
[----:B------:R-:W-:-:S06]  /*3b20*/  WARPGROUP.ARRIVE ;  /* 0x00000000000079c5 */ /* 0x000fcc0000000000 */
[----:B------:R-:W-:Y:S01]  /*3b30*/  QGMMA.64x96x32.F32.E4M3.E4M3 R88, R144, gdesc[UR8], R88, gsb0 ;  /* 0x0160000890587df3 */ /* 0x000fe20008000858 */
[----:B------:R-:W-:Y:S01]  /*3b40*/  UMOV UR10, UR6 ;  /* 0x00000006000a7c82 */ /* 0x000fe20008000000 */
[----:B------:R-:W-:Y:S01]  /*3b50*/  UMOV UR11, 0x40000040 ;  /* 0x40000040000b7882 */ /* 0x000fe20000000000 */
[----:B------:R-:W-:Y:S02]  /*3b60*/  WARPGROUP.DEPBAR.LE gsb0, 0x0 ;  /* 0x00008000000079c5 */ /* 0x000fe40000010000 */
[----:B------:R-:W-:-:S06]  /*3b70*/  WARPGROUP.ARRIVE ;  /* 0x00000000000079c5 */ /* 0x000fcc0000000000 */
[----:B------:R-:W-:Y:S03]  /*3b80*/  QGMMA.64x96x32.F32.E4M3.E4M3 R88, R148, gdesc[UR8], R88, gsb0 ;  /* 0x0160000894587df3 */ /* 0x000fe60008000858 */
[----:B------:R-:W-:Y:S02]  /*3b90*/  WARPGROUP.DEPBAR.LE gsb0, 0x0 ;  /* 0x00008000000079c5 */ /* 0x000fe40000010000 */
[----:B------:R-:W-:Y:S05]  /*3ba0*/  @!P0 BRA `(.L_x_27) ;  /* 0x0000000000048947 */ /* 0x000fea0003800000 */
[----:B------:R-:W-:Y:S01]  /*3bb0*/  BPT.TRAP 0x1 ;  /* 0x000000040000795c */ /* 0x000fe20000300000 */
.L_x_27:
[----:B01----:R-:W-:Y:S01]  /*3bc0*/  FMNMX.FTZ R4, R24, R8, !PT ;  /* 0x0000000818047209 */ /* 0x003fe20007810000 */
[----:B------:R-:W-:Y:S01]  /*3bd0*/  IMAD.U32 R136, RZ, RZ, UR47 ;  /* 0x0000002fff887e24 */ /* 0x000fe2000f8e00ff */
[----:B------:R-:W-:Y:S01]  /*3be0*/  FMNMX.FTZ R10, R26, R9, !PT ;  /* 0x000000091a0a7209 */ /* 0x000fe20007810000 */
[----:B------:R-:W-:Y:S01]  /*3bf0*/  UIADD3 UR5, UR21, 0x17040, URZ ;  /* 0x0001704015057890 */ /* 0x000fe2000fffe03f */
[----:B------:R-:W-:Y:S02]  /*3c00*/  FMNMX.FTZ R5, R25, R4, !PT ;  /* 0x0000000419057209 */ /* 0x000fe40007810000 */
[----:B------:R-:W-:Y:S01]  /*3c10*/  FMNMX.FTZ R11, R27, R10, !PT ;  /* 0x0000000a1b0b7209 */ /* 0x000fe20007810000 */
[----:B------:R-:W-:Y:S01]  /*3c20*/  UPRMT UR5, UR7, 0x654, UR5 ;  /* 0x0000065407057896 */ /* 0x000fe20008000005 */
[----:B------:R-:W-:Y:S02]  /*3c30*/  FMNMX.FTZ R4, R28, R5, !PT ;  /* 0x000000051c047209 */ /* 0x000fe40007810000 */
[----:B------:R-:W-:-:S02]  /*3c40*/  FMNMX.FTZ R10, R30, R11, !PT ;  /* 0x0000000b1e0a7209 */ /* 0x000fc40007810000 */
[----:B------:R-:W-:Y:S02]  /*3c50*/  FMNMX.FTZ R5, R29, R4, !PT ;  /* 0x000000041d057209 */ /* 0x000fe40007810000 */
[----:B------:R-:W-:Y:S02]  /*3c60*/  FMNMX.FTZ R11, R31, R10, !PT ;  /* 0x0000000a1f0b7209 */ /* 0x000fe40007810000 */
[----:B------:R-:W-:Y:S01]  /*3c70*/  FMNMX.FTZ R4, R32, R5, !PT ;  /* 0x0000000520047209 */ /* 0x000fe20007810000 */
[----:B------:R-:W-:Y:S01]  /*3c80*/  SYNCS.ARRIVE.TRANS64.RED.A1T0 RZ, [UR5], RZ ;  /* 0x000000ffffff79a7 */ /* 0x000fe20008100405 */
[----:B------:R-:W-:Y:S02]  /*3c90*/  FMNMX.FTZ R10, R34, R11, !PT ;  /* 0x0000000b220a7209 */ /* 0x000fe40007810000 */
[----:B------:R-:W-:Y:S02]  /*3ca0*/  FMNMX.FTZ R5, R33, R4, !PT ;  /* 0x0000000421057209 */ /* 0x000fe40007810000 */
[----:B------:R-:W-:-:S02]  /*3cb0*/  FMNMX.FTZ R11, R35, R10, !PT ;  /* 0x0000000a230b7209 */ /* 0x000fc40007810000 */
[----:B------:R-:W-:Y:S02]  /*3cc0*/  FMNMX.FTZ R4, R36, R5, !PT ;  /* 0x0000000524047209 */ /* 0x000fe40007810000 */
[----:B------:R-:W-:Y:S02]  /*3cd0*/  FMNMX.FTZ R10, R38, R11, !PT ;  /* 0x0000000b260a7209 */ /* 0x000fe40007810000 */
[----:B------:R-:W-:Y:S02]  /*3ce0*/  FMNMX.FTZ R5, R37, R4, !PT ;  /* 0x0000000425057209 */ /* 0x000fe40007810000 */
        /* <DEDUP_REMOVED lines=48> */
[----:B------:R-:W-:-:S03]  /*3ff0*/  FMNMX.FTZ R10, R87, R10, !PT ;  /* 0x0000000a570a7209 */ /* 0x000fc60007810000 */
[----:B------:R-:W0:Y:S04]  /*4000*/  SHFL.BFLY PT, R4, R11, 0x2, 0x1f ;  /* 0x0c401f000b047f89 */ /* 0x000e2800000e0000 */
[----:B------:R-:W1:Y:S01]  /*4010*/  SHFL.BFLY PT, R5, R10, 0x2, 0x1f ;  /* 0x0c401f000a057f89 */ /* 0x000e6200000e0000 */
[----:B0-----:R-:W-:Y:S02]  /*4020*/  FMNMX.FTZ R12, R11, R4, !PT ;  /* 0x000000040b0c7209 */ /* 0x001fe40007810000 */
[----:B-1----:R-:W-:-:S03]  /*4030*/  FMNMX.FTZ R13, R10, R5, !PT ;  /* 0x000000050a0d7209 */ /* 0x002fc60007810000 */
[----:B------:R-:W0:Y:S04]  /*4040*/  SHFL.BFLY PT, R5, R12, 0x1, 0x1f ;  /* 0x0c201f000c057f89 */ /* 0x000e2800000e0000 */
[----:B------:R-:W1:Y:S01]  /*4050*/  SHFL.BFLY PT, R4, R13, 0x1, 0x1f ;  /* 0x0c201f000d047f89 */ /* 0x000e6200000e0000 */
[----:B0-----:R-:W-:Y:S02]  /*4060*/  FMNMX.FTZ R5, R12, R5, !PT ;  /* 0x000000050c057209 */ /* 0x001fe40007810000 */
[----:B-1----:R-:W-:-:S03]  /*4070*/  FMNMX.FTZ R4, R13, R4, !PT ;  /* 0x000000040d047209 */ /* 0x002fc60007810000 */
[C---:B------:R-:W-:Y:S01]  /*4080*/  FFMA.FTZ R136, R5.reuse, R136, -8 ;  /* 0xc100000005887423 */ /* 0x040fe20000010088 */
[----:B------:R-:W-:-:S03]  /*4090*/  FADD.FTZ R8, -R5, R8 ;  /* 0x0000000805087221 */ /* 0x000fc60000010100 */
[--C-:B------:R-:W-:Y:S01]  /*40a0*/  FFMA.FTZ R13, R29, UR47, -R136.reuse ;  /* 0x0000002f1d0d7c23 */ /* 0x100fe20008010888 */
[----:B------:R-:W-:-:S01]  /*40b0*/  FFMA.FTZ R29, R57, UR47, -R136 ;  /* 0x0000002f391d7c23 */ /* 0x000fc20008010888 */
[----:B------:R-:W-:Y:S02]  /*40c0*/  IMAD.U32 R57, RZ, RZ, UR47 ;  /* 0x0000002fff397e24 */ /* 0x000fe4000f8e00ff */
[----:B------:R-:W-:Y:S01]  /*40d0*/  FMUL.FTZ R14, R8, UR47 ;  /* 0x0000002f080e7c20 */ /* 0x000fe20008410000 */
[----:B------:R-:W-:Y:S01]  /*40e0*/  FADD.FTZ R8, -R4, R9 ;  /* 0x0000000904087221 */ /* 0x000fe20000010100 */
[----:B------:R-:W-:-:S01]  /*40f0*/  FFMA.FTZ R17, R37, UR47, -R136 ;  /* 0x0000002f25117c23 */ /* 0x000fc20008010888 */
[----:B------:R-:W-:Y:S01]  /*4100*/  FFMA.FTZ R57, R4, R57, -8 ;  /* 0xc100000004397423 */ /* 0x000fe20000010039 */
[----:B------:R-:W-:-:S01]  /*4110*/  FFMA.FTZ R10, R24, UR47, -R136 ;  /* 0x0000002f180a7c23 */ /* 0x000fc20008010888 */
[--C-:B------:R-:W-:Y:S01]  /*4120*/  FFMA.FTZ R37, R65, UR47, -R136.reuse ;  /* 0x0000002f41257c23 */ /* 0x100fe20008010888 */
[----:B------:R-:W-:Y:S01]  /*4130*/  FMUL.FTZ R8, R8, UR47 ;  /* 0x0000002f08087c20 */ /* 0x000fe20008410000 */
[----:B------:R-:W-:Y:S01]  /*4140*/  FFMA.FTZ R65, R26, UR47, -R57 ;  /* 0x0000002f1a417c23 */ /* 0x000fe20008010839 */
[----:B------:R-:W-:-:S01]  /*4150*/  FFMA.FTZ R11, R25, UR47, -R136 ;  /* 0x0000002f190b7c23 */ /* 0x000fc20008010888 */
[----:B------:R-:W-:Y:S01]  /*4160*/  FFMA.FTZ R26, R27, UR47, -R57 ;  /* 0x0000002f1b1a7c23 */ /* 0x000fe20008010839 */
[----:B------:R0:W-:Y:S01]  /*4170*/  MUFU.EX2 R9, R14 ;  /* 0x0000000e00097308 */ /* 0x0001e20000000800 */
[----:B------:R-:W-:-:S01]  /*4180*/  FFMA.FTZ R12, R28, UR47, -R136 ;  /* 0x0000002f1c0c7c23 */ /* 0x000fc20008010888 */
[--C-:B------:R-:W-:Y:S01]  /*4190*/  FFMA.FTZ R27, R30, UR47, -R57.reuse ;  /* 0x0000002f1e1b7c23 */ /* 0x100fe20008010839 */
[----:B------:R-:W-:-:S01]  /*41a0*/  FFMA.FTZ R30, R31, UR47, -R57 ;  /* 0x0000002f1f1e7c23 */ /* 0x000fc20008010839 */
[--C-:B------:R-:W-:Y:S01]  /*41b0*/  FFMA.FTZ R31, R34, UR47, -R57.reuse ;  /* 0x0000002f221f7c23 */ /* 0x100fe20008010839 */
[----:B------:R-:W-:-:S01]  /*41c0*/  FFMA.FTZ R34, R35, UR47, -R57 ;  /* 0x0000002f23227c23 */ /* 0x000fc20008010839 */
[--C-:B------:R-:W-:Y:S01]  /*41d0*/  FFMA.FTZ R35, R38, UR47, -R57.reuse ;  /* 0x0000002f26237c23 */ /* 0x100fe20008010839 */
[----:B------:R-:W-:-:S01]  /*41e0*/  FFMA.FTZ R38, R39, UR47, -R57 ;  /* 0x0000002f27267c23 */ /* 0x000fc20008010839 */
[----:B------:R-:W1:Y:S01]  /*41f0*/  MUFU.EX2 R10, R10 ;  /* 0x0000000a000a7308 */ /* 0x000e620000000800 */
[----:B0-----:R-:W-:-:S01]  /*4200*/  FFMA.FTZ R14, R32, UR47, -R136 ;  /* 0x0000002f200e7c23 */ /* 0x001fc20008010888 */
[----:B------:R-:W-:Y:S01]  /*4210*/  FFMA.FTZ R15, R33, UR47, -R136 ;  /* 0x0000002f210f7c23 */ /* 0x000fe20008010888 */
[----:B------:R-:W-:-:S01]  /*4220*/  FFMA.FTZ R39, R42, UR47, -R57 ;  /* 0x0000002f2a277c23 */ /* 0x000fc20008010839 */
[--C-:B------:R-:W-:Y:S01]  /*4230*/  FFMA.FTZ R42, R43, UR47, -R57.reuse ;  /* 0x0000002f2b2a7c23 */ /* 0x100fe20008010839 */
[----:B------:R-:W-:-:S01]  /*4240*/  FFMA.FTZ R43, R46, UR47, -R57 ;  /* 0x0000002f2e2b7c23 */ /* 0x000fc20008010839 */
[----:B------:R-:W-:Y:S01]  /*4250*/  FFMA.FTZ R46, R47, UR47, -R57 ;  /* 0x0000002f2f2e7c23 */ /* 0x000fe20008010839 */
[----:B------:R-:W-:-:S01]  /*4260*/  FFMA.FTZ R16, R36, UR47, -R136 ;  /* 0x0000002f24107c23 */ /* 0x000fc20008010888 */
[----:B------:R-:W-:Y:S01]  /*4270*/  MUFU.EX2 R8, R8 ;  /* 0x0000000800087308 */ /* 0x000fe20000000800 */
[----:B------:R-:W-:-:S01]  /*4280*/  FFMA.FTZ R19, R41, UR47, -R136 ;  /* 0x0000002f29137c23 */ /* 0x000fc20008010888 */
[----:B------:R-:W-:Y:S01]  /*4290*/  FFMA.FTZ R47, R50, UR47, -R57 ;  /* 0x0000002f322f7c23 */ /* 0x000fe20008010839 */
[----:B------:R-:W-:-:S01]  /*42a0*/  FFMA.FTZ R41, R69, UR47, -R136 ;  /* 0x0000002f45297c23 */ /* 0x000fc20008010888 */
[--C-:B------:R-:W-:Y:S01]  /*42b0*/  FFMA.FTZ R50, R51, UR47, -R57.reuse ;  /* 0x0000002f33327c23 */ /* 0x100fe20008010839 */
[----:B------:R-:W-:-:S01]  /*42c0*/  FFMA.FTZ R51, R54, UR47, -R57 ;  /* 0x0000002f36337c23 */ /* 0x000fc20008010839 */
[--C-:B------:R-:W-:Y:S01]  /*42d0*/  FFMA.FTZ R54, R55, UR47, -R57.reuse ;  /* 0x0000002f37367c23 */ /* 0x100fe20008010839 */
[----:B------:R-:W-:-:S01]  /*42e0*/  FFMA.FTZ R55, R58, UR47, -R57 ;  /* 0x0000002f3a377c23 */ /* 0x000fc20008010839 */
[----:B------:R-:W0:Y:S01]  /*42f0*/  MUFU.EX2 R65, R65 ;  /* 0x0000004100417308 */ /* 0x000e220000000800 */
[----:B-1----:R-:W-:-:S01]  /*4300*/  FFMA.FTZ R6, R9, R6, R10 ;  /* 0x0000000609067223 */ /* 0x002fc2000001000a */
[--C-:B------:R-:W-:Y:S01]  /*4310*/  FFMA.FTZ R58, R59, UR47, -R57.reuse ;  /* 0x0000002f3b3a7c23 */ /* 0x100fe20008010839 */
[----:B------:R-:W-:-:S01]  /*4320*/  FFMA.FTZ R59, R62, UR47, -R57 ;  /* 0x0000002f3e3b7c23 */ /* 0x000fc20008010839 */
[--C-:B------:R-:W-:Y:S01]  /*4330*/  FFMA.FTZ R18, R40, UR47, -R136.reuse ;  /* 0x0000002f28127c23 */ /* 0x100fe20008010888 */
[----:B------:R-:W-:-:S01]  /*4340*/  FFMA.FTZ R32, R60, UR47, -R136 ;  /* 0x0000002f3c207c23 */ /* 0x000fc20008010888 */
[----:B------:R-:W-:Y:S01]  /*4350*/  FFMA.FTZ R60, R63, UR47, -R57 ;  /* 0x0000002f3f3c7c23 */ /* 0x000fe20008010839 */
[----:B------:R-:W-:-:S01]  /*4360*/  FFMA.FTZ R36, R64, UR47, -R136 ;  /* 0x0000002f40247c23 */ /* 0x000fc20008010888 */
[----:B------:R-:W1:Y:S01]  /*4370*/  MUFU.EX2 R11, R11 ;  /* 0x0000000b000b7308 */ /* 0x000e620000000800 */
[----:B------:R-:W-:-:S01]  /*4380*/  FFMA.FTZ R20, R44, UR47, -R136 ;  /* 0x0000002f2c147c23 */ /* 0x000fc20008010888 */
[--C-:B------:R-:W-:Y:S01]  /*4390*/  FFMA.FTZ R21, R45, UR47, -R136.reuse ;  /* 0x0000002f2d157c23 */ /* 0x100fe20008010888 */
[----:B------:R-:W-:-:S01]  /*43a0*/  FFMA.FTZ R22, R48, UR47, -R136 ;  /* 0x0000002f30167c23 */ /* 0x000fc20008010888 */
[--C-:B------:R-:W-:Y:S01]  /*43b0*/  FFMA.FTZ R23, R49, UR47, -R136.reuse ;  /* 0x0000002f31177c23 */ /* 0x100fe20008010888 */
[----:B------:R-:W-:-:S01]  /*43c0*/  FFMA.FTZ R24, R52, UR47, -R136 ;  /* 0x0000002f34187c23 */ /* 0x000fc20008010888 */
[--C-:B------:R-:W-:Y:S01]  /*43d0*/  FFMA.FTZ R25, R53, UR47, -R136.reuse ;  /* 0x0000002f35197c23 */ /* 0x100fe20008010888 */
[----:B------:R-:W-:-:S01]  /*43e0*/  FFMA.FTZ R28, R56, UR47, -R136 ;  /* 0x0000002f381c7c23 */ /* 0x000fc20008010888 */
[----:B------:R-:W2:Y:S01]  /*43f0*/  MUFU.EX2 R26, R26 ;  /* 0x0000001a001a7308 */ /* 0x000ea20000000800 */
[----:B0-----:R-:W-:-:S01]  /*4400*/  FFMA.FTZ R7, R8, R7, R65 ;  /* 0x0000000708077223 */ /* 0x001fc20000010041 */
[--C-:B------:R-:W-:Y:S01]  /*4410*/  FFMA.FTZ R40, R68, UR47, -R136.reuse ;  /* 0x0000002f44287c23 */ /* 0x100fe20008010888 */
[----:B------:R-:W-:-:S01]  /*4420*/  FFMA.FTZ R33, R61, UR47, -R136 ;  /* 0x0000002f3d217c23 */ /* 0x000fc20008010888 */
[--C-:B------:R-:W-:Y:S01]  /*4430*/  FFMA.FTZ R45, R73, UR47, -R136.reuse ;  /* 0x0000002f492d7c23 */ /* 0x100fe20008010888 */
[----:B------:R-:W-:-:S01]  /*4440*/  FFMA.FTZ R44, R72, UR47, -R136 ;  /* 0x0000002f482c7c23 */ /* 0x000fc20008010888 */
[--C-:B------:R-:W-:Y:S01]  /*4450*/  FFMA.FTZ R48, R76, UR47, -R136.reuse ;  /* 0x0000002f4c307c23 */ /* 0x100fe20008010888 */
[----:B------:R-:W-:-:S01]  /*4460*/  FFMA.FTZ R49, R77, UR47, -R136 ;  /* 0x0000002f4d317c23 */ /* 0x000fc20008010888 */
[----:B------:R-:W0:Y:S01]  /*4470*/  MUFU.EX2 R12, R12 ;  /* 0x0000000c000c7308 */ /* 0x000e220000000800 */
[----:B-1----:R-:W-:-:S01]  /*4480*/  FADD.FTZ R69, R11, R6 ;  /* 0x000000060b457221 */ /* 0x002fc20000010000 */
[--C-:B------:R-:W-:Y:S01]  /*4490*/  FFMA.FTZ R52, R80, UR47, -R136.reuse ;  /* 0x0000002f50347c23 */ /* 0x100fe20008010888 */
[----:B------:R-:W-:-:S01]  /*44a0*/  FFMA.FTZ R53, R81, UR47, -R136 ;  /* 0x0000002f51357c23 */ /* 0x000fc20008010888 */
[----:B------:R-:W-:Y:S01]  /*44b0*/  FFMA.FTZ R56, R84, UR47, -R136 ;  /* 0x0000002f54387c23 */ /* 0x000fe20008010888 */
[----:B------:R-:W-:-:S01]  /*44c0*/  FFMA.FTZ R86, R86, UR47, -R57 ;  /* 0x0000002f56567c23 */ /* 0x000fc20008010839 */
[----:B------:R-:W-:-:S02]  /*44d0*/  FFMA.FTZ R61, R85, UR47, -R136 ;  /* 0x0000002f553d7c23 */ /* 0x000fc40008010888 */
[----:B------:R-:W1:Y:S01]  /*44e0*/  MUFU.EX2 R27, R27 ;  /* 0x0000001b001b7308 */ /* 0x000e620000000800 */
[----:B--2---:R-:W-:-:S07]  /*44f0*/  FADD.FTZ R6, R26, R7 ;  /* 0x000000071a067221 */ /* 0x004fce0000010000 */
[----:B------:R-:W2:Y:S01]  /*4500*/  MUFU.EX2 R13, R13 ;  /* 0x0000000d000d7308 */ /* 0x000ea20000000800 */
[----:B0-----:R-:W-:-:S07]  /*4510*/  FADD.FTZ R62, R12, R69 ;  /* 0x000000450c3e7221 */ /* 0x001fce0000010000 */
[----:B------:R-:W0:Y:S01]  /*4520*/  MUFU.EX2 R30, R30 ;  /* 0x0000001e001e7308 */ /* 0x000e220000000800 */
[----:B-1----:R-:W-:-:S07]  /*4530*/  FADD.FTZ R7, R27, R6 ;  /* 0x000000061b077221 */ /* 0x002fce0000010000 */
[----:B------:R-:W1:Y:S01]  /*4540*/  MUFU.EX2 R14, R14 ;  /* 0x0000000e000e7308 */ /* 0x000e620000000800 */
[----:B--2---:R-:W-:-:S01]  /*4550*/  FADD.FTZ R63, R13, R62 ;  /* 0x0000003e0d3f7221 */ /* 0x004fc20000010000 */
[----:B------:R-:W-:-:S06]  /*4560*/  FFMA.FTZ R62, R66, UR47, -R57 ;  /* 0x0000002f423e7c23 */ /* 0x000fcc0008010839 */
[----:B------:R-:W2:Y:S01]  /*4570*/  MUFU.EX2 R31, R31 ;  /* 0x0000001f001f7308 */ /* 0x000ea20000000800 */
[----:B0-----:R-:W-:-:S07]  /*4580*/  FADD.FTZ R6, R30, R7 ;  /* 0x000000071e067221 */ /* 0x001fce0000010000 */
[----:B------:R-:W0:Y:S01]  /*4590*/  MUFU.EX2 R15, R15 ;  /* 0x0000000f000f7308 */ /* 0x000e220000000800 */
[----:B-1----:R-:W-:-:S01]  /*45a0*/  FADD.FTZ R64, R14, R63 ;  /* 0x0000003f0e407221 */ /* 0x002fc20000010000 */
[----:B------:R-:W-:-:S06]  /*45b0*/  FFMA.FTZ R63, R67, UR47, -R57 ;  /* 0x0000002f433f7c23 */ /* 0x000fcc0008010839 */
[----:B------:R-:W1:Y:S01]  /*45c0*/  MUFU.EX2 R34, R34 ;  /* 0x0000002200227308 */ /* 0x000e620000000800 */
[----:B--2---:R-:W-:-:S07]  /*45d0*/  FADD.FTZ R7, R31, R6 ;  /* 0x000000061f077221 */ /* 0x004fce0000010000 */
[----:B------:R-:W2:Y:S01]  /*45e0*/  MUFU.EX2 R16, R16 ;  /* 0x0000001000107308 */ /* 0x000ea20000000800 */
[----:B0-----:R-:W-:-:S07]  /*45f0*/  FADD.FTZ R69, R15, R64 ;  /* 0x000000400f457221 */ /* 0x001fce0000010000 */
[----:B------:R-:W0:Y:S01]  /*4600*/  MUFU.EX2 R35, R35 ;  /* 0x0000002300237308 */ /* 0x000e220000000800 */
[----:B-1----:R-:W-:-:S07]  /*4610*/  FADD.FTZ R6, R34, R7 ;  /* 0x0000000722067221 */ /* 0x002fce0000010000 */
[----:B------:R-:W1:Y:S01]  /*4620*/  MUFU.EX2 R17, R17 ;  /* 0x0000001100117308 */ /* 0x000e620000000800 */
[----:B--2---:R-:W-:-:S07]  /*4630*/  FADD.FTZ R64, R16, R69 ;  /* 0x0000004510407221 */ /* 0x004fce0000010000 */
        /* <DEDUP_REMOVED lines=8> */
[----:B0-----:R-:W-:-:S01]  /*46c0*/  FADD.FTZ R66, R18, R67 ;  /* 0x0000004312427221 */ /* 0x001fc20000010000 */
[----:B------:R-:W-:-:S06]  /*46d0*/  FFMA.FTZ R67, R71, UR47, -R57 ;  /* 0x0000002f47437c23 */ /* 0x000fcc0008010839 */
[----:B------:R-:W0:Y:S01]  /*46e0*/  MUFU.EX2 R42, R42 ;  /* 0x0000002a002a7308 */ /* 0x000e220000000800 */
[----:B-1----:R-:W-:-:S07]  /*46f0*/  FADD.FTZ R7, R39, R6 ;  /* 0x0000000627077221 */ /* 0x002fce0000010000 */
        /* <DEDUP_REMOVED lines=51> */
[--C-:B------:R-:W-:Y:S01]  /*4a30*/  FFMA.FTZ R73, R83, UR47, -R57.reuse ;  /* 0x0000002f53497c23 */ /* 0x100fe20008010839 */
[----:B------:R-:W-:-:S05]  /*4a40*/  FFMA.FTZ R57, R87, UR47, -R57 ;  /* 0x0000002f57397c23 */ /* 0x000fca0008010839 */
        /* <DEDUP_REMOVED lines=42> */
[----:B-1----:R-:W-:-:S03]  /*4cf0*/  FADD.FTZ R6, R61, R6 ;  /* 0x000000063d067221 */ /* 0x002fc60000010000 */
[----:B--2---:R-:W-:Y:S01]  /*4d00*/  FADD.FTZ R7, R57, R72 ;  /* 0x0000004839077221 */ /* 0x004fe20000010000 */
[----:B------:R-:W-:Y:S06]  /*4d10*/  @!P0 BRA `(.L_x_28) ;  /* 0x0000000000048947 */ /* 0x000fec0003800000 */
[----:B------:R-:W-:Y:S01]  /*4d20*/  BPT.TRAP 0x1 ;  /* 0x000000040000795c */ /* 0x000fe20000300000 */
.L_x_28:
[----:B------:R-:W-:Y:S01]  /*4d30*/  UISETP.GT.AND UP0, UPT, UR43, UR37, UPT ;  /* 0x000000252b00728c */ /* 0x000fe2000bf04270 */
[----:B------:R-:W-:Y:S01]  /*4d40*/  F2FP.SATFINITE.E4M3.F32.PACK_AB_MERGE_C R12, R13, R12, RZ ;  /* 0x0000000c0d0c723e */ /* 0x000fe200048070ff */
[----:B------:R-:W-:Y:S01]  /*4d50*/  UIADD3 UR5, UR14, 0x17060, URZ ;  /* 0x000170600e057890 */ /* 0x000fe2000fffe03f */
[----:B------:R-:W-:Y:S01]  /*4d60*/  F2FP.SATFINITE.E4M3.F32.PACK_AB_MERGE_C R27, R30, R27, RZ ;  /* 0x0000001b1e1b723e */ /* 0x000fe200048070ff */
[----:B------:R-:W-:Y:S01]  /*4d70*/  UIADD3 UR43, UR43, -0x1, URZ ;  /* 0xffffffff2b2b7890 */ /* 0x000fe2000fffe03f */
[----:B------:R-:W-:Y:S01]  /*4d80*/  F2FP.SATFINITE.E4M3.F32.PACK_AB_MERGE_C R16, R17, R16, RZ ;  /* 0x000000101110723e */ /* 0x000fe200048070ff */
[----:B------:R-:W-:Y:S01]  /*4d90*/  UPRMT UR5, UR7, 0x654, UR5 ;  /* 0x0000065407057896 */ /* 0x000fe20008000005 */
[----:B------:R-:W-:Y:S01]  /*4da0*/  PLOP3.LUT P1, PT, PT, PT, UP0, 0x80, 0x0 ;  /* 0x000000000000781c */ /* 0x000fe20003f2f008 */
[----:B------:R-:W-:Y:S01]  /*4db0*/  FMUL.FTZ R88, R88, R9 ;  /* 0x0000000958587220 */ /* 0x000fe20000410000 */
[----:B------:R-:W-:Y:S01]  /*4dc0*/  F2FP.SATFINITE.E4M3.F32.PACK_AB_MERGE_C R35, R38, R35, RZ ;  /* 0x000000232623723e */ /* 0x000fe200048070ff */
[-C--:B------:R-:W-:Y:S01]  /*4dd0*/  FMUL.FTZ R89, R89, R9.reuse ;  /* 0x0000000959597220 */ /* 0x080fe20000410000 */
[----:B------:R-:W-:Y:S01]  /*4de0*/  F2FP.SATFINITE.E4M3.F32.PACK_AB_MERGE_C R20, R21, R20, RZ ;  /* 0x000000141514723e */ /* 0x000fe200048070ff */
[----:B------:R-:W-:Y:S01]  /*4df0*/  FMUL.FTZ R92, R92, R9 ;  /* 0x000000095c5c7220 */ /* 0x000fe20000410000 */
[----:B------:R-:W-:Y:S01]  /*4e00*/  F2FP.SATFINITE.E4M3.F32.PACK_AB_MERGE_C R43, R46, R43, RZ ;  /* 0x0000002b2e2b723e */ /* 0x000fe200048070ff */
[----:B------:R-:W-:Y:S01]  /*4e10*/  FMUL.FTZ R93, R93, R9 ;  /* 0x000000095d5d7220 */ /* 0x000fe20000410000 */
[----:B------:R-:W-:Y:S01]  /*4e20*/  F2FP.SATFINITE.E4M3.F32.PACK_AB_MERGE_C R24, R25, R24, RZ ;  /* 0x000000181918723e */ /* 0x000fe200048070ff */
[----:B------:R-:W-:Y:S01]  /*4e30*/  SYNCS.ARRIVE.TRANS64.RED.A1T0 RZ, [UR5], RZ ;  /* 0x000000ffffff79a7 */ /* 0x000fe20008100405 */
[----:B------:R-:W-:Y:S01]  /*4e40*/  F2FP.SATFINITE.E4M3.F32.PACK_AB_MERGE_C R51, R54, R51, RZ ;  /* 0x000000333633723e */ /* 0x000fe200048070ff */
[----:B------:R-:W-:Y:S01]  /*4e50*/  UMOV UR5, UR4 ;  /* 0x0000000400057c82 */ /* 0x000fe20008000000 */
[----:B------:R-:W-:Y:S01]  /*4e60*/  F2FP.SATFINITE.E4M3.F32.PACK_AB_MERGE_C R32, R33, R32, RZ ;  /* 0x000000202120723e */ /* 0x000fe200048070ff */
[----:B------:R-:W-:Y:S01]  /*4e70*/  FMUL.FTZ R96, R96, R9 ;  /* 0x0000000960607220 */ /* 0x000fe20000410000 */
[----:B------:R-:W-:Y:S01]  /*4e80*/  F2FP.SATFINITE.E4M3.F32.PACK_AB_MERGE_C R59, R60, R59, RZ ;  /* 0x0000003b3c3b723e */ /* 0x000fe200048070ff */
[-C--:B------:R-:W-:Y:S01]  /*4e90*/  FMUL.FTZ R97, R97, R9.reuse ;  /* 0x0000000961617220 */ /* 0x080fe20000410000 */
        /* <DEDUP_REMOVED lines=9> */
[----:B------:R-:W-:Y:S01]  /*4f30*/  FMUL.FTZ R108, R108, R9 ;  /* 0x000000096c6c7220 */ /* 0x000fe20000410000 */
[----:B------:R-:W-:Y:S01]  /*4f40*/  F2FP.SATFINITE.E4M3.F32.PACK_AB_MERGE_C R13, R57, R77, RZ ;  /* 0x0000004d390d723e */ /* 0x000fe200048070ff */
[-C--:B------:R-:W-:Y:S01]  /*4f50*/  FMUL.FTZ R109, R109, R9.reuse ;  /* 0x000000096d6d7220 */ /* 0x080fe20000410000 */
[----:B------:R-:W-:Y:S01]  /*4f60*/  R2UR UR6, R0 ;  /* 0x00000000000672ca */ /* 0x000fe200000e0000 */
[-C--:B------:R-:W-:Y:S01]  /*4f70*/  FMUL.FTZ R112, R112, R9.reuse ;  /* 0x0000000970707220 */ /* 0x080fe20000410000 */
        /* <DEDUP_REMOVED lines=10> */
[----:B------:R-:W-:Y:S01]  /*5020*/  FMUL.FTZ R133, R133, R9 ;  /* 0x0000000985857220 */ /* 0x000fe20000410000 */
        /* <DEDUP_REMOVED lines=24> */
[----:B------:R-:W-:Y:S01]  /*51b0*/  F2FP.SATFINITE.E4M3.F32.PACK_AB_MERGE_C R136, R11, R10, R12 ;  /* 0x0000000a0b88723e */ /* 0x000fe2000480700c */
[----:B------:R-:W-:Y:S01]  /*51c0*/  IMAD.MOV.U32 R9, RZ, RZ, R4 ;  /* 0x000000ffff097224 */ /* 0x000fe200078e0004 */
[----:B------:R-:W-:Y:S01]  /*51d0*/  F2FP.SATFINITE.E4M3.F32.PACK_AB_MERGE_C R137, R26, R65, R27 ;  /* 0x000000411a89723e */ /* 0x000fe2000480701b */
[----:B------:R-:W-:Y:S01]  /*51e0*/  IMAD.MOV.U32 R8, RZ, RZ, R5 ;  /* 0x000000ffff087224 */ /* 0x000fe200078e0005 */
[----:B------:R-:W-:-:S02]  /*51f0*/  F2FP.SATFINITE.E4M3.F32.PACK_AB_MERGE_C R138, R15, R14, R16 ;  /* 0x0000000e0f8a723e */ /* 0x000fc40004807010 */
[----:B------:R-:W-:Y:S02]  /*5200*/  F2FP.SATFINITE.E4M3.F32.PACK_AB_MERGE_C R139, R34, R31, R35 ;  /* 0x0000001f228b723e */ /* 0x000fe40004807023 */
[----:B------:R-:W-:Y:S02]  /*5210*/  F2FP.SATFINITE.E4M3.F32.PACK_AB_MERGE_C R140, R19, R18, R20 ;  /* 0x00000012138c723e */ /* 0x000fe40004807014 */
[----:B------:R-:W-:Y:S02]  /*5220*/  F2FP.SATFINITE.E4M3.F32.PACK_AB_MERGE_C R141, R42, R39, R43 ;  /* 0x000000272a8d723e */ /* 0x000fe4000480702b */
[----:B------:R-:W-:Y:S02]  /*5230*/  F2FP.SATFINITE.E4M3.F32.PACK_AB_MERGE_C R142, R23, R22, R24 ;  /* 0x00000016178e723e */ /* 0x000fe40004807018 */
[----:B------:R-:W-:Y:S02]  /*5240*/  F2FP.SATFINITE.E4M3.F32.PACK_AB_MERGE_C R143, R50, R47, R51 ;  /* 0x0000002f328f723e */ /* 0x000fe40004807033 */
[----:B------:R-:W-:-:S02]  /*5250*/  F2FP.SATFINITE.E4M3.F32.PACK_AB_MERGE_C R144, R29, R28, R32 ;  /* 0x0000001c1d90723e */ /* 0x000fc40004807020 */
[----:B------:R-:W-:Y:S02]  /*5260*/  F2FP.SATFINITE.E4M3.F32.PACK_AB_MERGE_C R145, R58, R55, R59 ;  /* 0x000000373a91723e */ /* 0x000fe4000480703b */
[----:B------:R-:W-:Y:S02]  /*5270*/  F2FP.SATFINITE.E4M3.F32.PACK_AB_MERGE_C R146, R37, R36, R40 ;  /* 0x000000242592723e */ /* 0x000fe40004807028 */
[----:B------:R-:W-:Y:S02]  /*5280*/  F2FP.SATFINITE.E4M3.F32.PACK_AB_MERGE_C R147, R63, R62, R64 ;  /* 0x0000003e3f93723e */ /* 0x000fe40004807040 */
[----:B------:R-:W-:Y:S02]  /*5290*/  F2FP.SATFINITE.E4M3.F32.PACK_AB_MERGE_C R148, R45, R44, R48 ;  /* 0x0000002c2d94723e */ /* 0x000fe40004807030 */
[----:B------:R-:W-:Y:S02]  /*52a0*/  F2FP.SATFINITE.E4M3.F32.PACK_AB_MERGE_C R149, R69, R66, R68 ;  /* 0x000000424595723e */ /* 0x000fe40004807044 */
[----:B------:R-:W-:-:S02]  /*52b0*/  F2FP.SATFINITE.E4M3.F32.PACK_AB_MERGE_C R150, R53, R52, R56 ;  /* 0x000000343596723e */ /* 0x000fc40004807038 */
[----:B------:R-:W-:Y:S01]  /*52c0*/  F2FP.SATFINITE.E4M3.F32.PACK_AB_MERGE_C R151, R73, R70, R13 ;  /* 0x000000464997723e */ /* 0x000fe2000480700d */
[----:B------:R-:W-:Y:S06]  /*52d0*/  @P1 BRA `(.L_x_29) ;  /* 0xffffffe4000c1947 */ /* 0x000fec000383ffff */
.L_x_18:
[----:B------:R-:W-:Y:S06]  /*52e0*/  BAR.ARV 0x8, 0x200 ;  /* 0x0208000000007b1d */ /* 0x000fec0000002000 */
[----:B------:R-:W-:Y:S05]  /*52f0*/  @!P0 BRA `(.L_x_30) ;  /* 0x0000000000048947 */ /* 0x000fea0003800000 */
[----:B------:R-:W-:Y:S01]  /*5300*/  BPT.TRAP 0x1 ;  /* 0x000000040000795c */ /* 0x000fe20000300000 */
.L_x_30:
[----:B------:R-:W-:Y:S01]  /*5310*/  R2UR UR16, R0 ;  /* 0x00000000001072ca */ /* 0x000fe200000e0000 */
[----:B------:R-:W-:-:S05]  /*5320*/  IMAD.U32 R2, RZ, RZ, UR4 ;  /* 0x00000004ff027e24 */ /* 0x000fca000f8e00ff */
[----:B------:R-:W-:-:S07]  /*5330*/  SHF.L.U32 R2, R2, 0x1f, RZ ;  /* 0x0000001f02027819 */ /* 0x000fce00000006ff */
[----:B------:R-:W-:-:S09]  /*5340*/  ULEA UR16, UR16, UR40, 0x3 ;  /* 0x0000002810107291 */ /* 0x000fd2000f8e183f */
[----:B------:R0:W1:Y:S01]  /*5350*/  SYNCS.PHASECHK.TRANS64.TRYWAIT P1, [UR16+0x17050], R2 ;  /* 0x01705002ff0075a7 */ /* 0x0000620008020150 */
[----:B------:R-:W-:Y:S05]  /*5360*/  @!P0 BRA `(.L_x_31) ;  /* 0x0000000000048947 */ /* 0x000fea0003800000 */
[----:B------:R-:W-:Y:S01]  /*5370*/  BPT.TRAP 0x1 ;  /* 0x000000040000795c */ /* 0x000fe20000300000 */
.L_x_31:
[----:B-1----:R-:W-:Y:S05]  /*5380*/  @P1 BRA `(.L_x_32) ;  /* 0x0000000000081947 */ /* 0x002fea0003800000 */
[----:B------:R-:W1:Y:S02]  /*5390*/  SYNCS.PHASECHK.TRANS64.TRYWAIT P1, [UR16+0x17050], R2 ;  /* 0x01705002ff0075a7 */ /* 0x000e640008020150 */
[----:B-1----:R-:W-:Y:S05]  /*53a0*/  @!P1 BRA `(.L_x_33) ;  /* 0x0000006400649947 */ /* 0x002fea0003800000 */
.L_x_32:
[----:B------:R-:W-:Y:S01]  /*53b0*/  ULDC.64 UR10, c[0x0][0x9a0] ;  /* 0x00026800000a7ab9 */ /* 0x000fe20000000a00 */
[----:B------:R-:W-:Y:S01]  /*53c0*/  UIADD3 UR40, UR40, 0x400, URZ ;  /* 0x0000040028287890 */ /* 0x000fe2000fffe03f */
[----:B------:R-:W-:Y:S01]  /*53d0*/  R2UR UR15, R0 ;  /* 0x00000000000f72ca */ /* 0x000fe200000e0000 */
[----:B------:R-:W-:Y:S01]  /*53e0*/  UISETP.NE.U32.AND UP0, UPT, UR10, URZ, UPT ;  /* 0x0000003f0a00728c */ /* 0x000fe2000bf05070 */
[----:B------:R-:W-:Y:S01]  /*53f0*/  WARPGROUP.ARRIVE ;  /* 0x00000000000079c5 */ /* 0x000fe20000000000 */
[----:B------:R-:W-:Y:S01]  /*5400*/  USHF.R.U32.HI UR40, URZ, 0x4, UR40 ;  /* 0x000000043f287899 */ /* 0x000fe20008011628 */
[----:B------:R-:W-:Y:S01]  /*5410*/  IMAD.MOV.U32 R8, RZ, RZ, 0x3f800000 ;  /* 0x3f800000ff087424 */ /* 0x000fe200078e00ff */
[----:B------:R-:W-:Y:S02]  /*5420*/  UISETP.NE.AND.EX UP0, UPT, UR11, URZ, UPT, UP0 ;  /* 0x0000003f0b00728c */ /* 0x000fe4000bf05300 */
[----:B------:R-:W-:-:S04]  /*5430*/  ULOP3.LUT UR40, UR40, 0x3fff, URZ, 0xc0, !UPT ;  /* 0x00003fff28287892 */ /* 0x000fc8000f8ec03f */
[----:B------:R-:W-:Y:S01]  /*5440*/  ULOP3.LUT UR40, UR40, 0x10000, URZ, 0xfc, !UPT ;  /* 0x0001000028287892 */ /* 0x000fe2000f8efc3f */
[----:B------:R-:W-:-:S04]  /*5450*/  PLOP3.LUT P1, PT, PT, PT, UP0, 0x80, 0x0 ;  /* 0x000000000000781c */ /* 0x000fc80003f2f008 */
[----:B------:R-:W-:Y:S01]  /*5460*/  @UP0 ULDC.64 UR8, c[0x0][0x9c8] ;  /* 0x0002720000080ab9 */ /* 0x000fe20000000a00 */
[----:B------:R-:W-:Y:S02]  /*5470*/  @UP0 USHF.R.S32.HI UR14, URZ, 0x1f, UR36 ;  /* 0x0000001f3f0e0899 */ /* 0x000fe40008011424 */
[----:B------:R-:W-:Y:S02]  /*5480*/  @UP0 UIMAD UR6, UR46, UR8, URZ ;  /* 0x000000082e0602a4 */ /* 0x000fe4000f8e023f */
[----:B------:R-:W-:Y:S02]  /*5490*/  @UP0 UIMAD.WIDE.U32 UR4, UR45, UR8, URZ ;  /* 0x000000082d0402a5 */ /* 0x000fe4000f8e003f */
[----:B------:R-:W-:Y:S02]  /*54a0*/  @UP0 UIMAD UR8, UR45, UR9, UR6 ;  /* 0x000000092d0802a4 */ /* 0x000fe4000f8e0206 */
[----:B------:R-:W-:Y:S01]  /*54b0*/  UIMAD UR6, UR15, 0x300, UR40 ;  /* 0x000003000f0678a4 */ /* 0x000fe2000f8e0228 */
[----:B------:R-:W-:-:S02]  /*54c0*/  @UP0 ULDC.64 UR12, c[0x0][0x9d0] ;  /* 0x00027400000c0ab9 */ /* 0x000fc40000000a00 */
[----:B------:R-:W-:Y:S01]  /*54d0*/  UMOV UR15, 0x40000040 ;  /* 0x40000040000f7882 */ /* 0x000fe20000000000 */
[----:B------:R-:W-:Y:S02]  /*54e0*/  @UP0 UIMAD UR9, UR14, UR12, URZ ;  /* 0x0000000c0e0902a4 */ /* 0x000fe4000f8e023f */
[----:B------:R-:W-:Y:S01]  /*54f0*/  @UP0 UIADD3 UR5, UR5, UR8, URZ ;  /* 0x0000000805050290 */ /* 0x000fe2000fffe03f */
[----:B------:R-:W-:Y:S01]  /*5500*/  UMOV UR14, UR6 ;  /* 0x00000006000e7c82 */ /* 0x000fe20008000000 */
[----:B------:R-:W-:Y:S02]  /*5510*/  @UP0 UIMAD UR9, UR36, UR13, UR9 ;  /* 0x0000000d240902a4 */ /* 0x000fe4000f8e0209 */
[----:B------:R-:W-:Y:S01]  /*5520*/  QGMMA.64x96x32.F32.E4M3.E4M3 R88, R136, gdesc[UR12], R88, gsb0 ;  /* 0x0160000c88587df3 */ /* 0x000fe20008000858 */
[----:B------:R-:W-:-:S04]  /*5530*/  @UP0 UIMAD.WIDE.U32 UR4, UR36, UR12, UR4 ;  /* 0x0000000c240402a5 */ /* 0x000fc8000f8e0004 */
[----:B------:R-:W-:Y:S02]  /*5540*/  @UP0 UIADD3 UR5, UR5, UR9, URZ ;  /* 0x0000000905050290 */ /* 0x000fe4000fffe03f */
[----:B------:R-:W-:-:S04]  /*5550*/  @UP0 ULEA UR8, UP1, UR4, UR10, 0x2 ;  /* 0x0000000a04080291 */ /* 0x000fc8000f82103f */
[----:B------:R-:W-:Y:S02]  /*5560*/  @UP0 ULEA.HI.X UR9, UR4, UR11, UR5, 0x2, UP1 ;  /* 0x0000000b04090291 */ /* 0x000fe400088f1405 */
[----:B01----:R-:W-:-:S04]  /*5570*/  IMAD.U32 R2, RZ, RZ, UR8 ;  /* 0x00000008ff027e24 */ /* 0x003fc8000f8e00ff */
[----:B------:R-:W-:-:S05]  /*5580*/  IMAD.U32 R3, RZ, RZ, UR9 ;  /* 0x00000009ff037e24 */ /* 0x000fca000f8e00ff */
[----:B------:R0:W2:Y:S01]  /*5590*/  @P1 LDG.E R8, desc[UR38][R2.64] ;  /* 0x0000002602081981 */ /* 0x0000a2000c1e1900 */
[----:B------:R-:W-:Y:S01]  /*55a0*/  UIADD3 UR4, UR6, 0x2, URZ ;  /* 0x0000000206047890 */ /* 0x000fe2000fffe03f */
[----:B------:R-:W-:-:S06]  /*55b0*/  UMOV UR11, 0x40000040 ;  /* 0x40000040000b7882 */ /* 0x000fcc0000000000 */
[----:B------:R-:W-:Y:S01]  /*55c0*/  UMOV UR10, UR4 ;  /* 0x00000004000a7c82 */ /* 0x000fe20008000000 */
[----:B------:R-:W-:Y:S02]  /*55d0*/  WARPGROUP.DEPBAR.LE gsb0, 0x0 ;  /* 0x00008000000079c5 */ /* 0x000fe40000010000 */
[----:B------:R-:W-:-:S06]  /*55e0*/  WARPGROUP.ARRIVE ;  /* 0x00000000000079c5 */ /* 0x000fcc0000000000 */
[----:B------:R-:W-:Y:S01]  /*55f0*/  QGMMA.64x96x32.F32.E4M3.E4M3 R88, R140, gdesc[UR8], R88, gsb0 ;  /* 0x016000088c587df3 */ /* 0x000fe20008000858 */
[----:B------:R-:W-:Y:S01]  /*5600*/  UIADD3 UR4, UR6, 0x4, URZ ;  /* 0x0000000406047890 */ /* 0x000fe2000fffe03f */
[----:B------:R-:W-:-:S06]  /*5610*/  UMOV UR11, 0x40000040 ;  /* 0x40000040000b7882 */ /* 0x000fcc0000000000 */
[----:B------:R-:W-:Y:S01]  /*5620*/  UMOV UR10, UR4 ;  /* 0x00000004000a7c82 */ /* 0x000fe20008000000 */
[----:B------:R-:W1:Y:S01]  /*5630*/  SHFL.BFLY PT, R9, R6, 0x2, 0x1f ;  /* 0x0c401f0006097f89 */ /* 0x000e6200000e0000 */
[----:B------:R-:W-:-:S03]  /*5640*/  UIADD3 UR6, UR6, 0x6, URZ ;  /* 0x0000000606067890 */ /* 0x000fc6000fffe03f */
[----:B------:R-:W3:Y:S01]  /*5650*/  SHFL.BFLY PT, R10, R7, 0x2, 0x1f ;  /* 0x0c401f00070a7f89 */ /* 0x000ee200000e0000 */
[----:B------:R-:W-:Y:S02]  /*5660*/  WARPGROUP.DEPBAR.LE gsb0, 0x0 ;  /* 0x00008000000079c5 */ /* 0x000fe40000010000 */
[----:B------:R-:W-:-:S06]  /*5670*/  WARPGROUP.ARRIVE ;  /* 0x00000000000079c5 */ /* 0x000fcc0000000000 */
[----:B------:R-:W-:Y:S01]  /*5680*/  QGMMA.64x96x32.F32.E4M3.E4M3 R88, R144, gdesc[UR8], R88, gsb0 ;  /* 0x0160000890587df3 */ /* 0x000fe20008000858 */
[----:B------:R-:W-:Y:S01]  /*5690*/  UMOV UR10, UR6 ;  /* 0x00000006000a7c82 */ /* 0x000fe20008000000 */
[----:B------:R-:W-:Y:S01]  /*56a0*/  UMOV UR11, 0x40000040 ;  /* 0x40000040000b7882 */ /* 0x000fe20000000000 */
[----:B-1----:R-:W-:Y:S01]  /*56b0*/  FADD.FTZ R9, R9, R6 ;  /* 0x0000000609097221 */ /* 0x002fe20000010000 */
[----:B---3--:R-:W-:-:S04]  /*56c0*/  FADD.FTZ R10, R10, R7 ;  /* 0x000000070a0a7221 */ /* 0x008fc80000010000 */
[----:B------:R-:W1:Y:S04]  /*56d0*/  SHFL.BFLY PT, R0, R9, 0x1, 0x1f ;  /* 0x0c201f0009007f89 */ /* 0x000e6800000e0000 */
[----:B0-----:R-:W0:Y:S01]  /*56e0*/  SHFL.BFLY PT, R3, R10, 0x1, 0x1f ;  /* 0x0c201f000a037f89 */ /* 0x001e2200000e0000 */
[----:B-1----:R-:W-:Y:S01]  /*56f0*/  FADD.FTZ R11, R9, R0 ;  /* 0x00000000090b7221 */ /* 0x002fe20000010000 */
[----:B0-----:R-:W-:-:S04]  /*5700*/  FADD.FTZ R12, R10, R3 ;  /* 0x000000030a0c7221 */ /* 0x001fc80000010000 */
[C---:B------:R-:W-:Y:S01]  /*5710*/  FSETP.NE.FTZ.AND P1, PT, R11.reuse, RZ, PT ;  /* 0x000000ff0b00720b */ /* 0x040fe20003f35000 */
[----:B------:R-:W-:Y:S01]  /*5720*/  FMUL.FTZ R13, R11, 0.00390625 ;  /* 0x3b8000000b0d7820 */ /* 0x000fe20000410000 */
[----:B------:R-:W-:Y:S01]  /*5730*/  FMUL.FTZ R14, R12, 0.00390625 ;  /* 0x3b8000000c0e7820 */ /* 0x000fe20000410000 */
[----:B------:R-:W-:-:S03]  /*5740*/  MOV R3, RZ ;  /* 0x000000ff00037202 */ /* 0x000fc60000000f00 */
[----:B------:R-:W-:Y:S02]  /*5750*/  FSETP.NE.FTZ.AND P2, PT, R13, RZ, PT ;  /* 0x000000ff0d00720b */ /* 0x000fe40003f55000 */
[----:B------:R-:W-:Y:S01]  /*5760*/  FSETP.NE.FTZ.AND P3, PT, R14, RZ, PT ;  /* 0x000000ff0e00720b */ /* 0x000fe20003f75000 */
[----:B------:R-:W-:Y:S02]  /*5770*/  WARPGROUP.DEPBAR.LE gsb0, 0x0 ;  /* 0x00008000000079c5 */ /* 0x000fe40000010000 */
[----:B------:R-:W-:-:S06]  /*5780*/  WARPGROUP.ARRIVE ;  /* 0x00000000000079c5 */ /* 0x000fcc0000000000 */
[----:B------:R-:W-:Y:S01]  /*5790*/  QGMMA.64x96x32.F32.E4M3.E4M3 R88, R148, gdesc[UR8], R88, gsb0 ;  /* 0x0160000894587df3 */ /* 0x000fe20008000858 */
[----:B------:R-:W-:Y:S01]  /*57a0*/  @P1 MUFU.RCP R3, R11 ;  /* 0x0000000b00031308 */ /* 0x000fe20000001000 */
[----:B------:R-:W-:Y:S01]  /*57b0*/  FSETP.NE.FTZ.AND P1, PT, R12, RZ, PT ;  /* 0x000000ff0c00720b */ /* 0x000fe20003f35000 */
[----:B------:R-:W-:-:S06]  /*57c0*/  IMAD.MOV.U32 R9, RZ, RZ, RZ ;  /* 0x000000ffff097224 */ /* 0x000fcc00078e00ff */
[----:B------:R-:W0:Y:S08]  /*57d0*/  @P2 MUFU.LG2 R7, R13 ;  /* 0x0000000d00072308 */ /* 0x000e300000000c00 */
[----:B------:R-:W1:Y:S08]  /*57e0*/  @P3 MUFU.LG2 R10, R14 ;  /* 0x0000000e000a3308 */ /* 0x000e700000000c00 */
[----:B------:R-:W3:Y:S01]  /*57f0*/  @P1 MUFU.RCP R9, R12 ;  /* 0x0000000c00091308 */ /* 0x000ee20000001000 */
[----:B------:R-:W-:-:S02]  /*5800*/  IMAD.U32 R6, RZ, RZ, UR47 ;  /* 0x0000002fff067e24 */ /* 0x000fc4000f8e00ff */
[----:B------:R-:W-:Y:S02]  /*5810*/  IMAD.U32 R16, RZ, RZ, UR47 ;  /* 0x0000002fff107e24 */ /* 0x000fe4000f8e00ff */
[----:B0-----:R-:W-:Y:S01]  /*5820*/  @P2 FMUL.FTZ R7, R7, 0.69314718246459960938 ;  /* 0x3f31721807072820 */ /* 0x001fe20000410000 */
[----:B------:R-:W-:Y:S01]  /*5830*/  @P2 FMUL.FTZ R6, R6, 0.69314718246459960938 ;  /* 0x3f31721806062820 */ /* 0x000fe20000410000 */
[----:B------:R-:W-:Y:S01]  /*5840*/  @P3 FMUL.FTZ R16, R16, 0.69314718246459960938 ;  /* 0x3f31721810103820 */ /* 0x000fe20000410000 */
[----:B-1----:R-:W-:Y:S01]  /*5850*/  @P3 FMUL.FTZ R11, R10, 0.69314718246459960938 ;  /* 0x3f3172180a0b3820 */ /* 0x002fe20000410000 */
[----:B------:R-:W-:Y:S02]  /*5860*/  IMAD.MOV.U32 R2, RZ, RZ, -0x800000 ;  /* 0xff800000ff027424 */ /* 0x000fe400078e00ff */
[----:B------:R-:W-:Y:S01]  /*5870*/  @P2 FFMA.FTZ R2, R6, R5, R7 ;  /* 0x0000000506022223 */ /* 0x000fe20000010007 */
[----:B------:R-:W-:Y:S02]  /*5880*/  IMAD.MOV.U32 R0, RZ, RZ, -0x800000 ;  /* 0xff800000ff007424 */ /* 0x000fe400078e00ff */
[----:B------:R-:W-:Y:S01]  /*5890*/  @P3 FFMA.FTZ R0, R16, R4, R11 ;  /* 0x0000000410003223 */ /* 0x000fe2000001000b */
[-C--:B--2---:R-:W-:Y:S01]  /*58a0*/  FMUL.FTZ R24, R3, R8.reuse ;  /* 0x0000000803187220 */ /* 0x084fe20000410000 */
[----:B---3--:R-:W-:Y:S01]  /*58b0*/  FMUL.FTZ R6, R9, R8 ;  /* 0x0000000809067220 */ /* 0x008fe20000410000 */
[----:B------:R-:W-:-:S02]  /*58c0*/  WARPGROUP.DEPBAR.LE gsb0, 0x0 ;  /* 0x00008000000079c5 */ /* 0x000fc40000010000 */
[----:B------:R-:W-:Y:S05]  /*58d0*/  @!P0 BRA `(.L_x_34) ;  /* 0x0000000000048947 */ /* 0x000fea0003800000 */
[----:B------:R-:W-:Y:S01]  /*58e0*/  BPT.TRAP 0x1 ;  /* 0x000000040000795c */ /* 0x000fe20000300000 */
.L_x_34:
[----:B------:R-:W-:Y:S01]  /*58f0*/  UIADD3 UR4, UR16, 0x17060, URZ ;  /* 0x0001706010047890 */ /* 0x000fe2000fffe03f */
[-C--:B------:R-:W-:Y:S01]  /*5900*/  FMUL.FTZ R3, R88, R24.reuse ;  /* 0x0000001858037220 */ /* 0x080fe20000410000 */
[-C--:B------:R-:W-:Y:S01]  /*5910*/  FMUL.FTZ R4, R93, R24.reuse ;  /* 0x000000185d047220 */ /* 0x080fe20000410000 */
[-C--:B------:R-:W-:Y:S01]  /*5920*/  FMUL.FTZ R5, R96, R24.reuse ;  /* 0x0000001860057220 */ /* 0x080fe20000410000 */
[----:B------:R-:W-:Y:S01]  /*5930*/  UPRMT UR4, UR7, 0x654, UR4 ;  /* 0x0000065407047896 */ /* 0x000fe20008000004 */
        /* <DEDUP_REMOVED lines=8> */
[----:B------:R-:W-:Y:S01]  /*59c0*/  SYNCS.ARRIVE.TRANS64.RED.A1T0 RZ, [UR4], RZ ;  /* 0x000000ffffff79a7 */ /* 0x000fe20008100404 */
        /* <DEDUP_REMOVED lines=31> */
[----:B------:R-:W-:Y:S01]  /*5bc0*/  PLOP3.LUT P0, PT, PT, PT, PT, 0x8, 0x0 ;  /* 0x000000000000781c */ /* 0x000fe20003f0e170 */
[-C--:B------:R-:W-:Y:S01]  /*5bd0*/  FMUL.FTZ R118, R118, R6.reuse ;  /* 0x0000000676767220 */ /* 0x080fe20000410000 */
[-C--:B------:R-:W-:Y:S01]  /*5be0*/  FMUL.FTZ R115, R115, R6.reuse ;  /* 0x0000000673737220 */ /* 0x080fe20000410000 */
[-C--:B------:R-:W-:Y:S01]  /*5bf0*/  FMUL.FTZ R126, R126, R6.reuse ;  /* 0x000000067e7e7220 */ /* 0x080fe20000410000 */
[-C--:B------:R-:W-:Y:S01]  /*5c00*/  FMUL.FTZ R123, R123, R6.reuse ;  /* 0x000000067b7b7220 */ /* 0x080fe20000410000 */
[-C--:B------:R-:W-:Y:S01]  /*5c10*/  FMUL.FTZ R134, R134, R6.reuse ;  /* 0x0000000686867220 */ /* 0x080fe20000410000 */
[----:B------:R-:W-:-:S07]  /*5c20*/  FMUL.FTZ R131, R131, R6 ;  /* 0x0000000683837220 */ /* 0x000fce0000410000 */
.L_x_10:
[----:B------:R-:W-:Y:S05]  /*5c30*/  @P0 BRA `(.L_x_35) ;  /* 0x0000001800ec0947 */ /* 0x000fea0003800000 */
[----:B------:R-:W0:Y:S01]  /*5c40*/  S2R R26, SR_TID.X ;  /* 0x00000000001a7919 */ /* 0x000e220000002100 */
[----:B------:R-:W-:Y:S01]  /*5c50*/  ULDC.64 UR4, c[0x4][0x38] ;  /* 0x01000e0000047ab9 */ /* 0x000fe20000000a00 */
[----:B------:R-:W1:Y:S01]  /*5c60*/  LDC R46, c[0x0][0xbe8] ;  /* 0x0002fa00ff2e7b82 */ /* 0x000e620000000800 */
[----:B------:R-:W-:Y:S01]  /*5c70*/  ULDC.64 UR8, c[0x0][0xbd0] ;  /* 0x0002f40000087ab9 */ /* 0x000fe20000000a00 */
[----:B------:R-:W2:Y:S01]  /*5c80*/  S2R R45, SR_CTAID.X ;  /* 0x00000000002d7919 */ /* 0x000ea20000002500 */
[----:B------:R-:W-:Y:S01]  /*5c90*/  USHF.R.S32.HI UR7, URZ, 0x1f, UR36 ;  /* 0x0000001f3f077899 */ /* 0x000fe20008011424 */
[----:B------:R-:W-:-:S04]  /*5ca0*/  ULDC.64 UR10, c[0x0][0xb38] ;  /* 0x0002ce00000a7ab9 */ /* 0x000fc80000000a00 */
[----:B------:R-:W3:Y:S01]  /*5cb0*/  LDC R74, c[0x0][0xc50] ;  /* 0x00031400ff4a7b82 */ /* 0x000ee20000000800 */
[----:B0-----:R-:W-:-:S05]  /*5cc0*/  IMAD.SHL.U32 R6, R26, 0x4, RZ ;  /* 0x000000041a067824 */ /* 0x001fca00078e00ff */
[----:B------:R-:W-:Y:S02]  /*5cd0*/  LOP3.LUT R6, R6, 0xc, RZ, 0xc0, !PT ;  /* 0x0000000c06067812 */ /* 0x000fe400078ec0ff */
[----:B------:R-:W-:Y:S02]  /*5ce0*/  BAR.SYNC.DEFER_BLOCKING 0x1, 0x180 ;  /* 0x0046000000007b1d */ /* 0x000fe40000010000 */
[----:B------:R-:W-:-:S05]  /*5cf0*/  IADD3 R6, P0, R6, UR4, RZ ;  /* 0x0000000406067c10 */ /* 0x000fca000ff1e0ff */
[----:B------:R-:W-:-:S05]  /*5d00*/  IMAD.X R7, RZ, RZ, UR5, P0 ;  /* 0x00000005ff077e24 */ /* 0x000fca00080e06ff */
[----:B------:R0:W4:Y:S01]  /*5d10*/  LDG.E.CONSTANT R12, desc[UR38][R6.64] ;  /* 0x00000026060c7981 */ /* 0x000122000c1e9900 */
[----:B------:R-:W-:Y:S01]  /*5d20*/  LOP3.LUT P0, R19, R26, 0x3, RZ, 0xc0, !PT ;  /* 0x000000031a137812 */ /* 0x000fe2000780c0ff */
[----:B------:R-:W-:Y:S01]  /*5d30*/  UIMAD.WIDE.U32 UR4, UR36, UR8, URZ ;  /* 0x00000008240472a5 */ /* 0x000fe2000f8e003f */
[----:B-1----:R-:W-:Y:S01]  /*5d40*/  ISETP.NE.AND P2, PT, R46, 0x1, PT ;  /* 0x000000012e00780c */ /* 0x002fe20003f45270 */
[----:B------:R-:W-:Y:S01]  /*5d50*/  UIMAD UR6, UR7, UR8, URZ ;  /* 0x00000008070672a4 */ /* 0x000fe2000f8e023f */
[----:B------:R-:W-:Y:S01]  /*5d60*/  ISETP.EQ.OR P0, PT, R19, 0x3, !P0 ;  /* 0x000000031300780c */ /* 0x000fe20004702670 */
[----:B------:R-:W-:Y:S01]  /*5d70*/  UIMAD UR8, UR7, UR10, URZ ;  /* 0x0000000a070872a4 */ /* 0x000fe2000f8e023f */
[----:B------:R-:W-:Y:S01]  /*5d80*/  BSSY B0, `(.L_x_36) ;  /* 0x0000144000007945 */ /* 0x000fe20003800000 */
[----:B------:R-:W-:Y:S01]  /*5d90*/  UIMAD UR9, UR36, UR9, UR6 ;  /* 0x00000009240972a4 */ /* 0x000fe2000f8e0206 */
[----:B------:R-:W-:Y:S01]  /*5da0*/  SEL R57, R5, R14, P0 ;  /* 0x0000000e05397207 */ /* 0x000fe20000000000 */
[----:B------:R-:W-:Y:S01]  /*5db0*/  IMAD.U32 R27, RZ, RZ, UR5 ;  /* 0x00000005ff1b7e24 */ /* 0x000fe2000f8e00ff */
[----:B------:R-:W-:Y:S01]  /*5dc0*/  SEL R5, R14, R5, P0 ;  /* 0x000000050e057207 */ /* 0x000fe20000000000 */
[----:B------:R-:W-:Y:S01]  /*5dd0*/  UIADD3 UR9, UR5, UR9, URZ ;  /* 0x0000000905097290 */ /* 0x000fe2000fffe03f */
[----:B------:R-:W-:Y:S01]  /*5de0*/  SEL R65, R9, R16, P0 ;  /* 0x0000001009417207 */ /* 0x000fe20000000000 */
[----:B------:R-:W-:Y:S01]  /*5df0*/  UIMAD.WIDE.U32 UR6, UR36, UR10, URZ ;  /* 0x0000000a240672a5 */ /* 0x000fe2000f8e003f */
[----:B------:R-:W-:Y:S01]  /*5e00*/  SEL R14, R16, R9, P0 ;  /* 0x00000009100e7207 */ /* 0x000fe20000000000 */
[----:B------:R-:W-:Y:S01]  /*5e10*/  VIADD R9, R26, 0xffffff80 ;  /* 0xffffff801a097836 */ /* 0x000fe20000000000 */
[----:B------:R-:W-:Y:S01]  /*5e20*/  SEL R19, R13, R4, P0 ;  /* 0x000000040d137207 */ /* 0x000fe20000000000 */
[----:B------:R-:W-:Y:S01]  /*5e30*/  IMAD.U32 R26, RZ, RZ, UR4 ;  /* 0x00000004ff1a7e24 */ /* 0x000fe2000f8e00ff */
[----:B------:R-:W-:Y:S01]  /*5e40*/  SEL R13, R4, R13, P0 ;  /* 0x0000000d040d7207 */ /* 0x000fe20000000000 */
[----:B------:R-:W1:Y:S01]  /*5e50*/  @P2 LDC R72, c[0x0][0xbec] ;  /* 0x0002fb00ff482b82 */ /* 0x000e620000000800 */
[----:B------:R-:W-:Y:S01]  /*5e60*/  SHF.R.S32.HI R4, RZ, 0x1f, R9 ;  /* 0x0000001fff047819 */ /* 0x000fe20000011409 */
[----:B------:R-:W-:Y:S01]  /*5e70*/  IMAD.U32 R27, RZ, RZ, UR9 ;  /* 0x00000009ff1b7e24 */ /* 0x000fe2000f8e00ff */
[----:B------:R-:W-:Y:S01]  /*5e80*/  SEL R81, R3, R8, P0 ;  /* 0x0000000803517207 */ /* 0x000fe20000000000 */
[----:B------:R-:W-:Y:S01]  /*5e90*/  UIMAD UR8, UR36, UR11, UR8 ;  /* 0x0000000b240872a4 */ /* 0x000fe2000f8e0208 */
[----:B0-----:R-:W-:Y:S01]  /*5ea0*/  LEA.HI R6, R4, R9, RZ, 0x7 ;  /* 0x0000000904067211 */ /* 0x001fe200078f38ff */
[----:B------:R-:W-:Y:S01]  /*5eb0*/  IMAD.U32 R35, RZ, RZ, UR7 ;  /* 0x00000007ff237e24 */ /* 0x000fe2000f8e00ff */
[----:B------:R-:W-:Y:S01]  /*5ec0*/  SEL R3, R8, R3, P0 ;  /* 0x0000000308037207 */ /* 0x000fe20000000000 */
[----:B------:R-:W3:Y:S01]  /*5ed0*/  S2UR UR4, SR_CTAID.Y ;  /* 0x00000000000479c3 */ /* 0x000ee20000002600 */
[----:B------:R-:W-:Y:S01]  /*5ee0*/  LOP3.LUT R8, R6, 0xffffff80, RZ, 0xc0, !PT ;  /* 0xffffff8006087812 */ /* 0x000fe200078ec0ff */
[----:B------:R-:W-:Y:S01]  /*5ef0*/  UIADD3 UR8, UR7, UR8, URZ ;  /* 0x0000000807087290 */ /* 0x000fe2000fffe03f */
[----:B------:R-:W-:Y:S01]  /*5f00*/  SEL R53, R132, R25, P0 ;  /* 0x0000001984357207 */ /* 0x000fe20000000000 */
[----:B------:R-:W-:Y:S01]  /*5f10*/  IMAD.U32 R34, RZ, RZ, UR6 ;  /* 0x00000006ff227e24 */ /* 0x000fe2000f8e00ff */
[----:B------:R-:W-:Y:S01]  /*5f20*/  SEL R71, R25, R132, P0 ;  /* 0x0000008419477207 */ /* 0x000fe20000000000 */
[----:B------:R-:W-:Y:S01]  /*5f30*/  IMAD.IADD R40, R9, 0x1, -R8 ;  /* 0x0000000109287824 */ /* 0x000fe200078e0a08 */
[----:B------:R-:W-:Y:S01]  /*5f40*/  SEL R55, R15, R10, P0 ;  /* 0x0000000a0f377207 */ /* 0x000fe20000000000 */
[----:B------:R-:W0:Y:S01]  /*5f50*/  @P2 LDC R76, c[0x0][0xbec] ;  /* 0x0002fb00ff4c2b82 */ /* 0x000e220000000800 */
[----:B------:R-:W-:Y:S01]  /*5f60*/  SEL R15, R10, R15, P0 ;  /* 0x0000000f0a0f7207 */ /* 0x000fe20000000000 */
[----:B------:R-:W-:Y:S01]  /*5f70*/  IMAD.U32 R35, RZ, RZ, UR8 ;  /* 0x00000008ff237e24 */ /* 0x000fe2000f8e00ff */
[----:B------:R-:W-:Y:S01]  /*5f80*/  SHF.R.S32.HI R25, RZ, 0x1f, R40 ;  /* 0x0000001fff197819 */ /* 0x000fe20000011428 */
[----:B------:R-:W-:Y:S01]  /*5f90*/  ULDC.64 UR6, c[0x0][0xb48] ;  /* 0x0002d20000067ab9 */ /* 0x000fe20000000a00 */
[----:B------:R-:W-:Y:S01]  /*5fa0*/  SEL R49, R124, R23, P0 ;  /* 0x000000177c317207 */ /* 0x000fe20000000000 */
[----:B------:R-:W-:Y:S01]  /*5fb0*/  ULDC.64 UR8, c[0x0][0xb28] ;  /* 0x0002ca0000087ab9 */ /* 0x000fe20000000a00 */
[----:B------:R-:W-:-:S02]  /*5fc0*/  LEA.HI R10, R25, R40, RZ, 0x2 ;  /* 0x00000028190a7211 */ /* 0x000fc400078f10ff */
[----:B------:R-:W-:Y:S02]  /*5fd0*/  SEL R75, R23, R124, P0 ;  /* 0x0000007c174b7207 */ /* 0x000fe40000000000 */
[----:B------:R-:W-:Y:S02]  /*5fe0*/  LEA.HI R4, R4, R9, RZ, 0x2 ;  /* 0x0000000904047211 */ /* 0x000fe400078f10ff */
[----:B------:R-:W-:Y:S02]  /*5ff0*/  SHF.R.S32.HI R23, RZ, 0x7, R6 ;  /* 0x00000007ff177819 */ /* 0x000fe40000011406 */
[--C-:B------:R-:W-:Y:S02]  /*6000*/  SHF.R.S32.HI R6, RZ, 0x2, R10.reuse ;  /* 0x00000002ff067819 */ /* 0x100fe4000001140a */
[----:B------:R-:W-:Y:S02]  /*6010*/  SHF.R.S32.HI R7, RZ, 0x1f, R10 ;  /* 0x0000001fff077819 */ /* 0x000fe4000001140a */
[----:B------:R-:W-:Y:S01]  /*6020*/  LOP3.LUT R8, R4, 0xfffffffc, RZ, 0xc0, !PT ;  /* 0xfffffffc04087812 */ /* 0x000fe200078ec0ff */
[----:B------:R-:W-:Y:S01]  /*6030*/  IMAD.HI R4, R23, 0x55555556, RZ ;  /* 0x5555555617047827 */ /* 0x000fe200078e02ff */
[----:B------:R-:W-:-:S02]  /*6040*/  LEA.HI R7, R7, R6, RZ, 0x3 ;  /* 0x0000000607077211 */ /* 0x000fc400078f18ff */
[----:B------:R-:W-:Y:S01]  /*6050*/  SEL R61, R135, R134, P0 ;  /* 0x00000086873d7207 */ /* 0x000fe20000000000 */
[----:B------:R-:W-:Y:S01]  /*6060*/  IMAD.IADD R8, R9, 0x1, -R8 ;  /* 0x0000000109087824 */ /* 0x000fe200078e0a08 */
[----:B------:R-:W-:Y:S02]  /*6070*/  LOP3.LUT R9, R7, 0xfffffff8, RZ, 0xc0, !PT ;  /* 0xfffffff807097812 */ /* 0x000fe400078ec0ff */
[----:B------:R-:W-:Y:S02]  /*6080*/  LEA.HI R7, R25, R40, RZ, 0x5 ;  /* 0x0000002819077211 */ /* 0x000fe400078f28ff */
[----:B------:R-:W-:Y:S01]  /*6090*/  LEA.HI R4, R4, R4, RZ, 0x1 ;  /* 0x0000000404047211 */ /* 0x000fe200078f08ff */
[----:B------:R-:W-:Y:S01]  /*60a0*/  IMAD.IADD R6, R6, 0x1, -R9 ;  /* 0x0000000106067824 */ /* 0x000fe200078e0a09 */
[----:B------:R-:W-:Y:S02]  /*60b0*/  SHF.R.S32.HI R7, RZ, 0x5, R7 ;  /* 0x00000005ff077819 */ /* 0x000fe40000011407 */
[----:B------:R-:W-:Y:S01]  /*60c0*/  LEA.HI R9, R8, R8, RZ, 0x1 ;  /* 0x0000000808097211 */ /* 0x000fe200078f08ff */
[----:B------:R-:W-:Y:S01]  /*60d0*/  IMAD R4, R4, -0x3, R23 ;  /* 0xfffffffd04047824 */ /* 0x000fe200078e0217 */
[----:B------:R-:W-:Y:S01]  /*60e0*/  SEL R33, R134, R135, P0 ;  /* 0x0000008786217207 */ /* 0x000fe20000000000 */
[----:B------:R-:W-:Y:S01]  /*60f0*/  IMAD R7, R7, 0x10, R6 ;  /* 0x0000001007077824 */ /* 0x000fe200078e0206 */
[----:B------:R-:W-:-:S02]  /*6100*/  LOP3.LUT R9, R9, 0x1ffffffe, RZ, 0xc0, !PT ;  /* 0x1ffffffe09097812 */ /* 0x000fc400078ec0ff */
[----:B------:R-:W-:Y:S01]  /*6110*/  SEL R43, R58, R21, P0 ;  /* 0x000000153a2b7207 */ /* 0x000fe20000000000 */
[----:B------:R-:W-:Y:S01]  /*6120*/  IMAD R4, R4, 0x40, R7 ;  /* 0x0000004004047824 */ /* 0x000fe200078e0207 */
[----:B------:R-:W-:Y:S01]  /*6130*/  SEL R58, R21, R58, P0 ;  /* 0x0000003a153a7207 */ /* 0x000fe20000000000 */
[----:B------:R-:W-:Y:S01]  /*6140*/  IMAD.IADD R9, R8, 0x1, -R9 ;  /* 0x0000000108097824 */ /* 0x000fe200078e0a09 */
[----:B------:R-:W-:Y:S01]  /*6150*/  SEL R31, R98, R99, P0 ;  /* 0x00000063621f7207 */ /* 0x000fe20000000000 */
[--C-:B--2---:R-:W-:Y:S01]  /*6160*/  IMAD R54, R45, 0xc0, R4.reuse ;  /* 0x000000c02d367824 */ /* 0x104fe200078e0204 */
[----:B------:R-:W-:Y:S01]  /*6170*/  SEL R21, R114, R115, P0 ;  /* 0x0000007372157207 */ /* 0x000fe20000000000 */
[----:B------:R-:W-:Y:S01]  /*6180*/  IMAD R9, R9, 0x8, R4 ;  /* 0x0000000809097824 */ /* 0x000fe200078e0204 */
[----:B------:R-:W-:Y:S02]  /*6190*/  SEL R73, R51, R24, P0 ;  /* 0x0000001833497207 */ /* 0x000fe40000000000 */
[----:B------:R-:W-:Y:S01]  /*61a0*/  SEL R51, R24, R51, P0 ;  /* 0x0000003318337207 */ /* 0x000fe20000000000 */
[----:B------:R-:W-:Y:S01]  /*61b0*/  IMAD R45, R45, 0xc0, R9 ;  /* 0x000000c02d2d7824 */ /* 0x000fe200078e0209 */
[----:B------:R-:W-:-:S02]  /*61c0*/  SEL R79, R17, R20, P0 ;  /* 0x00000014114f7207 */ /* 0x000fc40000000000 */
[----:B------:R-:W-:Y:S01]  /*61d0*/  SEL R17, R20, R17, P0 ;  /* 0x0000001114117207 */ /* 0x000fe20000000000 */
[----:B0-----:R-:W-:Y:S01]  /*61e0*/  @P2 IMAD.HI.U32 R76, R45, R76, RZ ;  /* 0x0000004c2d4c2227 */ /* 0x001fe200078e00ff */
[----:B------:R-:W-:Y:S02]  /*61f0*/  SEL R59, R18, R11, P0 ;  /* 0x0000000b123b7207 */ /* 0x000fe40000000000 */
[----:B------:R-:W-:Y:S02]  /*6200*/  SEL R18, R11, R18, P0 ;  /* 0x000000120b127207 */ /* 0x000fe40000000000 */
[----:B------:R-:W-:Y:S02]  /*6210*/  SEL R69, R94, R95, P0 ;  /* 0x0000005f5e457207 */ /* 0x000fe40000000000 */
[----:B------:R-:W-:Y:S02]  /*6220*/  SEL R77, R47, R22, P0 ;  /* 0x000000162f4d7207 */ /* 0x000fe40000000000 */
[----:B------:R-:W-:-:S02]  /*6230*/  SEL R67, R102, R103, P0 ;  /* 0x0000006766437207 */ /* 0x000fc40000000000 */
[----:B------:R-:W-:Y:S02]  /*6240*/  LOP3.LUT R7, R10, 0x7ffffffc, RZ, 0xc0, !PT ;  /* 0x7ffffffc0a077812 */ /* 0x000fe400078ec0ff */
[----:B------:R-:W-:Y:S02]  /*6250*/  SEL R47, R22, R47, P0 ;  /* 0x0000002f162f7207 */ /* 0x000fe40000000000 */
[----:B------:R-:W-:Y:S02]  /*6260*/  SEL R29, R90, R91, P0 ;  /* 0x0000005b5a1d7207 */ /* 0x000fe40000000000 */
[----:B------:R-:W-:Y:S02]  /*6270*/  SEL R11, R106, R107, P0 ;  /* 0x0000006b6a0b7207 */ /* 0x000fe40000000000 */
[----:B------:R-:W-:Y:S02]  /*6280*/  SEL R63, R110, R111, P0 ;  /* 0x0000006f6e3f7207 */ /* 0x000fe40000000000 */
[----:B------:R-:W-:-:S02]  /*6290*/  SEL R41, R118, R119, P0 ;  /* 0x0000007776297207 */ /* 0x000fc40000000000 */
[----:B------:R-:W-:Y:S02]  /*62a0*/  SEL R37, R122, R123, P0 ;  /* 0x0000007b7a257207 */ /* 0x000fe40000000000 */
        /* <DEDUP_REMOVED lines=13> */
[C---:B------:R-:W-:Y:S01]  /*6380*/  LOP3.LUT P1, RZ, R40.reuse, 0x3, RZ, 0xc0, !PT ;  /* 0x0000000328ff7812 */ /* 0x040fe2000782c0ff */
[----:B------:R-:W-:Y:S01]  /*6390*/  IMAD.IADD R40, R40, 0x1, -R7 ;  /* 0x0000000128287824 */ /* 0x000fe200078e0a07 */
[----:B----4-:R-:W-:Y:S01]  /*63a0*/  LOP3.LUT R44, R12, 0x2, RZ, 0x3c, !PT ;  /* 0x000000020c2c7812 */ /* 0x010fe200078e3cff */
[----:B------:R-:W-:Y:S04]  /*63b0*/  SHFL.IDX PT, R60, R33, R12, 0x1c1f ;  /* 0x001c1f0c213c7589 */ /* 0x000fe800000e0000 */
[----:B------:R-:W0:Y:S04]  /*63c0*/  SHFL.IDX PT, R61, R61, R44, 0x1c1f ;  /* 0x001c1f2c3d3d7589 */ /* 0x000e2800000e0000 */
[----:B------:R2:W-:Y:S04]  /*63d0*/  SHFL.IDX PT, R24, R31, R12, 0x1c1f ;  /* 0x001c1f0c1f187589 */ /* 0x0005e800000e0000 */
[----:B------:R-:W-:Y:S04]  /*63e0*/  SHFL.IDX PT, R9, R21, R12, 0x1c1f ;  /* 0x001c1f0c15097589 */ /* 0x000fe800000e0000 */
[----:B------:R-:W-:Y:S01]  /*63f0*/  SHFL.IDX PT, R20, R81, R12, 0x1c1f ;  /* 0x001c1f0c51147589 */ /* 0x000fe200000e0000 */
[----:B--2---:R-:W2:Y:S03]  /*6400*/  LDC.64 R30, c[0x0][0xbd8] ;  /* 0x0002f600ff1e7b82 */ /* 0x004ea60000000a00 */
[----:B------:R0:W-:Y:S04]  /*6410*/  SHFL.IDX PT, R21, R3, R44, 0x1c1f ;  /* 0x001c1f2c03157589 */ /* 0x0001e800000e0000 */
[----:B------:R-:W-:Y:S04]  /*6420*/  SHFL.IDX PT, R19, R19, R12, 0x1c1f ;  /* 0x001c1f0c13137589 */ /* 0x000fe800000e0000 */
[----:B------:R-:W4:Y:S01]  /*6430*/  SHFL.IDX PT, R62, R13, R44, 0x1c1f ;  /* 0x001c1f2c0d3e7589 */ /* 0x000f2200000e0000 */
[----:B0-----:R-:W-:-:S03]  /*6440*/  SEL R3, R61, R60, P0 ;  /* 0x0000003c3d037207 */ /* 0x001fc60000000000 */
[----:B------:R-:W-:Y:S04]  /*6450*/  SHFL.IDX PT, R57, R57, R12, 0x1c1f ;  /* 0x001c1f0c39397589 */ /* 0x000fe800000e0000 */
[----:B------:R0:W5:Y:S04]  /*6460*/  SHFL.IDX PT, R66, R5, R44, 0x1c1f ;  /* 0x001c1f2c05427589 */ /* 0x00016800000e0000 */
[----:B------:R-:W-:Y:S04]  /*6470*/  SHFL.IDX PT, R59, R59, R12, 0x1c1f ;  /* 0x001c1f0c3b3b7589 */ /* 0x000fe800000e0000 */
[----:B------:R5:W-:Y:S01]  /*6480*/  SHFL.IDX PT, R68, R18, R44, 0x1c1f ;  /* 0x001c1f2c12447589 */ /* 0x000be200000e0000 */
[----:B0-----:R-:W-:-:S03]  /*6490*/  SEL R5, R60, R61, P0 ;  /* 0x0000003d3c057207 */ /* 0x001fc60000000000 */
[----:B------:R-:W-:Y:S01]  /*64a0*/  SHFL.IDX PT, R55, R55, R12, 0x1c1f ;  /* 0x001c1f0c37377589 */ /* 0x000fe200000e0000 */
[----:B------:R-:W0:Y:S03]  /*64b0*/  LDC.64 R60, c[0x0][0xb40] ;  /* 0x0002d000ff3c7b82 */ /* 0x000e260000000a00 */
[----:B------:R-:W3:Y:S01]  /*64c0*/  SHFL.IDX PT, R64, R15, R44, 0x1c1f ;  /* 0x001c1f2c0f407589 */ /* 0x000ee200000e0000 */
[----:B----4-:R-:W-:-:S03]  /*64d0*/  SEL R13, R19, R62, P0 ;  /* 0x0000003e130d7207 */ /* 0x010fc60000000000 */
[----:B------:R4:W-:Y:S04]  /*64e0*/  SHFL.IDX PT, R28, R69, R12, 0x1c1f ;  /* 0x001c1f0c451c7589 */ /* 0x0009e800000e0000 */
[----:B------:R-:W-:Y:S01]  /*64f0*/  SHFL.IDX PT, R16, R67, R12, 0x1c1f ;  /* 0x001c1f0c43107589 */ /* 0x000fe200000e0000 */
[----:B-----5:R-:W-:-:S03]  /*6500*/  SEL R18, R57, R66, P0 ;  /* 0x0000004239127207 */ /* 0x020fc60000000000 */
[----:B------:R-:W-:Y:S01]  /*6510*/  SHFL.IDX PT, R8, R41, R12, 0x1c1f ;  /* 0x001c1f0c29087589 */ /* 0x000fe200000e0000 */
[----:B----4-:R-:W4:Y:S03]  /*6520*/  @P2 LDC R69, c[0x0][0xbf0] ;  /* 0x0002fc00ff452b82 */ /* 0x010f260000000800 */
[----:B------:R-:W-:Y:S04]  /*6530*/  SHFL.IDX PT, R7, R37, R12, 0x1c1f ;  /* 0x001c1f0c25077589 */ /* 0x000fe800000e0000 */
[----:B------:R-:W-:Y:S01]  /*6540*/  SHFL.IDX PT, R4, R39, R12, 0x1c1f ;  /* 0x001c1f0c27047589 */ /* 0x000fe200000e0000 */
[----:B0-----:R-:W-:-:S03]  /*6550*/  IMAD.WIDE.U32 R34, R60, UR45, R34 ;  /* 0x0000002d3c227c25 */ /* 0x001fc6000f8e0022 */
[----:B------:R-:W-:Y:S01]  /*6560*/  SHFL.IDX PT, R6, R25, R12, 0x1c1f ;  /* 0x001c1f0c19067589 */ /* 0x000fe200000e0000 */
[----:B---3--:R-:W-:-:S03]  /*6570*/  SEL R15, R64, R55, P0 ;  /* 0x00000037400f7207 */ /* 0x008fc60000000000 */
[----:B------:R-:W-:Y:S04]  /*6580*/  SHFL.IDX PT, R67, R17, R44, 0x1c1f ;  /* 0x001c1f2c11437589 */ /* 0x000fe800000e0000 */
[----:B------:R0:W-:Y:S04]  /*6590*/  SHFL.IDX PT, R70, R14, R44, 0x1c1f ;  /* 0x001c1f2c0e467589 */ /* 0x0001e800000e0000 */
[----:B------:R-:W-:Y:S04]  /*65a0*/  SHFL.IDX PT, R58, R58, R44, 0x1c1f ;  /* 0x001c1f2c3a3a7589 */ /* 0x000fe800000e0000 */
[----:B------:R-:W-:Y:S01]  /*65b0*/  SHFL.IDX PT, R50, R75, R44, 0x1c1f ;  /* 0x001c1f2c4b327589 */ /* 0x000fe200000e0000 */
[----:B0-----:R-:W-:Y:S01]  /*65c0*/  SEL R14, R66, R57, P0 ;  /* 0x00000039420e7207 */ /* 0x001fe20000000000 */
[----:B------:R-:W-:-:S02]  /*65d0*/  IMAD R57, RZ, RZ, -UR36 ;  /* 0x80000024ff397e24 */ /* 0x000fc4000f8e02ff */
[----:B------:R-:W-:Y:S04]  /*65e0*/  SHFL.IDX PT, R47, R47, R44, 0x1c1f ;  /* 0x001c1f2c2f2f7589 */ /* 0x000fe800000e0000 */
[----:B------:R0:W-:Y:S04]  /*65f0*/  SHFL.IDX PT, R56, R71, R44, 0x1c1f ;  /* 0x001c1f2c47387589 */ /* 0x0001e800000e0000 */
[----:B------:R-:W-:Y:S04]  /*6600*/  SHFL.IDX PT, R51, R51, R44, 0x1c1f ;  /* 0x001c1f2c33337589 */ /* 0x000fe800000e0000 */
[----:B------:R-:W-:Y:S01]  /*6610*/  SHFL.IDX PT, R41, R95, R44, 0x1c1f ;  /* 0x001c1f2c5f297589 */ /* 0x000fe200000e0000 */
[----:B0-----:R-:W0:Y:S03]  /*6620*/  @P2 LDC R71, c[0x0][0xbf0] ;  /* 0x0002fc00ff472b82 */ /* 0x001e260000000800 */
[----:B------:R-:W-:Y:S04]  /*6630*/  SHFL.IDX PT, R38, R91, R44, 0x1c1f ;  /* 0x001c1f2c5b267589 */ /* 0x000fe800000e0000 */
        /* <DEDUP_REMOVED lines=8> */
[----:B------:R2:W-:Y:S04]  /*66c0*/  SHFL.IDX PT, R23, R23, R44, 0x1c1f ;  /* 0x001c1f2c17177589 */ /* 0x0005e800000e0000 */
[----:B------:R-:W3:Y:S04]  /*66d0*/  SHFL.IDX PT, R65, R65, R12, 0x1c1f ;  /* 0x001c1f0c41417589 */ /* 0x000ee800000e0000 */
[----:B------:R-:W5:Y:S01]  /*66e0*/  SHFL.IDX PT, R42, R79, R12, 0x1c1f ;  /* 0x001c1f0c4f2a7589 */ /* 0x000f6200000e0000 */
[----:B--2---:R-:W-:-:S03]  /*66f0*/  IMAD R44, R30, UR46, RZ ;  /* 0x0000002e1e2c7c24 */ /* 0x004fc6000f8e02ff */
[----:B------:R-:W-:Y:S01]  /*6700*/  SHFL.IDX PT, R43, R43, R12, 0x1c1f ;  /* 0x001c1f0c2b2b7589 */ /* 0x000fe200000e0000 */
[----:B------:R-:W-:-:S03]  /*6710*/  IMAD R31, R31, UR45, R44 ;  /* 0x0000002d1f1f7c24 */ /* 0x000fc6000f8e022c */
[----:B------:R-:W2:Y:S01]  /*6720*/  SHFL.IDX PT, R48, R77, R12, 0x1c1f ;  /* 0x001c1f0c4d307589 */ /* 0x000ea200000e0000 */
[----:B-1----:R-:W-:-:S03]  /*6730*/  @P2 IMAD.HI.U32 R44, R45, R72, RZ ;  /* 0x000000482d2c2227 */ /* 0x002fc600078e00ff */
[----:B------:R-:W1:Y:S04]  /*6740*/  SHFL.IDX PT, R49, R49, R12, 0x1c1f ;  /* 0x001c1f0c31317589 */ /* 0x000e6800000e0000 */
[----:B------:R-:W1:Y:S04]  /*6750*/  SHFL.IDX PT, R52, R73, R12, 0x1c1f ;  /* 0x001c1f0c49347589 */ /* 0x000e6800000e0000 */
[----:B------:R-:W1:Y:S04]  /*6760*/  SHFL.IDX PT, R53, R53, R12, 0x1c1f ;  /* 0x001c1f0c35357589 */ /* 0x000e6800000e0000 */
[----:B------:R-:W-:Y:S04]  /*6770*/  SHFL.IDX PT, R29, R29, R12, 0x1c1f ;  /* 0x001c1f0c1d1d7589 */ /* 0x000fe800000e0000 */
[----:B------:R-:W-:Y:S04]  /*6780*/  SHFL.IDX PT, R11, R11, R12, 0x1c1f ;  /* 0x001c1f0c0b0b7589 */ /* 0x000fe800000e0000 */
[----:B------:R4:W-:Y:S02]  /*6790*/  SHFL.IDX PT, R10, R63, R12, 0x1c1f ;  /* 0x001c1f0c3f0a7589 */ /* 0x0009e400000e0000 */
[----:B----4-:R-:W-:-:S02]  /*67a0*/  SEL R12, R20, R21, P0 ;  /* 0x00000015140c7207 */ /* 0x010fc40000000000 */
[----:B------:R-:W-:Y:S02]  /*67b0*/  SEL R20, R21, R20, P0 ;  /* 0x0000001415147207 */ /* 0x000fe40000000000 */
[----:B------:R-:W-:Y:S01]  /*67c0*/  SEL R21, R62, R19, P0 ;  /* 0x000000133e157207 */ /* 0x000fe20000000000 */
[----:B------:R-:W-:Y:S01]  /*67d0*/  IMAD.WIDE.U32 R62, R30, UR45, R26 ;  /* 0x0000002d1e3e7c25 */ /* 0x000fe2000f8e001a */
[----:B------:R-:W-:Y:S02]  /*67e0*/  SEL R27, R59, R68, P0 ;  /* 0x000000443b1b7207 */ /* 0x000fe40000000000 */
[----:B------:R-:W-:Y:S01]  /*67f0*/  SEL R19, R55, R64, P0 ;  /* 0x0000004037137207 */ /* 0x000fe20000000000 */
[----:B------:R-:W-:Y:S01]  /*6800*/  IMAD.IADD R63, R63, 0x1, R31 ;  /* 0x000000013f3f7824 */ /* 0x000fe200078e021f */
[----:B------:R-:W-:Y:S01]  /*6810*/  SEL R31, R68, R59, P0 ;  /* 0x0000003b441f7207 */ /* 0x000fe20000000000 */
[----:B------:R-:W-:Y:S01]  /*6820*/  IMAD R59, R74, R57, UR4 ;  /* 0x000000044a3b7e24 */ /* 0x000fe2000f8e0239 */
[----:B------:R-:W-:Y:S01]  /*6830*/  ULDC.64 UR4, c[0x0][0xbe0] ;  /* 0x0002f80000047ab9 */ /* 0x000fe20000000a00 */
[----:B------:R-:W-:Y:S01]  /*6840*/  IMAD R64, R60, UR46, RZ ;  /* 0x0000002e3c407c24 */ /* 0x000fe2000f8e02ff */
[----:B---3--:R-:W-:Y:S01]  /*6850*/  SEL R26, R65, R70, P0 ;  /* 0x00000046411a7207 */ /* 0x008fe20000000000 */
[----:B------:R-:W-:Y:S01]  /*6860*/  IMAD.MOV.U32 R55, RZ, RZ, R45 ;  /* 0x000000ffff377224 */ /* 0x000fe200078e002d */
[----:B------:R-:W-:Y:S01]  /*6870*/  @P2 SHF.R.U32.HI R55, RZ, R69, R44 ;  /* 0x00000045ff372219 */ /* 0x000fe2000001162c */
[----:B------:R-:W-:Y:S01]  /*6880*/  IMAD R61, R61, UR45, R64 ;  /* 0x0000002d3d3d7c24 */ /* 0x000fe2000f8e0240 */
[----:B------:R-:W-:Y:S01]  /*6890*/  SHF.R.S32.HI R44, RZ, 0x1f, R59 ;  /* 0x0000001fff2c7819 */ /* 0x000fe2000001143b */
[----:B------:R-:W-:Y:S01]  /*68a0*/  IMAD.MOV.U32 R60, RZ, RZ, R34 ;  /* 0x000000ffff3c7224 */ /* 0x000fe200078e0022 */
[----:B------:R-:W-:Y:S01]  /*68b0*/  SEL R30, R70, R65, P0 ;  /* 0x00000041461e7207 */ /* 0x000fe20000000000 */
[----:B------:R-:W-:-:S02]  /*68c0*/  IMAD.IADD R61, R35, 0x1, R61 ;  /* 0x00000001233d7824 */ /* 0x000fc400078e023d */
[C---:B------:R-:W-:Y:S02]  /*68d0*/  IMAD R35, R44.reuse, UR4, RZ ;  /* 0x000000042c237c24 */ /* 0x040fe4000f8e02ff */
[----:B------:R-:W-:Y:S01]  /*68e0*/  IMAD.MOV.U32 R57, RZ, RZ, R45 ;  /* 0x000000ffff397224 */ /* 0x000fe200078e002d */
[----:B0-----:R-:W-:Y:S01]  /*68f0*/  @P2 SHF.R.U32.HI R57, RZ, R71, R76 ;  /* 0x00000047ff392219 */ /* 0x001fe2000001164c */
[C---:B------:R-:W-:Y:S02]  /*6900*/  IMAD R64, R59.reuse, UR5, R35 ;  /* 0x000000053b407c24 */ /* 0x040fe4000f8e0223 */
[----:B------:R-:W-:Y:S02]  /*6910*/  IMAD R44, R44, UR6, RZ ;  /* 0x000000062c2c7c24 */ /* 0x000fe4000f8e02ff */
[----:B------:R-:W-:Y:S01]  /*6920*/  IMAD.WIDE.U32 R34, R59, UR4, R62 ;  /* 0x000000043b227c25 */ /* 0x000fe2000f8e003e */
[----:B------:R-:W-:-:S03]  /*6930*/  ULDC.64 UR4, c[0x0][0xb30] ;  /* 0x0002cc0000047ab9 */ /* 0x000fc60000000a00 */
[----:B------:R-:W-:Y:S01]  /*6940*/  IMAD R63, R59, UR7, R44 ;  /* 0x000000073b3f7c24 */ /* 0x000fe2000f8e022c */
[----:B------:R-:W-:Y:S01]  /*6950*/  IADD3 R34, P2, R55, R34, RZ ;  /* 0x0000002237227210 */ /* 0x000fe20007f5e0ff */
[----:B------:R-:W-:Y:S01]  /*6960*/  IMAD.WIDE.U32 R60, R59, UR6, R60 ;  /* 0x000000063b3c7c25 */ /* 0x000fe2000f8e003c */
[----:B------:R-:W-:Y:S01]  /*6970*/  SHF.R.S32.HI R59, RZ, 0x1f, R55 ;  /* 0x0000001fff3b7819 */ /* 0x000fe20000011437 */
[----:B------:R-:W-:Y:S01]  /*6980*/  ULDC.64 UR6, c[0x0][0xbc8] ;  /* 0x0002f20000067ab9 */ /* 0x000fe20000000a00 */
[----:B------:R-:W-:Y:S01]  /*6990*/  SHF.R.S32.HI R44, RZ, 0x1f, R57 ;  /* 0x0000001fff2c7819 */ /* 0x000fe20000011439 */
[----:B------:R-:W-:Y:S01]  /*69a0*/  IMAD.MOV R55, RZ, RZ, -R55 ;  /* 0x000000ffff377224 */ /* 0x000fe200078e0a37 */
[----:B------:R-:W-:Y:S01]  /*69b0*/  IADD3.X R35, R59, R35, R64, P2, !PT ;  /* 0x000000233b237210 */ /* 0x000fe200017fe440 */
[----:B------:R-:W-:Y:S02]  /*69c0*/  IMAD.MOV R62, RZ, RZ, -R57 ;  /* 0x000000ffff3e7224 */ /* 0x000fe400078e0a39 */
[----:B------:R-:W-:-:S02]  /*69d0*/  IMAD R44, R44, UR4, RZ ;  /* 0x000000042c2c7c24 */ /* 0x000fc4000f8e02ff */
[C---:B------:R-:W-:Y:S02]  /*69e0*/  IMAD R55, R46.reuse, R55, R45 ;  /* 0x000000372e377224 */ /* 0x040fe400078e022d */
[----:B------:R-:W-:Y:S02]  /*69f0*/  IMAD.IADD R61, R61, 0x1, R63 ;  /* 0x000000013d3d7824 */ /* 0x000fe400078e023f */
[----:B------:R-:W-:Y:S02]  /*6a00*/  IMAD R59, R46, R62, R45 ;  /* 0x0000003e2e3b7224 */ /* 0x000fe400078e022d */
[C---:B------:R-:W-:Y:S01]  /*6a10*/  IMAD R63, R57.reuse, UR5, R44 ;  /* 0x00000005393f7c24 */ /* 0x040fe2000f8e022c */
[----:B------:R-:W-:Y:S01]  /*6a20*/  SHF.R.S32.HI R44, RZ, 0x1f, R55 ;  /* 0x0000001fff2c7819 */ /* 0x000fe20000011437 */
[----:B------:R-:W-:Y:S01]  /*6a30*/  IMAD.WIDE.U32 R60, R57, UR4, R60 ;  /* 0x00000004393c7c25 */ /* 0x000fe2000f8e003c */
[----:B------:R-:W-:Y:S01]  /*6a40*/  SHF.R.S32.HI R45, RZ, 0x1f, R59 ;  /* 0x0000001fff2d7819 */ /* 0x000fe2000001143b */
[----:B------:R-:W0:Y:S01]  /*6a50*/  S2UR UR5, SR_CgaCtaId ;  /* 0x00000000000579c3 */ /* 0x000e220000008800 */
[----:B------:R-:W-:Y:S01]  /*6a60*/  UMOV UR4, 0x400 ;  /* 0x0000040000047882 */ /* 0x000fe20000000000 */
[----:B------:R-:W-:-:S02]  /*6a70*/  IMAD R44, R44, UR6, RZ ;  /* 0x000000062c2c7c24 */ /* 0x000fc4000f8e02ff */
[----:B------:R-:W-:Y:S02]  /*6a80*/  IMAD R62, R45, UR8, RZ ;  /* 0x000000082d3e7c24 */ /* 0x000fe4000f8e02ff */
[----:B------:R-:W-:Y:S02]  /*6a90*/  IMAD R57, R55, UR7, R44 ;  /* 0x0000000737397c24 */ /* 0x000fe4000f8e022c */
[----:B------:R-:W-:Y:S02]  /*6aa0*/  IMAD.IADD R61, R61, 0x1, R63 ;  /* 0x000000013d3d7824 */ /* 0x000fe400078e023f */
[----:B------:R-:W-:Y:S01]  /*6ab0*/  IMAD.WIDE.U32 R44, R55, UR6, R34 ;  /* 0x00000006372c7c25 */ /* 0x000fe2000f8e0022 */
[----:B------:R-:W-:Y:S01]  /*6ac0*/  ULDC.64 UR6, c[0x0][0xba8] ;  /* 0x0002ea0000067ab9 */ /* 0x000fe20000000a00 */
[----:B-----5:R-:W-:Y:S02]  /*6ad0*/  SEL R34, R42, R67, P0 ;  /* 0x000000432a227207 */ /* 0x020fe40000000000 */
[C---:B------:R-:W-:Y:S01]  /*6ae0*/  IMAD R35, R59.reuse, UR9, R62 ;  /* 0x000000093b237c24 */ /* 0x040fe2000f8e023e */
[----:B------:R-:W-:Y:S01]  /*6af0*/  LEA R55, P2, R44, UR6, 0x2 ;  /* 0x000000062c377c11 */ /* 0x000fe2000f8410ff */
[----:B------:R-:W-:Y:S01]  /*6b00*/  IMAD.WIDE.U32 R60, R59, UR8, R60 ;  /* 0x000000083b3c7c25 */ /* 0x000fe2000f8e003c */
[----:B------:R-:W-:Y:S01]  /*6b10*/  ULDC.64 UR8, c[0x0][0xb00] ;  /* 0x0002c00000087ab9 */ /* 0x000fe20000000a00 */
[----:B------:R-:W-:Y:S01]  /*6b20*/  ULDC UR6, c[0x0][0xa88] ;  /* 0x0002a20000067ab9 */ /* 0x000fe20000000800 */
[----:B------:R-:W-:Y:S01]  /*6b30*/  SEL R42, R67, R42, P0 ;  /* 0x0000002a432a7207 */ /* 0x000fe20000000000 */
[----:B------:R-:W-:Y:S01]  /*6b40*/  IMAD.IADD R45, R45, 0x1, R57 ;  /* 0x000000012d2d7824 */ /* 0x000fe200078e0239 */
[----:B------:R-:W-:Y:S01]  /*6b50*/  IADD3 R35, R61, R35, RZ ;  /* 0x000000233d237210 */ /* 0x000fe20007ffe0ff */
[----:B------:R-:W-:Y:S01]  /*6b60*/  SHFL.IDX PT, R62, R55, 0x1, 0x1c1f ;  /* 0x003c1f00373e7f89 */ /* 0x000fe200000e0000 */
[----:B------:R-:W-:Y:S01]  /*6b70*/  LEA R66, P3, R60, UR8, 0x2 ;  /* 0x000000083c427c11 */ /* 0x000fe2000f8610ff */
[----:B0-----:R-:W-:Y:S01]  /*6b80*/  ULEA UR4, UR5, UR4, 0x18 ;  /* 0x0000000405047291 */ /* 0x001fe2000f8ec03f */
[----:B------:R-:W-:Y:S01]  /*6b90*/  LEA.HI.X R57, R44, UR7, R45, 0x2, P2 ;  /* 0x000000072c397c11 */ /* 0x000fe200090f142d */
[----:B------:R-:W-:Y:S01]  /*6ba0*/  IMAD R65, R46, UR6, RZ ;  /* 0x000000062e417c24 */ /* 0x000fe2000f8e02ff */
[----:B------:R-:W-:Y:S01]  /*6bb0*/  LEA.HI.X R68, R60, UR9, R35, 0x2, P3 ;  /* 0x000000093c447c11 */ /* 0x000fe200098f1423 */
[C---:B------:R-:W-:Y:S01]  /*6bc0*/  VIADD R64, R54.reuse, 0x8 ;  /* 0x0000000836407836 */ /* 0x040fe20000000000 */
[----:B------:R0:W-:Y:S01]  /*6bd0*/  SHFL.IDX PT, R60, R55, RZ, 0x1c1f ;  /* 0x001c1fff373c7589 */ /* 0x0001e200000e0000 */
[----:B------:R-:W-:Y:S01]  /*6be0*/  UIADD3 UR4, UR4, 0x17020, URZ ;  /* 0x0001702004047890 */ /* 0x000fe2000fffe03f */
[----:B------:R-:W-:-:S02]  /*6bf0*/  ISETP.GE.OR P2, PT, R54, R65, P1 ;  /* 0x000000413600720c */ /* 0x000fc40000f46670 */
[----:B------:R-:W3:Y:S01]  /*6c00*/  SHFL.IDX PT, R61, R57, RZ, 0x1c1f ;  /* 0x001c1fff393d7589 */ /* 0x000ee200000e0000 */
[-C--:B------:R-:W-:Y:S01]  /*6c10*/  ISETP.GE.OR P1, PT, R64, R65.reuse, P1 ;  /* 0x000000414000720c */ /* 0x080fe20000f26670 */
[----:B------:R-:W-:Y:S01]  /*6c20*/  UPRMT UR4, URZ, 0x654, UR4 ;  /* 0x000006543f047896 */ /* 0x000fe20008000004 */
[----:B------:R-:W-:Y:S01]  /*6c30*/  ISETP.GE.AND P3, PT, R54, R65, PT ;  /* 0x000000413600720c */ /* 0x000fe20003f66270 */
[----:B------:R-:W4:Y:S01]  /*6c40*/  SHFL.IDX PT, R63, R57, 0x1, 0x1c1f ;  /* 0x003c1f00393f7f89 */ /* 0x000f2200000e0000 */
[----:B--2---:R-:W-:Y:S01]  /*6c50*/  SEL R46, R48, R47, P0 ;  /* 0x0000002f302e7207 */ /* 0x004fe20000000000 */
[----:B0-----:R-:W-:Y:S01]  /*6c60*/  IMAD.SHL.U32 R55, R40, 0x2, RZ ;  /* 0x0000000228377824 */ /* 0x001fe200078e00ff */
[----:B------:R-:W-:Y:S01]  /*6c70*/  SEL R48, R47, R48, P0 ;  /* 0x000000302f307207 */ /* 0x000fe20000000000 */
[----:B------:R0:W2:Y:S01]  /*6c80*/  SHFL.IDX PT, R44, R66, RZ, 0x1c1f ;  /* 0x001c1fff422c7589 */ /* 0x0000a200000e0000 */
[----:B-1----:R-:W-:Y:S02]  /*6c90*/  SEL R47, R49, R50, P0 ;  /* 0x00000032312f7207 */ /* 0x002fe40000000000 */
[----:B------:R-:W-:Y:S01]  /*6ca0*/  SYNCS.ARRIVE.TRANS64.RED.A1T0 RZ, [UR4], RZ ;  /* 0x000000ffffff79a7 */ /* 0x000fe20008100404 */
[----:B------:R-:W-:Y:S01]  /*6cb0*/  SEL R49, R50, R49, P0 ;  /* 0x0000003132317207 */ /* 0x000fe20000000000 */
[----:B------:R0:W1:Y:S01]  /*6cc0*/  SHFL.IDX PT, R45, R68, RZ, 0x1c1f ;  /* 0x001c1fff442d7589 */ /* 0x00006200000e0000 */
[----:B------:R-:W-:-:S02]  /*6cd0*/  SEL R50, R52, R51, P0 ;  /* 0x0000003334327207 */ /* 0x000fc40000000000 */
[----:B------:R-:W-:Y:S02]  /*6ce0*/  SEL R52, R51, R52, P0 ;  /* 0x0000003433347207 */ /* 0x000fe40000000000 */
[----:B------:R-:W-:Y:S02]  /*6cf0*/  SEL R35, R43, R58, P0 ;  /* 0x0000003a2b237207 */ /* 0x000fe40000000000 */
[----:B------:R-:W-:Y:S02]  /*6d00*/  SEL R51, R53, R56, P0 ;  /* 0x0000003835337207 */ /* 0x000fe40000000000 */
[----:B------:R-:W-:Y:S01]  /*6d10*/  SEL R43, R58, R43, P0 ;  /* 0x0000002b3a2b7207 */ /* 0x000fe20000000000 */
[----:B---3--:R0:W-:Y:S01]  /*6d20*/  @!P2 ST.E desc[UR38][R60.64], R2 ;  /* 0x000000023c00a985 */ /* 0x0081e2000c101926 */
[----:B------:R-:W-:-:S03]  /*6d30*/  SEL R53, R56, R53, P0 ;  /* 0x0000003538357207 */ /* 0x000fc60000000000 */
[----:B----4-:R0:W-:Y:S01]  /*6d40*/  @!P1 ST.E desc[UR38][R62.64], R0 ;  /* 0x000000003e009985 */ /* 0x0101e2000c101926 */
[----:B------:R-:W-:Y:S05]  /*6d50*/  @P3 BRA `(.L_x_37) ;  /* 0x0000000400183947 */ /* 0x000fea0003800000 */
[C---:B0-----:R-:W-:Y:S01]  /*6d60*/  VIADD R0, R55.reuse, 0x8 ;  /* 0x0000000837007836 */ /* 0x041fe20000000000 */
[----:B------:R-:W-:Y:S01]  /*6d70*/  ULDC UR4, c[0x0][0xac8] ;  /* 0x0002b20000047ab9 */ /* 0x000fe20000000800 */
[C---:B------:R-:W-:Y:S01]  /*6d80*/  VIADD R40, R55.reuse, 0x10 ;  /* 0x0000001037287836 */ /* 0x040fe20000000000 */
[C---:B------:R-:W-:Y:S01]  /*6d90*/  ISETP.GE.AND P1, PT, R55.reuse, UR4, PT ;  /* 0x0000000437007c0c */ /* 0x040fe2000bf26270 */
[C---:B------:R-:W-:Y:S01]  /*6da0*/  VIADD R54, R55.reuse, 0x18 ;  /* 0x0000001837367836 */ /* 0x040fe20000000000 */
[----:B------:R-:W-:Y:S01]  /*6db0*/  ISETP.GE.AND P2, PT, R0, UR4, PT ;  /* 0x0000000400007c0c */ /* 0x000fe2000bf46270 */
[C---:B------:R-:W-:Y:S01]  /*6dc0*/  VIADD R60, R55.reuse, 0x20 ;  /* 0x00000020373c7836 */ /* 0x040fe20000000000 */
[----:B------:R-:W-:Y:S01]  /*6dd0*/  ISETP.GE.AND P3, PT, R40, UR4, PT ;  /* 0x0000000428007c0c */ /* 0x000fe2000bf66270 */
[----:B------:R-:W-:Y:S01]  /*6de0*/  VIADD R62, R55, 0x28 ;  /* 0x00000028373e7836 */ /* 0x000fe20000000000 */
[----:B------:R-:W-:Y:S02]  /*6df0*/  ISETP.GE.AND P4, PT, R54, UR4, PT ;  /* 0x0000000436007c0c */ /* 0x000fe4000bf86270 */
[----:B------:R-:W-:-:S02]  /*6e00*/  ISETP.GE.AND P5, PT, R60, UR4, PT ;  /* 0x000000043c007c0c */ /* 0x000fc4000bfa6270 */
[----:B------:R-:W-:-:S03]  /*6e10*/  ISETP.GE.AND P6, PT, R62, UR4, PT ;  /* 0x000000043e007c0c */ /* 0x000fc6000bfc6270 */
[--C-:B-12---:R-:W-:Y:S02]  /*6e20*/  @!P1 IMAD.WIDE R56, R55, 0x4, R44.reuse ;  /* 0x0000000437389825 */ /* 0x106fe400078e022c */
[----:B------:R-:W-:Y:S02]  /*6e30*/  @!P2 LEA.HI R0, R0, R0, RZ, 0x1 ;  /* 0x000000000000a211 */ /* 0x000fe400078f08ff */
[----:B------:R-:W-:Y:S01]  /*6e40*/  @!P3 LEA.HI R40, R40, R40, RZ, 0x1 ;  /* 0x000000282828b211 */ /* 0x000fe200078f08ff */
[----:B------:R0:W-:Y:S01]  /*6e50*/  @!P1 ST.E.64 desc[UR38][R56.64], R12 ;  /* 0x0000000c38009985 */ /* 0x0001e2000c101b26 */
[----:B------:R-:W-:Y:S02]  /*6e60*/  @!P2 LOP3.LUT R59, R0, 0xfffffffe, RZ, 0xc0, !PT ;  /* 0xfffffffe003ba812 */ /* 0x000fe400078ec0ff */
[----:B------:R-:W-:Y:S02]  /*6e70*/  @!P4 LEA.HI R54, R54, R54, RZ, 0x1 ;  /* 0x000000363636c211 */ /* 0x000fe400078f08ff */
[----:B------:R-:W-:Y:S01]  /*6e80*/  @!P3 LOP3.LUT R61, R40, 0xfffffffe, RZ, 0xc0, !PT ;  /* 0xfffffffe283db812 */ /* 0x000fe200078ec0ff */
[----:B------:R-:W-:Y:S01]  /*6e90*/  @!P2 IMAD.WIDE R58, R59, 0x4, R44 ;  /* 0x000000043b3aa825 */ /* 0x000fe200078e022c */
[----:B------:R-:W-:-:S02]  /*6ea0*/  @!P5 LEA.HI R0, R60, R60, RZ, 0x1 ;  /* 0x0000003c3c00d211 */ /* 0x000fc400078f08ff */
[----:B------:R-:W-:Y:S01]  /*6eb0*/  @!P6 LEA.HI R40, R62, R62, RZ, 0x1 ;  /* 0x0000003e3e28e211 */ /* 0x000fe200078f08ff */
[--C-:B------:R-:W-:Y:S01]  /*6ec0*/  @!P3 IMAD.WIDE R60, R61, 0x4, R44.reuse ;  /* 0x000000043d3cb825 */ /* 0x100fe200078e022c */
[----:B------:R-:W-:Y:S01]  /*6ed0*/  @!P4 LOP3.LUT R63, R54, 0xfffffffe, RZ, 0xc0, !PT ;  /* 0xfffffffe363fc812 */ /* 0x000fe200078ec0ff */
[----:B------:R1:W-:Y:S01]  /*6ee0*/  @!P2 ST.E.64 desc[UR38][R58.64], R20 ;  /* 0x000000143a00a985 */ /* 0x0003e2000c101b26 */
[----:B------:R-:W-:Y:S01]  /*6ef0*/  @!P5 LOP3.LUT R67, R0, 0xfffffffe, RZ, 0xc0, !PT ;  /* 0xfffffffe0043d812 */ /* 0x000fe200078ec0ff */
[----:B------:R-:W-:Y:S01]  /*6f00*/  VIADD R0, R55, 0x30 ;  /* 0x0000003037007836 */ /* 0x000fe20000000000 */
[----:B0-----:R-:W-:Y:S01]  /*6f10*/  @!P6 LOP3.LUT R57, R40, 0xfffffffe, RZ, 0xc0, !PT ;  /* 0xfffffffe2839e812 */ /* 0x001fe200078ec0ff */
[--C-:B------:R-:W-:Y:S01]  /*6f20*/  @!P4 IMAD.WIDE R62, R63, 0x4, R44.reuse ;  /* 0x000000043f3ec825 */ /* 0x100fe200078e022c */
[----:B------:R0:W-:Y:S02]  /*6f30*/  @!P3 ST.E.64 desc[UR38][R60.64], R18 ;  /* 0x000000123c00b985 */ /* 0x0001e4000c101b26 */
[----:B------:R-:W-:Y:S01]  /*6f40*/  ISETP.GE.AND P1, PT, R0, UR4, PT ;  /* 0x0000000400007c0c */ /* 0x000fe2000bf26270 */
[----:B------:R-:W-:Y:S01]  /*6f50*/  VIADD R40, R55, 0x38 ;  /* 0x0000003837287836 */ /* 0x000fe20000000000 */
[----:B------:R-:W-:Y:S01]  /*6f60*/  @!P4 ST.E.64 desc[UR38][R62.64], R14 ;  /* 0x0000000e3e00c985 */ /* 0x000fe2000c101b26 */
[----:B------:R-:W-:-:S03]  /*6f70*/  @!P5 IMAD.WIDE R12, R67, 0x4, R44 ;  /* 0x00000004430cd825 */ /* 0x000fc600078e022c */
[----:B------:R-:W-:Y:S01]  /*6f80*/  ISETP.GE.AND P2, PT, R40, UR4, PT ;  /* 0x0000000428007c0c */ /* 0x000fe2000bf46270 */
[----:B------:R-:W-:Y:S01]  /*6f90*/  VIADD R54, R55, 0x40 ;  /* 0x0000004037367836 */ /* 0x000fe20000000000 */
[----:B------:R2:W-:Y:S01]  /*6fa0*/  @!P5 ST.E.64 desc[UR38][R12.64], R26 ;  /* 0x0000001a0c00d985 */ /* 0x0005e2000c101b26 */
[----:B-1----:R-:W-:-:S03]  /*6fb0*/  @!P6 IMAD.WIDE R20, R57, 0x4, R44 ;  /* 0x000000043914e825 */ /* 0x002fc600078e022c */
[----:B------:R-:W-:Y:S01]  /*6fc0*/  ISETP.GE.AND P3, PT, R54, UR4, PT ;  /* 0x0000000436007c0c */ /* 0x000fe2000bf66270 */
[C---:B------:R-:W-:Y:S01]  /*6fd0*/  VIADD R56, R55.reuse, 0x48 ;  /* 0x0000004837387836 */ /* 0x040fe20000000000 */
[----:B------:R1:W-:Y:S01]  /*6fe0*/  @!P6 ST.E.64 desc[UR38][R20.64], R30 ;  /* 0x0000001e1400e985 */ /* 0x0003e2000c101b26 */
[C---:B0-----:R-:W-:Y:S01]  /*6ff0*/  VIADD R18, R55.reuse, 0x50 ;  /* 0x0000005037127836 */ /* 0x041fe20000000000 */
[----:B------:R-:W-:Y:S01]  /*7000*/  @!P1 LEA.HI R0, R0, R0, RZ, 0x1 ;  /* 0x0000000000009211 */ /* 0x000fe200078f08ff */
[----:B------:R-:W-:Y:S01]  /*7010*/  VIADD R19, R55, 0x58 ;  /* 0x0000005837137836 */ /* 0x000fe20000000000 */
[----:B------:R-:W-:Y:S02]  /*7020*/  ISETP.GE.AND P4, PT, R56, UR4, PT ;  /* 0x0000000438007c0c */ /* 0x000fe4000bf86270 */
[----:B------:R-:W-:Y:S02]  /*7030*/  ISETP.GE.AND P5, PT, R18, UR4, PT ;  /* 0x0000000412007c0c */ /* 0x000fe4000bfa6270 */
[----:B------:R-:W-:-:S02]  /*7040*/  ISETP.GE.AND P6, PT, R19, UR4, PT ;  /* 0x0000000413007c0c */ /* 0x000fc4000bfc6270 */
[----:B------:R-:W-:Y:S02]  /*7050*/  @!P2 LEA.HI R40, R40, R40, RZ, 0x1 ;  /* 0x000000282828a211 */ /* 0x000fe400078f08ff */
[----:B------:R-:W-:Y:S02]  /*7060*/  @!P3 LEA.HI R54, R54, R54, RZ, 0x1 ;  /* 0x000000363636b211 */ /* 0x000fe400078f08ff */
[----:B--2---:R-:W-:Y:S02]  /*7070*/  @!P1 LOP3.LUT R13, R0, 0xfffffffe, RZ, 0xc0, !PT ;  /* 0xfffffffe000d9812 */ /* 0x004fe400078ec0ff */
[----:B------:R-:W-:Y:S02]  /*7080*/  @!P2 LOP3.LUT R15, R40, 0xfffffffe, RZ, 0xc0, !PT ;  /* 0xfffffffe280fa812 */ /* 0x000fe400078ec0ff */
[----:B------:R-:W-:Y:S02]  /*7090*/  @!P4 LEA.HI R56, R56, R56, RZ, 0x1 ;  /* 0x000000383838c211 */ /* 0x000fe400078f08ff */
[----:B------:R-:W-:Y:S01]  /*70a0*/  @!P5 LEA.HI R18, R18, R18, RZ, 0x1 ;  /* 0x000000121212d211 */ /* 0x000fe200078f08ff */
[----:B------:R-:W-:Y:S01]  /*70b0*/  @!P2 IMAD.WIDE R14, R15, 0x4, R44 ;  /* 0x000000040f0ea825 */ /* 0x000fe200078e022c */
[----:B------:R-:W-:-:S02]  /*70c0*/  @!P6 LEA.HI R12, R19, R19, RZ, 0x1 ;  /* 0x00000013130ce211 */ /* 0x000fc400078f08ff */
[----:B------:R-:W-:Y:S02]  /*70d0*/  @!P3 LOP3.LUT R19, R54, 0xfffffffe, RZ, 0xc0, !PT ;  /* 0xfffffffe3613b812 */ /* 0x000fe400078ec0ff */
[----:B-1----:R-:W-:Y:S02]  /*70e0*/  @!P4 LOP3.LUT R21, R56, 0xfffffffe, RZ, 0xc0, !PT ;  /* 0xfffffffe3815c812 */ /* 0x002fe400078ec0ff */
[----:B------:R-:W-:Y:S01]  /*70f0*/  @!P5 LOP3.LUT R27, R18, 0xfffffffe, RZ, 0xc0, !PT ;  /* 0xfffffffe121bd812 */ /* 0x000fe200078ec0ff */
[----:B------:R-:W-:Y:S01]  /*7100*/  @!P3 IMAD.WIDE R18, R19, 0x4, R44 ;  /* 0x000000041312b825 */ /* 0x000fe200078e022c */
[----:B------:R-:W-:-:S03]  /*7110*/  @!P6 LOP3.LUT R31, R12, 0xfffffffe, RZ, 0xc0, !PT ;  /* 0xfffffffe0c1fe812 */ /* 0x000fc600078ec0ff */
[----:B------:R-:W-:-:S04]  /*7120*/  @!P1 IMAD.WIDE R12, R13, 0x4, R44 ;  /* 0x000000040d0c9825 */ /* 0x000fc800078e022c */
[--C-:B------:R-:W-:Y:S01]  /*7130*/  @!P4 IMAD.WIDE R20, R21, 0x4, R44.reuse ;  /* 0x000000041514c825 */ /* 0x100fe200078e022c */
[----:B------:R3:W-:Y:S03]  /*7140*/  @!P1 ST.E.64 desc[UR38][R12.64], R34 ;  /* 0x000000220c009985 */ /* 0x0007e6000c101b26 */
[--C-:B------:R-:W-:Y:S01]  /*7150*/  @!P5 IMAD.WIDE R26, R27, 0x4, R44.reuse ;  /* 0x000000041b1ad825 */ /* 0x100fe200078e022c */
[----:B------:R3:W-:Y:S03]  /*7160*/  @!P2 ST.E.64 desc[UR38][R14.64], R42 ;  /* 0x0000002a0e00a985 */ /* 0x0007e6000c101b26 */
[----:B------:R-:W-:Y:S01]  /*7170*/  @!P6 IMAD.WIDE R44, R31, 0x4, R44 ;  /* 0x000000041f2ce825 */ /* 0x000fe200078e022c */
[----:B------:R3:W-:Y:S04]  /*7180*/  @!P3 ST.E.64 desc[UR38][R18.64], R46 ;  /* 0x0000002e1200b985 */ /* 0x0007e8000c101b26 */
[----:B------:R3:W-:Y:S04]  /*7190*/  @!P4 ST.E.64 desc[UR38][R20.64], R48 ;  /* 0x000000301400c985 */ /* 0x0007e8000c101b26 */
[----:B------:R3:W-:Y:S04]  /*71a0*/  @!P5 ST.E.64 desc[UR38][R26.64], R50 ;  /* 0x000000321a00d985 */ /* 0x0007e8000c101b26 */
[----:B------:R3:W-:Y:S02]  /*71b0*/  @!P6 ST.E.64 desc[UR38][R44.64], R52 ;  /* 0x000000342c00e985 */ /* 0x0007e4000c101b26 */
.L_x_37:
[----:B------:R-:W-:Y:S05]  /*71c0*/  BSYNC B0 ;  /* 0x0000000000007941 */ /* 0x000fea0003800000 */
.L_x_36:
[----:B------:R-:W-:Y:S01]  /*71d0*/  ISETP.GE.AND P1, PT, R64, R65, PT ;  /* 0x000000414000720c */ /* 0x000fe20003f26270 */
[----:B---3--:R3:W4:Y:S01]  /*71e0*/  SHFL.IDX PT, R13, R68, 0x1, 0x1c1f ;  /* 0x003c1f00440d7f89 */ /* 0x00872200000e0000 */
[----:B------:R-:W-:Y:S02]  /*71f0*/  SEL R14, R29, R38, P0 ;  /* 0x000000261d0e7207 */ /* 0x000fe40000000000 */
[----:B------:R-:W-:Y:S01]  /*7200*/  SEL R18, R38, R29, P0 ;  /* 0x0000001d26127207 */ /* 0x000fe20000000000 */
[----:B------:R3:W0:Y:S01]  /*7210*/  SHFL.IDX PT, R12, R66, 0x1, 0x1c1f ;  /* 0x003c1f00420c7f89 */ /* 0x00062200000e0000 */
        /* <DEDUP_REMOVED lines=19> */
[----:B0-----:R-:W-:Y:S01]  /*7350*/  SEL R2, R23, R6, P0 ;  /* 0x0000000617027207 */ /* 0x001fe20000000000 */
[----:B---34-:R-:W-:Y:S06]  /*7360*/  @P1 BRA `(.L_x_8) ;  /* 0x00000044000c1947 */ /* 0x018fec0003800000 */
[C---:B------:R-:W-:Y:S01]  /*7370*/  VIADD R0, R55.reuse, 0x8 ;  /* 0x0000000837007836 */ /* 0x040fe20000000000 */
        /* <DEDUP_REMOVED lines=8> */
[----:B------:R-:W-:-:S04]  /*7400*/  ISETP.GE.AND P3, PT, R10, UR4, PT ;  /* 0x000000040a007c0c */ /* 0x000fc8000bf66270 */
[----:B------:R-:W-:-:S03]  /*7410*/  ISETP.GE.AND P6, PT, R22, UR4, PT ;  /* 0x0000000416007c0c */ /* 0x000fc6000bfc6270 */
[----:B------:R-:W-:Y:S02]  /*7420*/  @!P0 IMAD.WIDE R6, R55, 0x4, R12 ;  /* 0x0000000437068825 */ /* 0x000fe400078e020c */
[----:B------:R-:W-:-:S03]  /*7430*/  @!P1 LEA.HI R0, R0, R0, RZ, 0x1 ;  /* 0x0000000000009211 */ /* 0x000fc600078f08ff */
[----:B------:R0:W-:Y:S01]  /*7440*/  @!P0 ST.E.64 desc[UR38][R6.64], R14 ;  /* 0x0000000e06008985 */ /* 0x0001e2000c101b26 */
[----:B------:R-:W-:Y:S02]  /*7450*/  @!P1 LOP3.LUT R9, R0, 0xfffffffe, RZ, 0xc0, !PT ;  /* 0xfffffffe00099812 */ /* 0x000fe400078ec0ff */
[----:B------:R-:W-:Y:S02]  /*7460*/  @!P2 LEA.HI R0, R8, R8, RZ, 0x1 ;  /* 0x000000080800a211 */ /* 0x000fe400078f08ff */
[----:B------:R-:W-:Y:S01]  /*7470*/  @!P3 LEA.HI R10, R10, R10, RZ, 0x1 ;  /* 0x0000000a0a0ab211 */ /* 0x000fe200078f08ff */
[--C-:B------:R-:W-:Y:S01]  /*7480*/  @!P1 IMAD.WIDE R8, R9, 0x4, R12.reuse ;  /* 0x0000000409089825 */ /* 0x100fe200078e020c */
[----:B------:R-:W-:Y:S02]  /*7490*/  @!P2 LOP3.LUT R11, R0, 0xfffffffe, RZ, 0xc0, !PT ;  /* 0xfffffffe000ba812 */ /* 0x000fe400078ec0ff */
[----:B------:R-:W-:Y:S01]  /*74a0*/  @!P3 LOP3.LUT R17, R10, 0xfffffffe, RZ, 0xc0, !PT ;  /* 0xfffffffe0a11b812 */ /* 0x000fe200078ec0ff */
[----:B------:R-:W-:Y:S01]  /*74b0*/  VIADD R0, R55, 0x28 ;  /* 0x0000002837007836 */ /* 0x000fe20000000000 */
[----:B------:R3:W-:Y:S01]  /*74c0*/  @!P1 ST.E.64 desc[UR38][R8.64], R18 ;  /* 0x0000001208009985 */ /* 0x0007e2000c101b26 */
[----:B------:R-:W-:Y:S01]  /*74d0*/  @!P2 IMAD.WIDE R10, R11, 0x4, R12 ;  /* 0x000000040b0aa825 */ /* 0x000fe200078e020c */
[----:B------:R-:W-:-:S02]  /*74e0*/  ISETP.GE.AND P0, PT, R16, UR4, PT ;  /* 0x0000000410007c0c */ /* 0x000fc4000bf06270 */
[----:B------:R-:W-:Y:S01]  /*74f0*/  ISETP.GE.AND P1, PT, R0, UR4, PT ;  /* 0x0000000400007c0c */ /* 0x000fe2000bf26270 */
[----:B0-----:R-:W-:Y:S01]  /*7500*/  VIADD R14, R55, 0x30 ;  /* 0x00000030370e7836 */ /* 0x001fe20000000000 */
[----:B------:R0:W-:Y:S01]  /*7510*/  @!P2 ST.E.64 desc[UR38][R10.64], R20 ;  /* 0x000000140a00a985 */ /* 0x0001e2000c101b26 */
[----:B------:R-:W-:Y:S01]  /*7520*/  @!P3 IMAD.WIDE R6, R17, 0x4, R12 ;  /* 0x000000041106b825 */ /* 0x000fe200078e020c */
[----:B------:R-:W-:Y:S02]  /*7530*/  @!P6 LEA.HI R22, R22, R22, RZ, 0x1 ;  /* 0x000000161616e211 */ /* 0x000fe400078f08ff */
[----:B------:R-:W-:Y:S01]  /*7540*/  ISETP.GE.AND P2, PT, R14, UR4, PT ;  /* 0x000000040e007c0c */ /* 0x000fe2000bf46270 */
[C---:B------:R-:W-:Y:S01]  /*7550*/  VIADD R17, R55.reuse, 0x38 ;  /* 0x0000003837117836 */ /* 0x040fe20000000000 */
[----:B------:R4:W-:Y:S01]  /*7560*/  @!P3 ST.E.64 desc[UR38][R6.64], R26 ;  /* 0x0000001a0600b985 */ /* 0x0009e2000c101b26 */
[C---:B---3--:R-:W-:Y:S02]  /*7570*/  VIADD R18, R55.reuse, 0x40 ;  /* 0x0000004037127836 */ /* 0x048fe40000000000 */
[----:B------:R-:W-:Y:S01]  /*7580*/  @!P0 LEA.HI R16, R16, R16, RZ, 0x1 ;  /* 0x0000001010108211 */ /* 0x000fe200078f08ff */
[----:B------:R-:W-:Y:S01]  /*7590*/  VIADD R19, R55, 0x48 ;  /* 0x0000004837137836 */ /* 0x000fe20000000000 */
[----:B------:R-:W-:Y:S01]  /*75a0*/  ISETP.GE.AND P3, PT, R17, UR4, PT ;  /* 0x0000000411007c0c */ /* 0x000fe2000bf66270 */
[----:B------:R-:W-:Y:S01]  /*75b0*/  VIADD R55, R55, 0x58 ;  /* 0x0000005837377836 */ /* 0x000fe20000000000 */
[----:B------:R-:W-:-:S02]  /*75c0*/  ISETP.GE.AND P4, PT, R18, UR4, PT ;  /* 0x0000000412007c0c */ /* 0x000fc4000bf86270 */
[----:B------:R-:W-:Y:S02]  /*75d0*/  ISETP.GE.AND P5, PT, R19, UR4, PT ;  /* 0x0000000413007c0c */ /* 0x000fe4000bfa6270 */
[----:B------:R-:W-:Y:S02]  /*75e0*/  @!P1 LEA.HI R0, R0, R0, RZ, 0x1 ;  /* 0x0000000000009211 */ /* 0x000fe400078f08ff */
[----:B------:R-:W-:Y:S02]  /*75f0*/  @!P2 LEA.HI R14, R14, R14, RZ, 0x1 ;  /* 0x0000000e0e0ea211 */ /* 0x000fe400078f08ff */
[----:B------:R-:W-:Y:S02]  /*7600*/  @!P0 LOP3.LUT R9, R16, 0xfffffffe, RZ, 0xc0, !PT ;  /* 0xfffffffe10098812 */ /* 0x000fe400078ec0ff */
[----:B0-----:R-:W-:Y:S02]  /*7610*/  @!P1 LOP3.LUT R11, R0, 0xfffffffe, RZ, 0xc0, !PT ;  /* 0xfffffffe000b9812 */ /* 0x001fe400078ec0ff */
[----:B------:R-:W-:Y:S01]  /*7620*/  @!P2 LOP3.LUT R15, R14, 0xfffffffe, RZ, 0xc0, !PT ;  /* 0xfffffffe0e0fa812 */ /* 0x000fe200078ec0ff */
[----:B----4-:R-:W-:Y:S01]  /*7630*/  @!P0 IMAD.WIDE R6, R9, 0x4, R12 ;  /* 0x0000000409068825 */ /* 0x010fe200078e020c */
[----:B------:R-:W-:-:S02]  /*7640*/  @!P3 LEA.HI R17, R17, R17, RZ, 0x1 ;  /* 0x000000111111b211 */ /* 0x000fc400078f08ff */
[----:B------:R-:W-:Y:S01]  /*7650*/  @!P4 LEA.HI R18, R18, R18, RZ, 0x1 ;  /* 0x000000121212c211 */ /* 0x000fe200078f08ff */
[--C-:B------:R-:W-:Y:S01]  /*7660*/  @!P1 IMAD.WIDE R8, R11, 0x4, R12.reuse ;  /* 0x000000040b089825 */ /* 0x100fe200078e020c */
[----:B------:R-:W-:Y:S01]  /*7670*/  @!P5 LEA.HI R19, R19, R19, RZ, 0x1 ;  /* 0x000000131313d211 */ /* 0x000fe200078f08ff */
[----:B------:R0:W-:Y:S01]  /*7680*/  @!P0 ST.E.64 desc[UR38][R6.64], R28 ;  /* 0x0000001c06008985 */ /* 0x0001e2000c101b26 */
[----:B------:R-:W-:Y:S01]  /*7690*/  @!P6 LOP3.LUT R21, R22, 0xfffffffe, RZ, 0xc0, !PT ;  /* 0xfffffffe1615e812 */ /* 0x000fe200078ec0ff */
[--C-:B------:R-:W-:Y:S01]  /*76a0*/  @!P2 IMAD.WIDE R10, R15, 0x4, R12.reuse ;  /* 0x000000040f0aa825 */ /* 0x100fe200078e020c */
[----:B------:R-:W-:Y:S01]  /*76b0*/  @!P3 LOP3.LUT R15, R17, 0xfffffffe, RZ, 0xc0, !PT ;  /* 0xfffffffe110fb812 */ /* 0x000fe200078ec0ff */
[----:B------:R3:W-:Y:S01]  /*76c0*/  @!P1 ST.E.64 desc[UR38][R8.64], R36 ;  /* 0x0000002408009985 */ /* 0x0007e2000c101b26 */
[----:B------:R-:W-:Y:S02]  /*76d0*/  @!P4 LOP3.LUT R17, R18, 0xfffffffe, RZ, 0xc0, !PT ;  /* 0xfffffffe1211c812 */ /* 0x000fe400078ec0ff */
[----:B------:R-:W-:Y:S01]  /*76e0*/  @!P5 LOP3.LUT R19, R19, 0xfffffffe, RZ, 0xc0, !PT ;  /* 0xfffffffe1313d812 */ /* 0x000fe200078ec0ff */
[----:B------:R-:W-:Y:S01]  /*76f0*/  @!P3 IMAD.WIDE R14, R15, 0x4, R12 ;  /* 0x000000040f0eb825 */ /* 0x000fe200078e020c */
[----:B------:R4:W-:Y:S01]  /*7700*/  @!P2 ST.E.64 desc[UR38][R10.64], R30 ;  /* 0x0000001e0a00a985 */ /* 0x0009e2000c101b26 */
[----:B------:R-:W-:-:S03]  /*7710*/  ISETP.GE.AND P0, PT, R55, UR4, PT ;  /* 0x0000000437007c0c */ /* 0x000fc6000bf06270 */
[----:B------:R4:W-:Y:S01]  /*7720*/  @!P3 ST.E.64 desc[UR38][R14.64], R32 ;  /* 0x000000200e00b985 */ /* 0x0009e2000c101b26 */
[----:B0-----:R-:W-:-:S04]  /*7730*/  @!P4 IMAD.WIDE R6, R17, 0x4, R12 ;  /* 0x000000041106c825 */ /* 0x001fc800078e020c */
[--C-:B---3--:R-:W-:Y:S01]  /*7740*/  @!P5 IMAD.WIDE R8, R19, 0x4, R12.reuse ;  /* 0x000000041308d825 */ /* 0x108fe200078e020c */
[----:B------:R4:W-:Y:S03]  /*7750*/  @!P4 ST.E.64 desc[UR38][R6.64], R24 ;  /* 0x000000180600c985 */ /* 0x0009e6000c101b26 */
[----:B------:R-:W-:Y:S01]  /*7760*/  @!P6 IMAD.WIDE R16, R21, 0x4, R12 ;  /* 0x000000041510e825 */ /* 0x000fe200078e020c */
[----:B------:R4:W-:Y:S04]  /*7770*/  @!P5 ST.E.64 desc[UR38][R8.64], R34 ;  /* 0x000000220800d985 */ /* 0x0009e8000c101b26 */
[----:B------:R4:W-:Y:S01]  /*7780*/  @!P6 ST.E.64 desc[UR38][R16.64], R4 ;  /* 0x000000041000e985 */ /* 0x0009e2000c101b26 */
[----:B------:R-:W-:Y:S05]  /*7790*/  @P0 BRA `(.L_x_8) ;  /* 0x0000004000000947 */ /* 0x000fea0003800000 */
[----:B------:R-:W-:-:S04]  /*77a0*/  LEA.HI R55, R55, R55, RZ, 0x1 ;  /* 0x0000003737377211 */ /* 0x000fc800078f08ff */
[----:B------:R-:W-:-:S05]  /*77b0*/  LOP3.LUT R55, R55, 0xfffffffe, RZ, 0xc0, !PT ;  /* 0xfffffffe37377812 */ /* 0x000fca00078ec0ff */
[----:B------:R-:W-:-:S05]  /*77c0*/  IMAD.WIDE R12, R55, 0x4, R12 ;  /* 0x00000004370c7825 */ /* 0x000fca00078e020c */
[----:B------:R0:W-:Y:S01]  /*77d0*/  ST.E.64 desc[UR38][R12.64], R2 ;  /* 0x000000020c007985 */ /* 0x0001e2000c101b26 */
[----:B------:R-:W-:Y:S05]  /*77e0*/  BRA `(.L_x_8) ;  /* 0x0000003c00ec7947 */ /* 0x000fea0003800000 */
.L_x_35:
[----:B------:R-:W0:Y:S02]  /*77f0*/  S2R R0, SR_TID.X ;  /* 0x0000000000007919 */ /* 0x000e240000002100 */
[----:B0-----:R-:W-:-:S05]  /*7800*/  VIADD R2, R0, 0xffffff80 ;  /* 0xffffff8000027836 */ /* 0x001fca0000000000 */
[----:B------:R-:W-:-:S13]  /*7810*/  ISETP.GT.AND P0, PT, R2, 0xbf, PT ;  /* 0x000000bf0200780c */ /* 0x000fda0003f04270 */
[----:B------:R-:W-:Y:S05]  /*7820*/  @P0 BRA `(.L_x_8) ;  /* 0x0000003c00dc0947 */ /* 0x000fea0003800000 */
[----:B------:R-:W0:Y:S01]  /*7830*/  S2R R3, SR_CTAID.X ;  /* 0x0000000000037919 */ /* 0x000e220000002500 */
[----:B------:R-:W1:Y:S01]  /*7840*/  LDC R6, c[0x0][0xbe8] ;  /* 0x0002fa00ff067b82 */ /* 0x000e620000000800 */
[----:B------:R-:W-:Y:S01]  /*7850*/  ULDC UR4, c[0x0][0xa88] ;  /* 0x0002a20000047ab9 */ /* 0x000fe20000000800 */
[----:B0-----:R-:W-:Y:S02]  /*7860*/  IMAD R0, R3, 0xc0, R0 ;  /* 0x000000c003007824 */ /* 0x001fe400078e0200 */
[----:B-1----:R-:W-:Y:S02]  /*7870*/  IMAD R3, R6, UR4, RZ ;  /* 0x0000000406037c24 */ /* 0x002fe4000f8e02ff */
[----:B------:R-:W-:-:S05]  /*7880*/  VIADD R0, R0, 0xffffff80 ;  /* 0xffffff8000007836 */ /* 0x000fca0000000000 */
[----:B------:R-:W-:-:S13]  /*7890*/  ISETP.GE.AND P0, PT, R0, R3, PT ;  /* 0x000000030000720c */ /* 0x000fda0003f06270 */
[----:B------:R-:W-:Y:S05]  /*78a0*/  @P0 BRA `(.L_x_8) ;  /* 0x0000003c00bc0947 */ /* 0x000fea0003800000 */
[----:B------:R-:W-:Y:S01]  /*78b0*/  ISETP.NE.AND P0, PT, R6, 0x1, PT ;  /* 0x000000010600780c */ /* 0x000fe20003f05270 */
[----:B------:R-:W0:Y:S01]  /*78c0*/  LDC.64 R10, c[0x0][0xbd8] ;  /* 0x0002f600ff0a7b82 */ /* 0x000e220000000a00 */
[----:B------:R-:W-:Y:S01]  /*78d0*/  USHF.R.S32.HI UR6, URZ, 0x1f, UR36 ;  /* 0x0000001f3f067899 */ /* 0x000fe20008011424 */
[----:B------:R-:W-:Y:S01]  /*78e0*/  IMAD.MOV.U32 R5, RZ, RZ, R0 ;  /* 0x000000ffff057224 */ /* 0x000fe200078e0000 */
[----:B------:R-:W-:Y:S02]  /*78f0*/  ULDC.64 UR8, c[0x0][0xbd0] ;  /* 0x0002f40000087ab9 */ /* 0x000fe40000000a00 */
[----:B------:R-:W-:Y:S02]  /*7900*/  UIMAD UR6, UR6, UR8, URZ ;  /* 0x00000008060672a4 */ /* 0x000fe4000f8e023f */
[----:B------:R-:W-:Y:S01]  /*7910*/  UIMAD.WIDE.U32 UR4, UR36, UR8, URZ ;  /* 0x00000008240472a5 */ /* 0x000fe2000f8e003f */
[----:B------:R-:W1:Y:S01]  /*7920*/  S2UR UR7, SR_CTAID.Y ;  /* 0x00000000000779c3 */ /* 0x000e620000002600 */
[----:B------:R-:W-:-:S04]  /*7930*/  UIMAD UR6, UR36, UR9, UR6 ;  /* 0x00000009240672a4 */ /* 0x000fc8000f8e0206 */
[----:B------:R-:W-:Y:S02]  /*7940*/  UIADD3 UR6, UR5, UR6, URZ ;  /* 0x0000000605067290 */ /* 0x000fe4000fffe03f */
[----:B------:R-:W-:Y:S01]  /*7950*/  IMAD.U32 R3, RZ, RZ, UR5 ;  /* 0x00000005ff037e24 */ /* 0x000fe2000f8e00ff */
[----:B------:R-:W2:Y:S01]  /*7960*/  @P0 LDC R7, c[0x0][0xbec] ;  /* 0x0002fb00ff070b82 */ /* 0x000ea20000000800 */
[----:B------:R-:W-:Y:S01]  /*7970*/  IMAD.U32 R2, RZ, RZ, UR4 ;  /* 0x00000004ff027e24 */ /* 0x000fe2000f8e00ff */
[----:B------:R-:W-:Y:S01]  /*7980*/  ULDC.64 UR4, c[0x0][0xbe0] ;  /* 0x0002f80000047ab9 */ /* 0x000fe20000000a00 */
[----:B------:R-:W-:-:S05]  /*7990*/  IMAD.U32 R3, RZ, RZ, UR6 ;  /* 0x00000006ff037e24 */ /* 0x000fca000f8e00ff */
[----:B------:R-:W3:Y:S01]  /*79a0*/  @P0 LDC R9, c[0x0][0xbf0] ;  /* 0x0002fc00ff090b82 */ /* 0x000ee20000000800 */
[C---:B0-----:R-:W-:Y:S02]  /*79b0*/  IMAD R12, R10.reuse, UR46, RZ ;  /* 0x0000002e0a0c7c24 */ /* 0x041fe4000f8e02ff */
[----:B------:R-:W-:-:S04]  /*79c0*/  IMAD.WIDE.U32 R2, R10, UR45, R2 ;  /* 0x0000002d0a027c25 */ /* 0x000fc8000f8e0002 */
[----:B------:R-:W-:Y:S01]  /*79d0*/  IMAD R11, R11, UR45, R12 ;  /* 0x0000002d0b0b7c24 */ /* 0x000fe2000f8e020c */
[----:B------:R-:W1:Y:S03]  /*79e0*/  LDC R8, c[0x0][0xc50] ;  /* 0x00031400ff087b82 */ /* 0x000e660000000800 */
[----:B------:R-:W-:Y:S02]  /*79f0*/  IMAD.IADD R3, R11, 0x1, R3 ;  /* 0x000000010b037824 */ /* 0x000fe400078e0203 */
[----:B--2---:R-:W-:-:S04]  /*7a00*/  @P0 IMAD.HI.U32 R4, R0, R7, RZ ;  /* 0x0000000700040227 */ /* 0x004fc800078e00ff */
[----:B------:R-:W-:Y:S01]  /*7a10*/  IMAD R7, RZ, RZ, -UR36 ;  /* 0x80000024ff077e24 */ /* 0x000fe2000f8e02ff */
[----:B---3--:R-:W-:-:S03]  /*7a20*/  @P0 SHF.R.U32.HI R5, RZ, R9, R4 ;  /* 0x00000009ff050219 */ /* 0x008fc60000011604 */
[----:B-1----:R-:W-:Y:S02]  /*7a30*/  IMAD R9, R8, R7, UR7 ;  /* 0x0000000708097e24 */ /* 0x002fe4000f8e0207 */
[----:B------:R-:W-:Y:S02]  /*7a40*/  IMAD.MOV R7, RZ, RZ, -R5 ;  /* 0x000000ffff077224 */ /* 0x000fe400078e0a05 */
[----:B------:R-:W-:Y:S01]  /*7a50*/  IMAD.WIDE.U32 R2, R9, UR4, R2 ;  /* 0x0000000409027c25 */ /* 0x000fe2000f8e0002 */
[----:B------:R-:W-:-:S03]  /*7a60*/  SHF.R.S32.HI R4, RZ, 0x1f, R9 ;  /* 0x0000001fff047819 */ /* 0x000fc60000011409 */
[----:B------:R-:W-:Y:S01]  /*7a70*/  IMAD R7, R6, R7, R0 ;  /* 0x0000000706077224 */ /* 0x000fe200078e0200 */
[----:B------:R-:W-:Y:S01]  /*7a80*/  IADD3 R2, P0, R5, R2, RZ ;  /* 0x0000000205027210 */ /* 0x000fe20007f1e0ff */
[----:B------:R-:W-:-:S03]  /*7a90*/  IMAD R4, R4, UR4, RZ ;  /* 0x0000000404047c24 */ /* 0x000fc6000f8e02ff */
[----:B------:R-:W-:Y:S01]  /*7aa0*/  SHF.R.S32.HI R0, RZ, 0x1f, R7 ;  /* 0x0000001fff007819 */ /* 0x000fe20000011407 */
[----:B------:R-:W-:Y:S01]  /*7ab0*/  IMAD R4, R9, UR5, R4 ;  /* 0x0000000509047c24 */ /* 0x000fe2000f8e0204 */
[----:B------:R-:W-:Y:S01]  /*7ac0*/  SHF.R.S32.HI R9, RZ, 0x1f, R5 ;  /* 0x0000001fff097819 */ /* 0x000fe20000011405 */
[----:B------:R-:W-:Y:S02]  /*7ad0*/  ULDC.64 UR4, c[0x0][0xbc8] ;  /* 0x0002f20000047ab9 */ /* 0x000fe40000000a00 */
[----:B------:R-:W-:Y:S01]  /*7ae0*/  IMAD R0, R0, UR4, RZ ;  /* 0x0000000400007c24 */ /* 0x000fe2000f8e02ff */
[----:B------:R-:W-:-:S03]  /*7af0*/  IADD3.X R3, R9, R3, R4, P0, !PT ;  /* 0x0000000309037210 */ /* 0x000fc600007fe404 */
[C---:B------:R-:W-:Y:S02]  /*7b00*/  IMAD R5, R7.reuse, UR5, R0 ;  /* 0x0000000507057c24 */ /* 0x040fe4000f8e0200 */
[----:B------:R-:W-:Y:S01]  /*7b10*/  IMAD.WIDE.U32 R2, R7, UR4, R2 ;  /* 0x0000000407027c25 */ /* 0x000fe2000f8e0002 */
[----:B------:R-:W-:-:S04]  /*7b20*/  ULDC.64 UR4, c[0x0][0xba8] ;  /* 0x0002ea0000047ab9 */ /* 0x000fc80000000a00 */
[----:B------:R-:W-:Y:S02]  /*7b30*/  IADD3 R3, R3, R5, RZ ;  /* 0x0000000503037210 */ /* 0x000fe40007ffe0ff */
[----:B------:R-:W-:-:S04]  /*7b40*/  LEA R4, P0, R2, UR4, 0x2 ;  /* 0x0000000402047c11 */ /* 0x000fc8000f8010ff */
[----:B------:R-:W-:Y:S01]  /*7b50*/  LEA.HI.X R5, R2, UR5, R3, 0x2, P0 ;  /* 0x0000000502057c11 */ /* 0x000fe200080f1403 */
[----:B------:R-:W-:-:S05]  /*7b60*/  IMAD.MOV.U32 R3, RZ, RZ, -0x800000 ;  /* 0xff800000ff037424 */ /* 0x000fca00078e00ff */
[----:B------:R0:W-:Y:S01]  /*7b70*/  STG.E desc[UR38][R4.64], R3 ;  /* 0x0000000304007986 */ /* 0x0001e2000c101926 */
[----:B------:R-:W-:Y:S05]  /*7b80*/  BRA `(.L_x_8) ;  /* 0x0000003c00047947 */ /* 0x000fea0003800000 */
.L_x_6:
[----:B------:R-:W-:-:S08]  /*7b90*/  NOP ;  /* 0x0000000000007918 */ /* 0x000fd00000000000 */
[----:B------:R-:W0:-:S00]  /*7ba0*/  USETMAXREG.DEALLOC.CTAPOOL 0x20 ;  /* 0x00000020000079c8 */ /* 0x000e0000080e0500 */
[----:B0-----:R-:W-:Y:S01]  /*7bb0*/  LOP3.LUT R22, R18, 0x3, RZ, 0xc0, !PT ;  /* 0x0000000312167812 */ /* 0x001fe200078ec0ff */
[----:B------:R-:W0:Y:S05]  /*7bc0*/  S2R R24, SR_CTAID.Z ;  /* 0x0000000000187919 */ /* 0x000e2a0000002700 */
[----:B------:R-:W1:Y:S01]  /*7bd0*/  S2UR UR6, SR_CTAID.Y ;  /* 0x00000000000679c3 */ /* 0x000e620000002600 */
[----:B------:R-:W2:Y:S02]  /*7be0*/  SHFL.IDX PT, R0, R22, RZ, 0x1f ;  /* 0x00001fff16007589 */ /* 0x000ea400000e0000 */
[----:B--2---:R-:W-:-:S13]  /*7bf0*/  ISETP.NE.AND P0, PT, R0, RZ, PT ;  /* 0x000000ff0000720c */ /* 0x004fda0003f05270 */
[----:B01----:R-:W-:Y:S05]  /*7c00*/  @!P0 BRA `(.L_x_38) ;  /* 0x0000000000288947 */ /* 0x003fea0003800000 */
[----:B------:R-:W-:Y:S01]  /*7c10*/  ULDC UR7, c[0x0][0xc50] ;  /* 0x0003140000077ab9 */ /* 0x000fe20000000800 */
[----:B------:R-:W-:Y:S01]  /*7c20*/  UMOV UR42, UR6 ;  /* 0x00000006002a7c82 */ /* 0x000fe20008000000 */
[----:B------:R-:W-:-:S06]  /*7c30*/  UISETP.NE.AND UP0, UPT, UR7, 0x1, UPT ;  /* 0x000000010700788c */ /* 0x000fcc000bf05270 */
[----:B------:R-:W-:-:S13]  /*7c40*/  PLOP3.LUT P0, PT, PT, PT, UP0, 0x80, 0x0 ;  /* 0x000000000000781c */ /* 0x000fda0003f0f008 */
[----:B------:R-:W-:Y:S05]  /*7c50*/  @!P0 BRA `(.L_x_39) ;  /* 0x0000000000308947 */ /* 0x000fea0003800000 */
[----:B------:R-:W-:Y:S01]  /*7c60*/  ULDC UR4, c[0x0][0xc54] ;  /* 0x0003150000047ab9 */ /* 0x000fe20000000800 */
[----:B------:R-:W-:Y:S01]  /*7c70*/  ULDC UR42, c[0x0][0xc58] ;  /* 0x00031600002a7ab9 */ /* 0x000fe20000000800 */
[----:B------:R-:W-:-:S04]  /*7c80*/  UIMAD.WIDE.U32 UR4, UR6, UR4, URZ ;  /* 0x00000004060472a5 */ /* 0x000fc8000f8e003f */
[----:B------:R-:W-:Y:S01]  /*7c90*/  USHF.R.U32.HI UR42, URZ, UR42, UR5 ;  /* 0x0000002a3f2a7299 */ /* 0x000fe20008011605 */
[----:B------:R-:W-:Y:S11]  /*7ca0*/  BRA `(.L_x_39) ;  /* 0x00000000001c7947 */ /* 0x000ff60003800000 */
.L_x_38:
[----:B------:R-:W-:Y:S01]  /*7cb0*/  ULDC UR7, c[0x0][0xc50] ;  /* 0x0003140000077ab9 */ /* 0x000fe20000000800 */
[----:B------:R-:W-:Y:S01]  /*7cc0*/  UMOV UR42, UR6 ;  /* 0x00000006002a7c82 */ /* 0x000fe20008000000 */
[----:B------:R-:W-:-:S11]  /*7cd0*/  UISETP.NE.AND UP0, UPT, UR7, 0x1, UPT ;  /* 0x000000010700788c */ /* 0x000fd6000bf05270 */
[----:B------:R-:W-:Y:S01]  /*7ce0*/  @UP0 ULDC UR4, c[0x0][0xc54] ;  /* 0x0003150000040ab9 */ /* 0x000fe20000000800 */
[----:B------:R-:W-:Y:S01]  /*7cf0*/  @UP0 ULDC UR8, c[0x0][0xc58] ;  /* 0x0003160000080ab9 */ /* 0x000fe20000000800 */
[----:B------:R-:W-:-:S04]  /*7d00*/  UIMAD.WIDE.U32 UR4, UR6, UR4, URZ ;  /* 0x00000004060472a5 */ /* 0x000fc8000f8e003f */
[----:B------:R-:W-:-:S12]  /*7d10*/  @UP0 USHF.R.U32.HI UR42, URZ, UR8, UR5 ;  /* 0x000000083f2a0299 */ /* 0x000fd80008011605 */
.L_x_39:
[----:B------:R-:W-:Y:S01]  /*7d20*/  ISETP.GE.AND P0, PT, R24, RZ, PT ;  /* 0x000000ff1800720c */ /* 0x000fe20003f06270 */
[----:B------:R-:W-:Y:S01]  /*7d30*/  UIADD3 UR4, -UR42, URZ, URZ ;  /* 0x0000003f2a047290 */ /* 0x000fe2000fffe13f */
[----:B------:R-:W-:Y:S02]  /*7d40*/  IMAD.MOV.U32 R20, RZ, RZ, 0x1 ;  /* 0x00000001ff147424 */ /* 0x000fe400078e00ff */
[----:B------:R-:W-:Y:S01]  /*7d50*/  IMAD.MOV.U32 R0, RZ, RZ, RZ ;  /* 0x000000ffff007224 */ /* 0x000fe200078e00ff */
[----:B------:R-:W-:Y:S01]  /*7d60*/  UIMAD UR4, UR7, UR4, UR6 ;  /* 0x00000004070472a4 */ /* 0x000fe2000f8e0206 */
[----:B------:R-:W-:-:S07]  /*7d70*/  IMAD.MOV.U32 R2, RZ, RZ, 0x1 ;  /* 0x00000001ff027424 */ /* 0x000fce00078e00ff */
[----:B------:R-:W-:Y:S05]  /*7d80*/  @!P0 BRA `(.L_x_40) ;  /* 0x0000003400b48947 */ /* 0x000fea0003800000 */
[----:B------:R-:W0:Y:S01]  /*7d90*/  LDC.64 R2, c[0x0][0xa28] ;  /* 0x00028a00ff027b82 */ /* 0x000e220000000a00 */
[----:B------:R-:W-:Y:S01]  /*7da0*/  ULDC.64 UR6, c[0x0][0x418] ;  /* 0x0001060000067ab9 */ /* 0x000fe20000000a00 */
[----:B------:R-:W-:Y:S01]  /*7db0*/  ULDC UR5, c[0x0][0x424] ;  /* 0x0001090000057ab9 */ /* 0x000fe20000000800 */
[----:B------:R-:W-:Y:S01]  /*7dc0*/  ULDC UR36, c[0x0][0x2f0] ;  /* 0x0000bc0000247ab9 */ /* 0x000fe20000000800 */
[----:B------:R-:W-:Y:S01]  /*7dd0*/  IMAD.MOV.U32 R17, RZ, RZ, RZ ;  /* 0x000000ffff117224 */ /* 0x000fe200078e00ff */
[----:B0-----:R-:W-:-:S04]  /*7de0*/  ISETP.NE.U32.AND P0, PT, R2, RZ, PT ;  /* 0x000000ff0200720c */ /* 0x001fc80003f05070 */
[----:B------:R-:W-:Y:S01]  /*7df0*/  ISETP.NE.AND.EX P0, PT, R3, RZ, PT, P0 ;  /* 0x000000ff0300720c */ /* 0x000fe20003f05300 */
[----:B------:R-:W-:-:S12]  /*7e00*/  UISETP.NE.U32.AND UP0, UPT, UR6, URZ, UPT ;  /* 0x0000003f0600728c */ /* 0x000fd8000bf05070 */
[----:B------:R-:W0:Y:S01]  /*7e10*/  @P0 LDC.64 R2, c[0x0][0xa28] ;  /* 0x00028a00ff020b82 */ /* 0x000e220000000a00 */
[----:B------:R-:W-:-:S04]  /*7e20*/  UISETP.NE.AND.EX UP0, UPT, UR7, URZ, UPT, UP0 ;  /* 0x0000003f0700728c */ /* 0x000fc8000bf05300 */
[----:B------:R-:W-:-:S04]  /*7e30*/  USEL UR5, UR5, 0x1, UP0 ;  /* 0x0000000105057887 */ /* 0x000fc80008000000 */
[----:B------:R-:W-:-:S04]  /*7e40*/  UIMAD UR36, UR5, UR36, URZ ;  /* 0x00000024052472a4 */ /* 0x000fc8000f8e023f */
[----:B------:R-:W-:Y:S02]  /*7e50*/  UISETP.GE.AND UP0, UPT, UR36, 0x1, UPT ;  /* 0x000000012400788c */ /* 0x000fe4000bf06270 */
[----:B------:R-:W-:Y:S01]  /*7e60*/  UIADD3 UR5, UR36, 0x7f, URZ ;  /* 0x0000007f24057890 */ /* 0x000fe2000fffe03f */
[----:B0-----:R-:W-:-:S05]  /*7e70*/  @P0 IMAD.WIDE R2, R24, 0x4, R2 ;  /* 0x0000000418020825 */ /* 0x001fca00078e0202 */
[----:B------:R0:W5:Y:S01]  /*7e80*/  @P0 LDG.E R17, desc[UR38][R2.64] ;  /* 0x0000002602110981 */ /* 0x000162000c1e1900 */
[----:B------:R-:W-:Y:S01]  /*7e90*/  PLOP3.LUT P0, PT, PT, PT, UP0, 0x80, 0x0 ;  /* 0x000000000000781c */ /* 0x000fe20003f0f008 */
[----:B------:R-:W-:Y:S02]  /*7ea0*/  USHF.R.S32.HI UR6, URZ, 0x1f, UR5 ;  /* 0x0000001f3f067899 */ /* 0x000fe40008011405 */
[----:B------:R-:W-:Y:S02]  /*7eb0*/  ULOP3.LUT UR46, UR4, 0xffff, URZ, 0xc0, !UPT ;  /* 0x0000ffff042e7892 */ /* 0x000fe4000f8ec03f */
[----:B------:R-:W-:Y:S01]  /*7ec0*/  ULEA.HI UR6, UR6, UR5, URZ, 0x7 ;  /* 0x0000000506067291 */ /* 0x000fe2000f8f383f */
[----:B------:R-:W-:-:S03]  /*7ed0*/  UMOV UR40, URZ ;  /* 0x0000003f00287c82 */ /* 0x000fc60008000000 */
[----:B------:R-:W-:-:S04]  /*7ee0*/  USHF.R.S32.HI UR43, URZ, 0x7, UR6 ;  /* 0x000000073f2b7899 */ /* 0x000fc80008011406 */
[----:B0-----:R-:W-:Y:S08]  /*7ef0*/  @!P0 BRA `(.L_x_41) ;  /* 0x0000000000848947 */ /* 0x001ff00003800000 */
[----:B------:R-:W-:-:S03]  /*7f00*/  USHF.R.U32.HI UR6, URZ, 0x10, UR4 ;  /* 0x000000103f067899 */ /* 0x000fc60008011604 */
[----:B------:R-:W-:Y:S01]  /*7f10*/  UMOV UR4, URZ ;  /* 0x0000003f00047c82 */ /* 0x000fe20008000000 */
[----:B------:R-:W-:-:S11]  /*7f20*/  UISETP.NE.AND UP0, UPT, UR6, URZ, UPT ;  /* 0x0000003f0600728c */ /* 0x000fd6000bf05270 */
[----:B------:R-:W-:Y:S02]  /*7f30*/  @!UP0 ULDC UR6, c[0x0][0x9f0] ;  /* 0x00027c0000068ab9 */ /* 0x000fe40000000800 */
[----:B------:R-:W-:Y:S01]  /*7f40*/  IABS R0, UR6 ;  /* 0x0000000600007c13 */ /* 0x000fe20008000000 */
[----:B------:R-:W-:Y:S02]  /*7f50*/  UIADD3 UR7, UR43, -0x1, UR6 ;  /* 0xffffffff2b077890 */ /* 0x000fe4000fffe006 */
[----:B------:R-:W-:Y:S02]  /*7f60*/  IABS R4, UR6 ;  /* 0x0000000600047c13 */ /* 0x000fe40008000000 */
[----:B------:R-:W-:Y:S02]  /*7f70*/  R2UR UR10, R0 ;  /* 0x00000000000a72ca */ /* 0x000fe400000e0000 */
[----:B------:R-:W-:Y:S01]  /*7f80*/  IABS R3, UR7 ;  /* 0x0000000700037c13 */ /* 0x000fe20008000000 */
[----:B------:R-:W-:-:S03]  /*7f90*/  ULOP3.LUT UR7, UR7, UR6, URZ, 0x3c, !UPT ;  /* 0x0000000607077292 */ /* 0x000fc6000f8e3c3f */
[----:B------:R-:W-:-:S07]  /*7fa0*/  R2UR UR9, R3 ;  /* 0x00000000030972ca */ /* 0x000fce00000e0000 */
        /* <DEDUP_REMOVED lines=18> */
[----:B------:R-:W-:Y:S02]  /*80d0*/  UISETP.NE.AND UP0, UPT, UR6, URZ, UPT ;  /* 0x0000003f0600728c */ /* 0x000fe4000bf05270 */
[----:B------:R-:W-:-:S09]  /*80e0*/  @!UP1 UIADD3 UR5, -UR5, URZ, URZ ;  /* 0x0000003f05059290 */ /* 0x000fd2000fffe13f */
[----:B------:R-:W-:-:S07]  /*80f0*/  @!UP0 ULOP3.LUT UR5, URZ, UR6, URZ, 0x33, !UPT ;  /* 0x000000063f058292 */ /* 0x000fce000f8e333f */
[----:B------:R-:W-:-:S05]  /*8100*/  UMOV UR40, UR5 ;  /* 0x0000000500287c82 */ /* 0x000fca0008000000 */
.L_x_41:
[----:B------:R-:W-:Y:S02]  /*8110*/  UIMAD UR47, UR46, UR40, URZ ;  /* 0x000000282e2f72a4 */ /* 0x000fe4000f8e023f */
[----:B------:R-:W-:Y:S02]  /*8120*/  IMAD.U32 R3, RZ, RZ, UR40 ;  /* 0x00000028ff037e24 */ /* 0x000fe4000f8e00ff */
[----:B------:R-:W-:Y:S02]  /*8130*/  IMAD.MOV.U32 R2, RZ, RZ, 0x1 ;  /* 0x00000001ff027424 */ /* 0x000fe400078e00ff */
[----:B------:R-:W-:-:S05]  /*8140*/  IMAD.U32 R0, RZ, RZ, UR47 ;  /* 0x0000002fff007e24 */ /* 0x000fca000f8e00ff */
[----:B------:R-:W-:-:S04]  /*8150*/  VIADDMNMX R0, R0, R3, UR43, PT ;  /* 0x0000002b00007e46 */ /* 0x000fc8000b800103 */
[----:B------:R-:W-:Y:S01]  /*8160*/  R2UR UR48, R0 ;  /* 0x00000000003072ca */ /* 0x000fe200000e0000 */
[----:B------:R-:W-:-:S12]  /*8170*/  IMAD.MOV.U32 R0, RZ, RZ, RZ ;  /* 0x000000ffff007224 */ /* 0x000fd800078e00ff */
[----:B------:R-:W-:-:S06]  /*8180*/  UISETP.GT.AND UP0, UPT, UR48, UR47, UPT ;  /* 0x0000002f3000728c */ /* 0x000fcc000bf04270 */
[----:B------:R-:W-:-:S13]  /*8190*/  PLOP3.LUT P0, PT, PT, PT, UP0, 0x80, 0x0 ;  /* 0x000000000000781c */ /* 0x000fda0003f0f008 */
[----:B------:R-:W-:Y:S05]  /*81a0*/  @!P0 BRA `(.L_x_40) ;  /* 0x0000003000ac8947 */ /* 0x000fea0003800000 */
[----:B------:R-:W0:Y:S01]  /*81b0*/  S2UR UR4, SR_CgaCtaId ;  /* 0x00000000000479c3 */ /* 0x000e220000008800 */
[----:B------:R-:W-:-:S04]  /*81c0*/  MOV R0, 0x400 ;  /* 0x0000040000007802 */ /* 0x000fc80000000f00 */
[----:B------:R-:W-:-:S13]  /*81d0*/  R2UR UR44, R0 ;  /* 0x00000000002c72ca */ /* 0x000fda00000e0000 */
[----:B0-----:R-:W-:-:S04]  /*81e0*/  ULEA UR44, UR4, UR44, 0x18 ;  /* 0x0000002c042c7291 */ /* 0x001fc8000f8ec03f */
[----:B------:R-:W-:-:S04]  /*81f0*/  UIADD3 UR4, UR44, 0x10c00, URZ ;  /* 0x00010c002c047890 */ /* 0x000fc8000fffe03f */
[----:B------:R-:W-:-:S06]  /*8200*/  ULOP3.LUT UP0, URZ, UR4, 0x9f, URZ, 0xc0, !UPT ;  /* 0x0000009f043f7892 */ /* 0x000fcc000f80c03f */
[----:B------:R-:W-:-:S13]  /*8210*/  PLOP3.LUT P0, PT, PT, PT, UP0, 0x80, 0x0 ;  /* 0x000000000000781c */ /* 0x000fda0003f0f008 */
[----:B------:R-:W-:Y:S05]  /*8220*/  @!P0 BRA `(.L_x_42) ;  /* 0x0000000000408947 */ /* 0x000fea0003800000 */
[----:B------:R-:W-:Y:S01]  /*8230*/  MOV R2, 0x0 ;  /* 0x0000000000027802 */ /* 0x000fe20000000f00 */
[----:B------:R-:W-:Y:S01]  /*8240*/  ULDC.64 UR4, c[0x4][0x98] ;  /* 0x0100260000047ab9 */ /* 0x000fe20000000a00 */
[----:B------:R-:W-:Y:S01]  /*8250*/  ULDC.64 UR6, c[0x4][0xa0] ;  /* 0x0100280000067ab9 */ /* 0x000fe20000000a00 */
[----:B------:R-:W-:Y:S02]  /*8260*/  IMAD.U32 R4, RZ, RZ, UR4 ;  /* 0x00000004ff047e24 */ /* 0x000fe4000f8e00ff */
[----:B------:R-:W-:Y:S01]  /*8270*/  IMAD.U32 R5, RZ, RZ, UR5 ;  /* 0x00000005ff057e24 */ /* 0x000fe2000f8e00ff */
[----:B------:R-:W0:Y:S01]  /*8280*/  LDC.64 R2, c[0x4][R2] ;  /* 0x0100000002027b82 */ /* 0x000e220000000a00 */
[----:B------:R-:W-:Y:S01]  /*8290*/  ULDC.64 UR4, c[0x4][0x8] ;  /* 0x0100020000047ab9 */ /* 0x000fe20000000a00 */
[----:B------:R-:W-:Y:S02]  /*82a0*/  IMAD.U32 R6, RZ, RZ, UR6 ;  /* 0x00000006ff067e24 */ /* 0x000fe4000f8e00ff */
[----:B------:R-:W-:-:S02]  /*82b0*/  IMAD.U32 R7, RZ, RZ, UR7 ;  /* 0x00000007ff077e24 */ /* 0x000fc4000f8e00ff */
[----:B------:R-:W-:Y:S02]  /*82c0*/  IMAD.U32 R10, RZ, RZ, UR4 ;  /* 0x00000004ff0a7e24 */ /* 0x000fe4000f8e00ff */
[----:B------:R-:W-:Y:S02]  /*82d0*/  IMAD.U32 R11, RZ, RZ, UR5 ;  /* 0x00000005ff0b7e24 */ /* 0x000fe4000f8e00ff */
[----:B------:R-:W-:Y:S02]  /*82e0*/  IMAD.MOV.U32 R8, RZ, RZ, 0x70 ;  /* 0x00000070ff087424 */ /* 0x000fe400078e00ff */
[----:B------:R-:W-:Y:S02]  /*82f0*/  IMAD.MOV.U32 R12, RZ, RZ, 0x1 ;  /* 0x00000001ff0c7424 */ /* 0x000fe400078e00ff */
[----:B------:R-:W-:-:S07]  /*8300*/  IMAD.MOV.U32 R13, RZ, RZ, RZ ;  /* 0x000000ffff0d7224 */ /* 0x000fce00078e00ff */
[----:B------:R-:W-:-:S07]  /*8310*/  LEPC R20, `(.L_x_42) ;  /* 0x000000001014794e */ /* 0x000fce0000000000 */
[----:B0----5:R-:W-:Y:S05]  /*8320*/  CALL.ABS.NOINC R2 ;  /* 0x0000000002007343 */ /* 0x021fea0003c00000 */
.L_x_42:
[----:B------:R-:W-:-:S06]  /*8330*/  UIADD3 UR4, UR44, 0x6400, URZ ;  /* 0x000064002c047890 */ /* 0x000fcc000fffe03f */
[----:B------:R-:W-:-:S05]  /*8340*/  IMAD.U32 R16, RZ, RZ, UR4 ;  /* 0x00000004ff107e24 */ /* 0x000fca000f8e00ff */
[----:B------:R-:W-:-:S13]  /*8350*/  LOP3.LUT P0, RZ, R16, 0x9f, RZ, 0xc0, !PT ;  /* 0x0000009f10ff7812 */ /* 0x000fda000780c0ff */
        /* <DEDUP_REMOVED lines=17> */
.L_x_43:
[----:B------:R-:W-:-:S04]  /*8470*/  UIADD3 UR4, UR44, 0x400, URZ ;  /* 0x000004002c047890 */ /* 0x000fc8000fffe03f */
[----:B------:R-:W-:-:S06]  /*8480*/  ULOP3.LUT UP0, URZ, UR4, 0x3ff, URZ, 0xc0, !UPT ;  /* 0x000003ff043f7892 */ /* 0x000fcc000f80c03f */
[----:B------:R-:W-:-:S13]  /*8490*/  PLOP3.LUT P0, PT, PT, PT, UP0, 0x80, 0x0 ;  /* 0x000000000000781c */ /* 0x000fda0003f0f008 */
[----:B------:R-:W-:Y:S05]  /*84a0*/  @!P0 BRA `(.L_x_44) ;  /* 0x0000000000408947 */ /* 0x000fea0003800000 */
[----:B------:R-:W-:Y:S01]  /*84b0*/  MOV R2, 0x0 ;  /* 0x0000000000027802 */ /* 0x000fe20000000f00 */
[----:B------:R-:W-:Y:S01]  /*84c0*/  ULDC.64 UR4, c[0x4][0x98] ;  /* 0x0100260000047ab9 */ /* 0x000fe20000000a00 */
[----:B------:R-:W-:Y:S01]  /*84d0*/  ULDC.64 UR6, c[0x4][0xa0] ;  /* 0x0100280000067ab9 */ /* 0x000fe20000000a00 */
[----:B------:R-:W-:Y:S01]  /*84e0*/  IMAD.U32 R4, RZ, RZ, UR4 ;  /* 0x00000004ff047e24 */ /* 0x000fe2000f8e00ff */
[----:B------:R-:W-:Y:S01]  /*84f0*/  MOV R7, UR7 ;  /* 0x0000000700077c02 */ /* 0x000fe20008000f00 */
[----:B------:R-:W-:Y:S01]  /*8500*/  IMAD.U32 R5, RZ, RZ, UR5 ;  /* 0x00000005ff057e24 */ /* 0x000fe2000f8e00ff */
[----:B------:R-:W0:Y:S01]  /*8510*/  LDC.64 R2, c[0x4][R2] ;  /* 0x0100000002027b82 */ /* 0x000e220000000a00 */
[----:B------:R-:W-:Y:S01]  /*8520*/  ULDC.64 UR4, c[0x4][0x18] ;  /* 0x0100060000047ab9 */ /* 0x000fe20000000a00 */
[----:B------:R-:W-:Y:S02]  /*8530*/  IMAD.U32 R6, RZ, RZ, UR6 ;  /* 0x00000006ff067e24 */ /* 0x000fe4000f8e00ff */
[----:B------:R-:W-:-:S02]  /*8540*/  IMAD.U32 R10, RZ, RZ, UR4 ;  /* 0x00000004ff0a7e24 */ /* 0x000fc4000f8e00ff */
[----:B------:R-:W-:Y:S02]  /*8550*/  IMAD.U32 R11, RZ, RZ, UR5 ;  /* 0x00000005ff0b7e24 */ /* 0x000fe4000f8e00ff */
[----:B------:R-:W-:Y:S02]  /*8560*/  IMAD.MOV.U32 R8, RZ, RZ, 0x70 ;  /* 0x00000070ff087424 */ /* 0x000fe400078e00ff */
[----:B------:R-:W-:Y:S02]  /*8570*/  IMAD.MOV.U32 R12, RZ, RZ, 0x1 ;  /* 0x00000001ff0c7424 */ /* 0x000fe400078e00ff */
[----:B------:R-:W-:-:S07]  /*8580*/  IMAD.MOV.U32 R13, RZ, RZ, RZ ;  /* 0x000000ffff0d7224 */ /* 0x000fce00078e00ff */
[----:B------:R-:W-:-:S07]  /*8590*/  LEPC R20, `(.L_x_44) ;  /* 0x000000001014794e */ /* 0x000fce0000000000 */
[----:B0----5:R-:W-:Y:S05]  /*85a0*/  CALL.ABS.NOINC R2 ;  /* 0x0000000002007343 */ /* 0x021fea0003c00000 */
.L_x_44:
        /* <DEDUP_REMOVED lines=18> */
.L_x_45:
[----:B------:R-:W0:Y:S01]  /*86d0*/  LDC.64 R2, c[0x0][0x9f8] ;  /* 0x00027e00ff027b82 */ /* 0x000e220000000a00 */
[----:B------:R-:W-:-:S07]  /*86e0*/  IMAD.MOV.U32 R23, RZ, RZ, R24 ;  /* 0x000000ffff177224 */ /* 0x000fce00078e0018 */
[----:B------:R-:W1:Y:S01]  /*86f0*/  LDC R12, c[0x0][0x430] ;  /* 0x00010c00ff0c7b82 */ /* 0x000e620000000800 */
[----:B0-----:R-:W-:-:S04]  /*8700*/  ISETP.NE.U32.AND P0, PT, R2, RZ, PT ;  /* 0x000000ff0200720c */ /* 0x001fc80003f05070 */
[----:B------:R-:W-:-:S13]  /*8710*/  ISETP.NE.AND.EX P0, PT, R3, RZ, PT, P0 ;  /* 0x000000ff0300720c */ /* 0x000fda0003f05300 */
[----:B------:R-:W0:Y:S02]  /*8720*/  @P0 LDC.64 R2, c[0x0][0x9f8] ;  /* 0x00027e00ff020b82 */ /* 0x000e240000000a00 */
[----:B0-----:R-:W-:-:S05]  /*8730*/  @P0 IMAD.WIDE R2, R24, 0x4, R2 ;  /* 0x0000000418020825 */ /* 0x001fca00078e0202 */
[----:B------:R0:W2:Y:S01]  /*8740*/  @P0 LDG.E R23, desc[UR38][R2.64] ;  /* 0x0000002602170981 */ /* 0x0000a2000c1e1900 */
[----:B-1----:R-:W-:Y:S01]  /*8750*/  ISETP.NE.AND P1, PT, R12, 0x1, PT ;  /* 0x000000010c00780c */ /* 0x002fe20003f25270 */
[C---:B------:R-:W-:Y:S01]  /*8760*/  IMAD.SHL.U32 R27, R19.reuse, 0x40, RZ ;  /* 0x00000040131b7824 */ /* 0x040fe200078e00ff */
[----:B------:R-:W-:Y:S01]  /*8770*/  LOP3.LUT R7, R19, 0x7f, RZ, 0xc0, !PT ;  /* 0x0000007f13077812 */ /* 0x000fe200078ec0ff */
[----:B------:R-:W-:Y:S01]  /*8780*/  IMAD.U32 R6, RZ, RZ, UR48 ;  /* 0x00000030ff067e24 */ /* 0x000fe2000f8e00ff */
[----:B------:R-:W-:Y:S02]  /*8790*/  LOP3.LUT R16, R16, 0xffffffef, RZ, 0xc0, !PT ;  /* 0xffffffef10107812 */ /* 0x000fe400078ec0ff */
[----:B------:R-:W-:Y:S02]  /*87a0*/  LOP3.LUT R27, R27, 0x40, RZ, 0xc0, !PT ;  /* 0x000000401b1b7812 */ /* 0x000fe400078ec0ff */
[----:B------:R-:W-:Y:S02]  /*87b0*/  LEA R6, R6, 0xffffff80, 0x7 ;  /* 0xffffff8006067811 */ /* 0x000fe400078e38ff */
[----:B------:R-:W-:-:S03]  /*87c0*/  SHF.R.U32.HI R25, RZ, 0x1, R7 ;  /* 0x00000001ff197819 */ /* 0x000fc60000011607 */
[----:B------:R-:W1:Y:S01]  /*87d0*/  @P1 LDC R5, c[0x0][0x434] ;  /* 0x00010d00ff051b82 */ /* 0x000e620000000800 */
[----:B------:R-:W-:Y:S02]  /*87e0*/  IADD3 R10, R27, R25, R6 ;  /* 0x000000191b0a7210 */ /* 0x000fe40007ffe006 */
[----:B------:R-:W-:Y:S02]  /*87f0*/  @P1 LOP3.LUT R16, R16, 0x10, RZ, 0xfc, !PT ;  /* 0x0000001010101812 */ /* 0x000fe400078efcff */
[C---:B------:R-:W-:Y:S01]  /*8800*/  ISETP.GE.AND P0, PT, R10.reuse, UR36, PT ;  /* 0x000000240a007c0c */ /* 0x040fe2000bf06270 */
[----:B-----5:R-:W-:Y:S02]  /*8810*/  IMAD.IADD R10, R10, 0x1, R17 ;  /* 0x000000010a0a7824 */ /* 0x020fe400078e0211 */
[----:B0-----:R-:W0:Y:S02]  /*8820*/  @P1 LDC R3, c[0x0][0x438] ;  /* 0x00010e00ff031b82 */ /* 0x001e240000000800 */
[----:B------:R-:W-:-:S08]  /*8830*/  IMAD.MOV.U32 R11, RZ, RZ, R10 ;  /* 0x000000ffff0b7224 */ /* 0x000fd000078e000a */
[----:B------:R-:W3:Y:S01]  /*8840*/  @!P0 LDC.64 R8, c[0x0][0x428] ;  /* 0x00010a00ff088b82 */ /* 0x000ee20000000a00 */
[----:B-1----:R-:W-:-:S07]  /*8850*/  @P1 IMAD.HI.U32 R0, R10, R5, RZ ;  /* 0x000000050a001227 */ /* 0x002fce00078e00ff */
[----:B------:R-:W1:Y:S01]  /*8860*/  @!P0 LDC.64 R4, c[0x0][0x418] ;  /* 0x00010600ff048b82 */ /* 0x000e620000000a00 */
[----:B0-----:R-:W-:-:S04]  /*8870*/  @P1 SHF.R.U32.HI R11, RZ, R3, R0 ;  /* 0x00000003ff0b1219 */ /* 0x001fc80000011600 */
[--C-:B------:R-:W-:Y:S01]  /*8880*/  @!P0 SHF.R.S32.HI R3, RZ, 0x1f, R11.reuse ;  /* 0x0000001fff038819 */ /* 0x100fe2000001140b */
[----:B------:R-:W-:Y:S01]  /*8890*/  @!P0 IMAD.MOV.U32 R2, RZ, RZ, R11 ;  /* 0x000000ffff028224 */ /* 0x000fe200078e000b */
[----:B------:R-:W-:Y:S01]  /*88a0*/  UMOV UR4, 0xffffffff ;  /* 0xffffffff00047882 */ /* 0x000fe20000000000 */
[----:B------:R-:W-:Y:S01]  /*88b0*/  IMAD.SHL.U32 R18, R18, 0x800, RZ ;  /* 0x0000080012127824 */ /* 0x000fe200078e00ff */
[----:B--2---:R-:W-:Y:S01]  /*88c0*/  SHF.R.S32.HI R28, RZ, 0x1f, R23 ;  /* 0x0000001fff1c7819 */ /* 0x004fe20000011417 */
[----:B---3--:R-:W-:-:S04]  /*88d0*/  @!P0 IMAD.WIDE.U32 R2, R23, R8, R2 ;  /* 0x0000000817028225 */ /* 0x008fc800078e0002 */
[----:B------:R-:W-:Y:S01]  /*88e0*/  @!P0 IMAD R0, R28, R8, RZ ;  /* 0x000000081c008224 */ /* 0x000fe200078e02ff */
[----:B-1----:R-:W-:-:S03]  /*88f0*/  @!P0 LEA R4, P1, R2, R4, 0x2 ;  /* 0x0000000402048211 */ /* 0x002fc600078210ff */
[----:B------:R-:W-:-:S04]  /*8900*/  @!P0 IMAD R9, R23, R9, R0 ;  /* 0x0000000917098224 */ /* 0x000fc800078e0200 */
[----:B------:R-:W-:Y:S02]  /*8910*/  @!P0 IMAD.IADD R0, R3, 0x1, R9 ;  /* 0x0000000103008824 */ /* 0x000fe400078e0209 */
[----:B------:R-:W-:Y:S01]  /*8920*/  IMAD.MOV R3, RZ, RZ, -R11 ;  /* 0x000000ffff037224 */ /* 0x000fe200078e0a0b */
[----:B------:R-:W0:Y:S02]  /*8930*/  LDC R9, c[0x0][0x2f4] ;  /* 0x0000bd00ff097b82 */ /* 0x000e240000000800 */
[----:B------:R-:W-:Y:S01]  /*8940*/  @!P0 LEA.HI.X R5, R2, R5, R0, 0x2, P1 ;  /* 0x0000000502058211 */ /* 0x000fe200008f1400 */
[----:B------:R-:W-:Y:S01]  /*8950*/  IMAD.MOV.U32 R0, RZ, RZ, RZ ;  /* 0x000000ffff007224 */ /* 0x000fe200078e00ff */
[----:B------:R-:W-:Y:S01]  /*8960*/  SHF.R.U32.HI R2, RZ, 0x1, R19 ;  /* 0x00000001ff027819 */ /* 0x000fe20000011613 */
[----:B------:R-:W-:-:S04]  /*8970*/  IMAD.SHL.U32 R8, R19, 0x80, RZ ;  /* 0x0000008013087824 */ /* 0x000fc800078e00ff */
[----:B------:R1:W5:Y:S01]  /*8980*/  @!P0 LDG.E R0, desc[UR38][R4.64] ;  /* 0x0000002604008981 */ /* 0x000362000c1e1900 */
[----:B------:R-:W-:-:S04]  /*8990*/  LOP3.LUT R29, R8, 0x400, RZ, 0xc0, !PT ;  /* 0x00000400081d7812 */ /* 0x000fc800078ec0ff */
[----:B------:R-:W-:Y:S01]  /*89a0*/  LOP3.LUT R29, R29, 0x800, R18, 0xf8, !PT ;  /* 0x000008001d1d7812 */ /* 0x000fe200078ef812 */
[----:B-1----:R-:W-:Y:S01]  /*89b0*/  IMAD R4, R12, R3, R10 ;  /* 0x000000030c047224 */ /* 0x002fe200078e020a */
[----:B------:R-:W-:Y:S01]  /*89c0*/  LOP3.LUT R10, R2, 0x20, RZ, 0xc0, !PT ;  /* 0x00000020020a7812 */ /* 0x000fe200078ec0ff */
[----:B------:R-:W-:-:S03]  /*89d0*/  IMAD.SHL.U32 R12, R19, 0x4, RZ ;  /* 0x00000004130c7824 */ /* 0x000fc600078e00ff */
[----:B------:R-:W-:-:S04]  /*89e0*/  LOP3.LUT R3, R10, 0x10, R19, 0xf8, !PT ;  /* 0x000000100a037812 */ /* 0x000fc800078ef813 */
[----:B------:R-:W-:Y:S01]  /*89f0*/  LOP3.LUT R8, R3, 0x380, R8, 0xf8, !PT ;  /* 0x0000038003087812 */ /* 0x000fe200078ef808 */
[----:B------:R-:W-:-:S05]  /*8a00*/  IMAD.SHL.U32 R3, R19, 0x20, RZ ;  /* 0x0000002013037824 */ /* 0x000fca00078e00ff */
[C---:B------:R-:W-:Y:S02]  /*8a10*/  LOP3.LUT R5, R3.reuse, 0x80, RZ, 0xc0, !PT ;  /* 0x0000008003057812 */ /* 0x040fe400078ec0ff */
[----:B------:R-:W-:Y:S01]  /*8a20*/  LOP3.LUT R10, R3, 0x360, RZ, 0xc0, !PT ;  /* 0x00000360030a7812 */ /* 0x000fe200078ec0ff */
[----:B------:R-:W-:Y:S01]  /*8a30*/  IMAD.SHL.U32 R3, R7, 0x10, RZ ;  /* 0x0000001007037824 */ /* 0x000fe200078e00ff */
[----:B------:R-:W-:-:S04]  /*8a40*/  LOP3.LUT R5, R5, 0x10, R2, 0xf8, !PT ;  /* 0x0000001005057812 */ /* 0x000fc800078ef802 */
[----:B------:R-:W-:Y:S01]  /*8a50*/  LOP3.LUT R7, R5, 0x10, R12, 0x78, !PT ;  /* 0x0000001005077812 */ /* 0x000fe200078e780c */
[----:B------:R-:W-:Y:S01]  /*8a60*/  IMAD.SHL.U32 R5, R19, 0x10, RZ ;  /* 0x0000001013057824 */ /* 0x000fe200078e00ff */
[----:B------:R-:W-:Y:S01]  /*8a70*/  LOP3.LUT R10, R10, 0x400, R3, 0xf8, !PT ;  /* 0x000004000a0a7812 */ /* 0x000fe200078ef803 */
[----:B------:R-:W-:Y:S06]  /*8a80*/  BRA.DIV UR4, `(.L_x_46) ;  /* 0x0000002e04c47947 */ /* 0x000fec000b800000 */
.L_x_98:
[----:B------:R-:W-:Y:S01]  /*8a90*/  ULOP3.LUT UR4, UR41, 0x2, URZ, 0xfc, !UPT ;  /* 0x0000000229047892 */ /* 0x000fe2000f8efc3f */
[----:B------:R-:W-:Y:S01]  /*8aa0*/  LOP3.LUT R8, R8, 0x70, R5, 0x78, !PT ;  /* 0x0000007008087812 */ /* 0x000fe200078e7805 */
[----:B------:R-:W-:Y:S01]  /*8ab0*/  IMAD.U32 R22, RZ, RZ, UR42 ;  /* 0x0000002aff167e24 */ /* 0x000fe2000f8e00ff */
[----:B------:R-:W-:Y:S02]  /*8ac0*/  LOP3.LUT R7, R10, R7, RZ, 0xfc, !PT ;  /* 0x000000070a077212 */ /* 0x000fe400078efcff */
[----:B------:R-:W-:Y:S01]  /*8ad0*/  LOP3.LUT R29, R29, R8, RZ, 0xfc, !PT ;  /* 0x000000081d1d7212 */ /* 0x000fe200078efcff */
[----:B------:R-:W-:Y:S01]  /*8ae0*/  IMAD.U32 R11, RZ, RZ, UR4 ;  /* 0x00000004ff0b7e24 */ /* 0x000fe2000f8e00ff */
[----:B------:R-:W-:Y:S01]  /*8af0*/  LOP3.LUT R8, R5, 0x10, RZ, 0xc0, !PT ;  /* 0x0000001005087812 */ /* 0x000fe200078ec0ff */
[----:B------:R1:W-:Y:S01]  /*8b00*/  STL [R1+0x4], R7 ;  /* 0x0000040701007387 */ /* 0x0003e20000100800 */
[----:B------:R-:W-:Y:S02]  /*8b10*/  LOP3.LUT P0, RZ, R19, 0x4, RZ, 0xc0, !PT ;  /* 0x0000000413ff7812 */ /* 0x000fe4000780c0ff */
[----:B------:R-:W-:-:S02]  /*8b20*/  ISETP.NE.AND P1, PT, R11, 0x3, PT ;  /* 0x000000030b00780c */ /* 0x000fc40003f25270 */
[-C--:B0-----:R-:W-:Y:S02]  /*8b30*/  ISETP.GE.AND P4, PT, R8, R9.reuse, PT ;  /* 0x000000090800720c */ /* 0x081fe40003f86270 */
[----:B------:R-:W-:Y:S02]  /*8b40*/  LOP3.LUT R16, R16, 0xfffffffe, RZ, 0xc0, !PT ;  /* 0xfffffffe10107812 */ /* 0x000fe400078ec0ff */
[C---:B------:R-:W-:Y:S01]  /*8b50*/  LOP3.LUT R24, R8.reuse, 0x20, RZ, 0xfc, !PT ;  /* 0x0000002008187812 */ /* 0x040fe200078efcff */
[----:B-1----:R-:W-:Y:S01]  /*8b60*/  IMAD.MOV.U32 R7, RZ, RZ, 0x40 ;  /* 0x00000040ff077424 */ /* 0x002fe200078e00ff */
[----:B------:R-:W-:Y:S02]  /*8b70*/  LOP3.LUT R18, R8, 0x40, RZ, 0xfc, !PT ;  /* 0x0000004008127812 */ /* 0x000fe400078efcff */
[----:B------:R-:W-:Y:S02]  /*8b80*/  ISETP.GE.AND P3, PT, R24, R9, PT ;  /* 0x000000091800720c */ /* 0x000fe40003f66270 */
[----:B------:R-:W-:-:S02]  /*8b90*/  SEL R7, R7, 0xffffffc0, !P0 ;  /* 0xffffffc007077807 */ /* 0x000fc40004000000 */
[----:B------:R-:W-:Y:S02]  /*8ba0*/  @P1 LOP3.LUT R16, R16, 0x1, RZ, 0xfc, !PT ;  /* 0x0000000110101812 */ /* 0x000fe400078efcff */
[----:B------:R-:W-:Y:S01]  /*8bb0*/  ISETP.GE.AND P2, PT, R18, R9, PT ;  /* 0x000000091200720c */ /* 0x000fe20003f46270 */
[----:B------:R0:W-:Y:S01]  /*8bc0*/  STL [R1], R7 ;  /* 0x0000000701007387 */ /* 0x0001e20000100800 */
[----:B------:R-:W-:Y:S02]  /*8bd0*/  LOP3.LUT R16, R16, 0xfffffff7, RZ, 0xc0, !PT ;  /* 0xfffffff710107812 */ /* 0x000fe400078ec0ff */
[----:B------:R-:W-:Y:S02]  /*8be0*/  SHF.R.U32.HI R5, RZ, 0x3, R19 ;  /* 0x00000003ff057819 */ /* 0x000fe40000011613 */
[----:B------:R-:W-:Y:S02]  /*8bf0*/  @P4 LOP3.LUT R16, R16, 0x8, RZ, 0xfc, !PT ;  /* 0x0000000810104812 */ /* 0x000fe400078efcff */
[----:B------:R-:W-:-:S02]  /*8c00*/  SHF.R.S32.HI R22, RZ, 0x1f, R22 ;  /* 0x0000001fff167819 */ /* 0x000fc40000011416 */
[----:B------:R-:W-:Y:S02]  /*8c10*/  LOP3.LUT R16, R16, 0xfffffffb, RZ, 0xc0, !PT ;  /* 0xfffffffb10107812 */ /* 0x000fe400078ec0ff */
[----:B------:R-:W-:Y:S02]  /*8c20*/  LOP3.LUT R5, R5, 0x1, RZ, 0xc0, !PT ;  /* 0x0000000105057812 */ /* 0x000fe400078ec0ff */
[----:B------:R-:W-:-:S04]  /*8c30*/  @P3 LOP3.LUT R16, R16, 0x4, RZ, 0xfc, !PT ;  /* 0x0000000410103812 */ /* 0x000fc800078efcff */
[----:B------:R-:W-:-:S04]  /*8c40*/  LOP3.LUT R16, R16, 0xfffffffd, RZ, 0xc0, !PT ;  /* 0xfffffffd10107812 */ /* 0x000fc800078ec0ff */
[----:B------:R-:W-:Y:S01]  /*8c50*/  @P2 LOP3.LUT R16, R16, 0x2, RZ, 0xfc, !PT ;  /* 0x0000000210102812 */ /* 0x000fe200078efcff */
[----:B0-----:R-:W-:Y:S06]  /*8c60*/  @!P1 BRA `(.L_x_47) ;  /* 0x0000000000049947 */ /* 0x001fec0003800000 */
[----:B------:R-:W-:Y:S01]  /*8c70*/  BPT.TRAP 0x1 ;  /* 0x000000040000795c */ /* 0x000fe20000300000 */
.L_x_47:
[----:B------:R-:W-:Y:S01]  /*8c80*/  IMAD.MOV.U32 R10, RZ, RZ, 0x1 ;  /* 0x00000001ff0a7424 */ /* 0x000fe200078e00ff */
[----:B------:R-:W-:Y:S01]  /*8c90*/  SHF.L.U32 R2, R2, 0x5, RZ ;  /* 0x0000000502027819 */ /* 0x000fe200000006ff */
[----:B------:R-:W-:Y:S01]  /*8ca0*/  IMAD R26, R5, 0x80, R8 ;  /* 0x00000080051a7824 */ /* 0x000fe200078e0208 */
[----:B------:R-:W-:Y:S01]  /*8cb0*/  LOP3.LUT R3, R3, 0x700, RZ, 0xc0, !PT ;  /* 0x0000070003037812 */ /* 0x000fe200078ec0ff */
[----:B------:R-:W-:Y:S01]  /*8cc0*/  IMAD.SHL.U32 R5, R5, 0x10, RZ ;  /* 0x0000001005057824 */ /* 0x000fe200078e00ff */
[----:B------:R-:W-:Y:S02]  /*8cd0*/  SHF.L.U32 R10, R10, 0x1f, RZ ;  /* 0x0000001f0a0a7819 */ /* 0x000fe400000006ff */
[----:B------:R-:W-:Y:S02]  /*8ce0*/  LOP3.LUT R2, R3, 0x60, R2, 0xf8, !PT ;  /* 0x0000006003027812 */ /* 0x000fe400078ef802 */
[----:B------:R-:W0:Y:S02]  /*8cf0*/  SYNCS.PHASECHK.TRANS64.TRYWAIT P0, [UR44+0x17080], R10 ;  /* 0x0170800aff0075a7 */ /* 0x000e24000800016c */
[----:B------:R-:W-:-:S02]  /*8d00*/  LOP3.LUT R26, R2, R26, R5, 0xf6, !PT ;  /* 0x0000001a021a7212 */ /* 0x000fc400078ef605 */
[----:B------:R-:W-:Y:S01]  /*8d10*/  SHF.R.S32.HI R5, RZ, 0x1f, R4 ;  /* 0x0000001fff057819 */ /* 0x000fe20000011404 */
[----:B0-----:R-:W-:Y:S06]  /*8d20*/  @!P0 BRA `(.L_x_48) ;  /* 0x0000002c003c8947 */ /* 0x001fec0003800000 */
.L_x_99:
[----:B------:R-:W-:Y:S01]  /*8d30*/  ULDC.64 UR4, c[0x0][0x328] ;  /* 0x0000ca0000047ab9 */ /* 0x000fe20000000a00 */
[----:B------:R-:W1:Y:S01]  /*8d40*/  S2R R20, SR_TID.X ;  /* 0x0000000000147919 */ /* 0x000e620000002100 */
[----:B0-----:R-:W-:Y:S01]  /*8d50*/  IMAD R3, R5, UR4, RZ ;  /* 0x0000000405037c24 */ /* 0x001fe2000f8e02ff */
[----:B------:R-:W-:Y:S02]  /*8d60*/  R2UR UR6, R22 ;  /* 0x00000000160672ca */ /* 0x000fe400000e0000 */
[----:B------:R-:W-:Y:S01]  /*8d70*/  IADD3 R6, -R25, UR36, -R6 ;  /* 0x0000002419067c10 */ /* 0x000fe2000fffe906 */
[C---:B------:R-:W-:Y:S02]  /*8d80*/  IMAD R7, R4.reuse, UR5, R3 ;  /* 0x0000000504077c24 */ /* 0x040fe4000f8e0203 */
[----:B------:R-:W-:Y:S01]  /*8d90*/  IMAD.WIDE.U32 R2, R4, UR4, RZ ;  /* 0x0000000404027c25 */ /* 0x000fe2000f8e00ff */
[----:B------:R-:W-:Y:S01]  /*8da0*/  ULDC.64 UR4, c[0x0][0x338] ;  /* 0x0000ce0000047ab9 */ /* 0x000fe20000000a00 */
[----:B------:R-:W-:-:S02]  /*8db0*/  ISETP.GE.AND P0, PT, R6, 0x1, PT ;  /* 0x000000010600780c */ /* 0x000fc40003f06270 */
[----:B------:R-:W-:Y:S01]  /*8dc0*/  IMAD.IADD R3, R3, 0x1, R7 ;  /* 0x0000000103037824 */ /* 0x000fe200078e0207 */
[----:B-----5:R-:W-:Y:S01]  /*8dd0*/  SHF.R.S32.HI R7, RZ, 0x1f, R0 ;  /* 0x0000001fff077819 */ /* 0x020fe20000011400 */
[----:B------:R-:W-:-:S04]  /*8de0*/  IMAD.WIDE.U32 R2, R0, UR4, R2 ;  /* 0x0000000400027c25 */ /* 0x000fc8000f8e0002 */
[----:B------:R-:W-:-:S04]  /*8df0*/  IMAD R8, R7, UR4, RZ ;  /* 0x0000000407087c24 */ /* 0x000fc8000f8e02ff */
[----:B------:R-:W-:Y:S01]  /*8e00*/  IMAD R8, R0, UR5, R8 ;  /* 0x0000000500087c24 */ /* 0x000fe2000f8e0208 */
[----:B------:R-:W-:-:S03]  /*8e10*/  ULDC.64 UR4, c[0x0][0x330] ;  /* 0x0000cc0000047ab9 */ /* 0x000fc60000000a00 */
[----:B------:R-:W-:Y:S02]  /*8e20*/  IMAD.IADD R3, R3, 0x1, R8 ;  /* 0x0000000103037824 */ /* 0x000fe400078e0208 */
[----:B------:R-:W-:Y:S01]  /*8e30*/  IMAD.U32 R8, RZ, RZ, UR4 ;  /* 0x00000004ff087e24 */ /* 0x000fe2000f8e00ff */
[----:B------:R-:W-:Y:S01]  /*8e40*/  UIMAD UR4, UR6, UR4, URZ ;  /* 0x00000004060472a4 */ /* 0x000fe2000f8e023f */
[----:B-1----:R-:W-:Y:S02]  /*8e50*/  IMAD.SHL.U32 R20, R20, 0x10, RZ ;  /* 0x0000001014147824 */ /* 0x002fe400078e00ff */
[----:B------:R-:W-:Y:S01]  /*8e60*/  ULDC.64 UR6, c[0x0][0x318] ;  /* 0x0000c60000067ab9 */ /* 0x000fe20000000a00 */
[----:B------:R-:W-:Y:S01]  /*8e70*/  IMAD.WIDE.U32 R2, R8, UR42, R2 ;  /* 0x0000002a08027c25 */ /* 0x000fe2000f8e0002 */
[----:B------:R-:W-:Y:S01]  /*8e80*/  UIMAD UR4, UR42, UR5, UR4 ;  /* 0x000000052a0472a4 */ /* 0x000fe2000f8e0204 */
[----:B------:R-:W-:Y:S02]  /*8e90*/  LOP3.LUT R20, R20, 0x10, RZ, 0xc0, !PT ;  /* 0x0000001014147812 */ /* 0x000fe400078ec0ff */
[----:B------:R-:W-:Y:S01]  /*8ea0*/  IMAD.U32 R9, RZ, RZ, UR7 ;  /* 0x00000007ff097e24 */ /* 0x000fe2000f8e00ff */
[----:B------:R-:W-:-:S04]  /*8eb0*/  IADD3 R8, P1, R2, UR6, RZ ;  /* 0x0000000602087c10 */ /* 0x000fc8000ff3e0ff */
[----:B------:R-:W-:Y:S01]  /*8ec0*/  IADD3.X R9, R9, UR4, R3, P1, !PT ;  /* 0x0000000409097c10 */ /* 0x000fe20008ffe403 */
[----:B------:R-:W-:-:S03]  /*8ed0*/  UMOV UR4, 0xffffffff ;  /* 0xffffffff00047882 */ /* 0x000fc60000000000 */
[----:B------:R-:W-:Y:S05]  /*8ee0*/  BRA.DIV UR4, `(.L_x_49) ;  /* 0x0000002a04e47947 */ /* 0x000fea000b800000 */
[----:B------:R-:W0:Y:S01]  /*8ef0*/  SHFL.IDX PT, R2, R8, RZ, 0x1e1f ;  /* 0x001e1fff08027589 */ /* 0x000e2200000e0000 */
[----:B------:R-:W1:Y:S01]  /*8f00*/  LDC R11, c[0x0][0x2f4] ;  /* 0x0000bd00ff0b7b82 */ /* 0x000e620000000800 */
[----:B------:R-:W-:Y:S02]  /*8f10*/  VIADD R19, R26, UR44 ;  /* 0x0000002c1a137c36 */ /* 0x000fe40008000000 */
[----:B------:R-:W2:Y:S04]  /*8f20*/  SHFL.IDX PT, R3, R9, RZ, 0x1e1f ;  /* 0x001e1fff09037589 */ /* 0x000ea800000e0000 */
[----:B------:R-:W3:Y:S01]  /*8f30*/  SHFL.IDX PT, R9, R9, 0x1, 0x1e1f ;  /* 0x003e1f0009097f89 */ /* 0x000ee200000e0000 */
[C---:B0-----:R-:W-:Y:S02]  /*8f40*/  IADD3 R2, P1, R20.reuse, R2, RZ ;  /* 0x0000000214027210 */ /* 0x041fe40007f3e0ff */
[----:B-1----:R-:W-:-:S02]  /*8f50*/  ISETP.GE.AND P4, PT, R20, R11, PT ;  /* 0x0000000b1400720c */ /* 0x002fc40003f86270 */
[----:B------:R-:W-:Y:S01]  /*8f60*/  ISETP.GE.AND P3, PT, R24, R11, PT ;  /* 0x0000000b1800720c */ /* 0x000fe20003f66270 */
[----:B--2---:R-:W-:Y:S01]  /*8f70*/  IMAD.X R3, RZ, RZ, R3, P1 ;  /* 0x000000ffff037224 */ /* 0x004fe200008e0603 */
[----:B------:R-:W-:-:S13]  /*8f80*/  ISETP.LT.OR P1, PT, R6, 0x1, P4 ;  /* 0x000000010600780c */ /* 0x000fda0002721670 */
[----:B------:R-:W-:Y:S01]  /*8f90*/  LDGSTS.E.BYPASS.LTC128B.128 [R19+0x6400], desc[UR38][R2.64], !P1 ;  /* 0x0640000002137fae */ /* 0x000fe2000c901d66 */
[----:B------:R-:W-:-:S13]  /*8fa0*/  ISETP.LT.OR P1, PT, R6, 0x1, P3 ;  /* 0x000000010600780c */ /* 0x000fda0001f21670 */
[----:B------:R-:W-:Y:S01]  /*8fb0*/  LDGSTS.E.BYPASS.LTC128B.128 [R19+0x7400], desc[UR38][R2.64+0x20], !P1 ;  /* 0x0740002002137fae */ /* 0x000fe2000c901d66 */
[----:B------:R-:W-:-:S04]  /*8fc0*/  ISETP.GE.AND P1, PT, R18, R11, PT ;  /* 0x0000000b1200720c */ /* 0x000fc80003f26270 */
[----:B------:R-:W-:-:S13]  /*8fd0*/  ISETP.LT.OR P2, PT, R6, 0x1, P1 ;  /* 0x000000010600780c */ /* 0x000fda0000f41670 */
[----:B------:R0:W-:Y:S01]  /*8fe0*/  LDGSTS.E.BYPASS.LTC128B.128 [R19+0x8400], desc[UR38][R2.64+0x40], !P2 ;  /* 0x0840004002137fae */ /* 0x0001e2000d101d66 */
[----:B------:R-:W-:-:S03]  /*8ff0*/  ISETP.GE.AND P2, PT, R6, 0x41, PT ;  /* 0x000000410600780c */ /* 0x000fc60003f46270 */
[----:B0--3--:R0:W1:Y:S10]  /*9000*/  SHFL.IDX PT, R2, R8, 0x1, 0x1e1f ;  /* 0x003e1f0008027f89 */ /* 0x00907400000e0000 */
.L_x_105:
[C---:B------:R-:W-:Y:S02]  /*9010*/  ISETP.LT.OR P4, PT, R6.reuse, 0x41, P4 ;  /* 0x000000410600780c */ /* 0x040fe40002781670 */
[C---:B------:R-:W-:Y:S02]  /*9020*/  ISETP.LT.OR P3, PT, R6.reuse, 0x41, P3 ;  /* 0x000000410600780c */ /* 0x040fe40001f61670 */
[----:B------:R-:W-:Y:S02]  /*9030*/  ISETP.LT.OR P1, PT, R6, 0x41, P1 ;  /* 0x000000410600780c */ /* 0x000fe40000f21670 */
[----:B-1----:R-:W-:-:S05]  /*9040*/  IADD3 R2, P5, R20, R2, RZ ;  /* 0x0000000214027210 */ /* 0x002fca0007fbe0ff */
[----:B------:R-:W-:-:S05]  /*9050*/  IMAD.X R3, RZ, RZ, R9, P5 ;  /* 0x000000ffff037224 */ /* 0x000fca00028e0609 */
[----:B------:R-:W-:Y:S01]  /*9060*/  @!PT LDS RZ, [RZ] ;  /* 0x00000000fffff984 */ /* 0x000fe20000000800 */
[----:B------:R-:W-:Y:S01]  /*9070*/  @!PT LDS RZ, [RZ] ;  /* 0x00000000fffff984 */ /* 0x000fe20000000800 */
[----:B------:R-:W-:Y:S01]  /*9080*/  @!PT LDS RZ, [RZ] ;  /* 0x00000000fffff984 */ /* 0x000fe20000000800 */
[----:B------:R1:W-:Y:S04]  /*9090*/  LDGSTS.E.BYPASS.LTC128B.128 [R19+0x6c00], desc[UR38][R2.64], !P4 ;  /* 0x06c0000002137fae */ /* 0x0003e8000e101d66 */
[----:B------:R1:W-:Y:S04]  /*90a0*/  LDGSTS.E.BYPASS.LTC128B.128 [R19+0x7c00], desc[UR38][R2.64+0x20], !P3 ;  /* 0x07c0002002137fae */ /* 0x0003e8000d901d66 */
[----:B------:R1:W-:Y:S01]  /*90b0*/  LDGSTS.E.BYPASS.LTC128B.128 [R19+0x8c00], desc[UR38][R2.64+0x40], !P1 ;  /* 0x08c0004002137fae */ /* 0x0003e2000c901d66 */
[----:B------:R-:W-:Y:S01]  /*90c0*/  NOP ;  /* 0x0000000000007918 */ /* 0x000fe20000000000 */
[----:B------:R-:W-:Y:S02]  /*90d0*/  SYNCS.ARRIVE.TRANS64.RED.A0T1 RZ, [UR44+0x17070], RZ ;  /* 0x017070ffffff79a7 */ /* 0x000fe4000820042c */
[----:B------:R-:W-:Y:S01]  /*90e0*/  ARRIVES.LDGSTSBAR.64.TRANSCNT [UR44+0x17070] ;  /* 0x01707000ff0079b0 */ /* 0x000fe20008000aac */
[----:B------:R-:W-:Y:S01]  /*90f0*/  NOP ;  /* 0x0000000000007918 */ /* 0x000fe20000000000 */
[----:B------:R-:W-:-:S06]  /*9100*/  ULOP3.LUT UR4, UR41, 0x2, URZ, 0xfc, !UPT ;  /* 0x0000000229047892 */ /* 0x000fcc000f8efc3f */
[----:B0-----:R-:W-:-:S05]  /*9110*/  IMAD.U32 R8, RZ, RZ, UR4 ;  /* 0x00000004ff087e24 */ /* 0x001fca000f8e00ff */
[----:B------:R-:W-:-:S13]  /*9120*/  ISETP.NE.AND P6, PT, R8, 0x3, PT ;  /* 0x000000030800780c */ /* 0x000fda0003fc5270 */
[----:B-1----:R-:W-:Y:S05]  /*9130*/  @!P6 BRA `(.L_x_50) ;  /* 0x000000000004e947 */ /* 0x002fea0003800000 */
[----:B------:R-:W-:Y:S01]  /*9140*/  BPT.TRAP 0x1 ;  /* 0x000000040000795c */ /* 0x000fe20000300000 */
.L_x_50:
[----:B------:R-:W-:Y:S01]  /*9150*/  SYNCS.ARRIVE.TRANS64.A1T0 RZ, [UR44+0x17070], RZ ;  /* 0x017070ffffff79a7 */ /* 0x000fe2000810002c */
[----:B------:R-:W-:Y:S05]  /*9160*/  @!P6 BRA `(.L_x_51) ;  /* 0x000000000004e947 */ /* 0x000fea0003800000 */
[----:B------:R-:W-:Y:S01]  /*9170*/  BPT.TRAP 0x1 ;  /* 0x000000040000795c */ /* 0x000fe20000300000 */
.L_x_51:
[----:B------:R-:W0:Y:S02]  /*9180*/  SYNCS.PHASECHK.TRANS64.TRYWAIT P1, [UR44+0x17040], R10 ;  /* 0x0170400aff0075a7 */ /* 0x000e24000802016c */
[----:B0-----:R-:W-:Y:S05]  /*9190*/  @!P1 BRA `(.L_x_52) ;  /* 0x0000002c00009947 */ /* 0x001fea0003800000 */
.L_x_106:
[----:B------:R-:W1:Y:S01]  /*91a0*/  S2R R6, SR_TID.X ;  /* 0x0000000000067919 */ /* 0x000e620000002100 */
[----:B------:R-:W-:Y:S01]  /*91b0*/  ULDC.64 UR4, c[0x0][0x300] ;  /* 0x0000c00000047ab9 */ /* 0x000fe20000000a00 */
[----:B------:R-:W-:Y:S01]  /*91c0*/  R2UR UR6, R22 ;  /* 0x00000000160672ca */ /* 0x000fe200000e0000 */
[----:B------:R-:W-:Y:S01]  /*91d0*/  IMAD R5, R5, UR4, RZ ;  /* 0x0000000405057c24 */ /* 0x000fe2000f8e02ff */
[----:B------:R-:W2:Y:S01]  /*91e0*/  LDC R8, c[0x0][0x2f4] ;  /* 0x0000bd00ff087b82 */ /* 0x000ea20000000800 */
[----:B0-----:R-:W-:-:S04]  /*91f0*/  IMAD.WIDE.U32 R2, R4, UR4, RZ ;  /* 0x0000000404027c25 */ /* 0x001fc8000f8e00ff */
[----:B------:R-:W-:Y:S01]  /*9200*/  IMAD R5, R4, UR5, R5 ;  /* 0x0000000504057c24 */ /* 0x000fe2000f8e0205 */
[----:B------:R-:W-:Y:S02]  /*9210*/  ULDC.64 UR4, c[0x0][0x310] ;  /* 0x0000c40000047ab9 */ /* 0x000fe40000000a00 */
[----:B------:R-:W-:Y:S02]  /*9220*/  IMAD R7, R7, UR4, RZ ;  /* 0x0000000407077c24 */ /* 0x000fe4000f8e02ff */
[----:B------:R-:W-:Y:S02]  /*9230*/  IMAD.IADD R3, R3, 0x1, R5 ;  /* 0x0000000103037824 */ /* 0x000fe400078e0205 */
[C---:B------:R-:W-:Y:S02]  /*9240*/  IMAD R7, R0.reuse, UR5, R7 ;  /* 0x0000000500077c24 */ /* 0x040fe4000f8e0207 */
[----:B------:R-:W-:Y:S01]  /*9250*/  IMAD.WIDE.U32 R2, R0, UR4, R2 ;  /* 0x0000000400027c25 */ /* 0x000fe2000f8e0002 */
[----:B------:R-:W-:-:S03]  /*9260*/  ULDC.64 UR4, c[0x0][0x308] ;  /* 0x0000c20000047ab9 */ /* 0x000fc60000000a00 */
[----:B------:R-:W-:Y:S02]  /*9270*/  IMAD.IADD R3, R3, 0x1, R7 ;  /* 0x0000000103037824 */ /* 0x000fe400078e0207 */
[----:B------:R-:W-:Y:S01]  /*9280*/  IMAD.U32 R5, RZ, RZ, UR4 ;  /* 0x00000004ff057e24 */ /* 0x000fe2000f8e00ff */
[----:B------:R-:W-:-:S03]  /*9290*/  UIMAD UR4, UR6, UR4, URZ ;  /* 0x00000004060472a4 */ /* 0x000fc6000f8e023f */
[----:B------:R-:W-:Y:S01]  /*92a0*/  IMAD.WIDE.U32 R2, R5, UR42, R2 ;  /* 0x0000002a05027c25 */ /* 0x000fe2000f8e0002 */
[----:B------:R-:W-:Y:S01]  /*92b0*/  ULDC.64 UR6, c[0x0][0x2e8] ;  /* 0x0000ba0000067ab9 */ /* 0x000fe20000000a00 */
[----:B------:R-:W-:Y:S01]  /*92c0*/  UIMAD UR4, UR42, UR5, UR4 ;  /* 0x000000052a0472a4 */ /* 0x000fe2000f8e0204 */
[-C--:B--2---:R-:W-:Y:S01]  /*92d0*/  ISETP.GE.AND P3, PT, R18, R8.reuse, PT ;  /* 0x000000081200720c */ /* 0x084fe20003f66270 */
[----:B------:R-:W-:Y:S01]  /*92e0*/  IMAD.U32 R5, RZ, RZ, UR7 ;  /* 0x00000007ff057e24 */ /* 0x000fe2000f8e00ff */
[----:B------:R-:W-:Y:S01]  /*92f0*/  IADD3 R0, P1, R2, UR6, RZ ;  /* 0x0000000602007c10 */ /* 0x000fe2000ff3e0ff */
[----:B-1----:R-:W-:Y:S01]  /*9300*/  IMAD.SHL.U32 R6, R6, 0x10, RZ ;  /* 0x0000001006067824 */ /* 0x002fe200078e00ff */
[----:B------:R-:W-:Y:S02]  /*9310*/  ISETP.GE.AND P4, PT, R24, R8, PT ;  /* 0x000000081800720c */ /* 0x000fe40003f86270 */
[----:B------:R-:W-:Y:S01]  /*9320*/  IADD3.X R4, R5, UR4, R3, P1, !PT ;  /* 0x0000000405047c10 */ /* 0x000fe20008ffe403 */
[----:B------:R-:W-:Y:S01]  /*9330*/  UMOV UR4, 0xffffffff ;  /* 0xffffffff00047882 */ /* 0x000fe20000000000 */
[----:B------:R-:W-:-:S04]  /*9340*/  LOP3.LUT R6, R6, 0x10, RZ, 0xc0, !PT ;  /* 0x0000001006067812 */ /* 0x000fc800078ec0ff */
[----:B------:R-:W-:Y:S01]  /*9350*/  ISETP.GE.AND P5, PT, R6, R8, PT ;  /* 0x000000080600720c */ /* 0x000fe20003fa6270 */
[----:B------:R-:W-:-:S12]  /*9360*/  BRA.DIV UR4, `(.L_x_53) ;  /* 0x0000002a04a47947 */ /* 0x000fd8000b800000 */
[----:B------:R-:W0:Y:S04]  /*9370*/  SHFL.IDX PT, R14, R0, RZ, 0x1e1f ;  /* 0x001e1fff000e7589 */ /* 0x000e2800000e0000 */
[----:B------:R-:W1:Y:S04]  /*9380*/  SHFL.IDX PT, R2, R4, RZ, 0x1e1f ;  /* 0x001e1fff04027589 */ /* 0x000e6800000e0000 */
[----:B------:R2:W3:Y:S01]  /*9390*/  SHFL.IDX PT, R5, R4, 0x1, 0x1e1f ;  /* 0x003e1f0004057f89 */ /* 0x0004e200000e0000 */
[----:B0-----:R-:W-:-:S05]  /*93a0*/  @P0 IADD3 R14, P1, R6, R14, RZ ;  /* 0x0000000e060e0210 */ /* 0x001fca0007f3e0ff */
[----:B-1----:R-:W-:Y:S02]  /*93b0*/  @P0 IMAD.X R3, RZ, RZ, R2, P1 ;  /* 0x000000ffff030224 */ /* 0x002fe400008e0602 */
[----:B------:R-:W-:Y:S02]  /*93c0*/  @P0 IMAD.MOV.U32 R2, RZ, RZ, R14 ;  /* 0x000000ffff020224 */ /* 0x000fe400078e000e */
[----:B------:R2:W0:Y:S04]  /*93d0*/  SHFL.IDX PT, R14, R0, 0x1, 0x1e1f ;  /* 0x003e1f00000e7f89 */ /* 0x00042800000e0000 */
[----:B------:R2:W-:Y:S04]  /*93e0*/  @P0 LDGSTS.E.BYPASS.LTC128B.128 [R19+0x10c00], desc[UR38][R2.64], !P5 ;  /* 0x10c0000002130fae */ /* 0x0005e8000e901d66 */
[----:B------:R2:W-:Y:S04]  /*93f0*/  @P0 LDGSTS.E.BYPASS.LTC128B.128 [R19+0x11c00], desc[UR38][R2.64+0x20], !P4 ;  /* 0x11c0002002130fae */ /* 0x0005e8000e101d66 */
[----:B---3--:R2:W-:Y:S02]  /*9400*/  @P0 LDGSTS.E.BYPASS.LTC128B.128 [R19+0x12c00], desc[UR38][R2.64+0x40], !P3 ;  /* 0x12c0004002130fae */ /* 0x0085e4000d901d66 */
.L_x_112:
[----:B0-2---:R-:W-:-:S05]  /*9410*/  @P2 IADD3 R2, P0, R6, R14, RZ ;  /* 0x0000000e06022210 */ /* 0x005fca0007f1e0ff */
[----:B------:R-:W-:-:S05]  /*9420*/  @P2 IMAD.X R3, RZ, RZ, R5, P0 ;  /* 0x000000ffff032224 */ /* 0x000fca00000e0605 */
[----:B------:R-:W-:Y:S01]  /*9430*/  @!PT LDS RZ, [RZ] ;  /* 0x00000000fffff984 */ /* 0x000fe20000000800 */
[----:B------:R-:W-:Y:S01]  /*9440*/  @!PT LDS RZ, [RZ] ;  /* 0x00000000fffff984 */ /* 0x000fe20000000800 */
[----:B------:R-:W-:Y:S01]  /*9450*/  @!PT LDS RZ, [RZ] ;  /* 0x00000000fffff984 */ /* 0x000fe20000000800 */
[----:B------:R0:W-:Y:S04]  /*9460*/  @P2 LDGSTS.E.BYPASS.LTC128B.128 [R19+0x11400], desc[UR38][R2.64], !P5 ;  /* 0x1140000002132fae */ /* 0x0001e8000e901d66 */
[----:B------:R0:W-:Y:S04]  /*9470*/  @P2 LDGSTS.E.BYPASS.LTC128B.128 [R19+0x12400], desc[UR38][R2.64+0x20], !P4 ;  /* 0x1240002002132fae */ /* 0x0001e8000e101d66 */
[----:B------:R0:W-:Y:S01]  /*9480*/  @P2 LDGSTS.E.BYPASS.LTC128B.128 [R19+0x13400], desc[UR38][R2.64+0x40], !P3 ;  /* 0x1340004002132fae */ /* 0x0001e2000d901d66 */
[----:B------:R-:W-:Y:S01]  /*9490*/  NOP ;  /* 0x0000000000007918 */ /* 0x000fe20000000000 */
[----:B------:R-:W-:Y:S02]  /*94a0*/  SYNCS.ARRIVE.TRANS64.RED.A0T1 RZ, [UR44+0x17030], RZ ;  /* 0x017030ffffff79a7 */ /* 0x000fe4000820042c */
[----:B------:R-:W-:Y:S01]  /*94b0*/  ARRIVES.LDGSTSBAR.64.TRANSCNT [UR44+0x17030] ;  /* 0x01703000ff0079b0 */ /* 0x000fe20008000aac */
[----:B------:R-:W-:Y:S01]  /*94c0*/  NOP ;  /* 0x0000000000007918 */ /* 0x000fe20000000000 */
[----:B------:R-:W-:-:S06]  /*94d0*/  ULOP3.LUT UR4, UR41, 0x2, URZ, 0xfc, !UPT ;  /* 0x0000000229047892 */ /* 0x000fcc000f8efc3f */
[----:B------:R-:W-:-:S05]  /*94e0*/  IMAD.U32 R4, RZ, RZ, UR4 ;  /* 0x00000004ff047e24 */ /* 0x000fca000f8e00ff */
[----:B------:R-:W-:-:S13]  /*94f0*/  ISETP.NE.AND P1, PT, R4, 0x3, PT ;  /* 0x000000030400780c */ /* 0x000fda0003f25270 */
[----:B0-----:R-:W-:Y:S05]  /*9500*/  @!P1 BRA `(.L_x_54) ;  /* 0x0000000000049947 */ /* 0x001fea0003800000 */
[----:B------:R-:W-:Y:S01]  /*9510*/  BPT.TRAP 0x1 ;  /* 0x000000040000795c */ /* 0x000fe20000300000 */
.L_x_54:
[----:B------:R-:W-:Y:S01]  /*9520*/  SYNCS.ARRIVE.TRANS64.A1T0 RZ, [UR44+0x17030], RZ ;  /* 0x017030ffffff79a7 */ /* 0x000fe2000810002c */
[----:B------:R-:W-:Y:S05]  /*9530*/  WARPSYNC.ALL ;  /* 0x0000000000007948 */ /* 0x000fea0003800000 */
[----:B------:R-:W-:Y:S01]  /*9540*/  UIADD3 UR5, UR44, 0xc400, URZ ;  /* 0x0000c4002c057890 */ /* 0x000fe2000fffe03f */
[----:B------:R-:W-:Y:S01]  /*9550*/  R2UR UR4, R22 ;  /* 0x00000000160472ca */ /* 0x000fe200000e0000 */
[----:B------:R-:W-:Y:S02]  /*9560*/  ULDC.64 UR6, c[0x0][0x2d8] ;  /* 0x0000b60000067ab9 */ /* 0x000fe40000000a00 */
[----:B------:R-:W-:Y:S02]  /*9570*/  ULOP3.LUT UP0, URZ, UR5, 0x9f, URZ, 0xc0, !UPT ;  /* 0x0000009f053f7892 */ /* 0x000fe4000f80c03f */
[----:B------:R-:W-:Y:S01]  /*9580*/  UIMAD.WIDE.U32 UR36, UR42, UR6, URZ ;  /* 0x000000062a2472a5 */ /* 0x000fe2000f8e003f */
[----:B------:R-:W-:Y:S03]  /*9590*/  BAR.SYNC.DEFER_BLOCKING 0x8, 0x200 ;  /* 0x0208000000007b1d */ /* 0x000fe60000010000 */
[----:B------:R-:W-:-:S04]  /*95a0*/  PLOP3.LUT P0, PT, PT, PT, UP0, 0x80, 0x0 ;  /* 0x000000000000781c */ /* 0x000fc80003f0f008 */
[----:B------:R-:W-:-:S04]  /*95b0*/  UIMAD UR4, UR4, UR6, URZ ;  /* 0x00000006040472a4 */ /* 0x000fc8000f8e023f */
[----:B------:R-:W-:-:S04]  /*95c0*/  UIMAD UR4, UR42, UR7, UR4 ;  /* 0x000000072a0472a4 */ /* 0x000fc8000f8e0204 */
[----:B------:R-:W-:Y:S01]  /*95d0*/  UIADD3 UR45, UR37, UR4, URZ ;  /* 0x00000004252d7290 */ /* 0x000fe2000fffe03f */
[----:B------:R-:W-:Y:S11]  /*95e0*/  @!P0 BRA `(.L_x_55) ;  /* 0x0000000000408947 */ /* 0x000ff60003800000 */
[----:B------:R-:W-:Y:S01]  /*95f0*/  MOV R2, 0x0 ;  /* 0x0000000000027802 */ /* 0x000fe20000000f00 */
[----:B------:R-:W-:Y:S01]  /*9600*/  ULDC.64 UR6, c[0x4][0x98] ;  /* 0x0100260000067ab9 */ /* 0x000fe20000000a00 */
[----:B------:R-:W-:Y:S01]  /*9610*/  ULDC.64 UR8, c[0x4][0xa0] ;  /* 0x0100280000087ab9 */ /* 0x000fe20000000a00 */
[----:B------:R-:W-:Y:S01]  /*9620*/  ULDC.64 UR4, c[0x4][0x28] ;  /* 0x01000a0000047ab9 */ /* 0x000fe20000000a00 */
[----:B------:R-:W-:Y:S02]  /*9630*/  IMAD.U32 R4, RZ, RZ, UR6 ;  /* 0x00000006ff047e24 */ /* 0x000fe4000f8e00ff */
[----:B------:R-:W0:Y:S01]  /*9640*/  LDC.64 R2, c[0x4][R2] ;  /* 0x0100000002027b82 */ /* 0x000e220000000a00 */
[----:B------:R-:W-:Y:S02]  /*9650*/  IMAD.U32 R5, RZ, RZ, UR7 ;  /* 0x00000007ff057e24 */ /* 0x000fe4000f8e00ff */
        /* <DEDUP_REMOVED lines=8> */
[----:B0-----:R-:W-:Y:S05]  /*96e0*/  CALL.ABS.NOINC R2 ;  /* 0x0000000002007343 */ /* 0x001fea0003c00000 */
.L_x_55:
[----:B------:R-:W0:Y:S01]  /*96f0*/  LDC R8, c[0x0][0x448] ;  /* 0x00011200ff087b82 */ /* 0x000e220000000800 */
[----:B------:R-:W1:Y:S01]  /*9700*/  S2R R20, SR_CTAID.Z ;  /* 0x0000000000147919 */ /* 0x000e620000002700 */
[----:B------:R-:W-:Y:S01]  /*9710*/  ULDC.64 UR4, c[0x0][0x2e0] ;  /* 0x0000b80000047ab9 */ /* 0x000fe20000000a00 */
[----:B------:R-:W-:Y:S01]  /*9720*/  IMAD.IADD R6, R27, 0x1, R25 ;  /* 0x000000011b067824 */ /* 0x000fe200078e0219 */
[----:B------:R-:W-:Y:S01]  /*9730*/  MOV R4, UR36 ;  /* 0x0000002400047c02 */ /* 0x000fe20008000f00 */
[----:B------:R-:W2:Y:S01]  /*9740*/  S2R R21, SR_CTAID.X ;  /* 0x0000000000157919 */ /* 0x000ea20000002500 */
[----:B------:R-:W-:Y:S01]  /*9750*/  IMAD.U32 R5, RZ, RZ, UR37 ;  /* 0x00000025ff057e24 */ /* 0x000fe2000f8e00ff */
[----:B------:R-:W-:Y:S01]  /*9760*/  ULDC.64 UR6, c[0x0][0x2c8] ;  /* 0x0000b20000067ab9 */ /* 0x000fe20000000a00 */
[----:B------:R-:W-:Y:S01]  /*9770*/  ULDC.64 UR8, c[0x0][0x280] ;  /* 0x0000a00000087ab9 */ /* 0x000fe20000000a00 */
[----:B0-----:R-:W-:Y:S02]  /*9780*/  ISETP.NE.AND P0, PT, R8, 0x1, PT ;  /* 0x000000010800780c */ /* 0x001fe40003f05270 */
[----:B-1----:R-:W-:-:S11]  /*9790*/  SHF.R.S32.HI R20, RZ, 0x1f, R20 ;  /* 0x0000001fff147819 */ /* 0x002fd60000011414 */
[----:B------:R-:W0:Y:S01]  /*97a0*/  @P0 LDC R3, c[0x0][0x44c] ;  /* 0x00011300ff030b82 */ /* 0x000e220000000800 */
[----:B------:R-:W-:Y:S02]  /*97b0*/  IMAD R7, R20, UR4, RZ ;  /* 0x0000000414077c24 */ /* 0x000fe4000f8e02ff */
[----:B------:R-:W1:Y:S01]  /*97c0*/  S2R R20, SR_CTAID.Z ;  /* 0x0000000000147919 */ /* 0x000e620000002700 */
[----:B--2---:R-:W-:-:S04]  /*97d0*/  IMAD R6, R21, 0xc0, R6 ;  /* 0x000000c015067824 */ /* 0x004fc800078e0206 */
[----:B------:R-:W2:Y:S01]  /*97e0*/  @P0 LDC R2, c[0x0][0x450] ;  /* 0x00011400ff020b82 */ /* 0x000ea20000000800 */
[----:B------:R-:W-:Y:S02]  /*97f0*/  IMAD.MOV.U32 R0, RZ, RZ, R6 ;  /* 0x000000ffff007224 */ /* 0x000fe400078e0006 */
[----:B0-----:R-:W-:-:S05]  /*9800*/  @P0 IMAD.HI.U32 R3, R6, R3, RZ ;  /* 0x0000000306030227 */ /* 0x001fca00078e00ff */
[----:B--2---:R-:W-:Y:S01]  /*9810*/  @P0 SHF.R.U32.HI R0, RZ, R2, R3 ;  /* 0x00000002ff000219 */ /* 0x004fe20000011603 */
[----:B------:R-:W-:Y:S02]  /*9820*/  IMAD.U32 R3, RZ, RZ, UR45 ;  /* 0x0000002dff037e24 */ /* 0x000fe4000f8e00ff */
[----:B------:R-:W-:Y:S01]  /*9830*/  IMAD.MOV.U32 R2, RZ, RZ, R4 ;  /* 0x000000ffff027224 */ /* 0x000fe200078e0004 */
[----:B------:R-:W-:Y:S01]  /*9840*/  SHF.R.S32.HI R4, RZ, 0x1f, R0 ;  /* 0x0000001fff047819 */ /* 0x000fe20000011400 */
[C---:B-1----:R-:W-:Y:S02]  /*9850*/  IMAD R7, R20.reuse, UR5, R7 ;  /* 0x0000000514077c24 */ /* 0x042fe4000f8e0207 */
[----:B------:R-:W-:Y:S01]  /*9860*/  IMAD.WIDE.U32 R2, R20, UR4, R2 ;  /* 0x0000000414027c25 */ /* 0x000fe2000f8e0002 */
[----:B------:R-:W-:Y:S01]  /*9870*/  ULDC.64 UR4, c[0x0][0x2d0] ;  /* 0x0000b40000047ab9 */ /* 0x000fe20000000a00 */
[----:B------:R-:W0:Y:S02]  /*9880*/  S2R R20, SR_TID.X ;  /* 0x0000000000147919 */ /* 0x000e240000002100 */
[----:B------:R-:W-:-:S02]  /*9890*/  IMAD.IADD R3, R3, 0x1, R7 ;  /* 0x0000000103037824 */ /* 0x000fc400078e0207 */
[----:B------:R-:W-:Y:S02]  /*98a0*/  IMAD R9, R4, UR4, RZ ;  /* 0x0000000404097c24 */ /* 0x000fe4000f8e02ff */
[----:B------:R-:W-:Y:S02]  /*98b0*/  IMAD.MOV R7, RZ, RZ, -R0 ;  /* 0x000000ffff077224 */ /* 0x000fe400078e0a00 */
[C---:B------:R-:W-:Y:S02]  /*98c0*/  IMAD R9, R0.reuse, UR5, R9 ;  /* 0x0000000500097c24 */ /* 0x040fe4000f8e0209 */
[----:B------:R-:W-:-:S04]  /*98d0*/  IMAD.WIDE.U32 R4, R0, UR4, R2 ;  /* 0x0000000400047c25 */ /* 0x000fc8000f8e0002 */
[----:B------:R-:W-:Y:S02]  /*98e0*/  IMAD R0, R8, R7, R6 ;  /* 0x0000000708007224 */ /* 0x000fe400078e0206 */
[----:B------:R-:W-:Y:S02]  /*98f0*/  IMAD.IADD R5, R5, 0x1, R9 ;  /* 0x0000000105057824 */ /* 0x000fe400078e0209 */
[----:B------:R-:W-:Y:S01]  /*9900*/  VIADD R6, R6, 0x80 ;  /* 0x0000008006067836 */ /* 0x000fe20000000000 */
[----:B------:R-:W-:Y:S01]  /*9910*/  SHF.R.S32.HI R7, RZ, 0x1f, R0 ;  /* 0x0000001fff077819 */ /* 0x000fe20000011400 */
[----:B------:R-:W-:-:S04]  /*9920*/  IMAD.WIDE.U32 R4, R0, UR6, R4 ;  /* 0x0000000600047c25 */ /* 0x000fc8000f8e0004 */
[----:B------:R-:W-:-:S04]  /*9930*/  IMAD R7, R7, UR6, RZ ;  /* 0x0000000607077c24 */ /* 0x000fc8000f8e02ff */
[----:B------:R-:W-:Y:S01]  /*9940*/  IMAD R7, R0, UR7, R7 ;  /* 0x0000000700077c24 */ /* 0x000fe2000f8e0207 */
[----:B------:R-:W-:Y:S01]  /*9950*/  IADD3 R0, P1, R4, UR8, RZ ;  /* 0x0000000804007c10 */ /* 0x000fe2000ff3e0ff */
[----:B0-----:R-:W-:-:S03]  /*9960*/  IMAD.SHL.U32 R20, R20, 0x10, RZ ;  /* 0x0000001014147824 */ /* 0x001fc600078e00ff */
[----:B------:R-:W-:Y:S02]  /*9970*/  IADD3.X R4, R5, UR9, R7, P1, !PT ;  /* 0x0000000905047c10 */ /* 0x000fe40008ffe407 */
[----:B------:R-:W0:Y:S01]  /*9980*/  @P0 LDC R5, c[0x0][0x44c] ;  /* 0x00011300ff050b82 */ /* 0x000e220000000800 */
[----:B------:R-:W-:-:S07]  /*9990*/  LOP3.LUT R20, R20, 0x10, RZ, 0xc0, !PT ;  /* 0x0000001014147812 */ /* 0x000fce00078ec0ff */
[----:B------:R-:W1:Y:S01]  /*99a0*/  @P0 LDC R7, c[0x0][0x450] ;  /* 0x00011400ff070b82 */ /* 0x000e620000000800 */
[----:B0-----:R-:W-:-:S04]  /*99b0*/  @P0 IMAD.HI.U32 R9, R6, R5, RZ ;  /* 0x0000000506090227 */ /* 0x001fc800078e00ff */
[----:B------:R-:W-:Y:S01]  /*99c0*/  IMAD.MOV.U32 R5, RZ, RZ, R6 ;  /* 0x000000ffff057224 */ /* 0x000fe200078e0006 */
[----:B-1----:R-:W-:-:S04]  /*99d0*/  @P0 SHF.R.U32.HI R5, RZ, R7, R9 ;  /* 0x00000007ff050219 */ /* 0x002fc80000011609 */
[----:B------:R-:W-:Y:S01]  /*99e0*/  SHF.R.S32.HI R7, RZ, 0x1f, R5 ;  /* 0x0000001fff077819 */ /* 0x000fe20000011405 */
[----:B------:R-:W-:-:S04]  /*99f0*/  IMAD.WIDE.U32 R2, R5, UR4, R2 ;  /* 0x0000000405027c25 */ /* 0x000fc8000f8e0002 */
[----:B------:R-:W-:Y:S01]  /*9a00*/  IMAD R7, R7, UR4, RZ ;  /* 0x0000000407077c24 */ /* 0x000fe2000f8e02ff */
[----:B------:R-:W-:Y:S02]  /*9a10*/  ULDC UR4, c[0x0][0x2b8] ;  /* 0x0000ae0000047ab9 */ /* 0x000fe40000000800 */
[----:B------:R-:W-:Y:S01]  /*9a20*/  ISETP.GE.AND P2, PT, R24, UR4, PT ;  /* 0x0000000418007c0c */ /* 0x000fe2000bf46270 */
[----:B------:R-:W-:Y:S01]  /*9a30*/  IMAD R7, R5, UR5, R7 ;  /* 0x0000000505077c24 */ /* 0x000fe2000f8e0207 */
[----:B------:R-:W-:Y:S01]  /*9a40*/  UMOV UR5, 0xffffffff ;  /* 0xffffffff00057882 */ /* 0x000fe20000000000 */
[----:B------:R-:W-:Y:S01]  /*9a50*/  IMAD.MOV R5, RZ, RZ, -R5 ;  /* 0x000000ffff057224 */ /* 0x000fe200078e0a05 */
[----:B------:R-:W-:Y:S01]  /*9a60*/  ISETP.GE.AND P3, PT, R20, UR4, PT ;  /* 0x0000000414007c0c */ /* 0x000fe2000bf66270 */
[----:B------:R-:W-:Y:S02]  /*9a70*/  IMAD.IADD R3, R3, 0x1, R7 ;  /* 0x0000000103037824 */ /* 0x000fe400078e0207 */
[----:B------:R-:W-:-:S04]  /*9a80*/  IMAD R6, R8, R5, R6 ;  /* 0x0000000508067224 */ /* 0x000fc800078e0206 */
[----:B------:R-:W-:Y:S01]  /*9a90*/  IMAD.WIDE.U32 R2, R6, UR6, R2 ;  /* 0x0000000606027c25 */ /* 0x000fe2000f8e0002 */
[----:B------:R-:W-:-:S05]  /*9aa0*/  SHF.R.S32.HI R5, RZ, 0x1f, R6 ;  /* 0x0000001fff057819 */ /* 0x000fca0000011406 */
[----:B------:R-:W-:-:S04]  /*9ab0*/  IMAD R5, R5, UR6, RZ ;  /* 0x0000000605057c24 */ /* 0x000fc8000f8e02ff */
[----:B------:R-:W-:Y:S01]  /*9ac0*/  IMAD R7, R6, UR7, R5 ;  /* 0x0000000706077c24 */ /* 0x000fe2000f8e0205 */
[----:B------:R-:W-:-:S04]  /*9ad0*/  IADD3 R5, P0, R2, UR8, RZ ;  /* 0x0000000802057c10 */ /* 0x000fc8000ff1e0ff */
[----:B------:R-:W-:Y:S02]  /*9ae0*/  IADD3.X R6, R3, UR9, R7, P0, !PT ;  /* 0x0000000903067c10 */ /* 0x000fe400087fe407 */
[----:B------:R-:W-:Y:S01]  /*9af0*/  ISETP.GE.AND P0, PT, R18, UR4, PT ;  /* 0x0000000412007c0c */ /* 0x000fe2000bf06270 */
[----:B------:R-:W-:-:S12]  /*9b00*/  BRA.DIV UR5, `(.L_x_56) ;  /* 0x0000002605507947 */ /* 0x000fd8000b800000 */
[----:B------:R-:W0:Y:S01]  /*9b10*/  SHFL.IDX PT, R14, R0, RZ, 0x1e1f ;  /* 0x001e1fff000e7589 */ /* 0x000e2200000e0000 */
[----:B------:R-:W-:Y:S01]  /*9b20*/  ULDC UR4, c[0x0][0x288] ;  /* 0x0000a20000047ab9 */ /* 0x000fe20000000800 */
[----:B------:R-:W-:Y:S02]  /*9b30*/  IMAD R7, R21, 0xc0, R25 ;  /* 0x000000c015077824 */ /* 0x000fe400078e0219 */
[----:B------:R-:W1:Y:S01]  /*9b40*/  SHFL.IDX PT, R2, R4, RZ, 0x1e1f ;  /* 0x001e1fff04027589 */ /* 0x000e6200000e0000 */
[----:B------:R-:W-:Y:S02]  /*9b50*/  IMAD R8, R8, UR4, RZ ;  /* 0x0000000408087c24 */ /* 0x000fe4000f8e02ff */
[C---:B------:R-:W-:Y:S01]  /*9b60*/  VIADD R11, R7.reuse, 0x40 ;  /* 0x00000040070b7836 */ /* 0x040fe20000000000 */
[----:B------:R-:W-:Y:S02]  /*9b70*/  SHFL.IDX PT, R9, R4, 0x1, 0x1e1f ;  /* 0x003e1f0004097f89 */ /* 0x000fe400000e0000 */
[----:B------:R-:W-:-:S02]  /*9b80*/  ISETP.GE.AND P1, PT, R7, R8, PT ;  /* 0x000000080700720c */ /* 0x000fc40003f26270 */
[----:B------:R-:W-:Y:S11]  /*9b90*/  SHFL.IDX PT, R6, R6, RZ, 0x1e1f ;  /* 0x001e1fff06067589 */ /* 0x000ff600000e0000 */
[----:B0-----:R-:W-:-:S05]  /*9ba0*/  @!P1 IADD3 R14, P4, R20, R14, RZ ;  /* 0x0000000e140e9210 */ /* 0x001fca0007f9e0ff */
[----:B-1----:R-:W-:Y:S02]  /*9bb0*/  @!P1 IMAD.X R3, RZ, RZ, R2, P4 ;  /* 0x000000ffff039224 */ /* 0x002fe400020e0602 */
[----:B------:R-:W-:Y:S02]  /*9bc0*/  @!P1 IMAD.MOV.U32 R2, RZ, RZ, R14 ;  /* 0x000000ffff029224 */ /* 0x000fe400078e000e */
[----:B------:R-:W0:Y:S04]  /*9bd0*/  SHFL.IDX PT, R14, R0, 0x1, 0x1e1f ;  /* 0x003e1f00000e7f89 */ /* 0x000e2800000e0000 */
[----:B------:R-:W-:Y:S04]  /*9be0*/  @!P1 LDGSTS.E.BYPASS.LTC128B.128 [R19+0xc400], desc[UR38][R2.64], !P3 ;  /* 0x0c40000002139fae */ /* 0x000fe8000d901d66 */
[----:B------:R-:W-:Y:S04]  /*9bf0*/  @!P1 LDGSTS.E.BYPASS.LTC128B.128 [R19+0xdc00], desc[UR38][R2.64+0x20], !P2 ;  /* 0x0dc0002002139fae */ /* 0x000fe8000d101d66 */
[----:B------:R1:W-:Y:S01]  /*9c00*/  @!P1 LDGSTS.E.BYPASS.LTC128B.128 [R19+0xf400], desc[UR38][R2.64+0x40], !P0 ;  /* 0x0f40004002139fae */ /* 0x0003e2000c101d66 */
[----:B------:R-:W-:-:S13]  /*9c10*/  ISETP.GE.AND P1, PT, R11, R8, PT ;  /* 0x000000080b00720c */ /* 0x000fda0003f26270 */
[----:B0-----:R-:W-:-:S05]  /*9c20*/  @!P1 IADD3 R14, P4, R20, R14, RZ ;  /* 0x0000000e140e9210 */ /* 0x001fca0007f9e0ff */
[----:B------:R-:W-:Y:S02]  /*9c30*/  @!P1 IMAD.X R9, RZ, RZ, R9, P4 ;  /* 0x000000ffff099224 */ /* 0x000fe400020e0609 */
[----:B-1----:R-:W-:Y:S02]  /*9c40*/  @!P1 IMAD.MOV.U32 R2, RZ, RZ, R14 ;  /* 0x000000ffff029224 */ /* 0x002fe400078e000e */
[----:B------:R-:W-:Y:S01]  /*9c50*/  @!P1 IMAD.MOV.U32 R3, RZ, RZ, R9 ;  /* 0x000000ffff039224 */ /* 0x000fe200078e0009 */
[----:B------:R0:W1:Y:S04]  /*9c60*/  SHFL.IDX PT, R14, R5, RZ, 0x1e1f ;  /* 0x001e1fff050e7589 */ /* 0x00006800000e0000 */
[----:B------:R0:W-:Y:S04]  /*9c70*/  @!P1 LDGSTS.E.BYPASS.LTC128B.128 [R19+0xcc00], desc[UR38][R2.64], !P3 ;  /* 0x0cc0000002139fae */ /* 0x0001e8000d901d66 */
[----:B------:R0:W-:Y:S04]  /*9c80*/  @!P1 LDGSTS.E.BYPASS.LTC128B.128 [R19+0xe400], desc[UR38][R2.64+0x20], !P2 ;  /* 0x0e40002002139fae */ /* 0x0001e8000d101d66 */
[----:B------:R0:W-:Y:S02]  /*9c90*/  @!P1 LDGSTS.E.BYPASS.LTC128B.128 [R19+0xfc00], desc[UR38][R2.64+0x40], !P0 ;  /* 0x0fc0004002139fae */ /* 0x0001e4000c101d66 */
.L_x_119:
[----:B------:R-:W-:Y:S01]  /*9ca0*/  VIADD R7, R7, 0x80 ;  /* 0x0000008007077836 */ /* 0x000fe20000000000 */
[----:B------:R-:W-:Y:S04]  /*9cb0*/  BSSY B0, `(.L_x_57) ;  /* 0x000000b000007945 */ /* 0x000fe80003800000 */
[----:B------:R-:W-:-:S13]  /*9cc0*/  ISETP.GE.AND P1, PT, R7, R8, PT ;  /* 0x000000080700720c */ /* 0x000fda0003f26270 */
[----:B------:R-:W-:Y:S05]  /*9cd0*/  @P1 BRA `(.L_x_58) ;  /* 0x0000000000201947 */ /* 0x000fea0003800000 */
[----:B01----:R-:W-:-:S05]  /*9ce0*/  IADD3 R2, P1, R20, R14, RZ ;  /* 0x0000000e14027210 */ /* 0x003fca0007f3e0ff */
[----:B------:R-:W-:-:S05]  /*9cf0*/  IMAD.X R3, RZ, RZ, R6, P1 ;  /* 0x000000ffff037224 */ /* 0x000fca00008e0606 */
[----:B------:R-:W-:Y:S01]  /*9d00*/  @!PT LDS RZ, [RZ] ;  /* 0x00000000fffff984 */ /* 0x000fe20000000800 */
[----:B------:R-:W-:Y:S01]  /*9d10*/  @!PT LDS RZ, [RZ] ;  /* 0x00000000fffff984 */ /* 0x000fe20000000800 */
[----:B------:R-:W-:Y:S01]  /*9d20*/  @!PT LDS RZ, [RZ] ;  /* 0x00000000fffff984 */ /* 0x000fe20000000800 */
[----:B------:R2:W-:Y:S04]  /*9d30*/  LDGSTS.E.BYPASS.LTC128B.128 [R19+0xd400], desc[UR38][R2.64], !P3 ;  /* 0x0d40000002137fae */ /* 0x0005e8000d901d66 */
[----:B------:R2:W-:Y:S04]  /*9d40*/  LDGSTS.E.BYPASS.LTC128B.128 [R19+0xec00], desc[UR38][R2.64+0x20], !P2 ;  /* 0x0ec0002002137fae */ /* 0x0005e8000d101d66 */
[----:B------:R2:W-:Y:S02]  /*9d50*/  LDGSTS.E.BYPASS.LTC128B.128 [R19+0x10400], desc[UR38][R2.64+0x40], !P0 ;  /* 0x1040004002137fae */ /* 0x0005e4000c101d66 */
.L_x_58:
[----:B------:R-:W-:Y:S05]  /*9d60*/  BSYNC B0 ;  /* 0x0000000000007941 */ /* 0x000fea0003800000 */
.L_x_57:
[----:B------:R-:W-:Y:S01]  /*9d70*/  NOP ;  /* 0x0000000000007918 */ /* 0x000fe20000000000 */
[----:B------:R-:W-:Y:S01]  /*9d80*/  SYNCS.ARRIVE.TRANS64.RED.A0T1 RZ, [UR44+0x17000], RZ ;  /* 0x017000ffffff79a7 */ /* 0x000fe2000820042c */
[----:B------:R-:W-:Y:S01]  /*9d90*/  IMAD.MOV.U32 R0, RZ, RZ, 0x1 ;  /* 0x00000001ff007424 */ /* 0x000fe200078e00ff */
[----:B------:R-:W-:Y:S04]  /*9da0*/  ARRIVES.LDGSTSBAR.64.TRANSCNT [UR44+0x17000] ;  /* 0x01700000ff0079b0 */ /* 0x000fe80008000aac */
[----:B------:R-:W-:Y:S01]  /*9db0*/  SHF.L.U32 R0, R0, 0x1f, RZ ;  /* 0x0000001f00007819 */ /* 0x000fe200000006ff */
[----:B------:R-:W-:Y:S01]  /*9dc0*/  NOP ;  /* 0x0000000000007918 */ /* 0x000fe20000000000 */
[----:B------:R-:W-:Y:S02]  /*9dd0*/  SYNCS.ARRIVE.TRANS64.A1T0 RZ, [UR44+0x17000], RZ ;  /* 0x017000ffffff79a7 */ /* 0x000fe4000810002c */
[----:B------:R-:W3:Y:S02]  /*9de0*/  SYNCS.PHASECHK.TRANS64.TRYWAIT P0, [UR44+0x17020], R0 ;  /* 0x01702000ff0075a7 */ /* 0x000ee4000800016c */
[----:B---3--:R-:W-:Y:S05]  /*9df0*/  @!P0 BRA `(.L_x_59) ;  /* 0x00000024007c8947 */ /* 0x008fea0003800000 */
.L_x_120:
[----:B------:R-:W-:Y:S01]  /*9e00*/  UIADD3 UR4, UR48, -0x2, URZ ;  /* 0xfffffffe30047890 */ /* 0x000fe2000fffe03f */
[----:B------:R-:W-:-:S03]  /*9e10*/  IMAD.MOV.U32 R20, RZ, RZ, 0x1 ;  /* 0x00000001ff147424 */ /* 0x000fc600078e00ff */
[----:B------:R-:W-:-:S06]  /*9e20*/  UISETP.GE.AND UP0, UPT, UR4, UR47, UPT ;  /* 0x0000002f0400728c */ /* 0x000fcc000bf06270 */
[----:B------:R-:W-:-:S13]  /*9e30*/  PLOP3.LUT P0, PT, PT, PT, UP0, 0x80, 0x0 ;  /* 0x000000000000781c */ /* 0x000fda0003f0f008 */
[----:B------:R-:W-:Y:S05]  /*9e40*/  @!P0 BRA `(.L_x_60) ;  /* 0x00000010001c8947 */ /* 0x000fea0003800000 */
[----:B------:R-:W-:Y:S01]  /*9e50*/  UIADD3 UR4, UR46, 0x1, URZ ;  /* 0x000000012e047890 */ /* 0x000fe2000fffe03f */
[----:B------:R-:W-:Y:S01]  /*9e60*/  IADD3 R17, R27, R17, R25 ;  /* 0x000000111b117210 */ /* 0x000fe20007ffe019 */
[----:B------:R-:W-:Y:S01]  /*9e70*/  IMAD.MOV.U32 R4, RZ, RZ, 0x1 ;  /* 0x00000001ff047424 */ /* 0x000fe200078e00ff */
[----:B0-2---:R-:W-:Y:S01]  /*9e80*/  LOP3.LUT R3, RZ, UR43, RZ, 0x33, !PT ;  /* 0x0000002bff037c12 */ /* 0x005fe2000f8e33ff */
[----:B------:R-:W-:Y:S02]  /*9e90*/  UIMAD UR4, UR4, UR40, URZ ;  /* 0x00000028040472a4 */ /* 0x000fe4000f8e023f */
[----:B------:R-:W-:-:S04]  /*9ea0*/  VIADD R2, R17, 0xfffffe80 ;  /* 0xfffffe8011027836 */ /* 0x000fc80000000000 */
[----:B------:R-:W-:-:S04]  /*9eb0*/  LOP3.LUT R0, RZ, UR4, RZ, 0x33, !PT ;  /* 0x00000004ff007c12 */ /* 0x000fc8000f8e33ff */
[----:B------:R-:W-:Y:S01]  /*9ec0*/  VIMNMX R3, R0, R3, !PT ;  /* 0x0000000300037248 */ /* 0x000fe20007fe0100 */
[----:B------:R-:W-:-:S03]  /*9ed0*/  IMAD.MOV.U32 R0, RZ, RZ, RZ ;  /* 0x000000ffff007224 */ /* 0x000fc600078e00ff */
[C---:B------:R-:W-:Y:S01]  /*9ee0*/  IADD3 R21, -R3.reuse, -0x2, RZ ;  /* 0xfffffffe03157810 */ /* 0x040fe20007ffe1ff */
[----:B------:R-:W-:-:S07]  /*9ef0*/  IMAD R7, R3, -0x80, R2 ;  /* 0xffffff8003077824 */ /* 0x000fce00078e0202 */
.L_x_75:
[----:B0-2---:R-:W0:Y:S01]  /*9f00*/  LDC R2, c[0x0][0x430] ;  /* 0x00010c00ff027b82 */ /* 0x005e220000000800 */
[----:B------:R-:W-:Y:S01]  /*9f10*/  IMAD.MOV.U32 R10, RZ, RZ, R7 ;  /* 0x000000ffff0a7224 */ /* 0x000fe200078e0007 */
[----:B------:R-:W-:Y:S01]  /*9f20*/  ULDC.64 UR4, c[0x0][0x428] ;  /* 0x00010a0000047ab9 */ /* 0x000fe20000000a00 */
[----:B0-----:R-:W-:-:S13]  /*9f30*/  ISETP.NE.AND P0, PT, R2, 0x1, PT ;  /* 0x000000010200780c */ /* 0x001fda0003f05270 */
[----:B------:R-:W0:Y:S08]  /*9f40*/  @P0 LDC R2, c[0x0][0x434] ;  /* 0x00010d00ff020b82 */ /* 0x000e300000000800 */
[----:B------:R-:W2:Y:S01]  /*9f50*/  @P0 LDC R3, c[0x0][0x438] ;  /* 0x00010e00ff030b82 */ /* 0x000ea20000000800 */
[----:B0-----:R-:W-:-:S05]  /*9f60*/  @P0 IMAD.HI.U32 R2, R7, R2, RZ ;  /* 0x0000000207020227 */ /* 0x001fca00078e00ff */
[----:B--2---:R-:W-:Y:S01]  /*9f70*/  @P0 SHF.R.U32.HI R10, RZ, R3, R2 ;  /* 0x00000003ff0a0219 */ /* 0x004fe20000011602 */
[----:B------:R-:W-:-:S03]  /*9f80*/  IMAD R2, R28, UR4, RZ ;  /* 0x000000041c027c24 */ /* 0x000fc6000f8e02ff */
[----:B------:R-:W-:Y:S01]  /*9f90*/  SHF.R.S32.HI R3, RZ, 0x1f, R10 ;  /* 0x0000001fff037819 */ /* 0x000fe2000001140a */
[----:B------:R-:W-:Y:S02]  /*9fa0*/  IMAD R5, R23, UR5, R2 ;  /* 0x0000000517057c24 */ /* 0x000fe4000f8e0202 */
[----:B------:R-:W-:-:S04]  /*9fb0*/  IMAD.MOV.U32 R2, RZ, RZ, R10 ;  /* 0x000000ffff027224 */ /* 0x000fc800078e000a */
[----:B------:R-:W-:Y:S01]  /*9fc0*/  IMAD.WIDE.U32 R2, R23, UR4, R2 ;  /* 0x0000000417027c25 */ /* 0x000fe2000f8e0002 */
[----:B------:R-:W-:-:S03]  /*9fd0*/  ULDC.64 UR4, c[0x0][0x418] ;  /* 0x0001060000047ab9 */ /* 0x000fc60000000a00 */
[----:B------:R-:W-:Y:S01]  /*9fe0*/  IMAD.IADD R3, R5, 0x1, R3 ;  /* 0x0000000105037824 */ /* 0x000fe200078e0203 */
[----:B------:R-:W-:-:S04]  /*9ff0*/  LEA R8, P0, R2, UR4, 0x2 ;  /* 0x0000000402087c11 */ /* 0x000fc8000f8010ff */
[----:B------:R-:W-:-:S05]  /*a000*/  LEA.HI.X R9, R2, UR5, R3, 0x2, P0 ;  /* 0x0000000502097c11 */ /* 0x000fca00080f1403 */
[----:B------:R-:W2:Y:S01]  /*a010*/  LDG.E R8, desc[UR38][R8.64] ;  /* 0x0000002608087981 */ /* 0x000ea2000c1e1900 */
[----:B------:R-:W-:Y:S01]  /*a020*/  ULOP3.LUT UR6, UR41, 0x2, URZ, 0xfc, !UPT ;  /* 0x0000000229067892 */ /* 0x000fe2000f8efc3f */
[----:B------:R-:W-:Y:S02]  /*a030*/  VIADD R5, R0, 0x1 ;  /* 0x0000000100057836 */ /* 0x000fe40000000000 */
[----:B------:R-:W-:-:S03]  /*a040*/  VIADD R21, R21, 0xffffffff ;  /* 0xffffffff15157836 */ /* 0x000fc60000000000 */
[----:B------:R-:W-:Y:S01]  /*a050*/  IMAD.U32 R6, RZ, RZ, UR6 ;  /* 0x00000006ff067e24 */ /* 0x000fe2000f8e00ff */
[----:B------:R-:W-:Y:S02]  /*a060*/  ISETP.NE.AND P1, PT, R5, 0x2, PT ;  /* 0x000000020500780c */ /* 0x000fe40003f25270 */
[----:B------:R-:W-:Y:S02]  /*a070*/  ISETP.GT.AND P0, PT, R21, UR47, PT ;  /* 0x0000002f15007c0c */ /* 0x000fe4000bf04270 */
[----:B------:R-:W-:Y:S02]  /*a080*/  ISETP.NE.AND P2, PT, R6, 0x3, PT ;  /* 0x000000030600780c */ /* 0x000fe40003f45270 */
[----:B------:R-:W-:Y:S02]  /*a090*/  SEL R3, RZ, 0x1, P1 ;  /* 0x00000001ff037807 */ /* 0x000fe40000800000 */
[----:B------:R-:W-:Y:S02]  /*a0a0*/  SEL R5, R5, RZ, P1 ;  /* 0x000000ff05057207 */ /* 0x000fe40000800000 */
[----:B------:R-:W-:-:S02]  /*a0b0*/  LOP3.LUT R20, R4, R3, RZ, 0x3c, !PT ;  /* 0x0000000304147212 */ /* 0x000fc400078e3cff */
[----:B--2---:R-:W-:-:S05]  /*a0c0*/  SHF.R.S32.HI R18, RZ, 0x1f, R8 ;  /* 0x0000001fff127819 */ /* 0x004fca0000011408 */
[----:B------:R-:W-:Y:S05]  /*a0d0*/  @!P2 BRA `(.L_x_61) ;  /* 0x000000000004a947 */ /* 0x000fea0003800000 */
[----:B------:R-:W-:Y:S01]  /*a0e0*/  BPT.TRAP 0x1 ;  /* 0x000000040000795c */ /* 0x000fe20000300000 */
.L_x_61:
[----:B------:R-:W-:Y:S02]  /*a0f0*/  LEA R6, R5, UR44, 0x3 ;  /* 0x0000002c05067c11 */ /* 0x000fe4000f8e18ff */
[----:B------:R-:W-:-:S04]  /*a100*/  SHF.L.U32 R17, R20, 0x1f, RZ ;  /* 0x0000001f14117819 */ /* 0x000fc800000006ff */
[----:B------:R-:W0:Y:S02]  /*a110*/  SYNCS.PHASECHK.TRANS64.TRYWAIT P1, [R6+URZ+0x17080], R17 ;  /* 0x01708011060075a7 */ /* 0x000e24000802017f */
[----:B0-----:R-:W-:Y:S05]  /*a120*/  @!P1 BRA `(.L_x_62) ;  /* 0x0000002000c89947 */ /* 0x001fea0003800000 */
.L_x_121:
[----:B------:R-:W-:Y:S01]  /*a130*/  ULDC UR4, c[0x0][0x430] ;  /* 0x00010c0000047ab9 */ /* 0x000fe20000000800 */
[----:B------:R-:W2:Y:S01]  /*a140*/  S2R R25, SR_TID.X ;  /* 0x0000000000197919 */ /* 0x000ea20000002100 */
[----:B------:R-:W-:Y:S01]  /*a150*/  UIADD3 UR4, -UR4, URZ, URZ ;  /* 0x0000003f04047290 */ /* 0x000fe2000fffe13f */
[----:B------:R-:W-:Y:S01]  /*a160*/  R2UR UR6, R22 ;  /* 0x00000000160672ca */ /* 0x000fe200000e0000 */
[----:B------:R-:W3:Y:S01]  /*a170*/  LDC R12, c[0x0][0x2f4] ;  /* 0x0000bd00ff0c7b82 */ /* 0x000ee20000000800 */
[C---:B------:R-:W-:Y:S02]  /*a180*/  LOP3.LUT P3, RZ, R16.reuse, 0x4, RZ, 0xc0, !PT ;  /* 0x0000000410ff7812 */ /* 0x040fe4000786c0ff */
[----:B------:R-:W-:Y:S01]  /*a190*/  LOP3.LUT P2, RZ, R16, 0x2, RZ, 0xc0, !PT ;  /* 0x0000000210ff7812 */ /* 0x000fe2000784c0ff */
[----:B------:R-:W-:Y:S01]  /*a1a0*/  IMAD R9, R10, UR4, R7 ;  /* 0x000000040a097c24 */ /* 0x000fe2000f8e0207 */
[----:B------:R-:W-:-:S04]  /*a1b0*/  ULDC.64 UR4, c[0x0][0x328] ;  /* 0x0000ca0000047ab9 */ /* 0x000fc80000000a00 */
[----:B------:R-:W-:-:S05]  /*a1c0*/  SHF.R.S32.HI R10, RZ, 0x1f, R9 ;  /* 0x0000001fff0a7819 */ /* 0x000fca0000011409 */
[----:B------:R-:W-:-:S04]  /*a1d0*/  IMAD R2, R10, UR4, RZ ;  /* 0x000000040a027c24 */ /* 0x000fc8000f8e02ff */
[C---:B------:R-:W-:Y:S02]  /*a1e0*/  IMAD R11, R9.reuse, UR5, R2 ;  /* 0x00000005090b7c24 */ /* 0x040fe4000f8e0202 */
[----:B------:R-:W-:Y:S01]  /*a1f0*/  IMAD.WIDE.U32 R2, R9, UR4, RZ ;  /* 0x0000000409027c25 */ /* 0x000fe2000f8e00ff */
[----:B------:R-:W-:-:S03]  /*a200*/  ULDC.64 UR4, c[0x0][0x338] ;  /* 0x0000ce0000047ab9 */ /* 0x000fc60000000a00 */
[----:B------:R-:W-:Y:S02]  /*a210*/  IMAD.IADD R3, R3, 0x1, R11 ;  /* 0x0000000103037824 */ /* 0x000fe400078e020b */
[----:B------:R-:W-:Y:S02]  /*a220*/  IMAD R11, R18, UR4, RZ ;  /* 0x00000004120b7c24 */ /* 0x000fe4000f8e02ff */
[----:B------:R-:W-:-:S04]  /*a230*/  IMAD.WIDE.U32 R2, R8, UR4, R2 ;  /* 0x0000000408027c25 */ /* 0x000fc8000f8e0002 */
[----:B------:R-:W-:Y:S01]  /*a240*/  IMAD R11, R8, UR5, R11 ;  /* 0x00000005080b7c24 */ /* 0x000fe2000f8e020b */
[----:B------:R-:W-:Y:S01]  /*a250*/  ULDC.64 UR4, c[0x0][0x330] ;  /* 0x0000cc0000047ab9 */ /* 0x000fe20000000a00 */
[----:B--2---:R-:W-:Y:S02]  /*a260*/  IMAD.SHL.U32 R25, R25, 0x10, RZ ;  /* 0x0000001019197824 */ /* 0x004fe400078e00ff */
[----:B------:R-:W-:Y:S02]  /*a270*/  IMAD.IADD R3, R3, 0x1, R11 ;  /* 0x0000000103037824 */ /* 0x000fe400078e020b */
[----:B------:R-:W-:Y:S01]  /*a280*/  IMAD.U32 R11, RZ, RZ, UR4 ;  /* 0x00000004ff0b7e24 */ /* 0x000fe2000f8e00ff */
[----:B------:R-:W-:Y:S01]  /*a290*/  UIMAD UR4, UR6, UR4, URZ ;  /* 0x00000004060472a4 */ /* 0x000fe2000f8e023f */
[----:B------:R-:W-:Y:S02]  /*a2a0*/  LOP3.LUT R25, R25, 0x10, RZ, 0xc0, !PT ;  /* 0x0000001019197812 */ /* 0x000fe400078ec0ff */
[----:B------:R-:W-:Y:S01]  /*a2b0*/  IMAD.WIDE.U32 R2, R11, UR42, R2 ;  /* 0x0000002a0b027c25 */ /* 0x000fe2000f8e0002 */
[----:B------:R-:W-:Y:S01]  /*a2c0*/  ULDC.64 UR6, c[0x0][0x318] ;  /* 0x0000c60000067ab9 */ /* 0x000fe20000000a00 */
[----:B------:R-:W-:Y:S01]  /*a2d0*/  UIMAD UR4, UR42, UR5, UR4 ;  /* 0x000000052a0472a4 */ /* 0x000fe2000f8e0204 */
[----:B------:R-:W-:-:S02]  /*a2e0*/  MOV R27, UR7 ;  /* 0x00000007001b7c02 */ /* 0x000fc40008000f00 */
[----:B------:R-:W-:Y:S02]  /*a2f0*/  IADD3 R24, P1, R2, UR6, RZ ;  /* 0x0000000602187c10 */ /* 0x000fe4000ff3e0ff */
[----:B---3--:R-:W-:Y:S02]  /*a300*/  ISETP.GE.AND P4, PT, R25, R12, PT ;  /* 0x0000000c1900720c */ /* 0x008fe40003f86270 */
[----:B------:R-:W-:Y:S01]  /*a310*/  IADD3.X R27, R27, UR4, R3, P1, !PT ;  /* 0x000000041b1b7c10 */ /* 0x000fe20008ffe403 */
[----:B------:R-:W-:-:S03]  /*a320*/  UMOV UR4, 0xffffffff ;  /* 0xffffffff00047882 */ /* 0x000fc60000000000 */
[----:B------:R-:W-:Y:S07]  /*a330*/  BRA.DIV UR4, `(.L_x_63) ;  /* 0x0000002204587947 */ /* 0x000fee000b800000 */
[----:B------:R-:W2:Y:S01]  /*a340*/  S2R R11, SR_TID.X ;  /* 0x00000000000b7919 */ /* 0x000ea20000002100 */
[----:B------:R-:W-:Y:S01]  /*a350*/  IMAD R25, R5, 0x3000, R19 ;  /* 0x0000300005197824 */ /* 0x000fe200078e0213 */
[----:B------:R-:W3:Y:S04]  /*a360*/  SHFL.IDX PT, R2, R24, RZ, 0x1e1f ;  /* 0x001e1fff18027589 */ /* 0x000ee800000e0000 */
[----:B------:R-:W4:Y:S04]  /*a370*/  SHFL.IDX PT, R3, R27, RZ, 0x1e1f ;  /* 0x001e1fff1b037589 */ /* 0x000f2800000e0000 */
[----:B------:R-:W0:Y:S01]  /*a380*/  SHFL.IDX PT, R27, R27, 0x1, 0x1e1f ;  /* 0x003e1f001b1b7f89 */ /* 0x000e2200000e0000 */
[----:B--2---:R-:W-:-:S05]  /*a390*/  IMAD.SHL.U32 R11, R11, 0x10, RZ ;  /* 0x000000100b0b7824 */ /* 0x004fca00078e00ff */
[----:B------:R-:W-:-:S04]  /*a3a0*/  LOP3.LUT R11, R11, 0x10, RZ, 0xc0, !PT ;  /* 0x000000100b0b7812 */ /* 0x000fc800078ec0ff */
[----:B---3--:R-:W-:-:S05]  /*a3b0*/  IADD3 R2, P1, R11, R2, RZ ;  /* 0x000000020b027210 */ /* 0x008fca0007f3e0ff */
[----:B----4-:R-:W-:-:S05]  /*a3c0*/  IMAD.X R3, RZ, RZ, R3, P1 ;  /* 0x000000ffff037224 */ /* 0x010fca00008e0603 */
[----:B------:R-:W-:Y:S04]  /*a3d0*/  LDGSTS.E.BYPASS.LTC128B.128 [R25+0x6400], desc[UR38][R2.64], !P4 ;  /* 0x0640000002197fae */ /* 0x000fe8000e101d66 */
[----:B------:R-:W-:Y:S04]  /*a3e0*/  LDGSTS.E.BYPASS.LTC128B.128 [R25+0x7400], desc[UR38][R2.64+0x20], !P3 ;  /* 0x0740002002197fae */ /* 0x000fe8000d901d66 */
[----:B------:R2:W-:Y:S04]  /*a3f0*/  LDGSTS.E.BYPASS.LTC128B.128 [R25+0x8400], desc[UR38][R2.64+0x40], !P2 ;  /* 0x0840004002197fae */ /* 0x0005e8000d101d66 */
[----:B0-2---:R2:W3:Y:S02]  /*a400*/  SHFL.IDX PT, R2, R24, 0x1, 0x1e1f ;  /* 0x003e1f0018027f89 */ /* 0x0054e400000e0000 */
.L_x_127:
[----:B------:R-:W0:Y:S01]  /*a410*/  S2R R3, SR_TID.X ;  /* 0x0000000000037919 */ /* 0x000e220000002100 */
[----:B------:R-:W-:Y:S01]  /*a420*/  R2UR UR4, R6 ;  /* 0x00000000060472ca */ /* 0x000fe200000e0000 */
[----:B0-----:R-:W-:-:S05]  /*a430*/  IMAD.SHL.U32 R3, R3, 0x10, RZ ;  /* 0x0000001003037824 */ /* 0x001fca00078e00ff */
[----:B------:R-:W-:-:S04]  /*a440*/  LOP3.LUT R3, R3, 0x10, RZ, 0xc0, !PT ;  /* 0x0000001003037812 */ /* 0x000fc800078ec0ff */
[----:B---3--:R-:W-:-:S05]  /*a450*/  IADD3 R2, P1, R3, R2, RZ ;  /* 0x0000000203027210 */ /* 0x008fca0007f3e0ff */
        /* <DEDUP_REMOVED lines=16> */
.L_x_64:
[----:B------:R0:W-:Y:S01]  /*a560*/  SYNCS.ARRIVE.TRANS64.A1T0 RZ, [R6+URZ+0x17070], RZ ;  /* 0x017070ff06ff79a7 */ /* 0x0001e2000810003f */
[----:B------:R-:W-:Y:S05]  /*a570*/  @!P2 BRA `(.L_x_65) ;  /* 0x000000000004a947 */ /* 0x000fea0003800000 */
[----:B------:R-:W-:Y:S01]  /*a580*/  BPT.TRAP 0x1 ;  /* 0x000000040000795c */ /* 0x000fe20000300000 */
.L_x_65:
[----:B------:R-:W3:Y:S02]  /*a590*/  SYNCS.PHASECHK.TRANS64.TRYWAIT P1, [R6+URZ+0x17040], R17 ;  /* 0x01704011060075a7 */ /* 0x000ee4000802017f */
[----:B---3--:R-:W-:Y:S05]  /*a5a0*/  @!P1 BRA `(.L_x_66) ;  /* 0x0000002000589947 */ /* 0x008fea0003800000 */
.L_x_128:
[----:B--2---:R-:W2:Y:S01]  /*a5b0*/  S2R R24, SR_TID.X ;  /* 0x0000000000187919 */ /* 0x004ea20000002100 */
[----:B------:R-:W-:Y:S01]  /*a5c0*/  ULDC.64 UR4, c[0x0][0x300] ;  /* 0x0000c00000047ab9 */ /* 0x000fe20000000a00 */
[----:B------:R-:W-:Y:S01]  /*a5d0*/  R2UR UR6, R22 ;  /* 0x00000000160672ca */ /* 0x000fe200000e0000 */
[----:B------:R-:W-:Y:S01]  /*a5e0*/  IMAD R10, R10, UR4, RZ ;  /* 0x000000040a0a7c24 */ /* 0x000fe2000f8e02ff */
[----:B------:R-:W4:Y:S01]  /*a5f0*/  LDC R12, c[0x0][0x2f4] ;  /* 0x0000bd00ff0c7b82 */ /* 0x000f220000000800 */
[C---:B------:R-:W-:Y:S01]  /*a600*/  IMAD.WIDE.U32 R2, R9.reuse, UR4, RZ ;  /* 0x0000000409027c25 */ /* 0x040fe2000f8e00ff */
[C---:B------:R-:W-:Y:S02]  /*a610*/  LOP3.LUT P3, RZ, R16.reuse, 0x4, RZ, 0xc0, !PT ;  /* 0x0000000410ff7812 */ /* 0x040fe4000786c0ff */
[----:B------:R-:W-:Y:S01]  /*a620*/  LOP3.LUT P2, RZ, R16, 0x2, RZ, 0xc0, !PT ;  /* 0x0000000210ff7812 */ /* 0x000fe2000784c0ff */
[----:B------:R-:W-:Y:S01]  /*a630*/  IMAD R11, R9, UR5, R10 ;  /* 0x00000005090b7c24 */ /* 0x000fe2000f8e020a */
[----:B------:R-:W-:-:S02]  /*a640*/  ULDC.64 UR4, c[0x0][0x310] ;  /* 0x0000c40000047ab9 */ /* 0x000fc40000000a00 */
        /* <DEDUP_REMOVED lines=10> */
[----:B------:R-:W-:Y:S02]  /*a6f0*/  UIMAD UR4, UR42, UR5, UR4 ;  /* 0x000000052a0472a4 */ /* 0x000fe4000f8e0204 */
[----:B------:R-:W-:Y:S01]  /*a700*/  IMAD.U32 R9, RZ, RZ, UR7 ;  /* 0x00000007ff097e24 */ /* 0x000fe2000f8e00ff */
[----:B------:R-:W-:Y:S01]  /*a710*/  IADD3 R8, P1, R2, UR6, RZ ;  /* 0x0000000602087c10 */ /* 0x000fe2000ff3e0ff */
[----:B--2---:R-:W-:-:S03]  /*a720*/  IMAD.SHL.U32 R24, R24, 0x10, RZ ;  /* 0x0000001018187824 */ /* 0x004fc600078e00ff */
[----:B------:R-:W-:Y:S01]  /*a730*/  IADD3.X R10, R9, UR4, R3, P1, !PT ;  /* 0x00000004090a7c10 */ /* 0x000fe20008ffe403 */
[----:B------:R-:W-:Y:S01]  /*a740*/  UMOV UR4, 0xffffffff ;  /* 0xffffffff00047882 */ /* 0x000fe20000000000 */
[----:B------:R-:W-:-:S04]  /*a750*/  LOP3.LUT R24, R24, 0x10, RZ, 0xc0, !PT ;  /* 0x0000001018187812 */ /* 0x000fc800078ec0ff */
[----:B----4-:R-:W-:Y:S01]  /*a760*/  ISETP.GE.AND P4, PT, R24, R12, PT ;  /* 0x0000000c1800720c */ /* 0x010fe20003f86270 */
[----:B------:R-:W-:-:S12]  /*a770*/  BRA.DIV UR4, `(.L_x_67) ;  /* 0x0000001e04f87947 */ /* 0x000fd8000b800000 */
[----:B-1----:R-:W1:Y:S01]  /*a780*/  SHFL.IDX PT, R14, R8, RZ, 0x1e1f ;  /* 0x001e1fff080e7589 */ /* 0x002e6200000e0000 */
[----:B------:R-:W-:-:S03]  /*a790*/  IMAD R9, R5, 0x3000, R26 ;  /* 0x0000300005097824 */ /* 0x000fc600078e021a */
[----:B------:R-:W2:Y:S01]  /*a7a0*/  SHFL.IDX PT, R3, R10, RZ, 0x1e1f ;  /* 0x001e1fff0a037589 */ /* 0x000ea200000e0000 */
[----:B------:R-:W-:-:S03]  /*a7b0*/  VIADD R9, R9, UR44 ;  /* 0x0000002c09097c36 */ /* 0x000fc60008000000 */
[----:B------:R-:W4:Y:S01]  /*a7c0*/  SHFL.IDX PT, R10, R10, 0x1, 0x1e1f ;  /* 0x003e1f000a0a7f89 */ /* 0x000f2200000e0000 */
[----:B-1----:R-:W-:-:S03]  /*a7d0*/  IADD3 R2, P1, R24, R14, RZ ;  /* 0x0000000e18027210 */ /* 0x002fc60007f3e0ff */
[----:B------:R1:W0:Y:S02]  /*a7e0*/  SHFL.IDX PT, R14, R8, 0x1, 0x1e1f ;  /* 0x003e1f00080e7f89 */ /* 0x00022400000e0000 */
[----:B--2---:R-:W-:-:S05]  /*a7f0*/  IMAD.X R3, RZ, RZ, R3, P1 ;  /* 0x000000ffff037224 */ /* 0x004fca00008e0603 */
[----:B------:R1:W-:Y:S04]  /*a800*/  LDGSTS.E.BYPASS.LTC128B.128 [R9+0x10c00], desc[UR38][R2.64], !P4 ;  /* 0x10c0000002097fae */ /* 0x0003e8000e101d66 */
[----:B------:R1:W-:Y:S04]  /*a810*/  LDGSTS.E.BYPASS.LTC128B.128 [R9+0x11c00], desc[UR38][R2.64+0x20], !P3 ;  /* 0x11c0002002097fae */ /* 0x0003e8000d901d66 */
[----:B----4-:R1:W-:Y:S02]  /*a820*/  LDGSTS.E.BYPASS.LTC128B.128 [R9+0x12c00], desc[UR38][R2.64+0x40], !P2 ;  /* 0x12c0004002097fae */ /* 0x0103e4000d101d66 */
.L_x_134:
[----:B01----:R-:W-:Y:S02]  /*a830*/  IADD3 R2, P1, R24, R14, RZ ;  /* 0x0000000e18027210 */ /* 0x003fe40007f3e0ff */
[----:B------:R-:W-:-:S03]  /*a840*/  R2UR UR4, R6 ;  /* 0x00000000060472ca */ /* 0x000fc600000e0000 */
        /* <DEDUP_REMOVED lines=16> */
.L_x_68:
[----:B------:R-:W-:Y:S01]  /*a950*/  IMAD.U32 R2, RZ, RZ, UR41 ;  /* 0x00000029ff027e24 */ /* 0x000fe2000f8e00ff */
[----:B------:R0:W-:Y:S04]  /*a960*/  SYNCS.ARRIVE.TRANS64.A1T0 RZ, [R6+URZ+0x17030], RZ ;  /* 0x017030ff06ff79a7 */ /* 0x0001e8000810003f */
[----:B------:R-:W-:-:S04]  /*a970*/  LOP3.LUT R2, R2, 0x1, RZ, 0xfc, !PT ;  /* 0x0000000102027812 */ /* 0x000fc800078efcff */
[----:B------:R-:W-:-:S13]  /*a980*/  ISETP.NE.AND P1, PT, R2, 0x3, PT ;  /* 0x000000030200780c */ /* 0x000fda0003f25270 */
[----:B0-----:R-:W-:Y:S05]  /*a990*/  @!P1 BRA `(.L_x_69) ;  /* 0x0000000000049947 */ /* 0x001fea0003800000 */
[----:B------:R-:W-:Y:S01]  /*a9a0*/  BPT.TRAP 0x1 ;  /* 0x000000040000795c */ /* 0x000fe20000300000 */
.L_x_69:
[----:B------:R-:W-:Y:S02]  /*a9b0*/  LOP3.LUT R3, R4, 0x1, RZ, 0x3c, !PT ;  /* 0x0000000104037812 */ /* 0x000fe400078e3cff */
[----:B------:R-:W-:Y:S02]  /*a9c0*/  LEA R2, R0, UR44, 0x3 ;  /* 0x0000002c00027c11 */ /* 0x000fe4000f8e18ff */
[----:B------:R-:W-:-:S04]  /*a9d0*/  SHF.L.U32 R3, R3, 0x1f, RZ ;  /* 0x0000001f03037819 */ /* 0x000fc800000006ff */
[----:B------:R-:W0:Y:S02]  /*a9e0*/  SYNCS.PHASECHK.TRANS64.TRYWAIT P2, [R2+URZ+0x17070], R3 ;  /* 0x01707003020075a7 */ /* 0x000e24000804017f */
[----:B0-----:R-:W-:Y:S05]  /*a9f0*/  @!P2 BRA `(.L_x_70) ;  /* 0x0000001c00f0a947 */ /* 0x001fea0003800000 */
.L_x_135:
[----:B------:R-:W-:-:S06]  /*aa00*/  ULOP3.LUT UR4, UR41, 0x2, URZ, 0xfc, !UPT ;  /* 0x0000000229047892 */ /* 0x000fcc000f8efc3f */
[----:B---3--:R-:W-:-:S05]  /*aa10*/  IMAD.U32 R6, RZ, RZ, UR4 ;  /* 0x00000004ff067e24 */ /* 0x008fca000f8e00ff */
[----:B------:R-:W-:-:S13]  /*aa20*/  ISETP.NE.AND P2, PT, R6, 0x3, PT ;  /* 0x000000030600780c */ /* 0x000fda0003f45270 */
[----:B------:R-:W-:Y:S05]  /*aa30*/  @!P2 BRA `(.L_x_71) ;  /* 0x000000000004a947 */ /* 0x000fea0003800000 */
[----:B------:R-:W-:Y:S01]  /*aa40*/  BPT.TRAP 0x1 ;  /* 0x000000040000795c */ /* 0x000fe20000300000 */
.L_x_71:
[----:B0-----:R-:W-:Y:S01]  /*aa50*/  SHF.L.U32 R3, R4, 0x1f, RZ ;  /* 0x0000001f04037819 */ /* 0x001fe200000006ff */
[----:B------:R-:W-:-:S03]  /*aa60*/  IMAD R4, R0, 0x3000, RZ ;  /* 0x0000300000047824 */ /* 0x000fc600078e02ff */
[----:B------:R-:W0:Y:S02]  /*aa70*/  SYNCS.PHASECHK.TRANS64.TRYWAIT P2, [R2+URZ+0x17060], R3 ;  /* 0x01706003020075a7 */ /* 0x000e24000804017f */
[----:B0-----:R-:W-:Y:S05]  /*aa80*/  @!P2 BRA `(.L_x_72) ;  /* 0x0000001c00e0a947 */ /* 0x001fea0003800000 */
.L_x_136:
[----:B------:R-:W2:Y:S04]  /*aa90*/  LDL R0, [R1+0x4] ;  /* 0x0000040001007983 */ /* 0x000ea80000100800 */
[----:B------:R-:W3:Y:S01]  /*aaa0*/  LDL R6, [R1] ;  /* 0x0000000001067983 */ /* 0x000ee20000100800 */
[----:B------:R-:W-:Y:S05]  /*aab0*/  WARPSYNC.ALL ;  /* 0x0000000000007948 */ /* 0x000fea0003800000 */
[----:B0-----:R-:W-:Y:S01]  /*aac0*/  LOP3.LUT R3, R4, R29, RZ, 0xfc, !PT ;  /* 0x0000001d04037212 */ /* 0x001fe200078efcff */
[----:B------:R-:W-:-:S04]  /*aad0*/  ULOP3.LUT UR4, UR41, 0x2, URZ, 0xfc, !UPT ;  /* 0x0000000229047892 */ /* 0x000fc8000f8efc3f */
[----:B------:R-:W-:Y:S01]  /*aae0*/  VIADD R3, R3, UR44 ;  /* 0x0000002c03037c36 */ /* 0x000fe20008000000 */
[----:B--2---:R-:W-:-:S05]  /*aaf0*/  LOP3.LUT R0, R4, R0, RZ, 0xfc, !PT ;  /* 0x0000000004007212 */ /* 0x004fca00078efcff */
[----:B------:R-:W0:Y:S02]  /*ab00*/  LDSM.16.MT88.4 R8, [R0+UR44+0x6400] ;  /* 0x0064002c0008783b */ /* 0x000e240008004200 */
[C-C-:B0-----:R-:W-:Y:S02]  /*ab10*/  PRMT R12, R8.reuse, 0x6420, R9.reuse ;  /* 0x00006420080c7816 */ /* 0x141fe40000000009 */
[----:B------:R-:W-:Y:S02]  /*ab20*/  PRMT R13, R8, 0x7531, R9 ;  /* 0x00007531080d7816 */ /* 0x000fe40000000009 */
[C-C-:B------:R-:W-:Y:S02]  /*ab30*/  PRMT R14, R10.reuse, 0x6420, R11.reuse ;  /* 0x000064200a0e7816 */ /* 0x140fe4000000000b */
[----:B------:R-:W-:-:S05]  /*ab40*/  PRMT R15, R10, 0x7531, R11 ;  /* 0x000075310a0f7816 */ /* 0x000fca000000000b */
[----:B------:R-:W-:Y:S04]  /*ab50*/  STSM.16.M88.4 [R3+0x400], R12 ;  /* 0x0004000c03007844 */ /* 0x000fe80000000200 */
[----:B------:R-:W0:Y:S02]  /*ab60*/  LDSM.16.MT88.4 R8, [R0+UR44+0x7400] ;  /* 0x0074002c0008783b */ /* 0x000e240008004200 */
[C-C-:B0-----:R-:W-:Y:S02]  /*ab70*/  PRMT R12, R8.reuse, 0x6420, R9.reuse ;  /* 0x00006420080c7816 */ /* 0x141fe40000000009 */
[----:B------:R-:W-:Y:S02]  /*ab80*/  PRMT R13, R8, 0x7531, R9 ;  /* 0x00007531080d7816 */ /* 0x000fe40000000009 */
[----:B------:R-:W-:-:S02]  /*ab90*/  PRMT R14, R10, 0x6420, R11 ;  /* 0x000064200a0e7816 */ /* 0x000fc4000000000b */
[----:B------:R-:W-:-:S05]  /*aba0*/  PRMT R15, R10, 0x7531, R11 ;  /* 0x000075310a0f7816 */ /* 0x000fca000000000b */
[----:B------:R-:W-:Y:S04]  /*abb0*/  STSM.16.M88.4 [R3+0x1400], R12 ;  /* 0x0014000c03007844 */ /* 0x000fe80000000200 */
[----:B------:R-:W0:Y:S02]  /*abc0*/  LDSM.16.MT88.4 R8, [R0+UR44+0x8400] ;  /* 0x0084002c0008783b */ /* 0x000e240008004200 */
[C-C-:B0-----:R-:W-:Y:S02]  /*abd0*/  PRMT R12, R8.reuse, 0x6420, R9.reuse ;  /* 0x00006420080c7816 */ /* 0x141fe40000000009 */
[----:B------:R-:W-:Y:S02]  /*abe0*/  PRMT R13, R8, 0x7531, R9 ;  /* 0x00007531080d7816 */ /* 0x000fe40000000009 */
[----:B------:R-:W-:-:S02]  /*abf0*/  PRMT R14, R10, 0x6420, R11 ;  /* 0x000064200a0e7816 */ /* 0x000fc4000000000b */
[----:B------:R-:W-:-:S05]  /*ac00*/  PRMT R15, R10, 0x7531, R11 ;  /* 0x000075310a0f7816 */ /* 0x000fca000000000b */
[----:B------:R3:W-:Y:S04]  /*ac10*/  STSM.16.M88.4 [R3+0x2400], R12 ;  /* 0x0024000c03007844 */ /* 0x0007e80000000200 */
[----:B------:R-:W0:Y:S01]  /*ac20*/  LDSM.16.MT88.4 R8, [R0+UR44+0x6c00] ;  /* 0x006c002c0008783b */ /* 0x000e220008004200 */
[----:B---3--:R-:W-:Y:S01]  /*ac30*/  IADD3 R3, R6, 0x400, R3 ;  /* 0x0000040006037810 */ /* 0x008fe20007ffe003 */
[----:B------:R-:W-:-:S05]  /*ac40*/  IMAD.U32 R6, RZ, RZ, UR4 ;  /* 0x00000004ff067e24 */ /* 0x000fca000f8e00ff */
[----:B------:R-:W-:Y:S02]  /*ac50*/  ISETP.NE.AND P2, PT, R6, 0x3, PT ;  /* 0x000000030600780c */ /* 0x000fe40003f45270 */
[C-C-:B0-----:R-:W-:Y:S02]  /*ac60*/  PRMT R12, R8.reuse, 0x6420, R9.reuse ;  /* 0x00006420080c7816 */ /* 0x141fe40000000009 */
[----:B------:R-:W-:Y:S02]  /*ac70*/  PRMT R13, R8, 0x7531, R9 ;  /* 0x00007531080d7816 */ /* 0x000fe40000000009 */
[C-C-:B------:R-:W-:Y:S02]  /*ac80*/  PRMT R14, R10.reuse, 0x6420, R11.reuse ;  /* 0x000064200a0e7816 */ /* 0x140fe4000000000b */
[----:B------:R-:W-:-:S05]  /*ac90*/  PRMT R15, R10, 0x7531, R11 ;  /* 0x000075310a0f7816 */ /* 0x000fca000000000b */
[----:B------:R-:W-:Y:S04]  /*aca0*/  STSM.16.M88.4 [R3], R12 ;  /* 0x0000000c03007844 */ /* 0x000fe80000000200 */
        /* <DEDUP_REMOVED lines=11> */
[----:B------:R0:W-:Y:S01]  /*ad60*/  STSM.16.M88.4 [R3+0x2000], R12 ;  /* 0x0020000c03007844 */ /* 0x0001e20000000200 */
[----:B------:R-:W-:Y:S01]  /*ad70*/  @!PT LDS RZ, [RZ] ;  /* 0x00000000fffff984 */ /* 0x000fe20000000800 */
[----:B------:R-:W-:Y:S01]  /*ad80*/  @!PT LDS RZ, [RZ] ;  /* 0x00000000fffff984 */ /* 0x000fe20000000800 */
[----:B------:R-:W-:Y:S01]  /*ad90*/  @!PT LDS RZ, [RZ] ;  /* 0x00000000fffff984 */ /* 0x000fe20000000800 */
[----:B------:R-:W-:Y:S01]  /*ada0*/  @!PT LDS RZ, [RZ] ;  /* 0x00000000fffff984 */ /* 0x000fe20000000800 */
[----:B------:R1:W-:Y:S06]  /*adb0*/  MEMBAR.ALL.CTA ;  /* 0x0000000000007992 */ /* 0x0003ec0000008000 */
[----:B-1----:R-:W1:Y:S01]  /*adc0*/  FENCE.VIEW.ASYNC.S ;  /* 0x00000000000073c6 */ /* 0x002e620000000000 */
[----:B------:R-:W-:Y:S05]  /*add0*/  @!P2 BRA `(.L_x_73) ;  /* 0x000000000004a947 */ /* 0x000fea0003800000 */
[----:B------:R-:W-:Y:S01]  /*ade0*/  BPT.TRAP 0x1 ;  /* 0x000000040000795c */ /* 0x000fe20000300000 */
.L_x_73:
[----:B-1----:R1:W-:Y:S01]  /*adf0*/  SYNCS.ARRIVE.TRANS64.A1T0 RZ, [R2+URZ+0x17050], RZ ;  /* 0x017050ff02ff79a7 */ /* 0x0023e2000810003f */
[----:B------:R-:W-:Y:S06]  /*ae00*/  BAR.SYNC.DEFER_BLOCKING 0x2, 0x80 ;  /* 0x0082000000007b1d */ /* 0x000fec0000010000 */
[----:B------:R-:W-:Y:S05]  /*ae10*/  @!P1 BRA `(.L_x_74) ;  /* 0x0000000000049947 */ /* 0x000fea0003800000 */
[----:B------:R-:W-:Y:S01]  /*ae20*/  BPT.TRAP 0x1 ;  /* 0x000000040000795c */ /* 0x000fe20000300000 */
.L_x_74:
[----:B------:R-:W2:Y:S01]  /*ae30*/  S2R R0, SR_CgaCtaId ;  /* 0x0000000000007919 */ /* 0x000ea20000008800 */
[----:B-1----:R-:W-:Y:S02]  /*ae40*/  VIADD R2, R2, 0x17080 ;  /* 0x0001708002027836 */ /* 0x002fe40000000000 */
[----:B------:R-:W-:Y:S02]  /*ae50*/  VIADD R7, R7, 0xffffff80 ;  /* 0xffffff8007077836 */ /* 0x000fe40000000000 */
[----:B------:R-:W-:Y:S01]  /*ae60*/  IMAD.MOV.U32 R4, RZ, RZ, R20 ;  /* 0x000000ffff047224 */ /* 0x000fe200078e0014 */
[----:B--2---:R-:W-:Y:S01]  /*ae70*/  PRMT R2, R0, 0x654, R2 ;  /* 0x0000065400027816 */ /* 0x004fe20000000002 */
[----:B------:R-:W-:-:S03]  /*ae80*/  IMAD.MOV.U32 R0, RZ, RZ, R5 ;  /* 0x000000ffff007224 */ /* 0x000fc600078e0005 */
[----:B------:R2:W-:Y:S01]  /*ae90*/  SYNCS.ARRIVE.TRANS64.RED.A1T0 RZ, [R2+URZ], RZ ;  /* 0x000000ff02ff79a7 */ /* 0x0005e2000810043f */
[----:B------:R-:W-:Y:S05]  /*aea0*/  @P0 BRA `(.L_x_75) ;  /* 0xfffffff000140947 */ /* 0x000fea000383ffff */
[----:B------:R-:W-:Y:S05]  /*aeb0*/  BRA `(.L_x_76) ;  /* 0x0000000000047947 */ /* 0x000fea0003800000 */
.L_x_60:
[----:B0-----:R-:W-:-:S07]  /*aec0*/  IMAD.MOV.U32 R5, RZ, RZ, RZ ;  /* 0x000000ffff057224 */ /* 0x001fce00078e00ff */
.L_x_76:
[----:B------:R-:W-:-:S06]  /*aed0*/  ULOP3.LUT UR4, UR41, 0x1, URZ, 0xfc, !UPT ;  /* 0x0000000129047892 */ /* 0x000fcc000f8efc3f */
[----:B------:R-:W-:-:S05]  /*aee0*/  IMAD.U32 R0, RZ, RZ, UR4 ;  /* 0x00000004ff007e24 */ /* 0x000fca000f8e00ff */
[----:B------:R-:W-:-:S13]  /*aef0*/  ISETP.NE.AND P1, PT, R0, 0x3, PT ;  /* 0x000000030000780c */ /* 0x000fda0003f25270 */
[----:B------:R-:W-:Y:S05]  /*af00*/  @!P1 BRA `(.L_x_77) ;  /* 0x0000000000049947 */ /* 0x000fea0003800000 */
[----:B------:R-:W-:Y:S01]  /*af10*/  BPT.TRAP 0x1 ;  /* 0x000000040000795c */ /* 0x000fe20000300000 */
.L_x_77:
[----:B0-2---:R-:W-:Y:S01]  /*af20*/  LOP3.LUT R3, R20, 0x1, RZ, 0x3c, !PT ;  /* 0x0000000114037812 */ /* 0x005fe200078e3cff */
[----:B------:R-:W-:Y:S01]  /*af30*/  BSSY B0, `(.L_x_78) ;  /* 0x0000005000007945 */ /* 0x000fe20003800000 */
[----:B------:R-:W-:Y:S02]  /*af40*/  LEA R2, R5, UR44, 0x3 ;  /* 0x0000002c05027c11 */ /* 0x000fe4000f8e18ff */
[----:B------:R-:W-:-:S04]  /*af50*/  SHF.L.U32 R3, R3, 0x1f, RZ ;  /* 0x0000001f03037819 */ /* 0x000fc800000006ff */
[----:B------:R-:W0:Y:S02]  /*af60*/  SYNCS.PHASECHK.TRANS64.TRYWAIT P0, [R2+URZ+0x17070], R3 ;  /* 0x01707003020075a7 */ /* 0x000e24000800017f */
[----:B0-----:R-:W-:Y:S05]  /*af70*/  @!P0 BRA `(.L_x_79) ;  /* 0x0000001800b88947 */ /* 0x001fea0003800000 */
.L_x_137:
[----:B------:R-:W-:Y:S05]  /*af80*/  BSYNC B0 ;  /* 0x0000000000007941 */ /* 0x000fea0003800000 */
.L_x_78:
[----:B------:R-:W-:-:S06]  /*af90*/  ULOP3.LUT UR4, UR41, 0x2, URZ, 0xfc, !UPT ;  /* 0x0000000229047892 */ /* 0x000fcc000f8efc3f */
[----:B------:R-:W-:-:S05]  /*afa0*/  IMAD.U32 R0, RZ, RZ, UR4 ;  /* 0x00000004ff007e24 */ /* 0x000fca000f8e00ff */
[----:B------:R-:W-:-:S13]  /*afb0*/  ISETP.NE.AND P0, PT, R0, 0x3, PT ;  /* 0x000000030000780c */ /* 0x000fda0003f05270 */
[----:B------:R-:W-:Y:S05]  /*afc0*/  @!P0 BRA `(.L_x_80) ;  /* 0x0000000000048947 */ /* 0x000fea0003800000 */
[----:B------:R-:W-:Y:S01]  /*afd0*/  BPT.TRAP 0x1 ;  /* 0x000000040000795c */ /* 0x000fe20000300000 */
.L_x_80:
[----:B------:R-:W2:Y:S01]  /*afe0*/  LDL.LU R0, [R1+0x4] ;  /* 0x0000040001007983 */ /* 0x000ea20000300800 */
[----:B0-----:R-:W-:Y:S01]  /*aff0*/  SHF.L.U32 R3, R20, 0x1f, RZ ;  /* 0x0000001f14037819 */ /* 0x001fe200000006ff */
[----:B------:R-:W-:-:S03]  /*b000*/  IMAD R4, R5, 0x3000, RZ ;  /* 0x0000300005047824 */ /* 0x000fc600078e02ff */
[----:B------:R-:W0:Y:S02]  /*b010*/  SYNCS.PHASECHK.TRANS64.TRYWAIT P0, [R2+URZ+0x17060], R3 ;  /* 0x01706003020075a7 */ /* 0x000e24000800017f */
[----:B--2---:R-:W-:Y:S01]  /*b020*/  LOP3.LUT R0, R4, R0, RZ, 0xfc, !PT ;  /* 0x0000000004007212 */ /* 0x004fe200078efcff */
[----:B0-----:R-:W-:Y:S06]  /*b030*/  @!P0 BRA `(.L_x_81) ;  /* 0x00000018009c8947 */ /* 0x001fec0003800000 */
.L_x_138:
[----:B------:R-:W2:Y:S01]  /*b040*/  LDL.LU R6, [R1] ;  /* 0x0000000001067983 */ /* 0x000ea20000300800 */
[----:B------:R-:W-:Y:S05]  /*b050*/  WARPSYNC.ALL ;  /* 0x0000000000007948 */ /* 0x000fea0003800000 */
[----:B------:R-:W3:Y:S01]  /*b060*/  LDSM.16.MT88.4 R8, [R0+UR44+0x6400] ;  /* 0x0064002c0008783b */ /* 0x000ee20008004200 */
[----:B0-----:R-:W-:Y:S01]  /*b070*/  LOP3.LUT R3, R4, R29, RZ, 0xfc, !PT ;  /* 0x0000001d04037212 */ /* 0x001fe200078efcff */
[----:B------:R-:W-:-:S04]  /*b080*/  ULOP3.LUT UR4, UR41, 0x2, URZ, 0xfc, !UPT ;  /* 0x0000000229047892 */ /* 0x000fc8000f8efc3f */
[----:B------:R-:W-:Y:S01]  /*b090*/  VIADD R3, R3, UR44 ;  /* 0x0000002c03037c36 */ /* 0x000fe20008000000 */
[C-C-:B---3--:R-:W-:Y:S02]  /*b0a0*/  PRMT R12, R8.reuse, 0x6420, R9.reuse ;  /* 0x00006420080c7816 */ /* 0x148fe40000000009 */
[----:B------:R-:W-:Y:S02]  /*b0b0*/  PRMT R13, R8, 0x7531, R9 ;  /* 0x00007531080d7816 */ /* 0x000fe40000000009 */
[C-C-:B-1----:R-:W-:Y:S02]  /*b0c0*/  PRMT R14, R10.reuse, 0x6420, R11.reuse ;  /* 0x000064200a0e7816 */ /* 0x142fe4000000000b */
        /* <DEDUP_REMOVED lines=18> */
[----:B------:R-:W-:Y:S02]  /*b1f0*/  PRMT R15, R10, 0x7531, R11 ;  /* 0x000075310a0f7816 */ /* 0x000fe4000000000b */
[----:B--2---:R-:W-:Y:S01]  /*b200*/  IADD3 R3, R6, 0x400, R3 ;  /* 0x0000040006037810 */ /* 0x004fe20007ffe003 */
[----:B------:R-:W-:-:S04]  /*b210*/  IMAD.U32 R6, RZ, RZ, UR4 ;  /* 0x00000004ff067e24 */ /* 0x000fc8000f8e00ff */
[----:B------:R-:W-:Y:S01]  /*b220*/  STSM.16.M88.4 [R3], R12 ;  /* 0x0000000c03007844 */ /* 0x000fe20000000200 */
[----:B------:R-:W-:-:S03]  /*b230*/  ISETP.NE.AND P0, PT, R6, 0x3, PT ;  /* 0x000000030600780c */ /* 0x000fc60003f05270 */
        /* <DEDUP_REMOVED lines=20> */
.L_x_82:
[----:B-1----:R1:W-:Y:S01]  /*b380*/  SYNCS.ARRIVE.TRANS64.A1T0 RZ, [R2+URZ+0x17050], RZ ;  /* 0x017050ff02ff79a7 */ /* 0x0023e2000810003f */
[----:B------:R-:W-:Y:S06]  /*b390*/  BAR.SYNC.DEFER_BLOCKING 0x2, 0x80 ;  /* 0x0082000000007b1d */ /* 0x000fec0000010000 */
[----:B------:R-:W-:Y:S05]  /*b3a0*/  @!P1 BRA `(.L_x_83) ;  /* 0x0000000000049947 */ /* 0x000fea0003800000 */
[----:B------:R-:W-:Y:S01]  /*b3b0*/  BPT.TRAP 0x1 ;  /* 0x000000040000795c */ /* 0x000fe20000300000 */
.L_x_83:
[----:B------:R-:W2:Y:S01]  /*b3c0*/  S2R R0, SR_CgaCtaId ;  /* 0x0000000000007919 */ /* 0x000ea20000008800 */
[----:B-1----:R-:W-:-:S05]  /*b3d0*/  VIADD R2, R2, 0x17080 ;  /* 0x0001708002027836 */ /* 0x002fca0000000000 */
[----:B--2---:R-:W-:Y:S01]  /*b3e0*/  PRMT R2, R0, 0x654, R2 ;  /* 0x0000065400027816 */ /* 0x004fe20000000002 */
[----:B------:R-:W-:-:S03]  /*b3f0*/  VIADD R0, R5, 0x1 ;  /* 0x0000000105007836 */ /* 0x000fc60000000000 */
[----:B------:R1:W-:Y:S02]  /*b400*/  SYNCS.ARRIVE.TRANS64.RED.A1T0 RZ, [R2+URZ], RZ ;  /* 0x000000ff02ff79a7 */ /* 0x0003e4000810043f */
[----:B------:R-:W-:-:S04]  /*b410*/  ISETP.NE.AND P0, PT, R0, 0x2, PT ;  /* 0x000000020000780c */ /* 0x000fc80003f05270 */
[----:B0-----:R-:W-:Y:S01]  /*b420*/  SEL R3, RZ, 0x1, P0 ;  /* 0x00000001ff037807 */ /* 0x001fe20000000000 */
[----:B-1----:R-:W-:Y:S01]  /*b430*/  IMAD.MOV.U32 R2, RZ, RZ, RZ ;  /* 0x000000ffff027224 */ /* 0x002fe200078e00ff */
[----:B------:R-:W-:Y:S02]  /*b440*/  SEL R0, R0, RZ, P0 ;  /* 0x000000ff00007207 */ /* 0x000fe40000000000 */
[----:B------:R-:W-:-:S07]  /*b450*/  LOP3.LUT R20, R20, R3, RZ, 0x3c, !PT ;  /* 0x0000000314147212 */ /* 0x000fce00078e3cff */
.L_x_40:
[----:B------:R-:W0:Y:S01]  /*b460*/  S2R R4, SR_CgaCtaId ;  /* 0x0000000000047919 */ /* 0x000e220000008800 */
[----:B------:R-:W-:Y:S02]  /*b470*/  MOV R3, 0x400 ;  /* 0x0000040000037802 */ /* 0x000fe40000000f00 */
[----:B------:R-:W-:Y:S02]  /*b480*/  SHF.L.U32 R2, R2, 0x1f, RZ ;  /* 0x0000001f02027819 */ /* 0x000fe400000006ff */
[----:B0-----:R-:W-:-:S04]  /*b490*/  LEA R7, R4, R3, 0x18 ;  /* 0x0000000304077211 */ /* 0x001fc800078ec0ff */
[----:B------:R-:W0:Y:S02]  /*b4a0*/  SYNCS.PHASECHK.TRANS64.TRYWAIT P0, [R7+URZ+0x17020], R2 ;  /* 0x01702002070075a7 */ /* 0x000e24000800017f */
[----:B0-----:R-:W-:Y:S05]  /*b4b0*/  @!P0 BRA `(.L_x_84) ;  /* 0x0000001400908947 */ /* 0x001fea0003800000 */
.L_x_139:
[----:B------:R-:W1:Y:S02]  /*b4c0*/  S2R R3, SR_TID.X ;  /* 0x0000000000037919 */ /* 0x000e640000002100 */
[----:B-1----:R-:W-:-:S04]  /*b4d0*/  SHF.R.U32.HI R3, RZ, 0x5, R3 ;  /* 0x00000005ff037819 */ /* 0x002fc80000011603 */
[----:B------:R-:W-:-:S05]  /*b4e0*/  LOP3.LUT R3, R3, 0x3, RZ, 0xc0, !PT ;  /* 0x0000000303037812 */ /* 0x000fca00078ec0ff */
[----:B0-----:R-:W0:Y:S02]  /*b4f0*/  SHFL.IDX PT, R2, R3, RZ, 0x1f ;  /* 0x00001fff03027589 */ /* 0x001e2400000e0000 */
[----:B0-----:R-:W-:-:S13]  /*b500*/  ISETP.NE.AND P0, PT, R2, RZ, PT ;  /* 0x000000ff0200720c */ /* 0x001fda0003f05270 */
[----:B------:R-:W-:Y:S05]  /*b510*/  @P0 BRA `(.L_x_8) ;  /* 0x0000000000a00947 */ /* 0x000fea0003800000 */
[----:B------:R-:W-:-:S13]  /*b520*/  ELECT P0, URZ, PT ;  /* 0x00000000003f782f */ /* 0x000fda0003800000 */
[----:B------:R-:W-:Y:S05]  /*b530*/  @!P0 BRA `(.L_x_8) ;  /* 0x0000000000988947 */ /* 0x000fea0003800000 */
[----:B------:R-:W-:-:S06]  /*b540*/  ULOP3.LUT UR4, UR41, 0x2, URZ, 0xfc, !UPT ;  /* 0x0000000229047892 */ /* 0x000fcc000f8efc3f */
[----:B------:R-:W-:-:S05]  /*b550*/  IMAD.U32 R2, RZ, RZ, UR4 ;  /* 0x00000004ff027e24 */ /* 0x000fca000f8e00ff */
[----:B------:R-:W-:-:S13]  /*b560*/  ISETP.NE.AND P0, PT, R2, 0x3, PT ;  /* 0x000000030200780c */ /* 0x000fda0003f05270 */
[----:B------:R-:W-:Y:S05]  /*b570*/  @!P0 BRA `(.L_x_85) ;  /* 0x0000000000048947 */ /* 0x000fea0003800000 */
[----:B------:R-:W-:Y:S01]  /*b580*/  BPT.TRAP 0x1 ;  /* 0x000000040000795c */ /* 0x000fe20000300000 */
.L_x_85:
[C---:B------:R-:W-:Y:S01]  /*b590*/  LEA R5, R0.reuse, R7, 0x3 ;  /* 0x0000000700057211 */ /* 0x040fe200078e18ff */
[----:B------:R-:W-:Y:S01]  /*b5a0*/  VIADD R0, R0, 0x1 ;  /* 0x0000000100007836 */ /* 0x000fe20000000000 */
[----:B------:R-:W-:-:S04]  /*b5b0*/  SHF.L.U32 R2, R20, 0x1f, RZ ;  /* 0x0000001f14027819 */ /* 0x000fc800000006ff */
[----:B------:R-:W0:Y:S01]  /*b5c0*/  SYNCS.PHASECHK.TRANS64.TRYWAIT P1, [R5+URZ+0x17040], R2 ;  /* 0x01704002050075a7 */ /* 0x000e22000802017f */
[----:B------:R-:W-:-:S04]  /*b5d0*/  ISETP.NE.AND P2, PT, R0, 0x2, PT ;  /* 0x000000020000780c */ /* 0x000fc80003f45270 */
[----:B------:R-:W-:Y:S01]  /*b5e0*/  SEL R3, RZ, 0x1, P2 ;  /* 0x00000001ff037807 */ /* 0x000fe20001000000 */
[----:B0-----:R-:W-:Y:S08]  /*b5f0*/  @!P1 BRA `(.L_x_86) ;  /* 0x0000001400549947 */ /* 0x001ff00003800000 */
.L_x_140:
[----:B------:R-:W-:Y:S02]  /*b600*/  SEL R0, R0, RZ, P2 ;  /* 0x000000ff00007207 */ /* 0x000fe40001000000 */
[----:B------:R-:W-:Y:S01]  /*b610*/  LOP3.LUT R3, R20, R3, RZ, 0x3c, !PT ;  /* 0x0000000314037212 */ /* 0x000fe200078e3cff */
[----:B------:R-:W-:Y:S06]  /*b620*/  @!P0 BRA `(.L_x_87) ;  /* 0x0000000000048947 */ /* 0x000fec0003800000 */
[----:B------:R-:W-:Y:S01]  /*b630*/  BPT.TRAP 0x1 ;  /* 0x000000040000795c */ /* 0x000fe20000300000 */
.L_x_87:
[----:B------:R-:W-:Y:S01]  /*b640*/  IMAD R7, R0, 0x8, R7 ;  /* 0x0000000800077824 */ /* 0x000fe200078e0207 */
[----:B------:R-:W-:-:S04]  /*b650*/  SHF.L.U32 R0, R3, 0x1f, RZ ;  /* 0x0000001f03007819 */ /* 0x000fc800000006ff */
[----:B------:R-:W1:Y:S02]  /*b660*/  SYNCS.PHASECHK.TRANS64.TRYWAIT P1, [R7+URZ+0x17040], R0 ;  /* 0x01704000070075a7 */ /* 0x000e64000802017f */
[----:B-1----:R-:W-:Y:S05]  /*b670*/  @!P1 BRA `(.L_x_88) ;  /* 0x0000001400489947 */ /* 0x002fea0003800000 */
.L_x_141:
[----:B------:R-:W-:Y:S05]  /*b680*/  @!P0 BRA `(.L_x_89) ;  /* 0x0000000000048947 */ /* 0x000fea0003800000 */
[----:B------:R-:W-:Y:S01]  /*b690*/  BPT.TRAP 0x1 ;  /* 0x000000040000795c */ /* 0x000fe20000300000 */
.L_x_89:
[----:B------:R-:W2:Y:S02]  /*b6a0*/  SYNCS.PHASECHK.TRANS64.TRYWAIT P1, [R5+URZ+0x17060], R2 ;  /* 0x01706002050075a7 */ /* 0x000ea4000802017f */
[----:B--2---:R-:W-:Y:S05]  /*b6b0*/  @!P1 BRA `(.L_x_90) ;  /* 0x00000014004c9947 */ /* 0x004fea0003800000 */
.L_x_142:
[----:B------:R-:W-:Y:S05]  /*b6c0*/  @!P0 BRA `(.L_x_91) ;  /* 0x0000000000048947 */ /* 0x000fea0003800000 */
[----:B------:R-:W-:Y:S01]  /*b6d0*/  BPT.TRAP 0x1 ;  /* 0x000000040000795c */ /* 0x000fe20000300000 */
.L_x_91:
[----:B------:R-:W3:Y:S02]  /*b6e0*/  SYNCS.PHASECHK.TRANS64.TRYWAIT P1, [R7+URZ+0x17060], R0 ;  /* 0x01706000070075a7 */ /* 0x000ee4000802017f */
[----:B---3--:R-:W-:Y:S05]  /*b6f0*/  @!P1 BRA `(.L_x_92) ;  /* 0x0000001400509947 */ /* 0x008fea0003800000 */
.L_x_143:
[----:B------:R-:W-:Y:S05]  /*b700*/  @!P0 BRA `(.L_x_93) ;  /* 0x0000000000048947 */ /* 0x000fea0003800000 */
[----:B------:R-:W-:Y:S01]  /*b710*/  BPT.TRAP 0x1 ;  /* 0x000000040000795c */ /* 0x000fe20000300000 */
.L_x_93:
[----:B------:R-:W4:Y:S02]  /*b720*/  SYNCS.PHASECHK.TRANS64.TRYWAIT P1, [R5+URZ+0x17080], R2 ;  /* 0x01708002050075a7 */ /* 0x000f24000802017f */
[----:B----4-:R-:W-:Y:S05]  /*b730*/  @!P1 BRA `(.L_x_94) ;  /* 0x0000001400549947 */ /* 0x010fea0003800000 */
.L_x_144:
[----:B------:R-:W-:Y:S05]  /*b740*/  @!P0 BRA `(.L_x_95) ;  /* 0x0000000000048947 */ /* 0x000fea0003800000 */
[----:B------:R-:W-:Y:S01]  /*b750*/  BPT.TRAP 0x1 ;  /* 0x000000040000795c */ /* 0x000fe20000300000 */
.L_x_95:
[----:B------:R0:W0:Y:S02]  /*b760*/  SYNCS.PHASECHK.TRANS64.TRYWAIT P0, [R7+URZ+0x17080], R0 ;  /* 0x01708000070075a7 */ /* 0x000024000800017f */
[----:B0-----:R-:W-:Y:S05]  /*b770*/  @!P0 NANOSLEEP.SYNCS 0x989680 ;  /* 0x009896800000895d */ /* 0x001fea0003900000 */
[----:B------:R-:W0:Y:S02]  /*b780*/  @!P0 SYNCS.PHASECHK.TRANS64 P0, [R7+URZ+0x17080], R0 ;  /* 0x01708000070085a7 */ /* 0x000e24000800007f */
[----:B0-----:R-:W-:Y:S05]  /*b790*/  @!P0 BRA `(.L_x_95) ;  /* 0xfffffffc00f08947 */ /* 0x001fea000383ffff */
.L_x_8:
[----:B------:R-:W-:Y:S05]  /*b7a0*/  BSYNC B6 ;  /* 0x0000000000067941 */ /* 0x000fea0003800000 */
.L_x_5:
[----:B------:R-:W-:Y:S05]  /*b7b0*/  EXIT ;  /* 0x000000000000794d */ /* 0x000fea0003800000 */
.L_x_12:
[----:B0-----:R-:W-:-:S04]  /*b7c0*/  IMAD.U32 R3, RZ, RZ, UR40 ;  /* 0x00000028ff037e24 */ /* 0x001fc8000f8e00ff */
[----:B------:R0:W1:Y:S03]  /*b7d0*/  SYNCS.PHASECHK.TRANS64.TRYWAIT P0, [R3+URZ+0x17000], R2 ;  /* 0x01700002030075a7 */ /* 0x000066000800017f */
[----:B-1----:R-:W-:Y:S05]  /*b7e0*/  @!P0 NANOSLEEP.SYNCS 0x989680 ;  /* 0x009896800000895d */ /* 0x002fea0003900000 */
[----:B------:R-:W1:Y:S02]  /*b7f0*/  @!P0 SYNCS.PHASECHK.TRANS64 P0, [R3+URZ+0x17000], R2 ;  /* 0x01700002030085a7 */ /* 0x000e64000800007f */
[----:B-1----:R-:W-:Y:S05]  /*b800*/  @!P0 BRA `(.L_x_12) ;  /* 0xfffffffc00ec8947 */ /* 0x002fea000383ffff */
[----:B------:R-:W-:Y:S05]  /*b810*/  BRA `(.L_x_96) ;  /* 0xffffff5c00287947 */ /* 0x000fea000383ffff */
.L_x_16:
[----:B0-----:R-:W-:-:S04]  /*b820*/  IMAD.U32 R3, RZ, RZ, UR40 ;  /* 0x00000028ff037e24 */ /* 0x001fc8000f8e00ff */
[----:B------:R0:W2:Y:S03]  /*b830*/  SYNCS.PHASECHK.TRANS64.TRYWAIT P1, [R3+URZ+0x17030], R2 ;  /* 0x01703002030075a7 */ /* 0x0000a6000802017f */
[----:B--2---:R-:W-:Y:S05]  /*b840*/  @!P1 NANOSLEEP.SYNCS 0x989680 ;  /* 0x009896800000995d */ /* 0x004fea0003900000 */
[----:B------:R-:W2:Y:S02]  /*b850*/  @!P1 SYNCS.PHASECHK.TRANS64 P1, [R3+URZ+0x17030], R2 ;  /* 0x01703002030095a7 */ /* 0x000ea4000802007f */
[----:B--2---:R-:W-:Y:S05]  /*b860*/  @!P1 BRA `(.L_x_16) ;  /* 0xfffffffc00ec9947 */ /* 0x004fea000383ffff */
[----:B------:R-:W-:Y:S05]  /*b870*/  BRA `(.L_x_15) ;  /* 0xffffff5c00447947 */ /* 0x000fea000383ffff */
.L_x_22:
[----:B-1----:R-:W-:-:S04]  /*b880*/  IMAD.U32 R5, RZ, RZ, UR21 ;  /* 0x00000015ff057e24 */ /* 0x002fc8000f8e00ff */
[----:B------:R1:W2:Y:S03]  /*b890*/  SYNCS.PHASECHK.TRANS64.TRYWAIT P1, [R5+URZ+0x17030], R4 ;  /* 0x01703004050075a7 */ /* 0x0002a6000802017f */
[----:B--2---:R-:W-:Y:S05]  /*b8a0*/  @!P1 NANOSLEEP.SYNCS 0x989680 ;  /* 0x009896800000995d */ /* 0x004fea0003900000 */
[----:B------:R-:W2:Y:S02]  /*b8b0*/  @!P1 SYNCS.PHASECHK.TRANS64 P1, [R5+URZ+0x17030], R4 ;  /* 0x01703004050095a7 */ /* 0x000ea4000802007f */
[----:B--2---:R-:W-:Y:S05]  /*b8c0*/  @!P1 BRA `(.L_x_22) ;  /* 0xfffffffc00ec9947 */ /* 0x004fea000383ffff */
[----:B------:R-:W-:Y:S05]  /*b8d0*/  BRA `(.L_x_21) ;  /* 0xffffff7c00d47947 */ /* 0x000fea000383ffff */
.L_x_26:
[----:B-1----:R-:W-:-:S04]  /*b8e0*/  IMAD.U32 R5, RZ, RZ, UR14 ;  /* 0x0000000eff057e24 */ /* 0x002fc8000f8e00ff */
[----:B------:R1:W2:Y:S03]  /*b8f0*/  SYNCS.PHASECHK.TRANS64.TRYWAIT P1, [R5+URZ+0x17050], R4 ;  /* 0x01705004050075a7 */ /* 0x0002a6000802017f */
[----:B--2---:R-:W-:Y:S05]  /*b900*/  @!P1 NANOSLEEP.SYNCS 0x989680 ;  /* 0x009896800000995d */ /* 0x004fea0003900000 */
[----:B------:R-:W2:Y:S02]  /*b910*/  @!P1 SYNCS.PHASECHK.TRANS64 P1, [R5+URZ+0x17050], R4 ;  /* 0x01705004050095a7 */ /* 0x000ea4000802007f */
[----:B--2---:R-:W-:Y:S05]  /*b920*/  @!P1 BRA `(.L_x_26) ;  /* 0xfffffffc00ec9947 */ /* 0x004fea000383ffff */
[----:B------:R-:W-:Y:S05]  /*b930*/  BRA `(.L_x_25) ;  /* 0xffffff8000307947 */ /* 0x000fea000383ffff */
.L_x_33:
[----:B-1----:R-:W-:-:S04]  /*b940*/  IMAD.U32 R3, RZ, RZ, UR16 ;  /* 0x00000010ff037e24 */ /* 0x002fc8000f8e00ff */
[----:B------:R1:W2:Y:S03]  /*b950*/  SYNCS.PHASECHK.TRANS64.TRYWAIT P1, [R3+URZ+0x17050], R2 ;  /* 0x01705002030075a7 */ /* 0x0002a6000802017f */
[----:B--2---:R-:W-:Y:S05]  /*b960*/  @!P1 NANOSLEEP.SYNCS 0x989680 ;  /* 0x009896800000995d */ /* 0x004fea0003900000 */
[----:B------:R-:W2:Y:S02]  /*b970*/  @!P1 SYNCS.PHASECHK.TRANS64 P1, [R3+URZ+0x17050], R2 ;  /* 0x01705002030095a7 */ /* 0x000ea4000802007f */
[----:B--2---:R-:W-:Y:S05]  /*b980*/  @!P1 BRA `(.L_x_33) ;  /* 0xfffffffc00ec9947 */ /* 0x004fea000383ffff */
[----:B------:R-:W-:Y:S05]  /*b990*/  BRA `(.L_x_32) ;  /* 0xffffff9800847947 */ /* 0x000fea000383ffff */
.L_x_46:
[----:B------:R-:W-:Y:S02]  /*b9a0*/  IMAD.MOV.U32 R13, RZ, RZ, R22 ;  /* 0x000000ffff0d7224 */ /* 0x000fe400078e0016 */
[----:B------:R-:W-:Y:S02]  /*b9b0*/  IMAD.MOV.U32 R12, RZ, RZ, RZ ;  /* 0x000000ffff0c7224 */ /* 0x000fe400078e00ff */
[----:B------:R-:W-:Y:S02]  /*b9c0*/  IMAD.MOV.U32 R11, RZ, RZ, 0x1f ;  /* 0x0000001fff0b7424 */ /* 0x000fe400078e00ff */
[----:B------:R-:W-:-:S07]  /*b9d0*/  IMAD.MOV.U32 R15, RZ, RZ, -0x1 ;  /* 0xffffffffff0f7424 */ /* 0x000fce00078e00ff */
[----:B0----5:R-:W-:Y:S05]  /*b9e0*/  WARPSYNC.COLLECTIVE R15, `(.L_x_97) ;  /* 0x000000000f087348 */ /* 0x021fea0003c00000 */
[----:B------:R1:W2:Y:S02]  /*b9f0*/  SHFL.IDX P6, R14, R13, R12, R11 ;  /* 0x0000000c0d0e7389 */ /* 0x0002a400000c000b */
[----:B012--5:R-:W-:Y:S01]  /*ba00*/  ENDCOLLECTIVE ;  /* 0x000000000000791b */ /* 0x027fe20003800000 */
.L_x_97:
[----:B------:R-:W-:Y:S05]  /*ba10*/  BRA `(.L_x_98) ;  /* 0xffffffd0001c7947 */ /* 0x000fea000383ffff */
.L_x_48:
[----:B0-----:R-:W-:-:S04]  /*ba20*/  IMAD.U32 R3, RZ, RZ, UR44 ;  /* 0x0000002cff037e24 */ /* 0x001fc8000f8e00ff */
[----:B------:R0:W1:Y:S03]  /*ba30*/  SYNCS.PHASECHK.TRANS64.TRYWAIT P0, [R3+URZ+0x17080], R10 ;  /* 0x0170800a030075a7 */ /* 0x000066000800017f */
[----:B-1----:R-:W-:Y:S05]  /*ba40*/  @!P0 NANOSLEEP.SYNCS 0x989680 ;  /* 0x009896800000895d */ /* 0x002fea0003900000 */
[----:B------:R-:W1:Y:S02]  /*ba50*/  @!P0 SYNCS.PHASECHK.TRANS64 P0, [R3+URZ+0x17080], R10 ;  /* 0x0170800a030085a7 */ /* 0x000e64000800007f */
[----:B-1----:R-:W-:Y:S05]  /*ba60*/  @!P0 BRA `(.L_x_48) ;  /* 0xfffffffc00ec8947 */ /* 0x002fea000383ffff */
[----:B------:R-:W-:Y:S05]  /*ba70*/  BRA `(.L_x_99) ;  /* 0xffffffd000ac7947 */ /* 0x000fea000383ffff */
.L_x_49:
[----:B------:R-:W-:Y:S01]  /*ba80*/  BSSY B0, `(.L_x_100) ;  /* 0x0000008000007945 */ /* 0x000fe20003800000 */
[----:B------:R-:W-:Y:S02]  /*ba90*/  IMAD.MOV.U32 R13, RZ, RZ, R9 ;  /* 0x000000ffff0d7224 */ /* 0x000fe400078e0009 */
[----:B------:R-:W-:Y:S02]  /*baa0*/  IMAD.MOV.U32 R12, RZ, RZ, RZ ;  /* 0x000000ffff0c7224 */ /* 0x000fe400078e00ff */
[----:B------:R-:W-:Y:S02]  /*bab0*/  IMAD.MOV.U32 R11, RZ, RZ, 0x1e1f ;  /* 0x00001e1fff0b7424 */ /* 0x000fe400078e00ff */
[----:B------:R-:W-:-:S07]  /*bac0*/  IMAD.MOV.U32 R15, RZ, RZ, -0x1 ;  /* 0xffffffffff0f7424 */ /* 0x000fce00078e00ff */
[----:B------:R-:W-:Y:S05]  /*bad0*/  WARPSYNC.COLLECTIVE R15, `(.L_x_101) ;  /* 0x000000000f087348 */ /* 0x000fea0003c00000 */
[----:B------:R0:W1:Y:S02]  /*bae0*/  SHFL.IDX P6, R14, R13, R12, R11 ;  /* 0x0000000c0d0e7389 */ /* 0x00006400000c000b */
[----:B01----:R-:W-:Y:S01]  /*baf0*/  ENDCOLLECTIVE ;  /* 0x000000000000791b */ /* 0x003fe20003800000 */
.L_x_101:
[----:B------:R-:W-:Y:S05]  /*bb00*/  BSYNC B0 ;  /* 0x0000000000007941 */ /* 0x000fea0003800000 */
.L_x_100:
[----:B------:R-:W-:Y:S01]  /*bb10*/  IMAD.MOV.U32 R13, RZ, RZ, R8 ;  /* 0x000000ffff0d7224 */ /* 0x000fe200078e0008 */
[----:B------:R-:W0:Y:S01]  /*bb20*/  LDC R21, c[0x0][0x2f4] ;  /* 0x0000bd00ff157b82 */ /* 0x000e220000000800 */
[----:B------:R-:W-:Y:S02]  /*bb30*/  IMAD.MOV.U32 R12, RZ, RZ, RZ ;  /* 0x000000ffff0c7224 */ /* 0x000fe400078e00ff */
[----:B------:R-:W-:Y:S02]  /*bb40*/  IMAD.MOV.U32 R11, RZ, RZ, 0x1e1f ;  /* 0x00001e1fff0b7424 */ /* 0x000fe400078e00ff */
[----:B------:R-:W-:Y:S02]  /*bb50*/  IMAD.MOV.U32 R15, RZ, RZ, -0x1 ;  /* 0xffffffffff0f7424 */ /* 0x000fe400078e00ff */
[----:B------:R-:W-:Y:S02]  /*bb60*/  IMAD.MOV.U32 R3, RZ, RZ, R14 ;  /* 0x000000ffff037224 */ /* 0x000fe400078e000e */
[----:B------:R-:W-:-:S07]  /*bb70*/  VIADD R19, R26, UR44 ;  /* 0x0000002c1a137c36 */ /* 0x000fce0008000000 */
[----:B0-----:R-:W-:Y:S05]  /*bb80*/  WARPSYNC.COLLECTIVE R15, `(.L_x_102) ;  /* 0x000000000f087348 */ /* 0x001fea0003c00000 */
[----:B------:R1:W2:Y:S02]  /*bb90*/  SHFL.IDX P6, R14, R13, R12, R11 ;  /* 0x0000000c0d0e7389 */ /* 0x0002a400000c000b */
[----:B012---:R-:W-:Y:S01]  /*bba0*/  ENDCOLLECTIVE ;  /* 0x000000000000791b */ /* 0x007fe20003800000 */
.L_x_102:
[----:B------:R-:W-:Y:S01]  /*bbb0*/  IMAD.MOV.U32 R13, RZ, RZ, R9 ;  /* 0x000000ffff0d7224 */ /* 0x000fe200078e0009 */
[-C--:B------:R-:W-:Y:S01]  /*bbc0*/  ISETP.GE.AND P4, PT, R20, R21.reuse, PT ;  /* 0x000000151400720c */ /* 0x080fe20003f86270 */
[----:B------:R-:W-:Y:S01]  /*bbd0*/  IMAD.MOV.U32 R12, RZ, RZ, 0x1 ;  /* 0x00000001ff0c7424 */ /* 0x000fe200078e00ff */
[----:B------:R-:W-:Y:S01]  /*bbe0*/  ISETP.GE.AND P3, PT, R24, R21, PT ;  /* 0x000000151800720c */ /* 0x000fe20003f66270 */
[----:B------:R-:W-:-:S12]  /*bbf0*/  IMAD.MOV.U32 R2, RZ, RZ, R14 ;  /* 0x000000ffff027224 */ /* 0x000fd800078e000e */
[----:B------:R-:W-:Y:S05]  /*bc00*/  WARPSYNC.COLLECTIVE R15, `(.L_x_103) ;  /* 0x000000000f087348 */ /* 0x000fea0003c00000 */
[----:B------:R0:W1:Y:S02]  /*bc10*/  SHFL.IDX P6, R14, R13, R12, R11 ;  /* 0x0000000c0d0e7389 */ /* 0x00006400000c000b */
[----:B01----:R-:W-:Y:S01]  /*bc20*/  ENDCOLLECTIVE ;  /* 0x000000000000791b */ /* 0x003fe20003800000 */
.L_x_103:
[----:B------:R-:W-:-:S05]  /*bc30*/  IADD3 R2, P1, R20, R2, RZ ;  /* 0x0000000214027210 */ /* 0x000fca0007f3e0ff */
[----:B------:R-:W-:Y:S01]  /*bc40*/  IMAD.X R3, RZ, RZ, R3, P1 ;  /* 0x000000ffff037224 */ /* 0x000fe200008e0603 */
[----:B------:R-:W-:Y:S01]  /*bc50*/  ISETP.LT.OR P1, PT, R6, 0x1, P4 ;  /* 0x000000010600780c */ /* 0x000fe20002721670 */
[----:B------:R-:W-:-:S12]  /*bc60*/  IMAD.MOV.U32 R13, RZ, RZ, R8 ;  /* 0x000000ffff0d7224 */ /* 0x000fd800078e0008 */
[----:B------:R-:W-:Y:S01]  /*bc70*/  @!PT LDS RZ, [RZ] ;  /* 0x00000000fffff984 */ /* 0x000fe20000000800 */
[----:B------:R-:W-:Y:S01]  /*bc80*/  @!PT LDS RZ, [RZ] ;  /* 0x00000000fffff984 */ /* 0x000fe20000000800 */
[----:B------:R-:W-:Y:S01]  /*bc90*/  @!PT LDS RZ, [RZ] ;  /* 0x00000000fffff984 */ /* 0x000fe20000000800 */
[----:B------:R0:W-:Y:S01]  /*bca0*/  LDGSTS.E.BYPASS.LTC128B.128 [R19+0x6400], desc[UR38][R2.64], !P1 ;  /* 0x0640000002137fae */ /* 0x0001e2000c901d66 */
[----:B------:R-:W-:Y:S01]  /*bcb0*/  ISETP.LT.OR P1, PT, R6, 0x1, P3 ;  /* 0x000000010600780c */ /* 0x000fe20001f21670 */
[----:B------:R-:W-:-:S12]  /*bcc0*/  IMAD.MOV.U32 R9, RZ, RZ, R14 ;  /* 0x000000ffff097224 */ /* 0x000fd800078e000e */
[----:B0-----:R-:W-:Y:S05]  /*bcd0*/  WARPSYNC.COLLECTIVE R15, `(.L_x_104) ;  /* 0x000000000f087348 */ /* 0x001fea0003c00000 */
[----:B------:R1:W2:Y:S02]  /*bce0*/  SHFL.IDX P6, R14, R13, R12, R11 ;  /* 0x0000000c0d0e7389 */ /* 0x0002a400000c000b */
[----:B012---:R-:W-:Y:S01]  /*bcf0*/  ENDCOLLECTIVE ;  /* 0x000000000000791b */ /* 0x007fe20003800000 */
.L_x_104:
[----:B------:R-:W-:Y:S01]  /*bd00*/  @!PT LDS RZ, [RZ] ;  /* 0x00000000fffff984 */ /* 0x000fe20000000800 */
[----:B------:R-:W-:Y:S01]  /*bd10*/  @!PT LDS RZ, [RZ] ;  /* 0x00000000fffff984 */ /* 0x000fe20000000800 */
[----:B------:R-:W-:Y:S01]  /*bd20*/  @!PT LDS RZ, [RZ] ;  /* 0x00000000fffff984 */ /* 0x000fe20000000800 */
[----:B------:R-:W-:Y:S01]  /*bd30*/  LDGSTS.E.BYPASS.LTC128B.128 [R19+0x7400], desc[UR38][R2.64+0x20], !P1 ;  /* 0x0740002002137fae */ /* 0x000fe2000c901d66 */
[----:B------:R-:W-:-:S04]  /*bd40*/  ISETP.GE.AND P1, PT, R18, R21, PT ;  /* 0x000000151200720c */ /* 0x000fc80003f26270 */
[----:B------:R-:W-:-:S13]  /*bd50*/  ISETP.LT.OR P2, PT, R6, 0x1, P1 ;  /* 0x000000010600780c */ /* 0x000fda0000f41670 */
[----:B------:R0:W-:Y:S01]  /*bd60*/  LDGSTS.E.BYPASS.LTC128B.128 [R19+0x8400], desc[UR38][R2.64+0x40], !P2 ;  /* 0x0840004002137fae */ /* 0x0001e2000d101d66 */
[----:B------:R-:W-:Y:S01]  /*bd70*/  ISETP.GE.AND P2, PT, R6, 0x41, PT ;  /* 0x000000410600780c */ /* 0x000fe20003f46270 */
[----:B0-----:R-:W-:Y:S01]  /*bd80*/  IMAD.MOV.U32 R2, RZ, RZ, R14 ;  /* 0x000000ffff027224 */ /* 0x001fe200078e000e */
[----:B------:R-:W-:Y:S11]  /*bd90*/  BRA `(.L_x_105) ;  /* 0xffffffd0009c7947 */ /* 0x000ff6000383ffff */
.L_x_52:
[----:B0-----:R-:W-:-:S04]  /*bda0*/  IMAD.U32 R3, RZ, RZ, UR44 ;  /* 0x0000002cff037e24 */ /* 0x001fc8000f8e00ff */
[----:B------:R0:W1:Y:S03]  /*bdb0*/  SYNCS.PHASECHK.TRANS64.TRYWAIT P1, [R3+URZ+0x17040], R10 ;  /* 0x0170400a030075a7 */ /* 0x000066000802017f */
[----:B-1----:R-:W-:Y:S05]  /*bdc0*/  @!P1 NANOSLEEP.SYNCS 0x989680 ;  /* 0x009896800000995d */ /* 0x002fea0003900000 */
[----:B------:R-:W1:Y:S02]  /*bdd0*/  @!P1 SYNCS.PHASECHK.TRANS64 P1, [R3+URZ+0x17040], R10 ;  /* 0x0170400a030095a7 */ /* 0x000e64000802007f */
[----:B-1----:R-:W-:Y:S05]  /*bde0*/  @!P1 BRA `(.L_x_52) ;  /* 0xfffffffc00ec9947 */ /* 0x002fea000383ffff */
[----:B------:R-:W-:Y:S05]  /*bdf0*/  BRA `(.L_x_106) ;  /* 0xffffffd000e87947 */ /* 0x000fea000383ffff */
.L_x_53:
[----:B------:R-:W-:Y:S01]  /*be00*/  BSSY B0, `(.L_x_107) ;  /* 0x0000008000007945 */ /* 0x000fe20003800000 */
[----:B------:R-:W-:Y:S01]  /*be10*/  IMAD.MOV.U32 R13, RZ, RZ, R4 ;  /* 0x000000ffff0d7224 */ /* 0x000fe200078e0004 */
[----:B------:R-:W-:Y:S01]  /*be20*/  MOV R11, 0x1e1f ;  /* 0x00001e1f000b7802 */ /* 0x000fe20000000f00 */
[----:B------:R-:W-:Y:S02]  /*be30*/  IMAD.MOV.U32 R12, RZ, RZ, RZ ;  /* 0x000000ffff0c7224 */ /* 0x000fe400078e00ff */
[----:B------:R-:W-:-:S07]  /*be40*/  IMAD.MOV.U32 R15, RZ, RZ, -0x1 ;  /* 0xffffffffff0f7424 */ /* 0x000fce00078e00ff */
[----:B------:R-:W-:Y:S05]  /*be50*/  WARPSYNC.COLLECTIVE R15, `(.L_x_108) ;  /* 0x000000000f087348 */ /* 0x000fea0003c00000 */
[----:B------:R0:W1:Y:S02]  /*be60*/  SHFL.IDX P6, R14, R13, R12, R11 ;  /* 0x0000000c0d0e7389 */ /* 0x00006400000c000b */
[----:B01----:R-:W-:Y:S01]  /*be70*/  ENDCOLLECTIVE ;  /* 0x000000000000791b */ /* 0x003fe20003800000 */
.L_x_108:
[----:B------:R-:W-:Y:S05]  /*be80*/  BSYNC B0 ;  /* 0x0000000000007941 */ /* 0x000fea0003800000 */
.L_x_107:
[----:B------:R-:W-:Y:S02]  /*be90*/  IMAD.MOV.U32 R13, RZ, RZ, R0 ;  /* 0x000000ffff0d7224 */ /* 0x000fe400078e0000 */
[----:B------:R-:W-:Y:S02]  /*bea0*/  IMAD.MOV.U32 R12, RZ, RZ, RZ ;  /* 0x000000ffff0c7224 */ /* 0x000fe400078e00ff */
[----:B------:R-:W-:Y:S02]  /*beb0*/  IMAD.MOV.U32 R11, RZ, RZ, 0x1e1f ;  /* 0x00001e1fff0b7424 */ /* 0x000fe400078e00ff */
[----:B------:R-:W-:Y:S02]  /*bec0*/  IMAD.MOV.U32 R15, RZ, RZ, -0x1 ;  /* 0xffffffffff0f7424 */ /* 0x000fe400078e00ff */
[----:B------:R-:W-:-:S07]  /*bed0*/  IMAD.MOV.U32 R2, RZ, RZ, R14 ;  /* 0x000000ffff027224 */ /* 0x000fce00078e000e */
[----:B------:R-:W-:Y:S05]  /*bee0*/  WARPSYNC.COLLECTIVE R15, `(.L_x_109) ;  /* 0x000000000f087348 */ /* 0x000fea0003c00000 */
[----:B------:R0:W1:Y:S02]  /*bef0*/  SHFL.IDX P6, R14, R13, R12, R11 ;  /* 0x0000000c0d0e7389 */ /* 0x00006400000c000b */
[----:B01----:R-:W-:Y:S01]  /*bf00*/  ENDCOLLECTIVE ;  /* 0x000000000000791b */ /* 0x003fe20003800000 */
.L_x_109:
[----:B------:R-:W-:Y:S02]  /*bf10*/  IMAD.MOV.U32 R13, RZ, RZ, R4 ;  /* 0x000000ffff0d7224 */ /* 0x000fe400078e0004 */
[----:B------:R-:W-:Y:S01]  /*bf20*/  IMAD.MOV.U32 R12, RZ, RZ, 0x1 ;  /* 0x00000001ff0c7424 */ /* 0x000fe200078e00ff */
[----:B------:R-:W-:-:S05]  /*bf30*/  @P0 IADD3 R14, P1, R6, R14, RZ ;  /* 0x0000000e060e0210 */ /* 0x000fca0007f3e0ff */
[----:B------:R-:W-:Y:S02]  /*bf40*/  @P0 IMAD.X R3, RZ, RZ, R2, P1 ;  /* 0x000000ffff030224 */ /* 0x000fe400008e0602 */
[----:B------:R-:W-:-:S07]  /*bf50*/  @P0 IMAD.MOV.U32 R2, RZ, RZ, R14 ;  /* 0x000000ffff020224 */ /* 0x000fce00078e000e */
[----:B------:R-:W-:Y:S05]  /*bf60*/  WARPSYNC.COLLECTIVE R15, `(.L_x_110) ;  /* 0x000000000f087348 */ /* 0x000fea0003c00000 */
[----:B------:R0:W1:Y:S02]  /*bf70*/  SHFL.IDX P6, R14, R13, R12, R11 ;  /* 0x0000000c0d0e7389 */ /* 0x00006400000c000b */
[----:B01----:R-:W-:Y:S01]  /*bf80*/  ENDCOLLECTIVE ;  /* 0x000000000000791b */ /* 0x003fe20003800000 */
.L_x_110:
[----:B------:R-:W-:Y:S01]  /*bf90*/  @!PT LDS RZ, [RZ] ;  /* 0x00000000fffff984 */ /* 0x000fe20000000800 */
[----:B------:R-:W-:Y:S01]  /*bfa0*/  @!PT LDS RZ, [RZ] ;  /* 0x00000000fffff984 */ /* 0x000fe20000000800 */
[----:B------:R-:W-:Y:S01]  /*bfb0*/  @!PT LDS RZ, [RZ] ;  /* 0x00000000fffff984 */ /* 0x000fe20000000800 */
[----:B------:R0:W-:Y:S04]  /*bfc0*/  @P0 LDGSTS.E.BYPASS.LTC128B.128 [R19+0x10c00], desc[UR38][R2.64], !P5 ;  /* 0x10c0000002130fae */ /* 0x0001e8000e901d66 */
[----:B------:R0:W-:Y:S04]  /*bfd0*/  @P0 LDGSTS.E.BYPASS.LTC128B.128 [R19+0x11c00], desc[UR38][R2.64+0x20], !P4 ;  /* 0x11c0002002130fae */ /* 0x0001e8000e101d66 */
[----:B------:R0:W-:Y:S01]  /*bfe0*/  @P0 LDGSTS.E.BYPASS.LTC128B.128 [R19+0x12c00], desc[UR38][R2.64+0x40], !P3 ;  /* 0x12c0004002130fae */ /* 0x0001e2000d901d66 */
[----:B------:R-:W-:Y:S02]  /*bff0*/  IMAD.MOV.U32 R13, RZ, RZ, R0 ;  /* 0x000000ffff0d7224 */ /* 0x000fe400078e0000 */
[----:B------:R-:W-:-:S07]  /*c000*/  IMAD.MOV.U32 R5, RZ, RZ, R14 ;  /* 0x000000ffff057224 */ /* 0x000fce00078e000e */
[----:B0-----:R-:W-:Y:S05]  /*c010*/  WARPSYNC.COLLECTIVE R15, `(.L_x_111) ;  /* 0x000000000f087348 */ /* 0x001fea0003c00000 */
[----:B------:R1:W2:Y:S02]  /*c020*/  SHFL.IDX P6, R14, R13, R12, R11 ;  /* 0x0000000c0d0e7389 */ /* 0x0002a400000c000b */
[----:B012---:R-:W-:Y:S01]  /*c030*/  ENDCOLLECTIVE ;  /* 0x000000000000791b */ /* 0x007fe20003800000 */
.L_x_111:
[----:B------:R-:W-:Y:S05]  /*c040*/  BRA `(.L_x_112) ;  /* 0xffffffd000f07947 */ /* 0x000fea000383ffff */
.L_x_56:
[----:B------:R-:W-:Y:S02]  /*c050*/  IMAD.MOV.U32 R13, RZ, RZ, R4 ;  /* 0x000000ffff0d7224 */ /* 0x000fe400078e0004 */
[----:B------:R-:W-:Y:S02]  /*c060*/  IMAD.MOV.U32 R12, RZ, RZ, RZ ;  /* 0x000000ffff0c7224 */ /* 0x000fe400078e00ff */
[----:B------:R-:W-:Y:S02]  /*c070*/  IMAD.MOV.U32 R11, RZ, RZ, 0x1e1f ;  /* 0x00001e1fff0b7424 */ /* 0x000fe400078e00ff */
[----:B------:R-:W-:Y:S02]  /*c080*/  IMAD.MOV.U32 R15, RZ, RZ, -0x1 ;  /* 0xffffffffff0f7424 */ /* 0x000fe400078e00ff */
[----:B------:R-:W-:-:S07]  /*c090*/  IMAD R7, R21, 0xc0, R25 ;  /* 0x000000c015077824 */ /* 0x000fce00078e0219 */
[----:B------:R-:W-:Y:S05]  /*c0a0*/  WARPSYNC.COLLECTIVE R15, `(.L_x_113) ;  /* 0x000000000f087348 */ /* 0x000fea0003c00000 */
[----:B------:R0:W1:Y:S02]  /*c0b0*/  SHFL.IDX P6, R14, R13, R12, R11 ;  /* 0x0000000c0d0e7389 */ /* 0x00006400000c000b */
[----:B01----:R-:W-:Y:S01]  /*c0c0*/  ENDCOLLECTIVE ;  /* 0x000000000000791b */ /* 0x003fe20003800000 */
.L_x_113:
[----:B------:R-:W-:Y:S02]  /*c0d0*/  IMAD.MOV.U32 R13, RZ, RZ, R0 ;  /* 0x000000ffff0d7224 */ /* 0x000fe400078e0000 */
[----:B------:R-:W-:-:S07]  /*c0e0*/  IMAD.MOV.U32 R2, RZ, RZ, R14 ;  /* 0x000000ffff027224 */ /* 0x000fce00078e000e */
[----:B------:R-:W-:Y:S05]  /*c0f0*/  WARPSYNC.COLLECTIVE R15, `(.L_x_114) ;  /* 0x000000000f087348 */ /* 0x000fea0003c00000 */
[----:B------:R0:W1:Y:S02]  /*c100*/  SHFL.IDX P6, R14, R13, R12, R11 ;  /* 0x0000000c0d0e7389 */ /* 0x00006400000c000b */
[----:B01----:R-:W-:Y:S01]  /*c110*/  ENDCOLLECTIVE ;  /* 0x000000000000791b */ /* 0x003fe20003800000 */
.L_x_114:
[----:B------:R-:W-:Y:S02]  /*c120*/  ULDC UR4, c[0x0][0x288] ;  /* 0x0000a20000047ab9 */ /* 0x000fe40000000800 */
[----:B------:R-:W-:-:S05]  /*c130*/  IMAD R8, R8, UR4, RZ ;  /* 0x0000000408087c24 */ /* 0x000fca000f8e02ff */
[----:B------:R-:W-:Y:S01]  /*c140*/  ISETP.GE.AND P1, PT, R7, R8, PT ;  /* 0x000000080700720c */ /* 0x000fe20003f26270 */
[----:B------:R-:W-:Y:S02]  /*c150*/  IMAD.MOV.U32 R13, RZ, RZ, R4 ;  /* 0x000000ffff0d7224 */ /* 0x000fe400078e0004 */
[----:B------:R-:W-:-:S10]  /*c160*/  IMAD.MOV.U32 R12, RZ, RZ, 0x1 ;  /* 0x00000001ff0c7424 */ /* 0x000fd400078e00ff */
[----:B------:R-:W-:-:S05]  /*c170*/  @!P1 IADD3 R14, P4, R20, R14, RZ ;  /* 0x0000000e140e9210 */ /* 0x000fca0007f9e0ff */
[----:B------:R-:W-:Y:S02]  /*c180*/  @!P1 IMAD.X R3, RZ, RZ, R2, P4 ;  /* 0x000000ffff039224 */ /* 0x000fe400020e0602 */
[----:B------:R-:W-:-:S07]  /*c190*/  @!P1 IMAD.MOV.U32 R2, RZ, RZ, R14 ;  /* 0x000000ffff029224 */ /* 0x000fce00078e000e */
[----:B------:R-:W-:Y:S05]  /*c1a0*/  WARPSYNC.COLLECTIVE R15, `(.L_x_115) ;  /* 0x000000000f087348 */ /* 0x000fea0003c00000 */
[----:B------:R0:W1:Y:S02]  /*c1b0*/  SHFL.IDX P6, R14, R13, R12, R11 ;  /* 0x0000000c0d0e7389 */ /* 0x00006400000c000b */
[----:B01----:R-:W-:Y:S01]  /*c1c0*/  ENDCOLLECTIVE ;  /* 0x000000000000791b */ /* 0x003fe20003800000 */
.L_x_115:
[----:B------:R-:W-:Y:S01]  /*c1d0*/  @!PT LDS RZ, [RZ] ;  /* 0x00000000fffff984 */ /* 0x000fe20000000800 */
[----:B------:R-:W-:Y:S01]  /*c1e0*/  @!PT LDS RZ, [RZ] ;  /* 0x00000000fffff984 */ /* 0x000fe20000000800 */
[----:B------:R-:W-:Y:S01]  /*c1f0*/  @!PT LDS RZ, [RZ] ;  /* 0x00000000fffff984 */ /* 0x000fe20000000800 */
[----:B------:R0:W-:Y:S04]  /*c200*/  @!P1 LDGSTS.E.BYPASS.LTC128B.128 [R19+0xc400], desc[UR38][R2.64], !P3 ;  /* 0x0c40000002139fae */ /* 0x0001e8000d901d66 */
[----:B------:R0:W-:Y:S04]  /*c210*/  @!P1 LDGSTS.E.BYPASS.LTC128B.128 [R19+0xdc00], desc[UR38][R2.64+0x20], !P2 ;  /* 0x0dc0002002139fae */ /* 0x0001e8000d101d66 */
[----:B------:R0:W-:Y:S01]  /*c220*/  @!P1 LDGSTS.E.BYPASS.LTC128B.128 [R19+0xf400], desc[UR38][R2.64+0x40], !P0 ;  /* 0x0f40004002139fae */ /* 0x0001e2000c101d66 */
[----:B------:R-:W-:Y:S02]  /*c230*/  IMAD.MOV.U32 R13, RZ, RZ, R0 ;  /* 0x000000ffff0d7224 */ /* 0x000fe400078e0000 */
[----:B------:R-:W-:-:S07]  /*c240*/  IMAD.MOV.U32 R9, RZ, RZ, R14 ;  /* 0x000000ffff097224 */ /* 0x000fce00078e000e */
[----:B0-----:R-:W-:Y:S05]  /*c250*/  WARPSYNC.COLLECTIVE R15, `(.L_x_116) ;  /* 0x000000000f087348 */ /* 0x001fea0003c00000 */
[----:B------:R1:W2:Y:S02]  /*c260*/  SHFL.IDX P6, R14, R13, R12, R11 ;  /* 0x0000000c0d0e7389 */ /* 0x0002a400000c000b */
[----:B012---:R-:W-:Y:S01]  /*c270*/  ENDCOLLECTIVE ;  /* 0x000000000000791b */ /* 0x007fe20003800000 */
.L_x_116:
[----:B------:R-:W-:-:S05]  /*c280*/  VIADD R3, R7, 0x40 ;  /* 0x0000004007037836 */ /* 0x000fca0000000000 */
[----:B------:R-:W-:Y:S01]  /*c290*/  ISETP.GE.AND P1, PT, R3, R8, PT ;  /* 0x000000080300720c */ /* 0x000fe20003f26270 */
[----:B------:R-:W-:Y:S02]  /*c2a0*/  IMAD.MOV.U32 R13, RZ, RZ, R6 ;  /* 0x000000ffff0d7224 */ /* 0x000fe400078e0006 */
[----:B------:R-:W-:-:S10]  /*c2b0*/  IMAD.MOV.U32 R12, RZ, RZ, RZ ;  /* 0x000000ffff0c7224 */ /* 0x000fd400078e00ff */
[----:B------:R-:W-:-:S05]  /*c2c0*/  @!P1 IADD3 R14, P4, R20, R14, RZ ;  /* 0x0000000e140e9210 */ /* 0x000fca0007f9e0ff */
[----:B------:R-:W-:-:S08]  /*c2d0*/  @!P1 IMAD.MOV.U32 R2, RZ, RZ, R14 ;  /* 0x000000ffff029224 */ /* 0x000fd000078e000e */
[----:B------:R-:W-:Y:S05]  /*c2e0*/  WARPSYNC.COLLECTIVE R15, `(.L_x_117) ;  /* 0x000000000f087348 */ /* 0x000fea0003c00000 */
[----:B------:R0:W1:Y:S02]  /*c2f0*/  SHFL.IDX P6, R14, R13, R12, R11 ;  /* 0x0000000c0d0e7389 */ /* 0x00006400000c000b */
[----:B01----:R-:W-:Y:S01]  /*c300*/  ENDCOLLECTIVE ;  /* 0x000000000000791b */ /* 0x003fe20003800000 */
.L_x_117:
[----:B------:R-:W-:-:S04]  /*c310*/  @!P1 IMAD.X R9, RZ, RZ, R9, P4 ;  /* 0x000000ffff099224 */ /* 0x000fc800020e0609 */
[----:B------:R-:W-:-:S05]  /*c320*/  @!P1 IMAD.MOV.U32 R3, RZ, RZ, R9 ;  /* 0x000000ffff039224 */ /* 0x000fca00078e0009 */
[----:B------:R-:W-:Y:S01]  /*c330*/  @!PT LDS RZ, [RZ] ;  /* 0x00000000fffff984 */ /* 0x000fe20000000800 */
[----:B------:R-:W-:Y:S01]  /*c340*/  @!PT LDS RZ, [RZ] ;  /* 0x00000000fffff984 */ /* 0x000fe20000000800 */
[----:B------:R-:W-:Y:S01]  /*c350*/  @!PT LDS RZ, [RZ] ;  /* 0x00000000fffff984 */ /* 0x000fe20000000800 */
[----:B------:R0:W-:Y:S01]  /*c360*/  @!P1 LDGSTS.E.BYPASS.LTC128B.128 [R19+0xcc00], desc[UR38][R2.64], !P3 ;  /* 0x0cc0000002139fae */ /* 0x0001e2000d901d66 */
[----:B------:R-:W-:-:S03]  /*c370*/  IMAD.MOV.U32 R13, RZ, RZ, R5 ;  /* 0x000000ffff0d7224 */ /* 0x000fc600078e0005 */
[----:B------:R0:W-:Y:S04]  /*c380*/  @!P1 LDGSTS.E.BYPASS.LTC128B.128 [R19+0xe400], desc[UR38][R2.64+0x20], !P2 ;  /* 0x0e40002002139fae */ /* 0x0001e8000d101d66 */
[----:B------:R0:W-:Y:S01]  /*c390*/  @!P1 LDGSTS.E.BYPASS.LTC128B.128 [R19+0xfc00], desc[UR38][R2.64+0x40], !P0 ;  /* 0x0fc0004002139fae */ /* 0x0001e2000c101d66 */
[----:B------:R-:W-:-:S07]  /*c3a0*/  IMAD.MOV.U32 R6, RZ, RZ, R14 ;  /* 0x000000ffff067224 */ /* 0x000fce00078e000e */
[----:B0-----:R-:W-:Y:S05]  /*c3b0*/  WARPSYNC.COLLECTIVE R15, `(.L_x_118) ;  /* 0x000000000f087348 */ /* 0x001fea0003c00000 */
[----:B------:R1:W2:Y:S02]  /*c3c0*/  SHFL.IDX P6, R14, R13, R12, R11 ;  /* 0x0000000c0d0e7389 */ /* 0x0002a400000c000b */
[----:B012---:R-:W-:Y:S01]  /*c3d0*/  ENDCOLLECTIVE ;  /* 0x000000000000791b */ /* 0x007fe20003800000 */
.L_x_118:
[----:B------:R-:W-:Y:S05]  /*c3e0*/  BRA `(.L_x_119) ;  /* 0xffffffd8002c7947 */ /* 0x000fea000383ffff */
.L_x_59:
[----:B0-2---:R-:W-:-:S04]  /*c3f0*/  MOV R3, UR44 ;  /* 0x0000002c00037c02 */ /* 0x005fc80008000f00 */
[----:B------:R0:W2:Y:S03]  /*c400*/  SYNCS.PHASECHK.TRANS64.TRYWAIT P0, [R3+URZ+0x17020], R0 ;  /* 0x01702000030075a7 */ /* 0x0000a6000800017f */
[----:B--2---:R-:W-:Y:S05]  /*c410*/  @!P0 NANOSLEEP.SYNCS 0x989680 ;  /* 0x009896800000895d */ /* 0x004fea0003900000 */
[----:B------:R-:W2:Y:S02]  /*c420*/  @!P0 SYNCS.PHASECHK.TRANS64 P0, [R3+URZ+0x17020], R0 ;  /* 0x01702000030085a7 */ /* 0x000ea4000800007f */
[----:B--2---:R-:W-:Y:S05]  /*c430*/  @!P0 BRA `(.L_x_59) ;  /* 0xfffffffc00ec8947 */ /* 0x004fea000383ffff */
[----:B------:R-:W-:Y:S05]  /*c440*/  BRA `(.L_x_120) ;  /* 0xffffffd8006c7947 */ /* 0x000fea000383ffff */
.L_x_62:
[----:B0-----:R0:W2:Y:S02]  /*c450*/  SYNCS.PHASECHK.TRANS64.TRYWAIT P1, [R6+URZ+0x17080], R17 ;  /* 0x01708011060075a7 */ /* 0x0010a4000802017f */
[----:B--2---:R-:W-:Y:S05]  /*c460*/  @!P1 NANOSLEEP.SYNCS 0x989680 ;  /* 0x009896800000995d */ /* 0x004fea0003900000 */
[----:B------:R-:W2:Y:S02]  /*c470*/  @!P1 SYNCS.PHASECHK.TRANS64 P1, [R6+URZ+0x17080], R17 ;  /* 0x01708011060095a7 */ /* 0x000ea4000802007f */
[----:B--2---:R-:W-:Y:S05]  /*c480*/  @!P1 BRA `(.L_x_62) ;  /* 0xfffffffc00f09947 */ /* 0x004fea000383ffff */
[----:B------:R-:W-:Y:S05]  /*c490*/  BRA `(.L_x_121) ;  /* 0xffffffdc00247947 */ /* 0x000fea000383ffff */
.L_x_63:
[----:B------:R-:W-:Y:S01]  /*c4a0*/  BSSY B0, `(.L_x_122) ;  /* 0x0000008000007945 */ /* 0x000fe20003800000 */
[----:B------:R-:W-:Y:S02]  /*c4b0*/  IMAD.MOV.U32 R13, RZ, RZ, R27 ;  /* 0x000000ffff0d7224 */ /* 0x000fe400078e001b */
[----:B------:R-:W-:Y:S02]  /*c4c0*/  IMAD.MOV.U32 R12, RZ, RZ, RZ ;  /* 0x000000ffff0c7224 */ /* 0x000fe400078e00ff */
[----:B------:R-:W-:Y:S02]  /*c4d0*/  IMAD.MOV.U32 R11, RZ, RZ, 0x1e1f ;  /* 0x00001e1fff0b7424 */ /* 0x000fe400078e00ff */
[----:B------:R-:W-:-:S07]  /*c4e0*/  IMAD.MOV.U32 R15, RZ, RZ, -0x1 ;  /* 0xffffffffff0f7424 */ /* 0x000fce00078e00ff */
[----:B01----:R-:W-:Y:S05]  /*c4f0*/  WARPSYNC.COLLECTIVE R15, `(.L_x_123) ;  /* 0x000000000f087348 */ /* 0x003fea0003c00000 */
[----:B-1----:R1:W2:Y:S02]  /*c500*/  SHFL.IDX P6, R14, R13, R12, R11 ;  /* 0x0000000c0d0e7389 */ /* 0x0022a400000c000b */
[----:B012---:R-:W-:Y:S01]  /*c510*/  ENDCOLLECTIVE ;  /* 0x000000000000791b */ /* 0x007fe20003800000 */
.L_x_123:
[----:B------:R-:W-:Y:S05]  /*c520*/  BSYNC B0 ;  /* 0x0000000000007941 */ /* 0x000fea0003800000 */
.L_x_122:
        /* <DEDUP_REMOVED lines=8> */
.L_x_124:
[----:B------:R-:W-:Y:S02]  /*c5b0*/  IMAD.MOV.U32 R13, RZ, RZ, R27 ;  /* 0x000000ffff0d7224 */ /* 0x000fe400078e001b */
[----:B------:R-:W-:Y:S02]  /*c5c0*/  IMAD.MOV.U32 R12, RZ, RZ, 0x1 ;  /* 0x00000001ff0c7424 */ /* 0x000fe400078e00ff */
[----:B------:R-:W-:-:S07]  /*c5d0*/  IMAD.MOV.U32 R2, RZ, RZ, R14 ;  /* 0x000000ffff027224 */ /* 0x000fce00078e000e */
[----:B------:R-:W-:Y:S05]  /*c5e0*/  WARPSYNC.COLLECTIVE R15, `(.L_x_125) ;  /* 0x000000000f087348 */ /* 0x000fea0003c00000 */
[----:B------:R0:W1:Y:S02]  /*c5f0*/  SHFL.IDX P6, R14, R13, R12, R11 ;  /* 0x0000000c0d0e7389 */ /* 0x00006400000c000b */
[----:B01----:R-:W-:Y:S01]  /*c600*/  ENDCOLLECTIVE ;  /* 0x000000000000791b */ /* 0x003fe20003800000 */
.L_x_125:
[----:B------:R-:W-:Y:S01]  /*c610*/  IADD3 R2, P1, R25, R2, RZ ;  /* 0x0000000219027210 */ /* 0x000fe20007f3e0ff */
[----:B------:R-:W-:-:S04]  /*c620*/  IMAD R25, R5, 0x3000, R19 ;  /* 0x0000300005197824 */ /* 0x000fc800078e0213 */
[----:B------:R-:W-:-:S05]  /*c630*/  IMAD.X R3, RZ, RZ, R3, P1 ;  /* 0x000000ffff037224 */ /* 0x000fca00008e0603 */
[----:B------:R-:W-:Y:S01]  /*c640*/  @!PT LDS RZ, [RZ] ;  /* 0x00000000fffff984 */ /* 0x000fe20000000800 */
[----:B------:R-:W-:Y:S01]  /*c650*/  @!PT LDS RZ, [RZ] ;  /* 0x00000000fffff984 */ /* 0x000fe20000000800 */
[----:B------:R-:W-:Y:S01]  /*c660*/  @!PT LDS RZ, [RZ] ;  /* 0x00000000fffff984 */ /* 0x000fe20000000800 */
[----:B------:R0:W-:Y:S01]  /*c670*/  LDGSTS.E.BYPASS.LTC128B.128 [R25+0x6400], desc[UR38][R2.64], !P4 ;  /* 0x0640000002197fae */ /* 0x0001e2000e101d66 */
[----:B------:R-:W-:-:S03]  /*c680*/  IMAD.MOV.U32 R13, RZ, RZ, R24 ;  /* 0x000000ffff0d7224 */ /* 0x000fc600078e0018 */
[----:B------:R0:W-:Y:S04]  /*c690*/  LDGSTS.E.BYPASS.LTC128B.128 [R25+0x7400], desc[UR38][R2.64+0x20], !P3 ;  /* 0x0740002002197fae */ /* 0x0001e8000d901d66 */
[----:B------:R0:W-:Y:S01]  /*c6a0*/  LDGSTS.E.BYPASS.LTC128B.128 [R25+0x8400], desc[UR38][R2.64+0x40], !P2 ;  /* 0x0840004002197fae */ /* 0x0001e2000d101d66 */
[----:B------:R-:W-:-:S07]  /*c6b0*/  IMAD.MOV.U32 R27, RZ, RZ, R14 ;  /* 0x000000ffff1b7224 */ /* 0x000fce00078e000e */
[----:B0-----:R-:W-:Y:S05]  /*c6c0*/  WARPSYNC.COLLECTIVE R15, `(.L_x_126) ;  /* 0x000000000f087348 */ /* 0x001fea0003c00000 */
[----:B------:R1:W2:Y:S02]  /*c6d0*/  SHFL.IDX P6, R14, R13, R12, R11 ;  /* 0x0000000c0d0e7389 */ /* 0x0002a400000c000b */
[----:B012---:R-:W-:Y:S01]  /*c6e0*/  ENDCOLLECTIVE ;  /* 0x000000000000791b */ /* 0x007fe20003800000 */
.L_x_126:
[----:B------:R-:W-:Y:S01]  /*c6f0*/  IMAD.MOV.U32 R2, RZ, RZ, R14 ;  /* 0x000000ffff027224 */ /* 0x000fe200078e000e */
[----:B------:R-:W-:Y:S06]  /*c700*/  BRA `(.L_x_127) ;  /* 0xffffffdc00407947 */ /* 0x000fec000383ffff */
.L_x_66:
[----:B---3--:R3:W4:Y:S02]  /*c710*/  SYNCS.PHASECHK.TRANS64.TRYWAIT P1, [R6+URZ+0x17040], R17 ;  /* 0x01704011060075a7 */ /* 0x008724000802017f */
[----:B----4-:R-:W-:Y:S05]  /*c720*/  @!P1 NANOSLEEP.SYNCS 0x989680 ;  /* 0x009896800000995d */ /* 0x010fea0003900000 */
[----:B------:R-:W4:Y:S02]  /*c730*/  @!P1 SYNCS.PHASECHK.TRANS64 P1, [R6+URZ+0x17040], R17 ;  /* 0x01704011060095a7 */ /* 0x000f24000802007f */
[----:B----4-:R-:W-:Y:S05]  /*c740*/  @!P1 BRA `(.L_x_66) ;  /* 0xfffffffc00f09947 */ /* 0x010fea000383ffff */
[----:B------:R-:W-:Y:S05]  /*c750*/  BRA `(.L_x_128) ;  /* 0xffffffdc00947947 */ /* 0x000fea000383ffff */
.L_x_67:
[----:B------:R-:W-:Y:S01]  /*c760*/  BSSY B0, `(.L_x_129) ;  /* 0x0000008000007945 */ /* 0x000fe20003800000 */
[----:B------:R-:W-:Y:S02]  /*c770*/  IMAD.MOV.U32 R13, RZ, RZ, R10 ;  /* 0x000000ffff0d7224 */ /* 0x000fe400078e000a */
[----:B------:R-:W-:Y:S02]  /*c780*/  IMAD.MOV.U32 R12, RZ, RZ, RZ ;  /* 0x000000ffff0c7224 */ /* 0x000fe400078e00ff */
[----:B------:R-:W-:Y:S02]  /*c790*/  IMAD.MOV.U32 R11, RZ, RZ, 0x1e1f ;  /* 0x00001e1fff0b7424 */ /* 0x000fe400078e00ff */
[----:B------:R-:W-:-:S07]  /*c7a0*/  IMAD.MOV.U32 R15, RZ, RZ, -0x1 ;  /* 0xffffffffff0f7424 */ /* 0x000fce00078e00ff */
[----:B01-3--:R-:W-:Y:S05]  /*c7b0*/  WARPSYNC.COLLECTIVE R15, `(.L_x_130) ;  /* 0x000000000f087348 */ /* 0x00bfea0003c00000 */
[----:B-1----:R1:W2:Y:S02]  /*c7c0*/  SHFL.IDX P6, R14, R13, R12, R11 ;  /* 0x0000000c0d0e7389 */ /* 0x0022a400000c000b */
[----:B0123--:R-:W-:Y:S01]  /*c7d0*/  ENDCOLLECTIVE ;  /* 0x000000000000791b */ /* 0x00ffe20003800000 */
.L_x_130:
[----:B------:R-:W-:Y:S05]  /*c7e0*/  BSYNC B0 ;  /* 0x0000000000007941 */ /* 0x000fea0003800000 */
.L_x_129:
[----:B------:R-:W-:Y:S02]  /*c7f0*/  IMAD.MOV.U32 R13, RZ, RZ, R8 ;  /* 0x000000ffff0d7224 */ /* 0x000fe400078e0008 */
[----:B------:R-:W-:Y:S02]  /*c800*/  IMAD.MOV.U32 R12, RZ, RZ, RZ ;  /* 0x000000ffff0c7224 */ /* 0x000fe400078e00ff */
[----:B------:R-:W-:Y:S02]  /*c810*/  IMAD.MOV.U32 R11, RZ, RZ, 0x1e1f ;  /* 0x00001e1fff0b7424 */ /* 0x000fe400078e00ff */
[----:B------:R-:W-:Y:S02]  /*c820*/  IMAD.MOV.U32 R15, RZ, RZ, -0x1 ;  /* 0xffffffffff0f7424 */ /* 0x000fe400078e00ff */
[----:B------:R-:W-:Y:S02]  /*c830*/  IMAD.MOV.U32 R3, RZ, RZ, R14 ;  /* 0x000000ffff037224 */ /* 0x000fe400078e000e */
[----:B------:R-:W-:-:S07]  /*c840*/  IMAD R9, R5, 0x3000, R26 ;  /* 0x0000300005097824 */ /* 0x000fce00078e021a */
[----:B------:R-:W-:Y:S05]  /*c850*/  WARPSYNC.COLLECTIVE R15, `(.L_x_131) ;  /* 0x000000000f087348 */ /* 0x000fea0003c00000 */
[----:B------:R0:W1:Y:S02]  /*c860*/  SHFL.IDX P6, R14, R13, R12, R11 ;  /* 0x0000000c0d0e7389 */ /* 0x00006400000c000b */
[----:B01----:R-:W-:Y:S01]  /*c870*/  ENDCOLLECTIVE ;  /* 0x000000000000791b */ /* 0x003fe20003800000 */
.L_x_131:
[----:B------:R-:W-:Y:S02]  /*c880*/  VIADD R9, R9, UR44 ;  /* 0x0000002c09097c36 */ /* 0x000fe40008000000 */
[----:B------:R-:W-:Y:S02]  /*c890*/  IMAD.MOV.U32 R13, RZ, RZ, R10 ;  /* 0x000000ffff0d7224 */ /* 0x000fe400078e000a */
[----:B------:R-:W-:Y:S01]  /*c8a0*/  IMAD.MOV.U32 R12, RZ, RZ, 0x1 ;  /* 0x00000001ff0c7424 */ /* 0x000fe200078e00ff */
[----:B------:R-:W-:-:S13]  /*c8b0*/  IADD3 R2, P1, R24, R14, RZ ;  /* 0x0000000e18027210 */ /* 0x000fda0007f3e0ff */
[----:B------:R-:W-:Y:S05]  /*c8c0*/  WARPSYNC.COLLECTIVE R15, `(.L_x_132) ;  /* 0x000000000f087348 */ /* 0x000fea0003c00000 */
[----:B------:R0:W1:Y:S02]  /*c8d0*/  SHFL.IDX P6, R14, R13, R12, R11 ;  /* 0x0000000c0d0e7389 */ /* 0x00006400000c000b */
[----:B01----:R-:W-:Y:S01]  /*c8e0*/  ENDCOLLECTIVE ;  /* 0x000000000000791b */ /* 0x003fe20003800000 */
.L_x_132:
[----:B------:R-:W-:-:S05]  /*c8f0*/  IMAD.X R3, RZ, RZ, R3, P1 ;  /* 0x000000ffff037224 */ /* 0x000fca00008e0603 */
[----:B------:R-:W-:Y:S01]  /*c900*/  @!PT LDS RZ, [RZ] ;  /* 0x00000000fffff984 */ /* 0x000fe20000000800 */
[----:B------:R-:W-:Y:S01]  /*c910*/  @!PT LDS RZ, [RZ] ;  /* 0x00000000fffff984 */ /* 0x000fe20000000800 */
[----:B------:R-:W-:Y:S01]  /*c920*/  @!PT LDS RZ, [RZ] ;  /* 0x00000000fffff984 */ /* 0x000fe20000000800 */
[----:B------:R0:W-:Y:S04]  /*c930*/  LDGSTS.E.BYPASS.LTC128B.128 [R9+0x10c00], desc[UR38][R2.64], !P4 ;  /* 0x10c0000002097fae */ /* 0x0001e8000e101d66 */
[----:B------:R0:W-:Y:S01]  /*c940*/  LDGSTS.E.BYPASS.LTC128B.128 [R9+0x11c00], desc[UR38][R2.64+0x20], !P3 ;  /* 0x11c0002002097fae */ /* 0x0001e2000d901d66 */
[----:B------:R-:W-:-:S03]  /*c950*/  IMAD.MOV.U32 R13, RZ, RZ, R8 ;  /* 0x000000ffff0d7224 */ /* 0x000fc600078e0008 */
[----:B------:R0:W-:Y:S01]  /*c960*/  LDGSTS.E.BYPASS.LTC128B.128 [R9+0x12c00], desc[UR38][R2.64+0x40], !P2 ;  /* 0x12c0004002097fae */ /* 0x0001e2000d101d66 */
[----:B------:R-:W-:-:S07]  /*c970*/  IMAD.MOV.U32 R10, RZ, RZ, R14 ;  /* 0x000000ffff0a7224 */ /* 0x000fce00078e000e */
[----:B0-----:R-:W-:Y:S05]  /*c980*/  WARPSYNC.COLLECTIVE R15, `(.L_x_133) ;  /* 0x000000000f087348 */ /* 0x001fea0003c00000 */
[----:B------:R1:W2:Y:S02]  /*c990*/  SHFL.IDX P6, R14, R13, R12, R11 ;  /* 0x0000000c0d0e7389 */ /* 0x0002a400000c000b */
[----:B012---:R-:W-:Y:S01]  /*c9a0*/  ENDCOLLECTIVE ;  /* 0x000000000000791b */ /* 0x007fe20003800000 */
.L_x_133:
[----:B------:R-:W-:Y:S05]  /*c9b0*/  BRA `(.L_x_134) ;  /* 0xffffffdc009c7947 */ /* 0x000fea000383ffff */
.L_x_70:
[----:B0-----:R0:W1:Y:S02]  /*c9c0*/  SYNCS.PHASECHK.TRANS64.TRYWAIT P2, [R2+URZ+0x17070], R3 ;  /* 0x01707003020075a7 */ /* 0x001064000804017f */
[----:B-1----:R-:W-:Y:S05]  /*c9d0*/  @!P2 NANOSLEEP.SYNCS 0x989680 ;  /* 0x009896800000a95d */ /* 0x002fea0003900000 */
[----:B------:R-:W1:Y:S02]  /*c9e0*/  @!P2 SYNCS.PHASECHK.TRANS64 P2, [R2+URZ+0x17070], R3 ;  /* 0x017070030200a5a7 */ /* 0x000e64000804007f */
[----:B-1----:R-:W-:Y:S05]  /*c9f0*/  @!P2 BRA `(.L_x_70) ;  /* 0xfffffffc00f0a947 */ /* 0x002fea000383ffff */
[----:B------:R-:W-:Y:S05]  /*ca00*/  BRA `(.L_x_135) ;  /* 0xffffffdc00fc7947 */ /* 0x000fea000383ffff */
.L_x_72:
[----:B0-----:R0:W1:Y:S02]  /*ca10*/  SYNCS.PHASECHK.TRANS64.TRYWAIT P2, [R2+URZ+0x17060], R3 ;  /* 0x01706003020075a7 */ /* 0x001064000804017f */
[----:B-1----:R-:W-:Y:S05]  /*ca20*/  @!P2 NANOSLEEP.SYNCS 0x989680 ;  /* 0x009896800000a95d */ /* 0x002fea0003900000 */
[----:B------:R-:W1:Y:S02]  /*ca30*/  @!P2 SYNCS.PHASECHK.TRANS64 P2, [R2+URZ+0x17060], R3 ;  /* 0x017060030200a5a7 */ /* 0x000e64000804007f */
[----:B-1----:R-:W-:Y:S05]  /*ca40*/  @!P2 BRA `(.L_x_72) ;  /* 0xfffffffc00f0a947 */ /* 0x002fea000383ffff */
[----:B------:R-:W-:Y:S05]  /*ca50*/  BRA `(.L_x_136) ;  /* 0xffffffe0000c7947 */ /* 0x000fea000383ffff */
.L_x_79:
[----:B0-----:R0:W2:Y:S02]  /*ca60*/  SYNCS.PHASECHK.TRANS64.TRYWAIT P0, [R2+URZ+0x17070], R3 ;  /* 0x01707003020075a7 */ /* 0x0010a4000800017f */
[----:B--2---:R-:W-:Y:S05]  /*ca70*/  @!P0 NANOSLEEP.SYNCS 0x989680 ;  /* 0x009896800000895d */ /* 0x004fea0003900000 */
[----:B------:R-:W2:Y:S02]  /*ca80*/  @!P0 SYNCS.PHASECHK.TRANS64 P0, [R2+URZ+0x17070], R3 ;  /* 0x01707003020085a7 */ /* 0x000ea4000800007f */
[----:B--2---:R-:W-:Y:S05]  /*ca90*/  @!P0 BRA `(.L_x_79) ;  /* 0xfffffffc00f08947 */ /* 0x004fea000383ffff */
[----:B------:R-:W-:Y:S05]  /*caa0*/  BRA `(.L_x_137) ;  /* 0xffffffe400347947 */ /* 0x000fea000383ffff */
.L_x_81:
[----:B0-----:R0:W2:Y:S02]  /*cab0*/  SYNCS.PHASECHK.TRANS64.TRYWAIT P0, [R2+URZ+0x17060], R3 ;  /* 0x01706003020075a7 */ /* 0x0010a4000800017f */
[----:B--2---:R-:W-:Y:S05]  /*cac0*/  @!P0 NANOSLEEP.SYNCS 0x989680 ;  /* 0x009896800000895d */ /* 0x004fea0003900000 */
[----:B------:R-:W2:Y:S02]  /*cad0*/  @!P0 SYNCS.PHASECHK.TRANS64 P0, [R2+URZ+0x17060], R3 ;  /* 0x01706003020085a7 */ /* 0x000ea4000800007f */
[----:B--2---:R-:W-:Y:S05]  /*cae0*/  @!P0 BRA `(.L_x_81) ;  /* 0xfffffffc00f08947 */ /* 0x004fea000383ffff */
[----:B------:R-:W-:Y:S05]  /*caf0*/  BRA `(.L_x_138) ;  /* 0xffffffe400507947 */ /* 0x000fea000383ffff */
.L_x_84:
[----:B0-----:R0:W1:Y:S02]  /*cb00*/  SYNCS.PHASECHK.TRANS64.TRYWAIT P0, [R7+URZ+0x17020], R2 ;  /* 0x01702002070075a7 */ /* 0x001064000800017f */
[----:B-1----:R-:W-:Y:S05]  /*cb10*/  @!P0 NANOSLEEP.SYNCS 0x989680 ;  /* 0x009896800000895d */ /* 0x002fea0003900000 */
[----:B------:R-:W1:Y:S02]  /*cb20*/  @!P0 SYNCS.PHASECHK.TRANS64 P0, [R7+URZ+0x17020], R2 ;  /* 0x01702002070085a7 */ /* 0x000e64000800007f */
[----:B-1----:R-:W-:Y:S05]  /*cb30*/  @!P0 BRA `(.L_x_84) ;  /* 0xfffffffc00f08947 */ /* 0x002fea000383ffff */
[----:B------:R-:W-:Y:S05]  /*cb40*/  BRA `(.L_x_139) ;  /* 0xffffffe8005c7947 */ /* 0x000fea000383ffff */
.L_x_86:
[----:B0-----:R0:W1:Y:S02]  /*cb50*/  SYNCS.PHASECHK.TRANS64.TRYWAIT P1, [R5+URZ+0x17040], R2 ;  /* 0x01704002050075a7 */ /* 0x001064000802017f */
[----:B-1----:R-:W-:Y:S05]  /*cb60*/  @!P1 NANOSLEEP.SYNCS 0x989680 ;  /* 0x009896800000995d */ /* 0x002fea0003900000 */
[----:B------:R-:W1:Y:S02]  /*cb70*/  @!P1 SYNCS.PHASECHK.TRANS64 P1, [R5+URZ+0x17040], R2 ;  /* 0x01704002050095a7 */ /* 0x000e64000802007f */
[----:B-1----:R-:W-:Y:S05]  /*cb80*/  @!P1 BRA `(.L_x_86) ;  /* 0xfffffffc00f09947 */ /* 0x002fea000383ffff */
[----:B------:R-:W-:Y:S05]  /*cb90*/  BRA `(.L_x_140) ;  /* 0xffffffe800987947 */ /* 0x000fea000383ffff */
.L_x_88:
[----:B-1----:R1:W2:Y:S02]  /*cba0*/  SYNCS.PHASECHK.TRANS64.TRYWAIT P1, [R7+URZ+0x17040], R0 ;  /* 0x01704000070075a7 */ /* 0x0022a4000802017f */
[----:B--2---:R-:W-:Y:S05]  /*cbb0*/  @!P1 NANOSLEEP.SYNCS 0x989680 ;  /* 0x009896800000995d */ /* 0x004fea0003900000 */
[----:B------:R-:W2:Y:S02]  /*cbc0*/  @!P1 SYNCS.PHASECHK.TRANS64 P1, [R7+URZ+0x17040], R0 ;  /* 0x01704000070095a7 */ /* 0x000ea4000802007f */
[----:B--2---:R-:W-:Y:S05]  /*cbd0*/  @!P1 BRA `(.L_x_88) ;  /* 0xfffffffc00f09947 */ /* 0x004fea000383ffff */
[----:B------:R-:W-:Y:S05]  /*cbe0*/  BRA `(.L_x_141) ;  /* 0xffffffe800a47947 */ /* 0x000fea000383ffff */
.L_x_90:
[----:B--2---:R2:W3:Y:S02]  /*cbf0*/  SYNCS.PHASECHK.TRANS64.TRYWAIT P1, [R5+URZ+0x17060], R2 ;  /* 0x01706002050075a7 */ /* 0x0044e4000802017f */
[----:B---3--:R-:W-:Y:S05]  /*cc00*/  @!P1 NANOSLEEP.SYNCS 0x989680 ;  /* 0x009896800000995d */ /* 0x008fea0003900000 */
[----:B------:R-:W3:Y:S02]  /*cc10*/  @!P1 SYNCS.PHASECHK.TRANS64 P1, [R5+URZ+0x17060], R2 ;  /* 0x01706002050095a7 */ /* 0x000ee4000802007f */
[----:B---3--:R-:W-:Y:S05]  /*cc20*/  @!P1 BRA `(.L_x_90) ;  /* 0xfffffffc00f09947 */ /* 0x008fea000383ffff */
[----:B------:R-:W-:Y:S05]  /*cc30*/  BRA `(.L_x_142) ;  /* 0xffffffe800a07947 */ /* 0x000fea000383ffff */
.L_x_92:
[----:B---3--:R3:W4:Y:S02]  /*cc40*/  SYNCS.PHASECHK.TRANS64.TRYWAIT P1, [R7+URZ+0x17060], R0 ;  /* 0x01706000070075a7 */ /* 0x008724000802017f */
[----:B----4-:R-:W-:Y:S05]  /*cc50*/  @!P1 NANOSLEEP.SYNCS 0x989680 ;  /* 0x009896800000995d */ /* 0x010fea0003900000 */
[----:B------:R-:W4:Y:S02]  /*cc60*/  @!P1 SYNCS.PHASECHK.TRANS64 P1, [R7+URZ+0x17060], R0 ;  /* 0x01706000070095a7 */ /* 0x000f24000802007f */
[----:B----4-:R-:W-:Y:S05]  /*cc70*/  @!P1 BRA `(.L_x_92) ;  /* 0xfffffffc00f09947 */ /* 0x010fea000383ffff */
[----:B------:R-:W-:Y:S05]  /*cc80*/  BRA `(.L_x_143) ;  /* 0xffffffe8009c7947 */ /* 0x000fea000383ffff */
.L_x_94:
[----:B----4-:R4:W0:Y:S02]  /*cc90*/  SYNCS.PHASECHK.TRANS64.TRYWAIT P1, [R5+URZ+0x17080], R2 ;  /* 0x01708002050075a7 */ /* 0x010824000802017f */
[----:B0-----:R-:W-:Y:S05]  /*cca0*/  @!P1 NANOSLEEP.SYNCS 0x989680 ;  /* 0x009896800000995d */ /* 0x001fea0003900000 */
[----:B------:R-:W0:Y:S02]  /*ccb0*/  @!P1 SYNCS.PHASECHK.TRANS64 P1, [R5+URZ+0x17080], R2 ;  /* 0x01708002050095a7 */ /* 0x000e24000802007f */
[----:B0-----:R-:W-:Y:S05]  /*ccc0*/  @!P1 BRA `(.L_x_94) ;  /* 0xfffffffc00f09947 */ /* 0x001fea000383ffff */
[----:B------:R-:W-:Y:S05]  /*ccd0*/  BRA `(.L_x_144) ;  /* 0xffffffe800987947 */ /* 0x000fea000383ffff */
.L_x_145:
[----:B------:R-:W-:-:S00]  /*cce0*/  BRA `(.L_x_145) ;  /* 0xfffffffc00fc7947 */ /* 0x000fc0000383ffff */
[----:B------:R-:W-:-:S00]  /*ccf0*/  NOP ;  /* 0x0000000000007918 */ /* 0x000fc00000000000 */
        /* <DEDUP_REMOVED lines=8> */
.L_x_2537:


//--------------------- .text._ZN7cutlass13device_kernelIN5flash11enable_sm90INS1_16FlashAttnFwdSm90INS1_25CollectiveMainloopFwdSm90ILi2EN4cute5tupleIJNS5_1CILi1EEES8_S8_EEENS6_IJNS7_ILi192EEENS7_ILi128EEENS7_ILi96EEEEEELi96ENS_12float_e4m3_tEfNS_4arch4Sm90ELb0ELb0ELb0ELb1ELb1ELb0ELb0ELb1ELb1ELb1ELb1ELb0EEENS1_21CollectiveEpilogueFwdINS6_IJSA_SC_SB_EEES9_NS_10bfloat16_tESG_Li384ELb1ELb1ELb1ELb1EEENS1_36VarlenDynamicPersistentTileSchedulerILi192ELi128ELi384ELi128ELb1ELb1ELb1ELb0ELb1ELb1EEEEEEEEEvNT_6ParamsE --------------------------
	.section	.text._ZN7cutlass13device_kernelIN5flash11enable_sm90INS1_16FlashAttnFwdSm90INS1_25CollectiveMainloopFwdSm90ILi2EN4cute5tupleIJNS5_1CILi1EEES8_S8_EEENS6_IJNS7_ILi192EEENS7_ILi128EEENS7_ILi96EEEEEELi96ENS_12float_e4m3_tEfNS_4arch4Sm90ELb0ELb0ELb0ELb1ELb1ELb0ELb0ELb1ELb1ELb1ELb1ELb0EEENS1_21CollectiveEpilogueFwdINS6_IJSA_SC_SB_EEES9_NS_10bfloat16_tESG_Li384ELb1ELb1ELb1ELb1EEENS1_36VarlenDynamicPersistentTileSchedulerILi192ELi128ELi384ELi128ELb1ELb1ELb1ELb0ELb1ELb1EEEEEEEEEvNT_6ParamsE,"ax",@progbits
	.align	128
.text._ZN7cutlass13device_kernelIN5flash11enable_sm90INS1_16FlashAttnFwdSm90INS1_25CollectiveMainloopFwdSm90ILi2EN4cute5tupleIJNS5_1CILi1EEES8_S8_EEENS6_IJNS7_ILi192EEENS7_ILi128EEENS7_ILi96EEEEEELi96ENS_12float_e4m3_tEfNS_4arch4Sm90ELb0ELb0ELb0ELb1ELb1ELb0ELb0ELb1ELb1ELb1ELb1ELb0EEENS1_21CollectiveEpilogueFwdINS6_IJSA_SC_SB_EEES9_NS_10bfloat16_tESG_Li384ELb1ELb1ELb1ELb1EEENS1_36VarlenDynamicPersistentTileSchedulerILi192ELi128ELi384ELi128ELb1ELb1ELb1ELb0ELb1ELb1EEEEEEEEEvNT_6ParamsE:
        .type           _ZN7cutlass13device_kernelIN5flash11enable_sm90INS1_16FlashAttnFwdSm90INS1_25CollectiveMainloopFwdSm90ILi2EN4cute5tupleIJNS5_1CILi1EEES8_S8_EEENS6_IJNS7_ILi192EEENS7_ILi128EEENS7_ILi96EEEEEELi96ENS_12float_e4m3_tEfNS_4arch4Sm90ELb0ELb0ELb0ELb1ELb1ELb0ELb0ELb1ELb1ELb1ELb1ELb0EEENS1_21CollectiveEpilogueFwdINS6_IJSA_SC_SB_EEES9_NS_10bfloat16_tESG_Li384ELb1ELb1ELb1ELb1EEENS1_36VarlenDynamicPersistentTileSchedulerILi192ELi128ELi384ELi128ELb1ELb1ELb1ELb0ELb1ELb1EEEEEEEEEvNT_6ParamsE,@function
        .size           _ZN7cutlass13device_kernelIN5flash11enable_sm90INS1_16FlashAttnFwdSm90INS1_25CollectiveMainloopFwdSm90ILi2EN4cute5tupleIJNS5_1CILi1EEES8_S8_EEENS6_IJNS7_ILi192EEENS7_ILi128EEENS7_ILi96EEEEEELi96ENS_12float_e4m3_tEfNS_4arch4Sm90ELb0ELb0ELb0ELb1ELb1ELb0ELb0ELb1ELb1ELb1ELb1ELb0EEENS1_21CollectiveEpilogueFwdINS6_IJSA_SC_SB_EEES9_NS_10bfloat16_tESG_Li384ELb1ELb1ELb1ELb1EEENS1_36VarlenDynamicPersistentTileSchedulerILi192ELi128ELi384ELi128ELb1ELb1ELb1ELb0ELb1ELb1EEEEEEEEEvNT_6ParamsE,(.L_x_2538 - _ZN7cutlass13device_kernelIN5flash11enable_sm90INS1_16FlashAttnFwdSm90INS1_25CollectiveMainloopFwdSm90ILi2EN4cute5tupleIJNS5_1CILi1EEES8_S8_EEENS6_IJNS7_ILi192EEENS7_ILi128EEENS7_ILi96EEEEEELi96ENS_12float_e4m3_tEfNS_4arch4Sm90ELb0ELb0ELb0ELb1ELb1ELb0ELb0ELb1ELb1ELb1ELb1ELb0EEENS1_21CollectiveEpilogueFwdINS6_IJSA_SC_SB_EEES9_NS_10bfloat16_tESG_Li384ELb1ELb1ELb1ELb1EEENS1_36VarlenDynamicPersistentTileSchedulerILi192ELi128ELi384ELi128ELb1ELb1ELb1ELb0ELb1ELb1EEEEEEEEEvNT_6ParamsE)
        .other          _ZN7cutlass13device_kernelIN5flash11enable_sm90INS1_16FlashAttnFwdSm90INS1_25CollectiveMainloopFwdSm90ILi2EN4cute5tupleIJNS5_1CILi1EEES8_S8_EEENS6_IJNS7_ILi192EEENS7_ILi128EEENS7_ILi96EEEEEELi96ENS_12float_e4m3_tEfNS_4arch4Sm90ELb0ELb0ELb0ELb1ELb1ELb0ELb0ELb1ELb1ELb1ELb1ELb0EEENS1_21CollectiveEpilogueFwdINS6_IJSA_SC_SB_EEES9_NS_10bfloat16_tESG_Li384ELb1ELb1ELb1ELb1EEENS1_36VarlenDynamicPersistentTileSchedulerILi192ELi128ELi384ELi128ELb1ELb1ELb1ELb0ELb1ELb1EEEEEEEEEvNT_6ParamsE,@"STO_CUDA_ENTRY STV_DEFAULT"
_ZN7cutlass13device_kernelIN5flash11enable_sm90INS1_16FlashAttnFwdSm90INS1_25CollectiveMainloopFwdSm90ILi2EN4cute5tupleIJNS5_1CILi1EEES8_S8_EEENS6_IJNS7_ILi192EEENS7_ILi128EEENS7_ILi96EEEEEELi96ENS_12float_e4m3_tEfNS_4arch4Sm90ELb0ELb0ELb0ELb1ELb1ELb0ELb0ELb1ELb1ELb1ELb1ELb0EEENS1_21CollectiveEpilogueFwdINS6_IJSA_SC_SB_EEES9_NS_10bfloat16_tESG_Li384ELb1ELb1ELb1ELb1EEENS1_36VarlenDynamicPersistentTileSchedulerILi192ELi128ELi384ELi128ELb1ELb1ELb1ELb0ELb1ELb1EEEEEEEEEvNT_6ParamsE:
        /* <DEDUP_REMOVED lines=10> */
[----:B------:R-:W-:-:S05]  /*00a0*/  SHF.R.U32.HI R2, RZ, 0x7, R3 ;  /* 0x00000007ff027819 */ /* 0x000fca0000011603 */
[----:B------:R0:W1:Y:S04]  /*00b0*/  SHFL.IDX PT, R3, R2, RZ, 0x1f ;  /* 0x00001fff02037589 */ /* 0x00006800000e0000 */
[----:B------:R-:W-:Y:S01]  /*00c0*/  VOTEU.ALL UP0, P0 ;  /* 0x00000000003f7886 */ /* 0x000fe20000000000 */
[----:B------:R-:W-:-:S04]  /*00d0*/  VOTEU.ALL UP1, P0 ;  /* 0x00000000003f7886 */ /* 0x000fc80000020000 */
[----:B------:R-:W2:Y:S01]  /*00e0*/  @!UP0 S2UR UR8, SR_CgaCtaId ;  /* 0x00000000000889c3 */ /* 0x000ea20000008800 */
[----:B------:R-:W-:Y:S01]  /*00f0*/  @!UP0 UMOV UR6, 0x400 ;  /* 0x0000040000068882 */ /* 0x000fe20000000000 */
[----:B------:R-:W-:-:S04]  /*0100*/  @!UP0 UIADD3 UR4, -UR4, 0x100000, URZ ;  /* 0x0010000004048890 */ /* 0x000fc8000fffe13f */
[----:B------:R-:W-:Y:S02]  /*0110*/  @!UP0 USHF.L.U32 UR5, UR4, 0xb, URZ ;  /* 0x0000000b04058899 */ /* 0x000fe4000800063f */
[----:B------:R-:W-:Y:S02]  /*0120*/  @!UP0 USHF.L.U32 UR4, UR4, 0x1, URZ ;  /* 0x0000000104048899 */ /* 0x000fe4000800063f */
[----:B--2---:R-:W-:Y:S02]  /*0130*/  @!UP0 ULEA UR8, UR8, UR6, 0x18 ;  /* 0x0000000608088291 */ /* 0x004fe4000f8ec03f */
        /* <DEDUP_REMOVED lines=25> */
.L_x_146:
        /* <DEDUP_REMOVED lines=22> */
.L_x_147:
        /* <DEDUP_REMOVED lines=18> */
.L_x_148:
        /* <DEDUP_REMOVED lines=22> */
.L_x_149:
[----:B------:R-:W5:Y:S01]  /*06b0*/  SHFL.IDX PT, R4, R0, RZ, 0x1f ;  /* 0x00001fff00047589 */ /* 0x000f6200000e0000 */
[----:B------:R-:W-:Y:S01]  /*06c0*/  R2UR UR9, R3 ;  /* 0x00000000030972ca */ /* 0x000fe200000e0000 */
[----:B------:R-:W-:Y:S01]  /*06d0*/  NOP ;  /* 0x0000000000007918 */ /* 0x000fe20000000000 */
[----:B------:R-:W0:Y:S01]  /*06e0*/  S2R R2, SR_CgaCtaId ;  /* 0x0000000000027919 */ /* 0x000e220000008800 */
[----:B-----5:R-:W-:-:S13]  /*06f0*/  ISETP.NE.AND P0, PT, R4, RZ, PT ;  /* 0x000000ff0400720c */ /* 0x020fda0003f05270 */
[----:B0-----:R-:W-:Y:S05]  /*0700*/  @P0 BRA `(.L_x_150) ;  /* 0x0000000000480947 */ /* 0x001fea0003800000 */
        /* <DEDUP_REMOVED lines=18> */
.L_x_150:
[----:B------:R-:W-:Y:S01]  /*0830*/  UISETP.NE.AND UP0, UPT, UR9, URZ, UPT ;  /* 0x0000003f0900728c */ /* 0x000fe2000bf05270 */
[----:B------:R-:W-:Y:S01]  /*0840*/  NOP ;  /* 0x0000000000007918 */ /* 0x000fe20000000000 */
[----:B------:R-:W-:Y:S01]  /*0850*/  UMOV UR38, 0x1 ;  /* 0x0000000100267882 */ /* 0x000fe20000000000 */
[----:B------:R-:W-:Y:S01]  /*0860*/  ULDC.64 UR50, c[0x0][0x208] ;  /* 0x0000820000327ab9 */ /* 0x000fe20000000a00 */
[----:B------:R-:W-:Y:S01]  /*0870*/  USEL UR38, UR38, 0x2, !UP0 ;  /* 0x0000000226267887 */ /* 0x000fe2000c000000 */
[----:B01234-:R-:W-:Y:S01]  /*0880*/  BAR.SYNC.DEFER_BLOCKING 0x0 ;  /* 0x0000000000007b1d */ /* 0x01ffe20000010000 */
[----:B------:R-:W-:-:S13]  /*0890*/  PLOP3.LUT P0, PT, PT, PT, UP0, 0x80, 0x0 ;  /* 0x000000000000781c */ /* 0x000fda0003f0f008 */
[----:B------:R-:W-:Y:S05]  /*08a0*/  @!P0 BRA `(.L_x_151) ;  /* 0x0000008c00948947 */ /* 0x000fea0003800000 */
.L_x_152:
[----:B------:R-:W-:-:S08]  /*08b0*/  NOP ;  /* 0x0000000000007918 */ /* 0x000fd00000000000 */
[----:B------:R-:W0:Y:S02]  /*08c0*/  USETMAXREG.TRY_ALLOC.CTAPOOL UP0, 0xa0 ;  /* 0x000000a0000079c8 */ /* 0x000e240008000600 */
[----:B0-----:R-:W-:-:S13]  /*08d0*/  PLOP3.LUT P0, PT, PT, PT, UP0, 0x80, 0x0 ;  /* 0x000000000000781c */ /* 0x001fda0003f0f008 */
[----:B------:R-:W-:Y:S05]  /*08e0*/  @!P0 BRA `(.L_x_152) ;  /* 0xfffffffc00f08947 */ /* 0x000fea000383ffff */
[----:B------:R-:W0:Y:S08]  /*08f0*/  S2UR UR5, SR_CgaCtaId ;  /* 0x00000000000579c3 */ /* 0x000e300000008800 */
[----:B------:R-:W-:Y:S06]  /*0900*/  BAR.ARV 0x8, 0x200 ;  /* 0x0208000000007b1d */ /* 0x000fec0000002000 */
[----:B------:R-:W-:-:S02]  /*0910*/  UMOV UR4, 0x400 ;  /* 0x0000040000047882 */ /* 0x000fc40000000000 */
[----:B------:R-:W-:Y:S01]  /*0920*/  BAR.SYNC.DEFER_BLOCKING 0x5, 0x200 ;  /* 0x0148000000007b1d */ /* 0x000fe20000010000 */
[----:B0-----:R-:W-:-:S09]  /*0930*/  ULEA UR4, UR5, UR4, 0x18 ;  /* 0x0000000405047291 */ /* 0x001fd2000f8ec03f */
[----:B------:R-:W0:Y:S01]  /*0940*/  LDS.128 R36, [UR4+0x19cd0] ;  /* 0x019cd004ff247984 */ /* 0x000e220008000c00 */
[----:B------:R-:W-:Y:S01]  /*0950*/  ULDC UR4, c[0x0][0xc3c] ;  /* 0x00030f0000047ab9 */ /* 0x000fe20000000800 */
[----:B------:R-:W-:Y:S06]  /*0960*/  BAR.ARV 0x4, 0x200 ;  /* 0x0108000000007b1d */ /* 0x000fec0000002000 */
[----:B0-----:R-:W-:-:S13]  /*0970*/  ISETP.GE.AND P0, PT, R39, UR4, PT ;  /* 0x0000000427007c0c */ /* 0x001fda000bf06270 */
[----:B------:R-:W-:Y:S05]  /*0980*/  @P0 EXIT ;  /* 0x000000000000094d */ /* 0x000fea0003800000 */
[----:B------:R-:W0:Y:S01]  /*0990*/  S2R R0, SR_TID.X ;  /* 0x0000000000007919 */ /* 0x000e220000002100 */
[----:B------:R-:W-:Y:S01]  /*09a0*/  R2UR UR6, R37 ;  /* 0x00000000250672ca */ /* 0x000fe200000e0000 */
[----:B------:R-:W-:Y:S01]  /*09b0*/  ULOP3.LUT UR48, UR38, 0x1, URZ, 0xfc, !UPT ;  /* 0x0000000126307892 */ /* 0x000fe2000f8efc3f */
[----:B------:R-:W-:Y:S01]  /*09c0*/  R2UR UR5, R38 ;  /* 0x00000000260572ca */ /* 0x000fe200000e0000 */
[----:B------:R-:W-:Y:S01]  /*09d0*/  UMOV UR47, URZ ;  /* 0x0000003f002f7c82 */ /* 0x000fe20008000000 */
[----:B------:R-:W-:Y:S01]  /*09e0*/  UMOV UR36, URZ ;  /* 0x0000003f00247c82 */ /* 0x000fe20008000000 */
[----:B------:R-:W-:Y:S01]  /*09f0*/  UMOV UR37, URZ ;  /* 0x0000003f00257c82 */ /* 0x000fe20008000000 */
[----:B0-----:R-:W-:-:S05]  /*0a00*/  VIADD R12, R0, 0xffffff80 ;  /* 0xffffff80000c7836 */ /* 0x001fca0000000000 */
[----:B------:R-:W-:-:S04]  /*0a10*/  SHF.R.S32.HI R0, RZ, 0x1f, R12 ;  /* 0x0000001fff007819 */ /* 0x000fc8000001140c */
[CC--:B------:R-:W-:Y:S02]  /*0a20*/  LEA.HI R2, R0.reuse, R12.reuse, RZ, 0x7 ;  /* 0x0000000c00027211 */ /* 0x0c0fe400078f38ff */
[-C--:B------:R-:W-:Y:S02]  /*0a30*/  LEA.HI R4, R0, R12.reuse, RZ, 0x5 ;  /* 0x0000000c00047211 */ /* 0x080fe400078f28ff */
[----:B------:R-:W-:Y:S02]  /*0a40*/  LOP3.LUT R3, R2, 0xffffff80, RZ, 0xc0, !PT ;  /* 0xffffff8002037812 */ /* 0x000fe400078ec0ff */
[----:B------:R-:W-:Y:S01]  /*0a50*/  SHF.R.S32.HI R13, RZ, 0x7, R2 ;  /* 0x00000007ff0d7819 */ /* 0x000fe20000011402 */
[----:B------:R-:W-:Y:S02]  /*0a60*/  IMAD.SHL.U32 R5, R4, 0x10, RZ ;  /* 0x0000001004057824 */ /* 0x000fe400078e00ff */
[----:B------:R-:W-:Y:S01]  /*0a70*/  IMAD.IADD R11, R12, 0x1, -R3 ;  /* 0x000000010c0b7824 */ /* 0x000fe200078e0a03 */
[----:B------:R-:W-:-:S02]  /*0a80*/  LEA.HI R3, R0, R12, RZ, 0x4 ;  /* 0x0000000c00037211 */ /* 0x000fc400078f20ff */
[----:B------:R-:W-:Y:S02]  /*0a90*/  LOP3.LUT R5, R5, 0xfffffe00, RZ, 0xc0, !PT ;  /* 0xfffffe0005057812 */ /* 0x000fe400078ec0ff */
[----:B------:R-:W-:Y:S02]  /*0aa0*/  SHF.R.S32.HI R7, RZ, 0x1f, R11 ;  /* 0x0000001fff077819 */ /* 0x000fe4000001140b */
[----:B------:R-:W-:Y:S02]  /*0ab0*/  SHF.R.S32.HI R4, RZ, 0x4, R3 ;  /* 0x00000004ff047819 */ /* 0x000fe40000011403 */
[----:B------:R-:W-:Y:S02]  /*0ac0*/  LEA.HI R8, R7, R11, RZ, 0x2 ;  /* 0x0000000b07087211 */ /* 0x000fe400078f10ff */
[C---:B------:R-:W-:Y:S02]  /*0ad0*/  LOP3.LUT R2, R3.reuse, 0x7fffff0, RZ, 0xc0, !PT ;  /* 0x07fffff003027812 */ /* 0x040fe400078ec0ff */
[----:B------:R-:W-:-:S02]  /*0ae0*/  LEA.HI R3, R3, R4, RZ, 0x1 ;  /* 0x0000000403037211 */ /* 0x000fc400078f08ff */
[----:B------:R-:W-:Y:S01]  /*0af0*/  SHF.R.S32.HI R9, RZ, 0x2, R8 ;  /* 0x00000002ff097819 */ /* 0x000fe20000011408 */
[----:B------:R-:W-:Y:S01]  /*0b00*/  IMAD.IADD R2, R12, 0x1, -R2 ;  /* 0x000000010c027824 */ /* 0x000fe200078e0a02 */
[----:B------:R-:W-:Y:S02]  /*0b10*/  SHF.R.S32.HI R6, RZ, 0x1f, R8 ;  /* 0x0000001fff067819 */ /* 0x000fe40000011408 */
[----:B------:R-:W-:Y:S01]  /*0b20*/  LOP3.LUT R3, R3, 0x1ffffffe, RZ, 0xc0, !PT ;  /* 0x1ffffffe03037812 */ /* 0x000fe200078ec0ff */
[----:B------:R-:W-:Y:S01]  /*0b30*/  IMAD R2, R2, 0x20, R5 ;  /* 0x0000002002027824 */ /* 0x000fe200078e0205 */
[----:B------:R-:W-:Y:S01]  /*0b40*/  LEA.HI R10, R6, R9, RZ, 0x3 ;  /* 0x00000009060a7211 */ /* 0x000fe200078f18ff */
[----:B------:R-:W-:Y:S01]  /*0b50*/  IMAD.HI R6, R13, 0x55555556, RZ ;  /* 0x555555560d067827 */ /* 0x000fe200078e02ff */
[----:B------:R-:W-:Y:S02]  /*0b60*/  LEA.HI R0, R0, R12, RZ, 0x2 ;  /* 0x0000000c00007211 */ /* 0x000fe400078f10ff */
[----:B------:R-:W-:Y:S01]  /*0b70*/  LOP3.LUT R10, R10, 0xfffffff8, RZ, 0xc0, !PT ;  /* 0xfffffff80a0a7812 */ /* 0x000fe200078ec0ff */
[----:B------:R-:W-:Y:S01]  /*0b80*/  IMAD.IADD R3, R4, 0x1, -R3 ;  /* 0x0000000104037824 */ /* 0x000fe200078e0a03 */
[----:B------:R-:W-:-:S02]  /*0b90*/  LOP3.LUT R4, R0, 0xfffffffc, RZ, 0xc0, !PT ;  /* 0xfffffffc00047812 */ /* 0x000fc400078ec0ff */
[----:B------:R-:W-:Y:S01]  /*0ba0*/  LEA.HI R7, R7, R11, RZ, 0x5 ;  /* 0x0000000b07077211 */ /* 0x000fe200078f28ff */
[----:B------:R-:W-:Y:S01]  /*0bb0*/  IMAD R2, R3, 0x8, R2 ;  /* 0x0000000803027824 */ /* 0x000fe200078e0202 */
[----:B------:R-:W-:Y:S01]  /*0bc0*/  LOP3.LUT R8, R8, 0x7ffffffc, RZ, 0xc0, !PT ;  /* 0x7ffffffc08087812 */ /* 0x000fe200078ec0ff */
[----:B------:R-:W-:Y:S01]  /*0bd0*/  IMAD.IADD R10, R9, 0x1, -R10 ;  /* 0x00000001090a7824 */ /* 0x000fe200078e0a0a */
[----:B------:R-:W-:Y:S01]  /*0be0*/  LEA.HI R6, R6, R6, RZ, 0x1 ;  /* 0x0000000606067211 */ /* 0x000fe200078f08ff */
[----:B------:R-:W-:Y:S01]  /*0bf0*/  IMAD.IADD R9, R12, 0x1, -R4 ;  /* 0x000000010c097824 */ /* 0x000fe200078e0a04 */
[----:B------:R-:W-:Y:S01]  /*0c00*/  SHF.R.S32.HI R7, RZ, 0x5, R7 ;  /* 0x00000005ff077819 */ /* 0x000fe20000011407 */
[----:B------:R0:W-:Y:S01]  /*0c10*/  STL [R1+0x34], R2 ;  /* 0x0000340201007387 */ /* 0x0001e20000100800 */
[----:B------:R-:W-:Y:S01]  /*0c20*/  IMAD.IADD R8, R11, 0x1, -R8 ;  /* 0x000000010b087824 */ /* 0x000fe200078e0a08 */
[----:B------:R-:W-:Y:S01]  /*0c30*/  SHF.R.S32.HI R0, RZ, 0x2, R0 ;  /* 0x00000002ff007819 */ /* 0x000fe20000011400 */
[----:B------:R-:W-:Y:S01]  /*0c40*/  IMAD R6, R6, -0x3, R13 ;  /* 0xfffffffd06067824 */ /* 0x000fe200078e020d */
[----:B------:R-:W-:Y:S01]  /*0c50*/  LEA.HI R3, R9, R9, RZ, 0x1 ;  /* 0x0000000909037211 */ /* 0x000fe200078f08ff */
[----:B------:R-:W-:-:S02]  /*0c60*/  IMAD R7, R7, 0x10, R10 ;  /* 0x0000001007077824 */ /* 0x000fc400078e020a */
[----:B------:R-:W-:Y:S01]  /*0c70*/  IMAD.SHL.U32 R4, R8, 0x2, RZ ;  /* 0x0000000208047824 */ /* 0x000fe200078e00ff */
[----:B------:R-:W-:Y:S01]  /*0c80*/  LOP3.LUT R3, R3, 0x1ffffffe, RZ, 0xc0, !PT ;  /* 0x1ffffffe03037812 */ /* 0x000fe200078ec0ff */
[----:B------:R-:W-:Y:S02]  /*0c90*/  IMAD R5, R6, 0x40, R7 ;  /* 0x0000004006057824 */ /* 0x000fe400078e0207 */
[----:B0-----:R-:W-:Y:S02]  /*0ca0*/  IMAD.SHL.U32 R2, R9, 0x8, RZ ;  /* 0x0000000809027824 */ /* 0x001fe400078e00ff */
[----:B------:R-:W-:Y:S01]  /*0cb0*/  VIADD R156, R4, 0x18 ;  /* 0x00000018049c7836 */ /* 0x000fe20000000000 */
[----:B------:R-:W-:Y:S01]  /*0cc0*/  STL [R1+0x2c], R5 ;  /* 0x00002c0501007387 */ /* 0x000fe20000100800 */
[C---:B------:R-:W-:Y:S02]  /*0cd0*/  VIADD R16, R2.reuse, 0x20 ;  /* 0x0000002002107836 */ /* 0x040fe40000000000 */
[----:B------:R-:W-:Y:S01]  /*0ce0*/  VIADD R17, R2, 0x40 ;  /* 0x0000004002117836 */ /* 0x000fe20000000000 */
[----:B------:R-:W-:Y:S01]  /*0cf0*/  STL [R1+0x4], R4 ;  /* 0x0000040401007387 */ /* 0x000fe20000100800 */
[C---:B------:R-:W-:Y:S01]  /*0d00*/  VIADD R153, R4.reuse, 0x30 ;  /* 0x0000003004997836 */ /* 0x040fe20000000000 */
[----:B------:R-:W-:Y:S01]  /*0d10*/  SHF.R.S32.HI R0, RZ, 0x1f, R16 ;  /* 0x0000001fff007819 */ /* 0x000fe20000011410 */
[C---:B------:R-:W-:Y:S01]  /*0d20*/  VIADD R0, R4.reuse, 0x8 ;  /* 0x0000000804007836 */ /* 0x040fe20000000000 */
[----:B------:R-:W-:Y:S01]  /*0d30*/  SHF.R.S32.HI R6, RZ, 0x1f, R17 ;  /* 0x0000001fff067819 */ /* 0x000fe20000011411 */
[----:B------:R-:W-:-:S02]  /*0d40*/  VIADD R22, R4, 0x48 ;  /* 0x0000004804167836 */ /* 0x000fc40000000000 */
[----:B------:R-:W-:Y:S01]  /*0d50*/  IMAD.IADD R3, R9, 0x1, -R3 ;  /* 0x0000000109037824 */ /* 0x000fe200078e0a03 */
[----:B------:R0:W-:Y:S01]  /*0d60*/  STL [R1], R0 ;  /* 0x0000000001007387 */ /* 0x0001e20000100800 */
[----:B------:R-:W-:Y:S01]  /*0d70*/  SHF.R.S32.HI R6, RZ, 0x1f, R0 ;  /* 0x0000001fff067819 */ /* 0x000fe20000011400 */
[C---:B------:R-:W-:Y:S02]  /*0d80*/  VIADD R157, R4.reuse, 0x10 ;  /* 0x00000010049d7836 */ /* 0x040fe40000000000 */
[C---:B------:R-:W-:Y:S02]  /*0d90*/  VIADD R155, R4.reuse, 0x20 ;  /* 0x00000020049b7836 */ /* 0x040fe40000000000 */
[----:B------:R1:W-:Y:S01]  /*0da0*/  STL [R1+0x28], R6 ;  /* 0x0000280601007387 */ /* 0x0003e20000100800 */
[C---:B------:R-:W-:Y:S02]  /*0db0*/  VIADD R154, R4.reuse, 0x28 ;  /* 0x00000028049a7836 */ /* 0x040fe40000000000 */
[C---:B------:R-:W-:Y:S01]  /*0dc0*/  VIADD R152, R4.reuse, 0x38 ;  /* 0x0000003804987836 */ /* 0x040fe20000000000 */
[----:B0-----:R-:W-:Y:S01]  /*0dd0*/  SHF.R.S32.HI R0, RZ, 0x1f, R156 ;  /* 0x0000001fff007819 */ /* 0x001fe2000001149c */
[C---:B------:R-:W-:Y:S01]  /*0de0*/  VIADD R23, R4.reuse, 0x40 ;  /* 0x0000004004177836 */ /* 0x040fe20000000000 */
[----:B------:R-:W-:Y:S01]  /*0df0*/  SHF.R.S32.HI R0, RZ, 0x1f, R153 ;  /* 0x0000001fff007819 */ /* 0x000fe20000011499 */
[C---:B------:R-:W-:Y:S01]  /*0e00*/  VIADD R19, R4.reuse, 0x50 ;  /* 0x0000005004137836 */ /* 0x040fe20000000000 */
[----:B------:R-:W-:Y:S01]  /*0e10*/  SHF.R.S32.HI R0, RZ, 0x1f, R22 ;  /* 0x0000001fff007819 */ /* 0x000fe20000011416 */
[----:B------:R-:W-:Y:S01]  /*0e20*/  IMAD R0, R3, 0x8, R5 ;  /* 0x0000000803007824 */ /* 0x000fe200078e0205 */
[----:B-1----:R-:W-:Y:S01]  /*0e30*/  SHF.R.S32.HI R6, RZ, 0x1f, R155 ;  /* 0x0000001fff067819 */ /* 0x002fe2000001149b */
[----:B------:R-:W-:Y:S01]  /*0e40*/  VIADD R18, R4, 0x58 ;  /* 0x0000005804127836 */ /* 0x000fe20000000000 */
[----:B------:R-:W-:-:S02]  /*0e50*/  SHF.R.S32.HI R4, RZ, 0x1f, R157 ;  /* 0x0000001fff047819 */ /* 0x000fc4000001149d */
[----:B------:R0:W-:Y:S01]  /*0e60*/  STL [R1+0x30], R0 ;  /* 0x0000300001007387 */ /* 0x0001e20000100800 */
[----:B------:R-:W-:Y:S02]  /*0e70*/  SHF.R.S32.HI R4, RZ, 0x1f, R154 ;  /* 0x0000001fff047819 */ /* 0x000fe4000001149a */
[----:B------:R-:W-:Y:S02]  /*0e80*/  SHF.R.S32.HI R6, RZ, 0x1f, R152 ;  /* 0x0000001fff067819 */ /* 0x000fe40000011498 */
[----:B------:R-:W-:Y:S02]  /*0e90*/  SHF.R.S32.HI R4, RZ, 0x1f, R23 ;  /* 0x0000001fff047819 */ /* 0x000fe40000011417 */
[----:B------:R-:W-:Y:S02]  /*0ea0*/  SHF.R.S32.HI R6, RZ, 0x1f, R19 ;  /* 0x0000001fff067819 */ /* 0x000fe40000011413 */
[----:B------:R-:W-:-:S07]  /*0eb0*/  SHF.R.S32.HI R4, RZ, 0x1f, R18 ;  /* 0x0000001fff047819 */ /* 0x000fce0000011412 */
.L_x_194:
[----:B012-4-:R-:W1:Y:S01]  /*0ec0*/  LDC.64 R4, c[0x0][0xc88] ;  /* 0x00032200ff047b82 */ /* 0x017e620000000a00 */
[----:B------:R-:W-:Y:S01]  /*0ed0*/  ULDC.64 UR14, c[0x0][0x998] ;  /* 0x00026600000e7ab9 */ /* 0x000fe20000000a00 */
[----:B------:R-:W-:Y:S01]  /*0ee0*/  ULDC.64 UR12, c[0x0][0x990] ;  /* 0x00026400000c7ab9 */ /* 0x000fe20000000a00 */
[----:B------:R-:W-:Y:S01]  /*0ef0*/  ULDC.64 UR8, c[0x0][0xa28] ;  /* 0x00028a0000087ab9 */ /* 0x000fe20000000a00 */
[----:B------:R-:W-:Y:S01]  /*0f00*/  ULDC.64 UR10, c[0x0][0xa20] ;  /* 0x00028800000a7ab9 */ /* 0x000fe20000000a00 */
[----:B------:R-:W-:Y:S01]  /*0f10*/  ULOP3.LUT UR41, UR5, 0xffff, URZ, 0xc0, !UPT ;  /* 0x0000ffff05297892 */ /* 0x000fe2000f8ec03f */
[----:B------:R-:W-:Y:S01]  /*0f20*/  ULDC UR4, c[0x0][0x424] ;  /* 0x0001090000047ab9 */ /* 0x000fe20000000800 */
[----:B------:R-:W-:Y:S01]  /*0f30*/  ULDC UR7, c[0x0][0x2f0] ;  /* 0x0000bc0000077ab9 */ /* 0x000fe20000000800 */
[----:B-1----:R-:W-:-:S06]  /*0f40*/  IMAD.WIDE R4, R39, 0x4, R4 ;  /* 0x0000000427047825 */ /* 0x002fcc00078e0204 */
[----:B------:R-:W2:Y:S01]  /*0f50*/  LDG.E R4, desc[UR50][R4.64] ;  /* 0x0000003204047981 */ /* 0x000ea2000c1e1900 */
[----:B------:R-:W-:Y:S01]  /*0f60*/  ISETP.NE.U32.AND P1, PT, RZ, UR14, PT ;  /* 0x0000000eff007c0c */ /* 0x000fe2000bf25070 */
[----:B------:R-:W-:Y:S01]  /*0f70*/  UISETP.NE.U32.AND UP0, UPT, UR8, URZ, UPT ;  /* 0x0000003f0800728c */ /* 0x000fe2000bf05070 */
[----:B------:R-:W-:Y:S01]  /*0f80*/  ISETP.NE.U32.AND P0, PT, RZ, UR12, PT ;  /* 0x0000000cff007c0c */ /* 0x000fe2000bf05070 */
[----:B------:R-:W-:Y:S01]  /*0f90*/  UISETP.NE.U32.AND UP1, UPT, UR10, URZ, UPT ;  /* 0x0000003f0a00728c */ /* 0x000fe2000bf25070 */
[----:B------:R-:W-:Y:S01]  /*0fa0*/  ISETP.NE.AND.EX P1, PT, RZ, UR15, PT, P1 ;  /* 0x0000000fff007c0c */ /* 0x000fe2000bf25310 */
[----:B------:R-:W-:Y:S01]  /*0fb0*/  UISETP.NE.AND.EX UP0, UPT, UR9, URZ, UPT, UP0 ;  /* 0x0000003f0900728c */ /* 0x000fe2000bf05300 */
[----:B------:R-:W-:Y:S01]  /*0fc0*/  ISETP.NE.AND.EX P0, PT, RZ, UR13, PT, P0 ;  /* 0x0000000dff007c0c */ /* 0x000fe2000bf05300 */
[----:B------:R-:W-:-:S04]  /*0fd0*/  UISETP.NE.AND.EX UP1, UPT, UR11, URZ, UPT, UP1 ;  /* 0x0000003f0b00728c */ /* 0x000fc8000bf25310 */
[----:B------:R-:W-:Y:S02]  /*0fe0*/  PLOP3.LUT P4, PT, PT, PT, UP0, 0x80, 0x0 ;  /* 0x000000000000781c */ /* 0x000fe40003f8f008 */
[----:B------:R-:W-:-:S04]  /*0ff0*/  PLOP3.LUT P5, PT, PT, PT, UP1, 0x80, 0x0 ;  /* 0x000000000000781c */ /* 0x000fc80003faf018 */
[----:B---3--:R-:W1:Y:S08]  /*1000*/  @P1 LDC.64 R8, c[0x0][0x9b8] ;  /* 0x00026e00ff081b82 */ /* 0x008e700000000a00 */
[----:B------:R-:W0:Y:S08]  /*1010*/  @P0 LDC.64 R6, c[0x0][0x9a8] ;  /* 0x00026a00ff060b82 */ /* 0x000e300000000a00 */
[----:B------:R-:W3:Y:S08]  /*1020*/  @P0 LDC.64 R10, c[0x0][0x9b0] ;  /* 0x00026c00ff0a0b82 */ /* 0x000ef00000000a00 */
[----:B------:R-:W4:Y:S01]  /*1030*/  @P1 LDC.64 R20, c[0x0][0x9c0] ;  /* 0x00027000ff141b82 */ /* 0x000f220000000a00 */
[----:B--2---:R-:W-:-:S13]  /*1040*/  R2UR UR39, R4 ;  /* 0x00000000042772ca */ /* 0x004fda00000e0000 */
[----:B------:R-:W-:Y:S02]  /*1050*/  USHF.R.S32.HI UR40, URZ, 0x1f, UR39 ;  /* 0x0000001f3f287899 */ /* 0x000fe40008011427 */
[----:B------:R-:W-:-:S04]  /*1060*/  @UP0 ULEA UR8, UP2, UR39, UR8, 0x2 ;  /* 0x0000000827080291 */ /* 0x000fc8000f84103f */
[----:B-1----:R-:W-:Y:S01]  /*1070*/  @P1 IMAD R4, R8, UR40, RZ ;  /* 0x0000002808041c24 */ /* 0x002fe2000f8e02ff */
[----:B------:R-:W-:Y:S02]  /*1080*/  @UP0 ULEA.HI.X UR9, UR39, UR9, UR40, 0x2, UP2 ;  /* 0x0000000927090291 */ /* 0x000fe400090f1428 */
[C---:B0----5:R-:W-:Y:S01]  /*1090*/  @P0 IMAD R0, R6.reuse, UR40, RZ ;  /* 0x0000002806000c24 */ /* 0x061fe2000f8e02ff */
[----:B------:R-:W-:Y:S02]  /*10a0*/  @UP1 ULEA UR10, UP0, UR39, UR10, 0x2 ;  /* 0x0000000a270a1291 */ /* 0x000fe4000f80103f */
[----:B------:R-:W-:Y:S02]  /*10b0*/  @P1 IMAD R9, R9, UR39, R4 ;  /* 0x0000002709091c24 */ /* 0x000fe4000f8e0204 */
[----:B------:R-:W-:Y:S01]  /*10c0*/  @P0 IMAD R3, R7, UR39, R0 ;  /* 0x0000002707030c24 */ /* 0x000fe2000f8e0200 */
[----:B------:R-:W-:Y:S02]  /*10d0*/  @UP1 ULEA.HI.X UR11, UR39, UR11, UR40, 0x2, UP0 ;  /* 0x0000000b270b1291 */ /* 0x000fe400080f1428 */
[----:B------:R-:W-:-:S04]  /*10e0*/  @P0 IMAD.WIDE.U32 R4, R6, UR39, RZ ;  /* 0x0000002706040c25 */ /* 0x000fc8000f8e00ff */
[----:B------:R-:W-:-:S04]  /*10f0*/  @P1 IMAD.WIDE.U32 R6, R8, UR39, RZ ;  /* 0x0000002708061c25 */ /* 0x000fc8000f8e00ff */
[----:B------:R-:W-:Y:S02]  /*1100*/  @P0 IMAD.IADD R5, R5, 0x1, R3 ;  /* 0x0000000105050824 */ /* 0x000fe400078e0203 */
[----:B------:R-:W-:Y:S02]  /*1110*/  @P1 IMAD.IADD R7, R7, 0x1, R9 ;  /* 0x0000000107071824 */ /* 0x000fe400078e0209 */
[----:B---3--:R-:W-:-:S04]  /*1120*/  @P0 IMAD.WIDE.U32 R4, R10, UR41, R4 ;  /* 0x000000290a040c25 */ /* 0x008fc8000f8e0004 */
[----:B----4-:R-:W-:Y:S01]  /*1130*/  @P1 IMAD.WIDE.U32 R8, R20, UR41, R6 ;  /* 0x0000002914081c25 */ /* 0x010fe2000f8e0006 */
[----:B------:R-:W-:-:S03]  /*1140*/  @P0 LEA R6, P2, R4, UR12, 0x2 ;  /* 0x0000000c04060c11 */ /* 0x000fc6000f8410ff */
[----:B------:R-:W-:Y:S02]  /*1150*/  IMAD.U32 R12, RZ, RZ, UR8 ;  /* 0x00000008ff0c7e24 */ /* 0x000fe4000f8e00ff */
[----:B------:R-:W-:Y:S02]  /*1160*/  IMAD.U32 R14, RZ, RZ, UR10 ;  /* 0x0000000aff0e7e24 */ /* 0x000fe4000f8e00ff */
[----:B------:R-:W-:Y:S02]  /*1170*/  IMAD.U32 R13, RZ, RZ, UR9 ;  /* 0x00000009ff0d7e24 */ /* 0x000fe4000f8e00ff */
[----:B------:R-:W-:Y:S02]  /*1180*/  IMAD.U32 R15, RZ, RZ, UR11 ;  /* 0x0000000bff0f7e24 */ /* 0x000fe4000f8e00ff */
[----:B------:R-:W-:Y:S01]  /*1190*/  @P0 IMAD R3, R11, UR41, R5 ;  /* 0x000000290b030c24 */ /* 0x000fe2000f8e0205 */
[----:B------:R-:W-:Y:S01]  /*11a0*/  @P1 LEA R10, P3, R8, UR14, 0x2 ;  /* 0x0000000e080a1c11 */ /* 0x000fe2000f8610ff */
[----:B------:R-:W-:Y:S01]  /*11b0*/  @P1 IMAD R5, R21, UR41, R9 ;  /* 0x0000002915051c24 */ /* 0x000fe2000f8e0209 */
[----:B------:R-:W2:Y:S01]  /*11c0*/  @P4 LDG.E R12, desc[UR50][R12.64] ;  /* 0x000000320c0c4981 */ /* 0x000ea2000c1e1900 */
[----:B------:R-:W-:Y:S01]  /*11d0*/  IMAD.MOV.U32 R0, RZ, RZ, 0x3f800000 ;  /* 0x3f800000ff007424 */ /* 0x000fe200078e00ff */
[----:B------:R-:W-:Y:S01]  /*11e0*/  @P0 LEA.HI.X R7, R4, UR13, R3, 0x2, P2 ;  /* 0x0000000d04070c11 */ /* 0x000fe200090f1403 */
[----:B------:R-:W-:Y:S01]  /*11f0*/  IMAD.MOV.U32 R3, RZ, RZ, 0x3f800000 ;  /* 0x3f800000ff037424 */ /* 0x000fe200078e00ff */
[----:B------:R-:W3:Y:S01]  /*1200*/  @P5 LDG.E R14, desc[UR50][R14.64] ;  /* 0x000000320e0e5981 */ /* 0x000ee2000c1e1900 */
[----:B------:R-:W-:Y:S01]  /*1210*/  @P1 LEA.HI.X R11, R8, UR15, R5, 0x2, P3 ;  /* 0x0000000f080b1c11 */ /* 0x000fe200098f1405 */
[----:B------:R-:W-:-:S03]  /*1220*/  ULDC.64 UR8, c[0x0][0x418] ;  /* 0x0001060000087ab9 */ /* 0x000fc60000000a00 */
[----:B------:R0:W5:Y:S04]  /*1230*/  @P0 LDG.E R3, desc[UR50][R6.64] ;  /* 0x0000003206030981 */ /* 0x000168000c1e1900 */
[----:B------:R0:W5:Y:S01]  /*1240*/  @P1 LDG.E R0, desc[UR50][R10.64] ;  /* 0x000000320a001981 */ /* 0x000162000c1e1900 */
[----:B------:R-:W-:Y:S01]  /*1250*/  UISETP.NE.U32.AND UP0, UPT, UR8, URZ, UPT ;  /* 0x0000003f0800728c */ /* 0x000fe2000bf05070 */
[----:B------:R-:W-:Y:S01]  /*1260*/  UMOV UR53, URZ ;  /* 0x0000003f00357c82 */ /* 0x000fe20008000000 */
[----:B------:R-:W-:Y:S02]  /*1270*/  ULOP3.LUT UR8, UR5, 0xff000000, URZ, 0xc0, !UPT ;  /* 0xff00000005087892 */ /* 0x000fe4000f8ec03f */
[----:B------:R-:W-:Y:S01]  /*1280*/  UISETP.NE.AND.EX UP0, UPT, UR9, URZ, UPT, UP0 ;  /* 0x0000003f0900728c */ /* 0x000fe2000bf05300 */
[----:B------:R-:W-:-:S03]  /*1290*/  UMOV UR42, UR6 ;  /* 0x00000006002a7c82 */ /* 0x000fc60008000000 */
[----:B------:R-:W-:-:S04]  /*12a0*/  USEL UR4, UR4, 0x1, UP0 ;  /* 0x0000000104047887 */ /* 0x000fc80008000000 */
[----:B------:R-:W-:Y:S01]  /*12b0*/  UIMAD UR4, UR4, UR7, URZ ;  /* 0x00000007040472a4 */ /* 0x000fe2000f8e023f */
[----:B--2---:R-:W-:-:S06]  /*12c0*/  @P4 R2UR UR53, R12 ;  /* 0x000000000c3542ca */ /* 0x004fcc00000e0000 */
[----:B---3--:R-:W-:Y:S01]  /*12d0*/  @P5 R2UR UR4, R14 ;  /* 0x000000000e0452ca */ /* 0x008fe200000e0000 */
[----:B0-----:R-:W-:-:S14]  /*12e0*/  @P5 BRA `(.L_x_153) ;  /* 0x0000000000345947 */ /* 0x001fdc0003800000 */
[----:B------:R-:W-:Y:S02]  /*12f0*/  ULDC.64 UR6, c[0x0][0xa08] ;  /* 0x0002820000067ab9 */ /* 0x000fe40000000a00 */
[----:B------:R-:W-:-:S04]  /*1300*/  ISETP.NE.U32.AND P0, PT, RZ, UR6, PT ;  /* 0x00000006ff007c0c */ /* 0x000fc8000bf05070 */
[----:B------:R-:W-:-:S13]  /*1310*/  ISETP.NE.AND.EX P0, PT, RZ, UR7, PT, P0 ;  /* 0x00000007ff007c0c */ /* 0x000fda000bf05300 */
[----:B------:R-:W-:Y:S05]  /*1320*/  @!P0 BRA `(.L_x_153) ;  /* 0x0000000000248947 */ /* 0x000fea0003800000 */
[----:B------:R-:W-:Y:S02]  /*1330*/  ULDC.64 UR6, c[0x0][0xa08] ;  /* 0x0002820000067ab9 */ /* 0x000fe40000000a00 */
[----:B------:R-:W-:-:S06]  /*1340*/  UIMAD.WIDE UR6, UR39, 0x4, UR6 ;  /* 0x00000004270678a5 */ /* 0x000fcc000f8e0206 */
[----:B------:R-:W-:Y:S02]  /*1350*/  IMAD.U32 R4, RZ, RZ, UR6 ;  /* 0x00000006ff047e24 */ /* 0x000fe4000f8e00ff */
[----:B------:R-:W-:-:S05]  /*1360*/  IMAD.U32 R5, RZ, RZ, UR7 ;  /* 0x00000007ff057e24 */ /* 0x000fca000f8e00ff */
[----:B------:R-:W2:Y:S04]  /*1370*/  LDG.E R7, desc[UR50][R4.64] ;  /* 0x0000003204077981 */ /* 0x000ea8000c1e1900 */
[----:B------:R-:W3:Y:S01]  /*1380*/  LDG.E R6, desc[UR50][R4.64+0x4] ;  /* 0x0000043204067981 */ /* 0x000ee2000c1e1900 */
[----:B--2---:R-:W-:Y:S02]  /*1390*/  R2UR UR4, R7 ;  /* 0x00000000070472ca */ /* 0x004fe400000e0000 */
[----:B---3--:R-:W-:-:S13]  /*13a0*/  R2UR UR6, R6 ;  /* 0x00000000060672ca */ /* 0x008fda00000e0000 */
[----:B------:R-:W-:-:S12]  /*13b0*/  UIADD3 UR4, -UR4, UR6, URZ ;  /* 0x0000000604047290 */ /* 0x000fd8000fffe13f */
.L_x_153:
[----:B------:R-:W-:Y:S01]  /*13c0*/  UIADD3 UR53, -UR53, UR4, URZ ;  /* 0x0000000435357290 */ /* 0x000fe2000fffe13f */
[----:B-----5:R-:W-:Y:S01]  /*13d0*/  FMUL.FTZ R0, R3, R0 ;  /* 0x0000000003007220 */ /* 0x020fe20000410000 */
[----:B------:R-:W-:Y:S02]  /*13e0*/  ULOP3.LUT UR5, UR5, 0xff0000, URZ, 0xc0, !UPT ;  /* 0x00ff000005057892 */ /* 0x000fe4000f8ec03f */
[----:B------:R-:W-:Y:S02]  /*13f0*/  UISETP.GE.AND UP0, UPT, UR53, 0x1, UPT ;  /* 0x000000013500788c */ /* 0x000fe4000bf06270 */
[----:B------:R-:W-:Y:S02]  /*1400*/  UIADD3 UR6, UR53, 0x7f, URZ ;  /* 0x0000007f35067890 */ /* 0x000fe4000fffe03f */
[----:B------:R-:W-:Y:S02]  /*1410*/  USHF.R.U32.HI UR8, URZ, 0x8, UR8 ;  /* 0x000000083f087899 */ /* 0x000fe40008011608 */
[----:B------:R-:W-:Y:S01]  /*1420*/  PLOP3.LUT P0, PT, PT, PT, UP0, 0x80, 0x0 ;  /* 0x000000000000781c */ /* 0x000fe20003f0f008 */
[----:B------:R-:W-:-:S02]  /*1430*/  USHF.R.S32.HI UR7, URZ, 0x1f, UR6 ;  /* 0x0000001f3f077899 */ /* 0x000fc40008011406 */
[----:B------:R-:W-:Y:S02]  /*1440*/  ULEA.HI UR5, UR5, UR8, URZ, 0x10 ;  /* 0x0000000805057291 */ /* 0x000fe4000f8f803f */
[----:B------:R-:W-:Y:S01]  /*1450*/  ULEA.HI UR7, UR7, UR6, URZ, 0x7 ;  /* 0x0000000607077291 */ /* 0x000fe2000f8f383f */
[----:B------:R-:W-:Y:S01]  /*1460*/  ULDC UR11, c[0x0][0x988] ;  /* 0x00026200000b7ab9 */ /* 0x000fe20000000800 */
[----:B------:R-:W-:Y:S01]  /*1470*/  UMOV UR4, URZ ;  /* 0x0000003f00047c82 */ /* 0x000fe20008000000 */
[----:B------:R-:W-:Y:S02]  /*1480*/  ULOP3.LUT UR43, UR5, 0xff, URZ, 0xc0, !UPT ;  /* 0x000000ff052b7892 */ /* 0x000fe4000f8ec03f */
[----:B------:R-:W-:Y:S02]  /*1490*/  USHF.R.U32.HI UR44, URZ, 0x10, UR5 ;  /* 0x000000103f2c7899 */ /* 0x000fe40008011605 */
[----:B------:R-:W-:Y:S01]  /*14a0*/  USHF.R.S32.HI UR9, URZ, 0x7, UR7 ;  /* 0x000000073f097899 */ /* 0x000fe20008011407 */
[----:B------:R-:W-:Y:S11]  /*14b0*/  @!P0 BRA `(.L_x_154) ;  /* 0x0000000000908947 */ /* 0x000ff60003800000 */
[----:B------:R-:W-:Y:S01]  /*14c0*/  UISETP.NE.AND UP0, UPT, UR44, URZ, UPT ;  /* 0x0000003f2c00728c */ /* 0x000fe2000bf05270 */
[----:B------:R-:W-:-:S03]  /*14d0*/  ULDC UR4, c[0x0][0x9f0] ;  /* 0x00027c0000047ab9 */ /* 0x000fc60000000800 */
[----:B------:R-:W-:-:S03]  /*14e0*/  USEL UR10, UR44, UR4, UP0 ;  /* 0x000000042c0a7287 */ /* 0x000fc60008000000 */
[----:B------:R-:W-:Y:S01]  /*14f0*/  UMOV UR4, URZ ;  /* 0x0000003f00047c82 */ /* 0x000fe20008000000 */
[----:B------:R-:W-:Y:S02]  /*1500*/  UIADD3 UR6, UR9, -0x1, UR10 ;  /* 0xffffffff09067890 */ /* 0x000fe4000fffe00a */
[----:B------:R-:W-:-:S04]  /*1510*/  IMAD.U32 R5, RZ, RZ, UR10 ;  /* 0x0000000aff057e24 */ /* 0x000fc8000f8e00ff */
[----:B------:R-:W-:Y:S01]  /*1520*/  IMAD.U32 R6, RZ, RZ, UR6 ;  /* 0x00000006ff067e24 */ /* 0x000fe2000f8e00ff */
[-C--:B------:R-:W-:Y:S01]  /*1530*/  IABS R3, R5.reuse ;  /* 0x0000000500037213 */ /* 0x080fe20000000000 */
[----:B------:R-:W-:Y:S01]  /*1540*/  ULOP3.LUT UR6, UR6, UR10, URZ, 0x3c, !UPT ;  /* 0x0000000a06067292 */ /* 0x000fe2000f8e3c3f */
[----:B------:R-:W-:Y:S02]  /*1550*/  IABS R7, R5 ;  /* 0x0000000500077213 */ /* 0x000fe40000000000 */
        /* <DEDUP_REMOVED lines=26> */
.L_x_154:
[----:B------:R-:W-:Y:S01]  /*1700*/  UIMAD UR45, UR43, UR4, URZ ;  /* 0x000000042b2d72a4 */ /* 0x000fe2000f8e023f */
[----:B------:R-:W-:Y:S02]  /*1710*/  IMAD.U32 R3, RZ, RZ, UR9 ;  /* 0x00000009ff037e24 */ /* 0x000fe4000f8e00ff */
[----:B------:R-:W-:Y:S01]  /*1720*/  FMUL.FTZ R0, R0, UR11 ;  /* 0x0000000b00007c20 */ /* 0x000fe20008410000 */
[----:B------:R-:W-:Y:S01]  /*1730*/  IMAD.U32 R4, RZ, RZ, UR4 ;  /* 0x00000004ff047e24 */ /* 0x000fe2000f8e00ff */
[----:B------:R-:W-:Y:S02]  /*1740*/  PLOP3.LUT P0, PT, PT, PT, PT, 0x80, 0x0 ;  /* 0x000000000000781c */ /* 0x000fe40003f0f070 */
[----:B------:R-:W-:Y:S02]  /*1750*/  CS2R R24, SRZ ;  /* 0x0000000000187805 */ /* 0x000fe4000001ff00 */
[----:B------:R-:W-:Y:S02]  /*1760*/  CS2R R20, SRZ ;  /* 0x0000000000147805 */ /* 0x000fe4000001ff00 */
[----:B------:R-:W-:-:S02]  /*1770*/  R2UR UR46, R0 ;  /* 0x00000000002e72ca */ /* 0x000fc400000e0000 */
[----:B------:R-:W-:Y:S02]  /*1780*/  CS2R R44, SRZ ;  /* 0x00000000002c7805 */ /* 0x000fe4000001ff00 */
[----:B------:R-:W-:Y:S02]  /*1790*/  VIADDMNMX R3, R4, UR45, R3, PT ;  /* 0x0000002d04037c46 */ /* 0x000fe4000b800103 */
[----:B------:R-:W-:Y:S02]  /*17a0*/  CS2R R42, SRZ ;  /* 0x00000000002a7805 */ /* 0x000fe4000001ff00 */
[----:B------:R-:W-:Y:S01]  /*17b0*/  CS2R R4, SRZ ;  /* 0x0000000000047805 */ /* 0x000fe2000001ff00 */
[----:B------:R-:W-:Y:S01]  /*17c0*/  IMAD.MOV.U32 R95, RZ, RZ, RZ ;  /* 0x000000ffff5f7224 */ /* 0x000fe200078e00ff */
[----:B------:R-:W-:Y:S02]  /*17d0*/  R2UR UR52, R3 ;  /* 0x00000000033472ca */ /* 0x000fe400000e0000 */
[----:B------:R-:W-:-:S02]  /*17e0*/  CS2R R6, SRZ ;  /* 0x0000000000067805 */ /* 0x000fc4000001ff00 */
[----:B------:R-:W-:Y:S02]  /*17f0*/  CS2R R26, SRZ ;  /* 0x00000000001a7805 */ /* 0x000fe4000001ff00 */
[----:B------:R-:W-:Y:S02]  /*1800*/  CS2R R40, SRZ ;  /* 0x0000000000287805 */ /* 0x000fe4000001ff00 */
[----:B------:R-:W-:Y:S02]  /*1810*/  CS2R R98, SRZ ;  /* 0x0000000000627805 */ /* 0x000fe4000001ff00 */
[----:B------:R-:W-:Y:S01]  /*1820*/  CS2R R8, SRZ ;  /* 0x0000000000087805 */ /* 0x000fe2000001ff00 */
[----:B------:R-:W-:Y:S01]  /*1830*/  IMAD.MOV.U32 R97, RZ, RZ, RZ ;  /* 0x000000ffff617224 */ /* 0x000fe200078e00ff */
[----:B------:R-:W-:Y:S01]  /*1840*/  CS2R R30, SRZ ;  /* 0x00000000001e7805 */ /* 0x000fe2000001ff00 */
[----:B------:R-:W-:Y:S01]  /*1850*/  IMAD.MOV.U32 R103, RZ, RZ, RZ ;  /* 0x000000ffff677224 */ /* 0x000fe200078e00ff */
[----:B------:R-:W-:Y:S01]  /*1860*/  CS2R R10, SRZ ;  /* 0x00000000000a7805 */ /* 0x000fe2000001ff00 */
[----:B------:R-:W-:Y:S01]  /*1870*/  IMAD.MOV.U32 R111, RZ, RZ, RZ ;  /* 0x000000ffff6f7224 */ /* 0x000fe200078e00ff */
[----:B------:R-:W-:-:S02]  /*1880*/  CS2R R12, SRZ ;  /* 0x00000000000c7805 */ /* 0x000fc4000001ff00 */
[----:B------:R-:W-:Y:S01]  /*1890*/  CS2R R46, SRZ ;  /* 0x00000000002e7805 */ /* 0x000fe2000001ff00 */
[----:B------:R-:W-:Y:S01]  /*18a0*/  UISETP.GT.AND UP0, UPT, UR52, UR45, UPT ;  /* 0x0000002d3400728c */ /* 0x000fe2000bf04270 */
[----:B------:R-:W-:Y:S01]  /*18b0*/  CS2R R32, SRZ ;  /* 0x0000000000207805 */ /* 0x000fe2000001ff00 */
[----:B------:R-:W-:Y:S01]  /*18c0*/  IMAD.MOV.U32 R28, RZ, RZ, RZ ;  /* 0x000000ffff1c7224 */ /* 0x000fe200078e00ff */
[----:B------:R-:W-:Y:S01]  /*18d0*/  CS2R R34, SRZ ;  /* 0x0000000000227805 */ /* 0x000fe2000001ff00 */
[----:B------:R-:W-:Y:S01]  /*18e0*/  IMAD.MOV.U32 R119, RZ, RZ, RZ ;  /* 0x000000ffff777224 */ /* 0x000fe200078e00ff */
[----:B------:R-:W-:Y:S02]  /*18f0*/  CS2R R48, SRZ ;  /* 0x0000000000307805 */ /* 0x000fe4000001ff00 */
[----:B------:R-:W-:Y:S01]  /*1900*/  PLOP3.LUT P1, PT, PT, PT, UP0, 0x80, 0x0 ;  /* 0x000000000000781c */ /* 0x000fe20003f2f008 */
[----:B------:R-:W-:Y:S01]  /*1910*/  IMAD.MOV.U32 R50, RZ, RZ, RZ ;  /* 0x000000ffff327224 */ /* 0x000fe200078e00ff */
[----:B------:R-:W-:Y:S01]  /*1920*/  CS2R R134, SRZ ;  /* 0x0000000000867805 */ /* 0x000fe2000001ff00 */
[----:B------:R-:W-:-:S02]  /*1930*/  IMAD.MOV.U32 R83, RZ, RZ, RZ ;  /* 0x000000ffff537224 */ /* 0x000fc400078e00ff */
[----:B------:R-:W-:Y:S02]  /*1940*/  IMAD.MOV.U32 R52, RZ, RZ, RZ ;  /* 0x000000ffff347224 */ /* 0x000fe400078e00ff */
[----:B------:R-:W-:Y:S02]  /*1950*/  IMAD.MOV.U32 R54, RZ, RZ, RZ ;  /* 0x000000ffff367224 */ /* 0x000fe400078e00ff */
[----:B------:R-:W-:Y:S02]  /*1960*/  IMAD.MOV.U32 R132, RZ, RZ, RZ ;  /* 0x000000ffff847224 */ /* 0x000fe400078e00ff */
[----:B------:R-:W-:Y:S02]  /*1970*/  IMAD.MOV.U32 R3, RZ, RZ, RZ ;  /* 0x000000ffff037224 */ /* 0x000fe400078e00ff */
[----:B------:R-:W-:Y:S02]  /*1980*/  IMAD.MOV.U32 R56, RZ, RZ, RZ ;  /* 0x000000ffff387224 */ /* 0x000fe400078e00ff */
[----:B------:R-:W-:Y:S01]  /*1990*/  IMAD.MOV.U32 R58, RZ, RZ, RZ ;  /* 0x000000ffff3a7224 */ /* 0x000fe200078e00ff */
[----:B------:R-:W-:Y:S06]  /*19a0*/  @!P1 BRA `(.L_x_155) ;  /* 0x0000004800589947 */ /* 0x000fec0003800000 */
[----:B------:R-:W0:Y:S01]  /*19b0*/  S2R R14, SR_TID.X ;  /* 0x00000000000e7919 */ /* 0x000e220000002100 */
[----:B------:R-:W1:Y:S01]  /*19c0*/  S2UR UR49, SR_CgaCtaId ;  /* 0x00000000003179c3 */ /* 0x000e620000008800 */
[----:B------:R-:W-:Y:S02]  /*19d0*/  UMOV UR54, 0x400 ;  /* 0x0000040000367882 */ /* 0x000fe40000000000 */
[----:B-1----:R-:W-:Y:S01]  /*19e0*/  ULEA UR54, UR49, UR54, 0x18 ;  /* 0x0000003631367291 */ /* 0x002fe2000f8ec03f */
[----:B0-----:R-:W-:-:S05]  /*19f0*/  VIADD R15, R14, 0xffffff80 ;  /* 0xffffff800e0f7836 */ /* 0x001fca0000000000 */
[----:B------:R-:W-:-:S04]  /*1a00*/  SHF.R.S32.HI R14, RZ, 0x1f, R15 ;  /* 0x0000001fff0e7819 */ /* 0x000fc8000001140f */
[----:B------:R-:W-:-:S04]  /*1a10*/  LEA.HI R14, R14, R15, RZ, 0x7 ;  /* 0x0000000f0e0e7211 */ /* 0x000fc800078f38ff */
[----:B------:R-:W-:-:S05]  /*1a20*/  SHF.R.S32.HI R14, RZ, 0x7, R14 ;  /* 0x00000007ff0e7819 */ /* 0x000fca000001140e */
[----:B------:R-:W0:Y:S02]  /*1a30*/  SHFL.IDX PT, R0, R14, RZ, 0x1f ;  /* 0x00001fff0e007589 */ /* 0x000e2400000e0000 */
[----:B0-----:R-:W-:-:S13]  /*1a40*/  R2UR UR6, R0 ;  /* 0x00000000000672ca */ /* 0x001fda00000e0000 */
        /* <DEDUP_REMOVED lines=26> */
.L_x_156:
[----:B------:R-:W-:Y:S01]  /*1bf0*/  ULEA.HI UR4, UR47, UR47, URZ, 0x1 ;  /* 0x0000002f2f047291 */ /* 0x000fe2000f8f083f */
[----:B------:R-:W-:-:S03]  /*1c00*/  IMAD.U32 R3, RZ, RZ, UR48 ;  /* 0x00000030ff037e24 */ /* 0x000fc6000f8e00ff */
[----:B------:R-:W-:Y:S02]  /*1c10*/  ULOP3.LUT UR4, UR4, 0xfffffffe, URZ, 0xc0, !UPT ;  /* 0xfffffffe04047892 */ /* 0x000fe4000f8ec03f */
[----:B------:R-:W-:Y:S02]  /*1c20*/  ISETP.NE.AND P0, PT, R3, 0x3, PT ;  /* 0x000000030300780c */ /* 0x000fe40003f05270 */
[----:B------:R-:W-:-:S06]  /*1c30*/  UIADD3 UR4, UR47, -UR4, URZ ;  /* 0x800000042f047290 */ /* 0x000fcc000fffe03f */
[----:B------:R-:W-:-:S05]  /*1c40*/  IMAD.U32 R0, RZ, RZ, UR4 ;  /* 0x00000004ff007e24 */ /* 0x000fca000f8e00ff */
[----:B------:R-:W-:-:S04]  /*1c50*/  SHF.L.U32 R0, R0, 0x1f, RZ ;  /* 0x0000001f00007819 */ /* 0x000fc800000006ff */
[----:B------:R-:W0:Y:S02]  /*1c60*/  SYNCS.PHASECHK.TRANS64.TRYWAIT P1, [UR54+0x19c00], R0 ;  /* 0x019c0000ff0075a7 */ /* 0x000e240008020176 */
[----:B0-----:R-:W-:Y:S05]  /*1c70*/  @!P1 BRA `(.L_x_157) ;  /* 0x000000d400849947 */ /* 0x001fea0003800000 */
.L_x_293:
[----:B------:R-:W-:Y:S05]  /*1c80*/  @!P0 BRA `(.L_x_158) ;  /* 0x0000000000048947 */ /* 0x000fea0003800000 */
[----:B------:R-:W-:Y:S01]  /*1c90*/  BPT.TRAP 0x1 ;  /* 0x000000040000795c */ /* 0x000fe20000300000 */
.L_x_158:
[----:B------:R-:W-:Y:S02]  /*1ca0*/  IMAD.U32 R4, RZ, RZ, UR37 ;  /* 0x00000025ff047e24 */ /* 0x000fe4000f8e00ff */
[----:B0-----:R-:W-:-:S03]  /*1cb0*/  IMAD.U32 R3, RZ, RZ, UR36 ;  /* 0x00000024ff037e24 */ /* 0x001fc6000f8e00ff */
[----:B------:R-:W-:Y:S02]  /*1cc0*/  LEA R4, R4, UR54, 0x3 ;  /* 0x0000003604047c11 */ /* 0x000fe4000f8e18ff */
[----:B------:R-:W-:-:S04]  /*1cd0*/  SHF.L.U32 R3, R3, 0x1f, RZ ;  /* 0x0000001f03037819 */ /* 0x000fc800000006ff */
[----:B------:R0:W1:Y:S01]  /*1ce0*/  SYNCS.PHASECHK.TRANS64.TRYWAIT P1, [R4+URZ+0x19c30], R3 ;  /* 0x019c3003040075a7 */ /* 0x000062000802017f */
[----:B------:R-:W-:Y:S05]  /*1cf0*/  @!P0 BRA `(.L_x_159) ;  /* 0x0000000000048947 */ /* 0x000fea0003800000 */
[----:B------:R-:W-:Y:S01]  /*1d00*/  BPT.TRAP 0x1 ;  /* 0x000000040000795c */ /* 0x000fe20000300000 */
.L_x_159:
[----:B------:R-:W-:Y:S01]  /*1d10*/  IMAD.MOV.U32 R89, RZ, RZ, RZ ;  /* 0x000000ffff597224 */ /* 0x000fe200078e00ff */
[----:B-1----:R-:W-:Y:S06]  /*1d20*/  @P1 BRA `(.L_x_160) ;  /* 0x0000000000081947 */ /* 0x002fec0003800000 */
[----:B------:R-:W1:Y:S02]  /*1d30*/  SYNCS.PHASECHK.TRANS64.TRYWAIT P1, [R4+URZ+0x19c30], R3 ;  /* 0x019c3003040075a7 */ /* 0x000e64000802017f */
[----:B-1----:R-:W-:Y:S05]  /*1d40*/  @!P1 BRA `(.L_x_161) ;  /* 0x000000d400689947 */ /* 0x002fea0003800000 */
.L_x_160:
[----:B------:R-:W-:Y:S05]  /*1d50*/  WARPSYNC.ALL ;  /* 0x0000000000007948 */ /* 0x000fea0003800000 */
[----:B------:R-:W-:Y:S01]  /*1d60*/  UIADD3 UR54, UR54, 0x13800, URZ ;  /* 0x0001380036367890 */ /* 0x000fe2000fffe03f */
[----:B------:R-:W-:Y:S01]  /*1d70*/  WARPGROUP.ARRIVE ;  /* 0x00000000000079c5 */ /* 0x000fe20000000000 */
[----:B------:R-:W-:Y:S02]  /*1d80*/  ULOP3.LUT UR12, UR55, 0x10000, URZ, 0xfc, !UPT ;  /* 0x00010000370c7892 */ /* 0x000fe4000f8efc3f */
[----:B------:R-:W-:Y:S01]  /*1d90*/  USHF.R.U32.HI UR54, URZ, 0x4, UR54 ;  /* 0x000000043f367899 */ /* 0x000fe20008011636 */
[----:B------:R-:W-:Y:S01]  /*1da0*/  UMOV UR13, 0xc0000010 ;  /* 0xc0000010000d7882 */ /* 0x000fe20000000000 */
[----:B------:R-:W-:-:S02]  /*1db0*/  UMOV UR15, 0xc0000010 ;  /* 0xc0000010000f7882 */ /* 0x000fc40000000000 */
[----:B------:R-:W-:Y:S02]  /*1dc0*/  ULOP3.LUT UR16, UR54, 0x3fff, URZ, 0xc0, !UPT ;  /* 0x00003fff36107892 */ /* 0x000fe4000f8ec03f */
[----:B------:R-:W-:Y:S02]  /*1dd0*/  UIADD3 UR4, UR12, 0x180, URZ ;  /* 0x000001800c047890 */ /* 0x000fe4000fffe03f */
[----:B------:R-:W-:Y:S01]  /*1de0*/  ULOP3.LUT UR16, UR16, 0x10000, URZ, 0xfc, !UPT ;  /* 0x0001000010107892 */ /* 0x000fe2000f8efc3f */
[----:B------:R-:W-:Y:S01]  /*1df0*/  UMOV UR5, 0xc0000010 ;  /* 0xc000001000057882 */ /* 0x000fe20000000000 */
[----:B------:R-:W-:Y:S02]  /*1e00*/  UMOV UR7, 0xc0000010 ;  /* 0xc000001000077882 */ /* 0x000fe40000000000 */
[----:B------:R-:W-:Y:S02]  /*1e10*/  UIMAD UR14, UR37, 0x300, UR16 ;  /* 0x00000300250e78a4 */ /* 0x000fe4000f8e0210 */
[----:B------:R-:W-:-:S02]  /*1e20*/  UIADD3 UR8, UR12, 0x300, URZ ;  /* 0x000003000c087890 */ /* 0x000fc4000fffe03f */
[----:B------:R-:W-:Y:S02]  /*1e30*/  UIADD3 UR6, UR14, 0x100, URZ ;  /* 0x000001000e067890 */ /* 0x000fe4000fffe03f */
[----:B------:R-:W-:Y:S01]  /*1e40*/  UIADD3 UR10, UR14, 0x200, URZ ;  /* 0x000002000e0a7890 */ /* 0x000fe2000fffe03f */
[----:B------:R-:W-:Y:S02]  /*1e50*/  UMOV UR9, 0xc0000010 ;  /* 0xc000001000097882 */ /* 0x000fe40000000000 */
[----:B------:R-:W-:Y:S01]  /*1e60*/  QGMMA.64x128x32.F32.E4M3.E4M3 R24, gdesc[UR12], RZ, !UPT, gsb0 ;  /* 0x01e000000c1879f3 */ /* 0x000fe2000c0008ff */
[----:B------:R-:W-:Y:S02]  /*1e70*/  UMOV UR11, 0xc0000010 ;  /* 0xc0000010000b7882 */ /* 0x000fe40000000000 */
        /* <DEDUP_REMOVED lines=9> */
.L_x_162:
[----:B------:R-:W2:Y:S01]  /*1f10*/  LDL R6, [R1+0x4] ;  /* 0x0000040001067983 */ /* 0x000ea20000100800 */
[----:B01----:R-:W-:Y:S01]  /*1f20*/  IMAD.U32 R3, RZ, RZ, UR53 ;  /* 0x00000035ff037e24 */ /* 0x003fe2000f8e00ff */
[----:B------:R-:W-:Y:S01]  /*1f30*/  P2R R5, PR, RZ, 0x1 ;  /* 0x00000001ff057803 */ /* 0x000fe20000000000 */
[----:B------:R-:W-:Y:S01]  /*1f40*/  IMAD.U32 R0, RZ, RZ, UR52 ;  /* 0x00000034ff007e24 */ /* 0x000fe2000f8e00ff */
[----:B------:R-:W-:Y:S01]  /*1f50*/  R2UR UR6, R4 ;  /* 0x00000000040672ca */ /* 0x000fe200000e0000 */
[----:B------:R-:W-:Y:S01]  /*1f60*/  IMAD.U32 R9, RZ, RZ, UR46 ;  /* 0x0000002eff097e24 */ /* 0x000fe2000f8e00ff */
[----:B------:R-:W-:Y:S01]  /*1f70*/  UIADD3 UR17, UR52, -0x2, URZ ;  /* 0xfffffffe34117890 */ /* 0x000fe2000fffe03f */
[--C-:B------:R-:W-:Y:S02]  /*1f80*/  IMAD.MOV.U32 R88, RZ, RZ, R89.reuse ;  /* 0x000000ffff587224 */ /* 0x100fe400078e0059 */
[--C-:B------:R-:W-:Y:S01]  /*1f90*/  IMAD.MOV.U32 R90, RZ, RZ, R89.reuse ;  /* 0x000000ffff5a7224 */ /* 0x100fe200078e0059 */
[----:B------:R-:W-:Y:S01]  /*1fa0*/  UISETP.GE.AND UP0, UPT, UR17, UR45, UPT ;  /* 0x0000002d1100728c */ /* 0x000fe2000bf06270 */
[----:B------:R-:W-:-:S02]  /*1fb0*/  IMAD.MOV.U32 R92, RZ, RZ, R89 ;  /* 0x000000ffff5c7224 */ /* 0x000fc400078e0059 */
[--C-:B------:R-:W-:Y:S02]  /*1fc0*/  IMAD.MOV.U32 R95, RZ, RZ, R89.reuse ;  /* 0x000000ffff5f7224 */ /* 0x100fe400078e0059 */
[--C-:B------:R-:W-:Y:S02]  /*1fd0*/  IMAD.MOV.U32 R94, RZ, RZ, R89.reuse ;  /* 0x000000ffff5e7224 */ /* 0x100fe400078e0059 */
[----:B------:R-:W-:Y:S01]  /*1fe0*/  UIADD3 UR6, UR6, 0x19c40, URZ ;  /* 0x00019c4006067890 */ /* 0x000fe2000fffe03f */
[--C-:B------:R-:W-:Y:S02]  /*1ff0*/  IMAD.MOV.U32 R97, RZ, RZ, R89.reuse ;  /* 0x000000ffff617224 */ /* 0x100fe400078e0059 */
[--C-:B------:R-:W-:Y:S01]  /*2000*/  IMAD.MOV.U32 R96, RZ, RZ, R89.reuse ;  /* 0x000000ffff607224 */ /* 0x100fe200078e0059 */
[----:B------:R-:W-:Y:S01]  /*2010*/  UPRMT UR6, UR49, 0x654, UR6 ;  /* 0x0000065431067896 */ /* 0x000fe20008000006 */
[--C-:B------:R-:W-:Y:S02]  /*2020*/  IMAD.MOV.U32 R99, RZ, RZ, R89.reuse ;  /* 0x000000ffff637224 */ /* 0x100fe400078e0059 */
[----:B------:R-:W-:-:S02]  /*2030*/  IMAD.MOV.U32 R98, RZ, RZ, R89 ;  /* 0x000000ffff627224 */ /* 0x000fc400078e0059 */
[--C-:B------:R-:W-:Y:S02]  /*2040*/  IMAD.MOV.U32 R101, RZ, RZ, R89.reuse ;  /* 0x000000ffff657224 */ /* 0x100fe400078e0059 */
[--C-:B------:R-:W-:Y:S02]  /*2050*/  IMAD.MOV.U32 R100, RZ, RZ, R89.reuse ;  /* 0x000000ffff647224 */ /* 0x100fe400078e0059 */
[----:B------:R-:W-:Y:S01]  /*2060*/  SYNCS.ARRIVE.TRANS64.RED.A1T0 RZ, [UR6], RZ ;  /* 0x000000ffffff79a7 */ /* 0x000fe20008100406 */
[--C-:B------:R-:W-:Y:S02]  /*2070*/  IMAD.MOV.U32 R103, RZ, RZ, R89.reuse ;  /* 0x000000ffff677224 */ /* 0x100fe400078e0059 */
[--C-:B------:R-:W-:Y:S02]  /*2080*/  IMAD.MOV.U32 R102, RZ, RZ, R89.reuse ;  /* 0x000000ffff667224 */ /* 0x100fe400078e0059 */
[--C-:B------:R-:W-:Y:S02]  /*2090*/  IMAD.MOV.U32 R105, RZ, RZ, R89.reuse ;  /* 0x000000ffff697224 */ /* 0x100fe400078e0059 */
[----:B------:R-:W-:-:S02]  /*20a0*/  IMAD.MOV.U32 R104, RZ, RZ, R89 ;  /* 0x000000ffff687224 */ /* 0x000fc400078e0059 */
[--C-:B------:R-:W-:Y:S02]  /*20b0*/  IMAD.MOV.U32 R107, RZ, RZ, R89.reuse ;  /* 0x000000ffff6b7224 */ /* 0x100fe400078e0059 */
[--C-:B------:R-:W-:Y:S02]  /*20c0*/  IMAD.MOV.U32 R106, RZ, RZ, R89.reuse ;  /* 0x000000ffff6a7224 */ /* 0x100fe400078e0059 */
        /* <DEDUP_REMOVED lines=27> */
[----:B------:R-:W-:Y:S01]  /*2280*/  IMAD.MOV.U32 R134, RZ, RZ, R89 ;  /* 0x000000ffff867224 */ /* 0x000fe200078e0059 */
[----:B--2---:R-:W-:-:S05]  /*2290*/  IADD3 R3, R3, 0x80, -R6 ;  /* 0x0000008003037810 */ /* 0x004fca0007ffe806 */
[----:B------:R-:W-:-:S05]  /*22a0*/  IMAD R3, R0, -0x80, R3 ;  /* 0xffffff8000037824 */ /* 0x000fca00078e0203 */
[C---:B------:R-:W-:Y:S02]  /*22b0*/  ISETP.GT.AND P4, PT, R3.reuse, RZ, PT ;  /* 0x000000ff0300720c */ /* 0x040fe40003f84270 */
[C---:B------:R-:W-:Y:S02]  /*22c0*/  ISETP.GT.AND P3, PT, R3.reuse, 0x1, PT ;  /* 0x000000010300780c */ /* 0x040fe40003f64270 */
[----:B------:R-:W-:Y:S02]  /*22d0*/  ISETP.GT.AND P1, PT, R3, 0x8, PT ;  /* 0x000000080300780c */ /* 0x000fe40003f24270 */
[----:B------:R-:W-:Y:S02]  /*22e0*/  FSEL R26, R26, -INF , P4 ;  /* 0xff8000001a1a7808 */ /* 0x000fe40002000000 */
[----:B------:R-:W-:Y:S02]  /*22f0*/  FSEL R27, R27, -INF , P3 ;  /* 0xff8000001b1b7808 */ /* 0x000fe40001800000 */
[----:B------:R-:W-:-:S02]  /*2300*/  ISETP.GT.AND P2, PT, R3, 0x9, PT ;  /* 0x000000090300780c */ /* 0x000fc40003f44270 */
[----:B------:R-:W-:Y:S02]  /*2310*/  FSEL R30, R30, -INF , P1 ;  /* 0xff8000001e1e7808 */ /* 0x000fe40000800000 */
[----:B------:R-:W-:Y:S02]  /*2320*/  FMNMX.FTZ R7, R26, R27, !PT ;  /* 0x0000001b1a077209 */ /* 0x000fe40007810000 */
[----:B------:R-:W-:Y:S02]  /*2330*/  ISETP.GT.AND P6, PT, R3, 0x10, PT ;  /* 0x000000100300780c */ /* 0x000fe40003fc4270 */
[----:B------:R-:W-:Y:S02]  /*2340*/  FSEL R31, R31, -INF , P2 ;  /* 0xff8000001f1f7808 */ /* 0x000fe40001000000 */
[----:B------:R-:W-:Y:S02]  /*2350*/  FMNMX.FTZ R0, R30, R7, !PT ;  /* 0x000000071e007209 */ /* 0x000fe40007810000 */
[----:B------:R-:W-:-:S02]  /*2360*/  ISETP.GT.AND P5, PT, R3, 0x11, PT ;  /* 0x000000110300780c */ /* 0x000fc40003fa4270 */
[----:B------:R-:W-:Y:S02]  /*2370*/  FSEL R34, R34, -INF , P6 ;  /* 0xff80000022227808 */ /* 0x000fe40003000000 */
[----:B------:R-:W-:Y:S02]  /*2380*/  FMNMX.FTZ R7, R31, R0, !PT ;  /* 0x000000001f077209 */ /* 0x000fe40007810000 */
[----:B------:R-:W-:Y:S02]  /*2390*/  FSEL R24, R24, -INF , P4 ;  /* 0xff80000018187808 */ /* 0x000fe40002000000 */
[----:B------:R-:W-:Y:S02]  /*23a0*/  ISETP.GT.AND P4, PT, R3, 0x18, PT ;  /* 0x000000180300780c */ /* 0x000fe40003f84270 */
[----:B------:R-:W-:Y:S02]  /*23b0*/  FSEL R35, R35, -INF , P5 ;  /* 0xff80000023237808 */ /* 0x000fe40002800000 */
[----:B------:R-:W-:-:S02]  /*23c0*/  FMNMX.FTZ R0, R34, R7, !PT ;  /* 0x0000000722007209 */ /* 0x000fc40007810000 */
[----:B------:R-:W-:Y:S02]  /*23d0*/  FSEL R25, R25, -INF , P3 ;  /* 0xff80000019197808 */ /* 0x000fe40001800000 */
[----:B------:R-:W-:Y:S02]  /*23e0*/  ISETP.GT.AND P3, PT, R3, 0x19, PT ;  /* 0x000000190300780c */ /* 0x000fe40003f64270 */
[----:B------:R-:W-:Y:S02]  /*23f0*/  FSEL R38, R38, -INF , P4 ;  /* 0xff80000026267808 */ /* 0x000fe40002000000 */
[----:B------:R-:W-:Y:S02]  /*2400*/  FMNMX.FTZ R7, R35, R0, !PT ;  /* 0x0000000023077209 */ /* 0x000fe40007810000 */
[----:B------:R-:W-:Y:S02]  /*2410*/  FSEL R28, R28, -INF , P1 ;  /* 0xff8000001c1c7808 */ /* 0x000fe40000800000 */
        /* <DEDUP_REMOVED lines=78> */
[----:B------:R-:W-:-:S02]  /*2900*/  FSEL R91, R79, -INF , P2 ;  /* 0xff8000004f5b7808 */ /* 0x000fc40001000000 */
[----:B------:R-:W-:Y:S02]  /*2910*/  FMNMX.FTZ R0, R93, R0, !PT ;  /* 0x000000005d007209 */ /* 0x000fe40007810000 */
[----:B------:R-:W-:Y:S02]  /*2920*/  ISETP.GT.AND P3, PT, R3, 0x70, PT ;  /* 0x000000700300780c */ /* 0x000fe40003f64270 */
[----:B------:R-:W-:Y:S02]  /*2930*/  FSEL R60, R60, -INF , P4 ;  /* 0xff8000003c3c7808 */ /* 0x000fe40002000000 */
[----:B------:R-:W-:Y:S02]  /*2940*/  FSEL R79, R82, -INF , P3 ;  /* 0xff800000524f7808 */ /* 0x000fe40001800000 */
[----:B------:R-:W-:Y:S02]  /*2950*/  FMNMX.FTZ R0, R91, R0, !PT ;  /* 0x000000005b007209 */ /* 0x000fe40007810000 */
[----:B------:R-:W-:-:S02]  /*2960*/  ISETP.GT.AND P4, PT, R3, 0x71, PT ;  /* 0x000000710300780c */ /* 0x000fc40003f84270 */
[----:B------:R-:W-:Y:S02]  /*2970*/  FMNMX.FTZ R0, R79, R0, !PT ;  /* 0x000000004f007209 */ /* 0x000fe40007810000 */
[----:B------:R-:W-:Y:S02]  /*2980*/  FSEL R83, R83, -INF , P4 ;  /* 0xff80000053537808 */ /* 0x000fe40002000000 */
[----:B------:R-:W-:Y:S02]  /*2990*/  ISETP.GT.AND P5, PT, R3, 0x78, PT ;  /* 0x000000780300780c */ /* 0x000fe40003fa4270 */
[----:B------:R-:W-:Y:S02]  /*29a0*/  FMNMX.FTZ R7, R83, R0, !PT ;  /* 0x0000000053077209 */ /* 0x000fe40007810000 */
[----:B------:R-:W-:Y:S02]  /*29b0*/  FSEL R86, R86, -INF , P5 ;  /* 0xff80000056567808 */ /* 0x000fe40002800000 */
[----:B------:R-:W-:-:S02]  /*29c0*/  ISETP.GT.AND P6, PT, R3, 0x79, PT ;  /* 0x000000790300780c */ /* 0x000fc40003fc4270 */
[----:B------:R-:W-:Y:S02]  /*29d0*/  FMNMX.FTZ R0, R86, R7, !PT ;  /* 0x0000000756007209 */ /* 0x000fe40007810000 */
[----:B------:R-:W-:Y:S02]  /*29e0*/  FSEL R87, R87, -INF , P6 ;  /* 0xff80000057577808 */ /* 0x000fe40003000000 */
[----:B------:R-:W-:Y:S02]  /*29f0*/  P2R R10, PR, RZ, 0x4 ;  /* 0x00000004ff0a7803 */ /* 0x000fe40000000000 */
[----:B------:R-:W-:Y:S02]  /*2a00*/  FMNMX.FTZ R6, R87, R0, !PT ;  /* 0x0000000057067209 */ /* 0x000fe40007810000 */
[----:B------:R-:W-:Y:S02]  /*2a10*/  P2R R12, PR, RZ, 0x1 ;  /* 0x00000001ff0c7803 */ /* 0x000fe40000000000 */
[----:B------:R-:W-:Y:S01]  /*2a20*/  P2R R11, PR, RZ, 0x2 ;  /* 0x00000002ff0b7803 */ /* 0x000fe20000000000 */
[----:B------:R-:W0:Y:S01]  /*2a30*/  SHFL.BFLY PT, R7, R6, 0x2, 0x1f ;  /* 0x0c401f0006077f89 */ /* 0x000e2200000e0000 */
[----:B------:R-:W-:-:S02]  /*2a40*/  ISETP.GT.AND P2, PT, R3, 0x58, PT ;  /* 0x000000580300780c */ /* 0x000fc40003f44270 */
[C---:B------:R-:W-:Y:S02]  /*2a50*/  ISETP.GT.AND P1, PT, R3.reuse, 0x59, PT ;  /* 0x000000590300780c */ /* 0x040fe40003f24270 */
[----:B------:R-:W-:Y:S02]  /*2a60*/  ISETP.GT.AND P0, PT, R3, 0x60, PT ;  /* 0x000000600300780c */ /* 0x000fe40003f04270 */
[----:B------:R-:W-:Y:S02]  /*2a70*/  FMNMX.FTZ R3, R24, R25, !PT ;  /* 0x0000001918037209 */ /* 0x000fe40007810000 */
[----:B------:R-:W-:Y:S02]  /*2a80*/  FSEL R68, R68, -INF , P2 ;  /* 0xff80000044447808 */ /* 0x000fe40001000000 */
[----:B------:R-:W-:Y:S02]  /*2a90*/  ISETP.NE.AND P2, PT, R10, RZ, PT ;  /* 0x000000ff0a00720c */ /* 0x000fe40003f45270 */
[----:B------:R-:W-:-:S02]  /*2aa0*/  FMNMX.FTZ R10, R28, R3, !PT ;  /* 0x000000031c0a7209 */ /* 0x000fc40007810000 */
[----:B------:R-:W-:Y:S02]  /*2ab0*/  FSEL R72, R72, -INF , P0 ;  /* 0xff80000048487808 */ /* 0x000fe40000000000 */
[----:B------:R-:W-:Y:S02]  /*2ac0*/  FMNMX.FTZ R3, R29, R10, !PT ;  /* 0x0000000a1d037209 */ /* 0x000fe40007810000 */
[----:B------:R-:W-:Y:S02]  /*2ad0*/  ISETP.NE.AND P0, PT, R12, RZ, PT ;  /* 0x000000ff0c00720c */ /* 0x000fe40003f05270 */
[----:B------:R-:W-:Y:S02]  /*2ae0*/  FMNMX.FTZ R10, R32, R3, !PT ;  /* 0x00000003200a7209 */ /* 0x000fe40007810000 */
[----:B------:R-:W-:Y:S02]  /*2af0*/  P2R R8, PR, RZ, 0x8 ;  /* 0x00000008ff087803 */ /* 0x000fe40000000000 */
[----:B0-----:R-:W-:-:S02]  /*2b00*/  FMNMX.FTZ R7, R6, R7, !PT ;  /* 0x0000000706077209 */ /* 0x001fc40007810000 */
[----:B------:R-:W-:Y:S02]  /*2b10*/  FMNMX.FTZ R3, R33, R10, !PT ;  /* 0x0000000a21037209 */ /* 0x000fe40007810000 */
[----:B------:R-:W-:Y:S01]  /*2b20*/  FSEL R73, R73, -INF , P0 ;  /* 0xff80000049497808 */ /* 0x000fe20000000000 */
[----:B------:R-:W0:Y:S01]  /*2b30*/  SHFL.BFLY PT, R0, R7, 0x1, 0x1f ;  /* 0x0c201f0007007f89 */ /* 0x000e2200000e0000 */
[----:B------:R-:W-:Y:S02]  /*2b40*/  FMNMX.FTZ R12, R36, R3, !PT ;  /* 0x00000003240c7209 */ /* 0x000fe40007810000 */
[----:B------:R-:W-:Y:S02]  /*2b50*/  ISETP.NE.AND P0, PT, R5, RZ, PT ;  /* 0x000000ff0500720c */ /* 0x000fe40003f05270 */
[----:B------:R-:W-:Y:S02]  /*2b60*/  FMNMX.FTZ R3, R37, R12, !PT ;  /* 0x0000000c25037209 */ /* 0x000fe40007810000 */
[----:B------:R-:W-:-:S02]  /*2b70*/  FSEL R69, R69, -INF , P1 ;  /* 0xff80000045457808 */ /* 0x000fc40000800000 */
[----:B------:R-:W-:Y:S02]  /*2b80*/  FMNMX.FTZ R12, R40, R3, !PT ;  /* 0x00000003280c7209 */ /* 0x000fe40007810000 */
[----:B------:R-:W-:Y:S02]  /*2b90*/  ISETP.NE.AND P1, PT, R11, RZ, PT ;  /* 0x000000ff0b00720c */ /* 0x000fe40003f25270 */
[----:B------:R-:W-:Y:S02]  /*2ba0*/  FMNMX.FTZ R3, R41, R12, !PT ;  /* 0x0000000c29037209 */ /* 0x000fe40007810000 */
[----:B------:R-:W-:Y:S02]  /*2bb0*/  FSEL R76, R76, -INF , P1 ;  /* 0xff8000004c4c7808 */ /* 0x000fe40000800000 */
[----:B------:R-:W-:Y:S02]  /*2bc0*/  FMNMX.FTZ R14, R44, R3, !PT ;  /* 0x000000032c0e7209 */ /* 0x000fe40007810000 */
[----:B------:R-:W-:-:S02]  /*2bd0*/  FSEL R77, R77, -INF , P2 ;  /* 0xff8000004d4d7808 */ /* 0x000fc40001000000 */
[----:B------:R-:W-:Y:S02]  /*2be0*/  FMNMX.FTZ R3, R45, R14, !PT ;  /* 0x0000000e2d037209 */ /* 0x000fe40007810000 */
[----:B------:R-:W-:Y:S02]  /*2bf0*/  FSEL R81, R81, -INF , P4 ;  /* 0xff80000051517808 */ /* 0x000fe40002000000 */
[----:B0-----:R-:W-:Y:S02]  /*2c00*/  FMNMX.FTZ R0, R7, R0, !PT ;  /* 0x0000000007007209 */ /* 0x001fe40007810000 */
[----:B------:R-:W-:Y:S02]  /*2c10*/  FMNMX.FTZ R14, R48, R3, !PT ;  /* 0x00000003300e7209 */ /* 0x000fe40007810000 */
[C---:B------:R-:W-:Y:S01]  /*2c20*/  FSETP.NEU.FTZ.AND P3, PT, R0.reuse, -INF , PT ;  /* 0xff8000000000780b */ /* 0x040fe20003f7d000 */
[----:B------:R-:W-:-:S01]  /*2c30*/  FFMA.FTZ R78, R0, R9, -8 ;  /* 0xc1000000004e7423 */ /* 0x000fc20000010009 */
[----:B------:R-:W-:-:S02]  /*2c40*/  FMNMX.FTZ R3, R49, R14, !PT ;  /* 0x0000000e31037209 */ /* 0x000fc40007810000 */
[----:B------:R-:W-:Y:S02]  /*2c50*/  FSEL R84, R84, -INF , P5 ;  /* 0xff80000054547808 */ /* 0x000fe40002800000 */
[----:B------:R-:W-:Y:S02]  /*2c60*/  FMNMX.FTZ R20, R52, R3, !PT ;  /* 0x0000000334147209 */ /* 0x000fe40007810000 */
[----:B------:R-:W-:Y:S02]  /*2c70*/  FSEL R78, R78, RZ, P3 ;  /* 0x000000ff4e4e7208 */ /* 0x000fe40001800000 */
[----:B------:R-:W-:Y:S02]  /*2c80*/  FMNMX.FTZ R3, R53, R20, !PT ;  /* 0x0000001435037209 */ /* 0x000fe40007810000 */
[----:B------:R-:W-:Y:S01]  /*2c90*/  ISETP.NE.AND P3, PT, R8, RZ, PT ;  /* 0x000000ff0800720c */ /* 0x000fe20003f65270 */
[--C-:B------:R-:W-:Y:S01]  /*2ca0*/  FFMA.FTZ R5, R26, UR46, -R78.reuse ;  /* 0x0000002e1a057c23 */ /* 0x100fe2000801084e */
[----:B------:R-:W-:Y:S01]  /*2cb0*/  FMNMX.FTZ R26, R56, R3, !PT ;  /* 0x00000003381a7209 */ /* 0x000fe20007810000 */
[--C-:B------:R-:W-:Y:S01]  /*2cc0*/  FFMA.FTZ R7, R30, UR46, -R78.reuse ;  /* 0x0000002e1e077c23 */ /* 0x100fe2000801084e */
[----:B------:R-:W-:-:S01]  /*2cd0*/  FFMA.FTZ R9, R34, UR46, -R78 ;  /* 0x0000002e22097c23 */ /* 0x000fc2000801084e */
[----:B------:R-:W-:Y:S01]  /*2ce0*/  FSEL R80, R80, -INF , P3 ;  /* 0xff80000050507808 */ /* 0x000fe20001800000 */
[----:B------:R-:W-:-:S01]  /*2cf0*/  FFMA.FTZ R11, R38, UR46, -R78 ;  /* 0x0000002e260b7c23 */ /* 0x000fc2000801084e */
[----:B------:R-:W-:Y:S01]  /*2d00*/  FMNMX.FTZ R3, R57, R26, !PT ;  /* 0x0000001a39037209 */ /* 0x000fe20007810000 */
[----:B------:R-:W-:-:S01]  /*2d10*/  FFMA.FTZ R15, R50, UR46, -R78 ;  /* 0x0000002e320f7c23 */ /* 0x000fc2000801084e */
[----:B------:R-:W-:Y:S01]  /*2d20*/  FSEL R85, R85, -INF , P6 ;  /* 0xff80000055557808 */ /* 0x000fe20003000000 */
[----:B------:R-:W-:-:S01]  /*2d30*/  FFMA.FTZ R8, R31, UR46, -R78 ;  /* 0x0000002e1f087c23 */ /* 0x000fc2000801084e */
[----:B------:R-:W-:Y:S01]  /*2d40*/  FMNMX.FTZ R26, R60, R3, !PT ;  /* 0x000000033c1a7209 */ /* 0x000fe20007810000 */
[----:B------:R-:W-:-:S01]  /*2d50*/  FFMA.FTZ R31, R58, UR46, -R78 ;  /* 0x0000002e3a1f7c23 */ /* 0x000fc2000801084e */
[--C-:B------:R-:W-:Y:S01]  /*2d60*/  FFMA.FTZ R12, R39, UR46, -R78.reuse ;  /* 0x0000002e270c7c23 */ /* 0x100fe2000801084e */
[----:B------:R-:W-:-:S01]  /*2d70*/  FFMA.FTZ R39, R62, UR46, -R78 ;  /* 0x0000002e3e277c23 */ /* 0x000fc2000801084e */
[----:B------:R-:W-:Y:S01]  /*2d80*/  FMNMX.FTZ R3, R61, R26, !PT ;  /* 0x0000001a3d037209 */ /* 0x000fe20007810000 */
[----:B------:R-:W-:-:S02]  /*2d90*/  IMAD.U32 R62, RZ, RZ, UR46 ;  /* 0x0000002eff3e7e24 */ /* 0x000fc4000f8e00ff */
[--C-:B------:R-:W-:Y:S01]  /*2da0*/  FFMA.FTZ R20, R46, UR46, -R78.reuse ;  /* 0x0000002e2e147c23 */ /* 0x100fe2000801084e */
[----:B------:R-:W-:-:S01]  /*2db0*/  FFMA.FTZ R46, R63, UR46, -R78 ;  /* 0x0000002e3f2e7c23 */ /* 0x000fc2000801084e */
[----:B------:R-:W-:Y:S01]  /*2dc0*/  FMNMX.FTZ R26, R64, R3, !PT ;  /* 0x00000003401a7209 */ /* 0x000fe20007810000 */
[----:B------:R-:W-:-:S01]  /*2dd0*/  FFMA.FTZ R6, R27, UR46, -R78 ;  /* 0x0000002e1b067c23 */ /* 0x000fc2000801084e */
[--C-:B------:R-:W-:Y:S01]  /*2de0*/  FFMA.FTZ R10, R35, UR46, -R78.reuse ;  /* 0x0000002e230a7c23 */ /* 0x100fe2000801084e */
[----:B------:R-:W-:-:S01]  /*2df0*/  FFMA.FTZ R35, R66, UR46, -R78 ;  /* 0x0000002e42237c23 */ /* 0x000fc2000801084e */
[----:B------:R-:W-:Y:S01]  /*2e00*/  FMNMX.FTZ R3, R65, R26, !PT ;  /* 0x0000001a41037209 */ /* 0x000fe20007810000 */
[----:B------:R-:W-:Y:S01]  /*2e10*/  MUFU.EX2 R5, R5 ;  /* 0x0000000500057308 */ /* 0x000fe20000000800 */
[----:B------:R-:W-:-:S01]  /*2e20*/  FFMA.FTZ R13, R42, UR46, -R78 ;  /* 0x0000002e2a0d7c23 */ /* 0x000fc2000801084e */
[--C-:B------:R-:W-:Y:S01]  /*2e30*/  FFMA.FTZ R42, R70, UR46, -R78.reuse ;  /* 0x0000002e462a7c23 */ /* 0x100fe2000801084e */
[----:B------:R-:W-:Y:S01]  /*2e40*/  FMNMX.FTZ R30, R68, R3, !PT ;  /* 0x00000003441e7209 */ /* 0x000fe20007810000 */
[--C-:B------:R-:W-:Y:S01]  /*2e50*/  FFMA.FTZ R26, R51, UR46, -R78.reuse ;  /* 0x0000002e331a7c23 */ /* 0x100fe2000801084e */
[----:B------:R-:W-:-:S01]  /*2e60*/  FFMA.FTZ R51, R71, UR46, -R78 ;  /* 0x0000002e47337c23 */ /* 0x000fc2000801084e */
[--C-:B------:R-:W-:Y:S01]  /*2e70*/  FFMA.FTZ R14, R43, UR46, -R78.reuse ;  /* 0x0000002e2b0e7c23 */ /* 0x100fe2000801084e */
        /* <DEDUP_REMOVED lines=11> */
[----:B------:R-:W-:Y:S01]  /*2f30*/  FFMA.FTZ R55, R79, UR46, -R78 ;  /* 0x0000002e4f377c23 */ /* 0x000fe2000801084e */
[----:B------:R-:W-:Y:S01]  /*2f40*/  FMNMX.FTZ R34, R76, R3, !PT ;  /* 0x000000034c227209 */ /* 0x000fe20007810000 */
[----:B------:R-:W-:-:S02]  /*2f50*/  IMAD.MOV.U32 R91, RZ, RZ, R89 ;  /* 0x000000ffff5b7224 */ /* 0x000fc400078e0059 */
[----:B------:R-:W-:Y:S01]  /*2f60*/  IMAD.MOV.U32 R93, RZ, RZ, R89 ;  /* 0x000000ffff5d7224 */ /* 0x000fe200078e0059 */
[----:B------:R-:W-:Y:S01]  /*2f70*/  FMNMX.FTZ R3, R77, R34, !PT ;  /* 0x000000224d037209 */ /* 0x000fe20007810000 */
[----:B------:R-:W0:Y:S03]  /*2f80*/  MUFU.EX2 R8, R8 ;  /* 0x0000000800087308 */ /* 0x000e260000000800 */
[----:B------:R-:W-:-:S04]  /*2f90*/  FMNMX.FTZ R34, R80, R3, !PT ;  /* 0x0000000350227209 */ /* 0x000fc80007810000 */
[----:B------:R-:W-:Y:S01]  /*2fa0*/  FMNMX.FTZ R3, R81, R34, !PT ;  /* 0x0000002251037209 */ /* 0x000fe20007810000 */
[----:B------:R-:W-:Y:S01]  /*2fb0*/  MUFU.EX2 R9, R9 ;  /* 0x0000000900097308 */ /* 0x000fe20000000800 */
[----:B------:R-:W-:-:S01]  /*2fc0*/  FFMA.FTZ R34, R59, UR46, -R78 ;  /* 0x0000002e3b227c23 */ /* 0x000fc2000801084e */
[----:B------:R-:W-:Y:S01]  /*2fd0*/  FFMA.FTZ R59, R86, UR46, -R78 ;  /* 0x0000002e563b7c23 */ /* 0x000fe2000801084e */
[----:B------:R-:W-:-:S04]  /*2fe0*/  FMNMX.FTZ R38, R84, R3, !PT ;  /* 0x0000000354267209 */ /* 0x000fc80007810000 */
[----:B------:R-:W-:Y:S01]  /*2ff0*/  FMNMX.FTZ R3, R85, R38, !PT ;  /* 0x0000002655037209 */ /* 0x000fe20007810000 */
[----:B------:R-:W-:-:S01]  /*3000*/  FFMA.FTZ R38, R67, UR46, -R78 ;  /* 0x0000002e43267c23 */ /* 0x000fc2000801084e */
[----:B------:R-:W-:Y:S01]  /*3010*/  MUFU.EX2 R10, R10 ;  /* 0x0000000a000a7308 */ /* 0x000fe20000000800 */
[----:B0-----:R-:W-:Y:S02]  /*3020*/  F2FP.SATFINITE.E4M3.F32.PACK_AB_MERGE_C R137, R8, R7, RZ ;  /* 0x000000070889723e */ /* 0x001fe400048070ff */
[----:B------:R-:W0:Y:S02]  /*3030*/  SHFL.BFLY PT, R50, R3, 0x2, 0x1f ;  /* 0x0c401f0003327f89 */ /* 0x000e2400000e0000 */
[----:B------:R-:W-:-:S03]  /*3040*/  F2FP.SATFINITE.E4M3.F32.PACK_AB_MERGE_C R137, R6, R5, R137 ;  /* 0x000000050689723e */ /* 0x000fc60004807089 */
[----:B------:R-:W-:Y:S08]  /*3050*/  MUFU.EX2 R11, R11 ;  /* 0x0000000b000b7308 */ /* 0x000ff00000000800 */
[----:B------:R-:W1:Y:S08]  /*3060*/  MUFU.EX2 R12, R12 ;  /* 0x0000000c000c7308 */ /* 0x000e700000000800 */
[----:B------:R-:W-:Y:S01]  /*3070*/  MUFU.EX2 R13, R13 ;  /* 0x0000000d000d7308 */ /* 0x000fe20000000800 */
[----:B0-----:R-:W-:Y:S01]  /*3080*/  FMNMX.FTZ R58, R3, R50, !PT ;  /* 0x00000032033a7209 */ /* 0x001fe20007810000 */
[----:B------:R-:W-:-:S04]  /*3090*/  FFMA.FTZ R50, R74, UR46, -R78 ;  /* 0x0000002e4a327c23 */ /* 0x000fc8000801084e */
[----:B------:R-:W0:Y:S02]  /*30a0*/  SHFL.BFLY PT, R3, R58, 0x1, 0x1f ;  /* 0x0c201f003a037f89 */ /* 0x000e2400000e0000 */
[----:B------:R-:W-:Y:S01]  /*30b0*/  MUFU.EX2 R14, R14 ;  /* 0x0000000e000e7308 */ /* 0x000fe20000000800 */
[----:B-1----:R-:W-:-:S04]  /*30c0*/  F2FP.SATFINITE.E4M3.F32.PACK_AB_MERGE_C R139, R12, R11, RZ ;  /* 0x0000000b0c8b723e */ /* 0x002fc800048070ff */
[----:B------:R-:W-:-:S03]  /*30d0*/  F2FP.SATFINITE.E4M3.F32.PACK_AB_MERGE_C R139, R10, R9, R139 ;  /* 0x000000090a8b723e */ /* 0x000fc6000480708b */
[----:B------:R-:W-:Y:S08]  /*30e0*/  MUFU.EX2 R20, R20 ;  /* 0x0000001400147308 */ /* 0x000ff00000000800 */
[----:B------:R-:W1:Y:S01]  /*30f0*/  MUFU.EX2 R21, R21 ;  /* 0x0000001500157308 */ /* 0x000e620000000800 */
[----:B0-----:R-:W-:-:S07]  /*3100*/  FMNMX.FTZ R3, R58, R3, !PT ;  /* 0x000000033a037209 */ /* 0x001fce0007810000 */
[----:B------:R-:W-:Y:S01]  /*3110*/  MUFU.EX2 R15, R15 ;  /* 0x0000000f000f7308 */ /* 0x000fe20000000800 */
[----:B------:R-:W-:-:S01]  /*3120*/  FFMA.FTZ R58, R83, UR46, -R78 ;  /* 0x0000002e533a7c23 */ /* 0x000fc2000801084e */
[C---:B------:R-:W-:Y:S01]  /*3130*/  FSETP.NEU.FTZ.AND P1, PT, R3.reuse, -INF , PT ;  /* 0xff8000000300780b */ /* 0x040fe20003f3d000 */
[----:B------:R-:W-:-:S01]  /*3140*/  FFMA.FTZ R63, R3, R62, -8 ;  /* 0xc1000000033f7423 */ /* 0x000fc2000001003e */
[----:B------:R-:W-:-:S04]  /*3150*/  FFMA.FTZ R62, R87, UR46, -R78 ;  /* 0x0000002e573e7c23 */ /* 0x000fc8000801084e */
[----:B------:R-:W-:Y:S01]  /*3160*/  MUFU.EX2 R26, R26 ;  /* 0x0000001a001a7308 */ /* 0x000fe20000000800 */
[----:B------:R-:W-:Y:S02]  /*3170*/  FSEL R63, R63, RZ, P1 ;  /* 0x000000ff3f3f7208 */ /* 0x000fe40000800000 */
[----:B-1----:R-:W-:Y:S02]  /*3180*/  F2FP.SATFINITE.E4M3.F32.PACK_AB_MERGE_C R141, R21, R20, RZ ;  /* 0x00000014158d723e */ /* 0x002fe400048070ff */
[----:B------:R-:W-:Y:S01]  /*3190*/  PLOP3.LUT P1, PT, PT, PT, UP0, 0x80, 0x0 ;  /* 0x000000000000781c */ /* 0x000fe20003f2f008 */
[--C-:B------:R-:W-:Y:S01]  /*31a0*/  FFMA.FTZ R24, R24, UR46, -R63.reuse ;  /* 0x0000002e18187c23 */ /* 0x100fe2000801083f */
[----:B------:R-:W-:-:S01]  /*31b0*/  FFMA.FTZ R25, R25, UR46, -R63 ;  /* 0x0000002e19197c23 */ /* 0x000fc2000801083f */
[--C-:B------:R-:W-:Y:S01]  /*31c0*/  FFMA.FTZ R66, R28, UR46, -R63.reuse ;  /* 0x0000002e1c427c23 */ /* 0x100fe2000801083f */
[----:B------:R-:W-:-:S01]  /*31d0*/  FFMA.FTZ R67, R29, UR46, -R63 ;  /* 0x0000002e1d437c23 */ /* 0x000fc2000801083f */
[--C-:B------:R-:W-:Y:S01]  /*31e0*/  FFMA.FTZ R28, R32, UR46, -R63.reuse ;  /* 0x0000002e201c7c23 */ /* 0x100fe2000801083f */
[----:B------:R-:W-:-:S01]  /*31f0*/  FFMA.FTZ R29, R33, UR46, -R63 ;  /* 0x0000002e211d7c23 */ /* 0x000fc2000801083f */
[----:B------:R-:W-:Y:S01]  /*3200*/  MUFU.EX2 R24, R24 ;  /* 0x0000001800187308 */ /* 0x000fe20000000800 */
[----:B------:R-:W-:-:S01]  /*3210*/  FFMA.FTZ R70, R36, UR46, -R63 ;  /* 0x0000002e24467c23 */ /* 0x000fc2000801083f */
[--C-:B------:R-:W-:Y:S01]  /*3220*/  FFMA.FTZ R33, R41, UR46, -R63.reuse ;  /* 0x0000002e29217c23 */ /* 0x100fe2000801083f */
[----:B------:R-:W-:-:S01]  /*3230*/  FFMA.FTZ R41, R44, UR46, -R63 ;  /* 0x0000002e2c297c23 */ /* 0x000fc2000801083f */
[--C-:B------:R-:W-:Y:S01]  /*3240*/  FFMA.FTZ R36, R48, UR46, -R63.reuse ;  /* 0x0000002e30247c23 */ /* 0x100fe2000801083f */
[----:B------:R-:W-:-:S01]  /*3250*/  FFMA.FTZ R44, R45, UR46, -R63 ;  /* 0x0000002e2d2c7c23 */ /* 0x000fc2000801083f */
[--C-:B------:R-:W-:Y:S01]  /*3260*/  FFMA.FTZ R48, R52, UR46, -R63.reuse ;  /* 0x0000002e34307c23 */ /* 0x100fe2000801083f */
[----:B------:R-:W-:-:S01]  /*3270*/  FFMA.FTZ R45, R57, UR46, -R63 ;  /* 0x0000002e392d7c23 */ /* 0x000fc2000801083f */
[----:B------:R-:W0:Y:S01]  /*3280*/  MUFU.EX2 R25, R25 ;  /* 0x0000001900197308 */ /* 0x000e220000000800 */
[----:B------:R-:W-:-:S01]  /*3290*/  FADD.FTZ R52, R5, R6 ;  /* 0x0000000605347221 */ /* 0x000fc20000010000 */
[--C-:B------:R-:W-:Y:S01]  /*32a0*/  FFMA.FTZ R71, R37, UR46, -R63.reuse ;  /* 0x0000002e25477c23 */ /* 0x100fe2000801083f */
[----:B------:R-:W-:-:S01]  /*32b0*/  FFMA.FTZ R32, R40, UR46, -R63 ;  /* 0x0000002e28207c23 */ /* 0x000fc2000801083f */
[--C-:B------:R-:W-:Y:S01]  /*32c0*/  FFMA.FTZ R37, R49, UR46, -R63.reuse ;  /* 0x0000002e31257c23 */ /* 0x100fe2000801083f */
[----:B------:R-:W-:-:S01]  /*32d0*/  FFMA.FTZ R40, R56, UR46, -R63 ;  /* 0x0000002e38287c23 */ /* 0x000fc2000801083f */
[--C-:B------:R-:W-:Y:S01]  /*32e0*/  FFMA.FTZ R49, R53, UR46, -R63.reuse ;  /* 0x0000002e35317c23 */ /* 0x100fe2000801083f */
[----:B------:R-:W-:-:S01]  /*32f0*/  FFMA.FTZ R56, R61, UR46, -R63 ;  /* 0x0000002e3d387c23 */ /* 0x000fc2000801083f */
[----:B------:R-:W1:Y:S01]  /*3300*/  MUFU.EX2 R66, R66 ;  /* 0x0000004200427308 */ /* 0x000e620000000800 */
[----:B------:R-:W-:-:S01]  /*3310*/  FFMA.FTZ R53, R60, UR46, -R63 ;  /* 0x0000002e3c357c23 */ /* 0x000fc2000801083f */
[----:B------:R-:W-:Y:S01]  /*3320*/  FADD.FTZ R61, R7, R52 ;  /* 0x00000034073d7221 */ /* 0x000fe20000010000 */
[----:B------:R-:W-:-:S01]  /*3330*/  FFMA.FTZ R52, R64, UR46, -R63 ;  /* 0x0000002e40347c23 */ /* 0x000fc2000801083f */
[--C-:B------:R-:W-:Y:S01]  /*3340*/  FFMA.FTZ R4, R72, UR46, -R63.reuse ;  /* 0x0000002e48047c23 */ /* 0x100fe2000801083f */
[----:B------:R-:W-:-:S01]  /*3350*/  FFMA.FTZ R73, R73, UR46, -R63 ;  /* 0x0000002e49497c23 */ /* 0x000fc2000801083f */
[----:B------:R-:W-:Y:S01]  /*3360*/  FADD.FTZ R64, R8, R61 ;  /* 0x0000003d08407221 */ /* 0x000fe20000010000 */
[----:B------:R-:W-:-:S01]  /*3370*/  FFMA.FTZ R76, R76, UR46, -R63 ;  /* 0x0000002e4c4c7c23 */ /* 0x000fc2000801083f */
[----:B------:R-:W2:Y:S01]  /*3380*/  MUFU.EX2 R67, R67 ;  /* 0x0000004300437308 */ /* 0x000ea20000000800 */
[----:B0-----:R-:W-:-:S01]  /*3390*/  FADD.FTZ R57, R24, R25 ;  /* 0x0000001918397221 */ /* 0x001fc20000010000 */
[----:B------:R-:W-:Y:S01]  /*33a0*/  FADD.FTZ R61, R9, R64 ;  /* 0x00000040093d7221 */ /* 0x000fe20000010000 */
[----:B------:R-:W-:-:S01]  /*33b0*/  FFMA.FTZ R77, R77, UR46, -R63 ;  /* 0x0000002e4d4d7c23 */ /* 0x000fc2000801083f */
[--C-:B------:R-:W-:Y:S01]  /*33c0*/  FFMA.FTZ R80, R80, UR46, -R63.reuse ;  /* 0x0000002e50507c23 */ /* 0x100fe2000801083f */
[----:B------:R-:W-:-:S01]  /*33d0*/  FFMA.FTZ R81, R81, UR46, -R63 ;  /* 0x0000002e51517c23 */ /* 0x000fc2000801083f */
[----:B------:R-:W-:Y:S01]  /*33e0*/  FADD.FTZ R64, R10, R61 ;  /* 0x0000003d0a407221 */ /* 0x000fe20000010000 */
[----:B------:R-:W-:-:S01]  /*33f0*/  FFMA.FTZ R84, R84, UR46, -R63 ;  /* 0x0000002e54547c23 */ /* 0x000fc2000801083f */
[----:B------:R-:W0:Y:S01]  /*3400*/  MUFU.EX2 R28, R28 ;  /* 0x0000001c001c7308 */ /* 0x000e220000000800 */
[----:B-1----:R-:W-:-:S01]  /*3410*/  FADD.FTZ R60, R66, R57 ;  /* 0x00000039423c7221 */ /* 0x002fc20000010000 */
[----:B------:R-:W-:-:S06]  /*3420*/  F2FP.SATFINITE.E4M3.F32.PACK_AB_MERGE_C R141, R14, R13, R141 ;  /* 0x0000000d0e8d723e */ /* 0x000fcc000480708d */
[----:B------:R-:W1:Y:S01]  /*3430*/  MUFU.EX2 R29, R29 ;  /* 0x0000001d001d7308 */ /* 0x000e620000000800 */
[----:B--2---:R-:W-:-:S01]  /*3440*/  FADD.FTZ R57, R67, R60 ;  /* 0x0000003c43397221 */ /* 0x004fc20000010000 */
[----:B------:R-:W-:-:S04]  /*3450*/  F2FP.SATFINITE.E4M3.F32.PACK_AB_MERGE_C R136, R67, R66, RZ ;  /* 0x000000424388723e */ /* 0x000fc800048070ff */
[----:B------:R-:W-:Y:S02]  /*3460*/  F2FP.SATFINITE.E4M3.F32.PACK_AB_MERGE_C R136, R25, R24, R136 ;  /* 0x000000181988723e */ /* 0x000fe40004807088 */
[----:B------:R-:W2:Y:S01]  /*3470*/  MUFU.EX2 R70, R70 ;  /* 0x0000004600467308 */ /* 0x000ea20000000800 */
[----:B0-----:R-:W-:-:S01]  /*3480*/  FADD.FTZ R60, R28, R57 ;  /* 0x000000391c3c7221 */ /* 0x001fc20000010000 */
[----:B------:R-:W-:Y:S01]  /*3490*/  FFMA.FTZ R57, R65, UR46, -R63 ;  /* 0x0000002e41397c23 */ /* 0x000fe2000801083f */
[----:B------:R-:W-:-:S05]  /*34a0*/  FADD.FTZ R65, R11, R64 ;  /* 0x000000400b417221 */ /* 0x000fca0000010000 */
[----:B------:R-:W0:Y:S01]  /*34b0*/  MUFU.EX2 R71, R71 ;  /* 0x0000004700477308 */ /* 0x000e220000000800 */
[----:B-1----:R-:W-:-:S01]  /*34c0*/  FADD.FTZ R61, R29, R60 ;  /* 0x0000003c1d3d7221 */ /* 0x002fc20000010000 */
[----:B------:R-:W-:Y:S01]  /*34d0*/  FFMA.FTZ R60, R68, UR46, -R63 ;  /* 0x0000002e443c7c23 */ /* 0x000fe2000801083f */
[----:B------:R-:W-:-:S05]  /*34e0*/  FADD.FTZ R68, R12, R65 ;  /* 0x000000410c447221 */ /* 0x000fca0000010000 */
[----:B------:R-:W1:Y:S01]  /*34f0*/  MUFU.EX2 R32, R32 ;  /* 0x0000002000207308 */ /* 0x000e620000000800 */
[----:B--2---:R-:W-:-:S01]  /*3500*/  FADD.FTZ R64, R70, R61 ;  /* 0x0000003d46407221 */ /* 0x004fc20000010000 */
[----:B------:R-:W-:Y:S01]  /*3510*/  FFMA.FTZ R61, R69, UR46, -R63 ;  /* 0x0000002e453d7c23 */ /* 0x000fe2000801083f */
[----:B------:R-:W-:-:S01]  /*3520*/  FADD.FTZ R69, R13, R68 ;  /* 0x000000440d457221 */ /* 0x000fc20000010000 */
[----:B------:R-:W-:-:S03]  /*3530*/  FFMA.FTZ R63, R85, UR46, -R63 ;  /* 0x0000002e553f7c23 */ /* 0x000fc6000801083f */
[----:B------:R-:W-:Y:S01]  /*3540*/  FADD.FTZ R69, R14, R69 ;  /* 0x000000450e457221 */ /* 0x000fe20000010000 */
[----:B------:R-:W2:Y:S01]  /*3550*/  MUFU.EX2 R33, R33 ;  /* 0x0000002100217308 */ /* 0x000ea20000000800 */
[----:B0-----:R-:W-:-:S01]  /*3560*/  FADD.FTZ R65, R71, R64 ;  /* 0x0000004047417221 */ /* 0x001fc20000010000 */
[----:B------:R-:W-:Y:S01]  /*3570*/  F2FP.SATFINITE.E4M3.F32.PACK_AB_MERGE_C R70, R71, R70, RZ ;  /* 0x000000464746723e */ /* 0x000fe200048070ff */
[----:B------:R-:W-:-:S03]  /*3580*/  FADD.FTZ R68, R20, R69 ;  /* 0x0000004514447221 */ /* 0x000fc60000010000 */
[----:B------:R-:W-:Y:S01]  /*3590*/  F2FP.SATFINITE.E4M3.F32.PACK_AB_MERGE_C R138, R29, R28, R70 ;  /* 0x0000001c1d8a723e */ /* 0x000fe20004807046 */
[----:B------:R-:W-:-:S01]  /*35a0*/  FADD.FTZ R68, R21, R68 ;  /* 0x0000004415447221 */ /* 0x000fc20000010000 */
[----:B------:R-:W0:Y:S01]  /*35b0*/  MUFU.EX2 R41, R41 ;  /* 0x0000002900297308 */ /* 0x000e220000000800 */
[----:B-1----:R-:W-:-:S02]  /*35c0*/  FADD.FTZ R64, R32, R65 ;  /* 0x0000004120407221 */ /* 0x002fc40000010000 */
[----:B------:R-:W-:-:S04]  /*35d0*/  FADD.FTZ R69, R15, R68 ;  /* 0x000000440f457221 */ /* 0x000fc80000010000 */
[----:B------:R-:W-:Y:S01]  /*35e0*/  FADD.FTZ R8, R26, R69 ;  /* 0x000000451a087221 */ /* 0x000fe20000010000 */
[----:B------:R-:W1:Y:S01]  /*35f0*/  MUFU.EX2 R44, R44 ;  /* 0x0000002c002c7308 */ /* 0x000e620000000800 */
[----:B--2---:R-:W-:-:S07]  /*3600*/  FADD.FTZ R64, R33, R64 ;  /* 0x0000004021407221 */ /* 0x004fce0000010000 */
[----:B------:R-:W2:Y:S01]  /*3610*/  MUFU.EX2 R36, R36 ;  /* 0x0000002400247308 */ /* 0x000ea20000000800 */
[----:B0-----:R-:W-:-:S07]  /*3620*/  FADD.FTZ R65, R41, R64 ;  /* 0x0000004029417221 */ /* 0x001fce0000010000 */
[----:B------:R-:W0:Y:S01]  /*3630*/  MUFU.EX2 R37, R37 ;  /* 0x0000002500257308 */ /* 0x000e220000000800 */
[----:B-1----:R-:W-:-:S01]  /*3640*/  FADD.FTZ R65, R44, R65 ;  /* 0x000000412c417221 */ /* 0x002fc20000010000 */
[----:B------:R-:W-:-:S04]  /*3650*/  F2FP.SATFINITE.E4M3.F32.PACK_AB_MERGE_C R41, R44, R41, RZ ;  /* 0x000000292c29723e */ /* 0x000fc800048070ff */
[----:B------:R-:W-:Y:S02]  /*3660*/  F2FP.SATFINITE.E4M3.F32.PACK_AB_MERGE_C R140, R33, R32, R41 ;  /* 0x00000020218c723e */ /* 0x000fe40004807029 */
        /* <DEDUP_REMOVED lines=9> */
[C---:B0-----:R-:W-:Y:S01]  /*3700*/  F2FP.SATFINITE.E4M3.F32.PACK_AB_MERGE_C R143, R30.reuse, R27, RZ ;  /* 0x0000001b1e8f723e */ /* 0x041fe200048070ff */
[----:B------:R-:W-:-:S03]  /*3710*/  FADD.FTZ R30, R30, R65 ;  /* 0x000000411e1e7221 */ /* 0x000fc60000010000 */
[----:B------:R-:W-:-:S03]  /*3720*/  F2FP.SATFINITE.E4M3.F32.PACK_AB_MERGE_C R143, R26, R15, R143 ;  /* 0x0000000f1a8f723e */ /* 0x000fc6000480708f */
        /* <DEDUP_REMOVED lines=17> */
[C---:B--2---:R-:W-:Y:S01]  /*3840*/  F2FP.SATFINITE.E4M3.F32.PACK_AB_MERGE_C R145, R46.reuse, R39, RZ ;  /* 0x000000272e91723e */ /* 0x044fe200048070ff */
[----:B------:R-:W-:-:S03]  /*3850*/  FADD.FTZ R46, R46, R11 ;  /* 0x0000000b2e2e7221 */ /* 0x000fc60000010000 */
[----:B------:R-:W-:-:S03]  /*3860*/  F2FP.SATFINITE.E4M3.F32.PACK_AB_MERGE_C R145, R34, R31, R145 ;  /* 0x0000001f2291723e */ /* 0x000fc60004807091 */
[----:B------:R-:W2:Y:S01]  /*3870*/  MUFU.EX2 R52, R52 ;  /* 0x0000003400347308 */ /* 0x000ea20000000800 */
[----:B0-----:R-:W-:-:S01]  /*3880*/  FADD.FTZ R5, R56, R5 ;  /* 0x0000000538057221 */ /* 0x001fc20000010000 */
[----:B------:R-:W-:-:S04]  /*3890*/  F2FP.SATFINITE.E4M3.F32.PACK_AB_MERGE_C R53, R56, R53, RZ ;  /* 0x000000353835723e */ /* 0x000fc800048070ff */
[----:B------:R-:W-:Y:S02]  /*38a0*/  F2FP.SATFINITE.E4M3.F32.PACK_AB_MERGE_C R144, R45, R40, R53 ;  /* 0x000000282d90723e */ /* 0x000fe40004807035 */
        /* <DEDUP_REMOVED lines=13> */
[C---:B-1----:R-:W-:Y:S01]  /*3980*/  F2FP.SATFINITE.E4M3.F32.PACK_AB_MERGE_C R147, R51.reuse, R42, RZ ;  /* 0x0000002a3393723e */ /* 0x042fe200048070ff */
[----:B------:R-:W-:-:S03]  /*3990*/  FADD.FTZ R51, R51, R8 ;  /* 0x0000000833337221 */ /* 0x000fc60000010000 */
[----:B------:R-:W-:-:S03]  /*39a0*/  F2FP.SATFINITE.E4M3.F32.PACK_AB_MERGE_C R147, R38, R35, R147 ;  /* 0x000000232693723e */ /* 0x000fc60004807093 */
        /* <DEDUP_REMOVED lines=8> */
[----:B------:R-:W-:Y:S01]  /*3a30*/  MUFU.EX2 R43, R43 ;  /* 0x0000002b002b7308 */ /* 0x000fe20000000800 */
[----:B--2---:R-:W-:-:S07]  /*3a40*/  FADD.FTZ R8, R47, R8 ;  /* 0x000000082f087221 */ /* 0x004fce0000010000 */
[----:B------:R-:W1:Y:S01]  /*3a50*/  MUFU.EX2 R54, R54 ;  /* 0x0000003600367308 */ /* 0x000e620000000800 */
[----:B0-----:R-:W-:-:S07]  /*3a60*/  FADD.FTZ R5, R7, R6 ;  /* 0x0000000607057221 */ /* 0x001fce0000010000 */
[----:B------:R-:W0:Y:S08]  /*3a70*/  MUFU.EX2 R76, R76 ;  /* 0x0000004c004c7308 */ /* 0x000e300000000800 */
[----:B------:R-:W2:Y:S01]  /*3a80*/  MUFU.EX2 R77, R77 ;  /* 0x0000004d004d7308 */ /* 0x000ea20000000800 */
[----:B-1----:R-:W-:Y:S01]  /*3a90*/  F2FP.SATFINITE.E4M3.F32.PACK_AB_MERGE_C R149, R54, R43, RZ ;  /* 0x0000002b3695723e */ /* 0x002fe200048070ff */
[----:B------:R-:W-:-:S03]  /*3aa0*/  FADD.FTZ R43, R43, R8 ;  /* 0x000000082b2b7221 */ /* 0x000fc60000010000 */
[----:B------:R-:W-:Y:S01]  /*3ab0*/  F2FP.SATFINITE.E4M3.F32.PACK_AB_MERGE_C R149, R47, R50, R149 ;  /* 0x000000322f95723e */ /* 0x000fe20004807095 */
[----:B------:R-:W-:-:S02]  /*3ac0*/  FADD.FTZ R54, R54, R43 ;  /* 0x0000002b36367221 */ /* 0x000fc40000010000 */
[----:B------:R-:W-:Y:S01]  /*3ad0*/  MUFU.EX2 R59, R59 ;  /* 0x0000003b003b7308 */ /* 0x000fe20000000800 */
[----:B0-----:R-:W-:-:S07]  /*3ae0*/  FADD.FTZ R6, R76, R5 ;  /* 0x000000054c067221 */ /* 0x001fce0000010000 */
[----:B------:R-:W0:Y:S01]  /*3af0*/  MUFU.EX2 R62, R62 ;  /* 0x0000003e003e7308 */ /* 0x000e220000000800 */
[C---:B--2---:R-:W-:Y:S01]  /*3b00*/  F2FP.SATFINITE.E4M3.F32.PACK_AB_MERGE_C R76, R77.reuse, R76, RZ ;  /* 0x0000004c4d4c723e */ /* 0x044fe200048070ff */
        /* <DEDUP_REMOVED lines=9> */
[----:B------:R-:W-:Y:S01]  /*3ba0*/  MUFU.EX2 R84, R84 ;  /* 0x0000005400547308 */ /* 0x000fe20000000800 */
[C---:B0-----:R-:W-:Y:S01]  /*3bb0*/  F2FP.SATFINITE.E4M3.F32.PACK_AB_MERGE_C R151, R58.reuse, R55, R8 ;  /* 0x000000373a97723e */ /* 0x041fe20004807008 */
[----:B------:R-:W-:-:S04]  /*3bc0*/  FADD.FTZ R58, R58, R5 ;  /* 0x000000053a3a7221 */ /* 0x000fc80000010000 */
[----:B------:R-:W-:Y:S02]  /*3bd0*/  FADD.FTZ R59, R59, R58 ;  /* 0x0000003a3b3b7221 */ /* 0x000fe40000010000 */
[----:B------:R-:W0:Y:S01]  /*3be0*/  MUFU.EX2 R63, R63 ;  /* 0x0000003f003f7308 */ /* 0x000e220000000800 */
[----:B-1----:R-:W-:-:S01]  /*3bf0*/  FADD.FTZ R5, R81, R6 ;  /* 0x0000000651057221 */ /* 0x002fc20000010000 */
[----:B------:R-:W-:Y:S01]  /*3c00*/  FADD.FTZ R4, R62, R59 ;  /* 0x0000003b3e047221 */ /* 0x000fe20000010000 */
[----:B0-----:R-:W-:Y:S02]  /*3c10*/  F2FP.SATFINITE.E4M3.F32.PACK_AB_MERGE_C R6, R63, R84, RZ ;  /* 0x000000543f06723e */ /* 0x001fe400048070ff */
[----:B------:R-:W-:Y:S02]  /*3c20*/  FADD.FTZ R84, R84, R5 ;  /* 0x0000000554547221 */ /* 0x000fe40000010000 */
[----:B------:R-:W-:Y:S02]  /*3c30*/  F2FP.SATFINITE.E4M3.F32.PACK_AB_MERGE_C R150, R81, R80, R6 ;  /* 0x000000505196723e */ /* 0x000fe40004807006 */
[----:B------:R-:W-:Y:S01]  /*3c40*/  FADD.FTZ R5, R63, R84 ;  /* 0x000000543f057221 */ /* 0x000fe20000010000 */
        /* <DEDUP_REMOVED lines=27> */
[----:B------:R-:W-:Y:S01]  /*3e00*/  UMOV UR20, UR36 ;  /* 0x0000002400147c82 */ /* 0x000fe20008000000 */
[----:B------:R-:W-:-:S05]  /*3e10*/  UMOV UR21, UR37 ;  /* 0x0000002500157c82 */ /* 0x000fca0008000000 */
.L_x_174:
[----:B------:R-:W-:-:S04]  /*3e20*/  UISETP.NE.AND UP0, UPT, UR21, 0x1, UPT ;  /* 0x000000011500788c */ /* 0x000fc8000bf05270 */
[----:B------:R-:W-:-:S04]  /*3e30*/  USEL UR36, URZ, 0x1, UP0 ;  /* 0x000000013f247887 */ /* 0x000fc80008000000 */
[----:B------:R-:W-:Y:S01]  /*3e40*/  ULOP3.LUT UR36, UR20, UR36, URZ, 0x3c, !UPT ;  /* 0x0000002414247292 */ /* 0x000fe2000f8e3c3f */
[----:B------:R-:W-:Y:S11]  /*3e50*/  @!P0 BRA `(.L_x_164) ;  /* 0x0000000000048947 */ /* 0x000ff60003800000 */
[----:B------:R-:W-:Y:S01]  /*3e60*/  BPT.TRAP 0x1 ;  /* 0x000000040000795c */ /* 0x000fe20000300000 */
.L_x_164:
[----:B------:R-:W0:Y:S01]  /*3e70*/  S2UR UR18, SR_CgaCtaId ;  /* 0x00000000001279c3 */ /* 0x000e220000008800 */
[----:B------:R-:W-:Y:S01]  /*3e80*/  UIADD3 UR37, UR21, 0x1, URZ ;  /* 0x0000000115257890 */ /* 0x000fe2000fffe03f */
[----:B------:R-:W-:Y:S01]  /*3e90*/  IMAD.U32 R0, RZ, RZ, UR36 ;  /* 0x00000024ff007e24 */ /* 0x000fe2000f8e00ff */
[----:B------:R-:W-:Y:S02]  /*3ea0*/  UMOV UR6, 0x400 ;  /* 0x0000040000067882 */ /* 0x000fe40000000000 */
[----:B------:R-:W-:Y:S02]  /*3eb0*/  UISETP.NE.AND UP0, UPT, UR37, 0x2, UPT ;  /* 0x000000022500788c */ /* 0x000fe4000bf05270 */
[----:B------:R-:W-:Y:S02]  /*3ec0*/  SHF.L.U32 R0, R0, 0x1f, RZ ;  /* 0x0000001f00007819 */ /* 0x000fe400000006ff */
[----:B------:R-:W-:Y:S02]  /*3ed0*/  USEL UR37, UR37, URZ, UP0 ;  /* 0x0000003f25257287 */ /* 0x000fe40008000000 */
[----:B0-----:R-:W-:-:S04]  /*3ee0*/  ULEA UR22, UR18, UR6, 0x18 ;  /* 0x0000000612167291 */ /* 0x001fc8000f8ec03f */
[----:B------:R-:W-:-:S09]  /*3ef0*/  ULEA UR19, UR37, UR22, 0x3 ;  /* 0x0000001625137291 */ /* 0x000fd2000f8e183f */
[----:B------:R0:W1:Y:S01]  /*3f00*/  SYNCS.PHASECHK.TRANS64.TRYWAIT P1, [UR19+0x19c30], R0 ;  /* 0x019c3000ff0075a7 */ /* 0x0000620008020153 */
[----:B------:R-:W-:Y:S05]  /*3f10*/  @!P0 BRA `(.L_x_165) ;  /* 0x0000000000048947 */ /* 0x000fea0003800000 */
[----:B------:R-:W-:Y:S01]  /*3f20*/  BPT.TRAP 0x1 ;  /* 0x000000040000795c */ /* 0x000fe20000300000 */
.L_x_165:
[----:B-1----:R-:W-:Y:S05]  /*3f30*/  @P1 BRA `(.L_x_166) ;  /* 0x0000000000081947 */ /* 0x002fea0003800000 */
[----:B------:R-:W1:Y:S02]  /*3f40*/  SYNCS.PHASECHK.TRANS64.TRYWAIT P1, [UR19+0x19c30], R0 ;  /* 0x019c3000ff0075a7 */ /* 0x000e640008020153 */
[----:B-1----:R-:W-:Y:S05]  /*3f50*/  @!P1 BRA `(.L_x_167) ;  /* 0x000000b000f89947 */ /* 0x002fea0003800000 */
.L_x_166:
[----:B------:R-:W-:Y:S01]  /*3f60*/  UIMAD UR14, UR37, 0x300, UR16 ;  /* 0x00000300250e78a4 */ /* 0x000fe2000f8e0210 */
[----:B------:R-:W-:Y:S01]  /*3f70*/  WARPGROUP.ARRIVE ;  /* 0x00000000000079c5 */ /* 0x000fe20000000000 */
[----:B------:R-:W-:Y:S01]  /*3f80*/  UMOV UR15, 0xc0000010 ;  /* 0xc0000010000f7882 */ /* 0x000fe20000000000 */
[----:B------:R-:W-:Y:S01]  /*3f90*/  UMOV UR7, 0xc0000010 ;  /* 0xc000001000077882 */ /* 0x000fe20000000000 */
[----:B------:R-:W-:Y:S02]  /*3fa0*/  UIADD3 UR6, UR14, 0x100, URZ ;  /* 0x000001000e067890 */ /* 0x000fe4000fffe03f */
[----:B------:R-:W-:Y:S01]  /*3fb0*/  UIADD3 UR10, UR14, 0x200, URZ ;  /* 0x000002000e0a7890 */ /* 0x000fe2000fffe03f */
[----:B------:R-:W-:Y:S02]  /*3fc0*/  UMOV UR11, 0xc0000010 ;  /* 0xc0000010000b7882 */ /* 0x000fe40000000000 */
[----:B------:R-:W-:Y:S03]  /*3fd0*/  QGMMA.64x128x32.F32.E4M3.E4M3 R24, gdesc[UR12], RZ, !UPT, gsb0 ;  /* 0x01e000000c1879f3 */ /* 0x000fe6000c0008ff */
[----:B------:R-:W-:-:S02]  /*3fe0*/  WARPGROUP.DEPBAR.LE gsb0, 0x0 ;  /* 0x00008000000079c5 */ /* 0x000fc40000010000 */
        /* <DEDUP_REMOVED lines=8> */
.L_x_168:
[----:B------:R-:W-:Y:S01]  /*4070*/  ULEA UR11, UR21, UR22, 0x3 ;  /* 0x00000016150b7291 */ /* 0x000fe2000f8e183f */
[----:B01----:R-:W-:-:S05]  /*4080*/  IMAD.U32 R0, RZ, RZ, UR20 ;  /* 0x00000014ff007e24 */ /* 0x003fca000f8e00ff */
[----:B------:R-:W-:-:S04]  /*4090*/  SHF.L.U32 R0, R0, 0x1f, RZ ;  /* 0x0000001f00007819 */ /* 0x000fc800000006ff */
[----:B------:R0:W1:Y:S01]  /*40a0*/  SYNCS.PHASECHK.TRANS64.TRYWAIT P1, [UR11+0x19c50], R0 ;  /* 0x019c5000ff0075a7 */ /* 0x000062000802014b */
[----:B------:R-:W-:Y:S05]  /*40b0*/  @!P0 BRA `(.L_x_169) ;  /* 0x0000000000048947 */ /* 0x000fea0003800000 */
[----:B------:R-:W-:Y:S01]  /*40c0*/  BPT.TRAP 0x1 ;  /* 0x000000040000795c */ /* 0x000fe20000300000 */
.L_x_169:
[----:B-1----:R-:W-:Y:S05]  /*40d0*/  @P1 BRA `(.L_x_170) ;  /* 0x0000000000081947 */ /* 0x002fea0003800000 */
[----:B------:R-:W1:Y:S02]  /*40e0*/  SYNCS.PHASECHK.TRANS64.TRYWAIT P1, [UR11+0x19c50], R0 ;  /* 0x019c5000ff0075a7 */ /* 0x000e64000802014b */
[----:B-1----:R-:W-:Y:S05]  /*40f0*/  @!P1 BRA `(.L_x_171) ;  /* 0x000000b000a89947 */ /* 0x002fea0003800000 */
.L_x_170:
        /* <DEDUP_REMOVED lines=23> */
[----:B------:R-:W-:Y:S03]  /*4270*/  QGMMA.64x96x32.F32.E4M3.E4M3 R88, R148, gdesc[UR4], R88, gsb0 ;  /* 0x0160000494587df3 */ /* 0x000fe60008000858 */
[----:B------:R-:W-:Y:S02]  /*4280*/  WARPGROUP.DEPBAR.LE gsb0, 0x0 ;  /* 0x00008000000079c5 */ /* 0x000fe40000010000 */
[----:B------:R-:W-:Y:S05]  /*4290*/  @!P0 BRA `(.L_x_172) ;  /* 0x0000000000048947 */ /* 0x000fea0003800000 */
[----:B------:R-:W-:Y:S01]  /*42a0*/  BPT.TRAP 0x1 ;  /* 0x000000040000795c */ /* 0x000fe20000300000 */
.L_x_172:
[----:B01----:R-:W-:Y:S01]  /*42b0*/  FMNMX.FTZ R0, R24, R7, !PT ;  /* 0x0000000718007209 */ /* 0x003fe20007810000 */
[----:B------:R-:W-:-:S03]  /*42c0*/  UIADD3 UR19, UR19, 0x19c40, URZ ;  /* 0x00019c4013137890 */ /* 0x000fc6000fffe03f */
[----:B------:R-:W-:Y:S01]  /*42d0*/  FMNMX.FTZ R3, R25, R0, !PT ;  /* 0x0000000019037209 */ /* 0x000fe20007810000 */
[----:B------:R-:W-:-:S03]  /*42e0*/  UPRMT UR19, UR18, 0x654, UR19 ;  /* 0x0000065412137896 */ /* 0x000fc60008000013 */
[----:B------:R-:W-:-:S04]  /*42f0*/  FMNMX.FTZ R0, R28, R3, !PT ;  /* 0x000000031c007209 */ /* 0x000fc80007810000 */
[----:B------:R-:W-:Y:S02]  /*4300*/  FMNMX.FTZ R3, R29, R0, !PT ;  /* 0x000000001d037209 */ /* 0x000fe40007810000 */
[----:B------:R-:W-:Y:S02]  /*4310*/  SYNCS.ARRIVE.TRANS64.RED.A1T0 RZ, [UR19], RZ ;  /* 0x000000ffffff79a7 */ /* 0x000fe40008100413 */
[----:B------:R-:W-:-:S04]  /*4320*/  FMNMX.FTZ R0, R32, R3, !PT ;  /* 0x0000000320007209 */ /* 0x000fc80007810000 */
        /* <DEDUP_REMOVED lines=26> */
[----:B------:R-:W-:Y:S02]  /*44d0*/  FMNMX.FTZ R8, R85, R0, !PT ;  /* 0x0000000055087209 */ /* 0x000fe40007810000 */
[----:B------:R-:W-:-:S03]  /*44e0*/  FMNMX.FTZ R0, R26, R6, !PT ;  /* 0x000000061a007209 */ /* 0x000fc60007810000 */
[----:B------:R-:W0:Y:S01]  /*44f0*/  SHFL.BFLY PT, R3, R8, 0x2, 0x1f ;  /* 0x0c401f0008037f89 */ /* 0x000e2200000e0000 */
[----:B------:R-:W-:-:S04]  /*4500*/  FMNMX.FTZ R9, R27, R0, !PT ;  /* 0x000000001b097209 */ /* 0x000fc80007810000 */
[----:B------:R-:W-:-:S04]  /*4510*/  FMNMX.FTZ R0, R30, R9, !PT ;  /* 0x000000091e007209 */ /* 0x000fc80007810000 */
[----:B------:R-:W-:-:S04]  /*4520*/  FMNMX.FTZ R9, R31, R0, !PT ;  /* 0x000000001f097209 */ /* 0x000fc80007810000 */
[----:B------:R-:W-:-:S04]  /*4530*/  FMNMX.FTZ R0, R34, R9, !PT ;  /* 0x0000000922007209 */ /* 0x000fc80007810000 */
[----:B------:R-:W-:-:S04]  /*4540*/  FMNMX.FTZ R9, R35, R0, !PT ;  /* 0x0000000023097209 */ /* 0x000fc80007810000 */
[----:B------:R-:W-:Y:S02]  /*4550*/  FMNMX.FTZ R0, R38, R9, !PT ;  /* 0x0000000926007209 */ /* 0x000fe40007810000 */
[----:B0-----:R-:W-:Y:S01]  /*4560*/  FMNMX.FTZ R10, R8, R3, !PT ;  /* 0x00000003080a7209 */ /* 0x001fe20007810000 */
[----:B------:R-:W-:Y:S01]  /*4570*/  IMAD.U32 R8, RZ, RZ, UR46 ;  /* 0x0000002eff087e24 */ /* 0x000fe2000f8e00ff */
        /* <DEDUP_REMOVED lines=8> */
[----:B0-----:R-:W-:Y:S02]  /*4600*/  FMNMX.FTZ R3, R10, R3, !PT ;  /* 0x000000030a037209 */ /* 0x001fe40007810000 */
[----:B------:R-:W-:-:S03]  /*4610*/  FMNMX.FTZ R0, R54, R9, !PT ;  /* 0x0000000936007209 */ /* 0x000fc60007810000 */
[----:B------:R-:W-:Y:S01]  /*4620*/  FADD.FTZ R7, -R3, R7 ;  /* 0x0000000703077221 */ /* 0x000fe20000010100 */
[----:B------:R-:W-:Y:S01]  /*4630*/  FMNMX.FTZ R9, R55, R0, !PT ;  /* 0x0000000037097209 */ /* 0x000fe20007810000 */
[----:B------:R-:W-:Y:S02]  /*4640*/  FFMA.FTZ R8, R3, R8, -8 ;  /* 0xc100000003087423 */ /* 0x000fe40000010008 */
[----:B------:R-:W-:Y:S01]  /*4650*/  FMUL.FTZ R7, R7, UR46 ;  /* 0x0000002e07077c20 */ /* 0x000fe20008410000 */
[----:B------:R-:W-:Y:S01]  /*4660*/  FMNMX.FTZ R0, R58, R9, !PT ;  /* 0x000000093a007209 */ /* 0x000fe20007810000 */
[----:B------:R-:W-:-:S01]  /*4670*/  FFMA.FTZ R24, R24, UR46, -R8 ;  /* 0x0000002e18187c23 */ /* 0x000fc20008010808 */
[--C-:B------:R-:W-:Y:S01]  /*4680*/  FFMA.FTZ R25, R25, UR46, -R8.reuse ;  /* 0x0000002e19197c23 */ /* 0x100fe20008010808 */
[----:B------:R-:W-:-:S01]  /*4690*/  FFMA.FTZ R28, R28, UR46, -R8 ;  /* 0x0000002e1c1c7c23 */ /* 0x000fc20008010808 */
[----:B------:R-:W-:Y:S01]  /*46a0*/  FMNMX.FTZ R9, R59, R0, !PT ;  /* 0x000000003b097209 */ /* 0x000fe20007810000 */
[----:B------:R-:W-:-:S01]  /*46b0*/  FFMA.FTZ R29, R29, UR46, -R8 ;  /* 0x0000002e1d1d7c23 */ /* 0x000fc20008010808 */
[----:B------:R-:W-:Y:S01]  /*46c0*/  MUFU.EX2 R12, R25 ;  /* 0x00000019000c7308 */ /* 0x000fe20000000800 */
[----:B------:R-:W-:-:S01]  /*46d0*/  FFMA.FTZ R32, R32, UR46, -R8 ;  /* 0x0000002e20207c23 */ /* 0x000fc20008010808 */
        /* <DEDUP_REMOVED lines=39> */
[----:B------:R-:W-:Y:S01]  /*4950*/  MUFU.EX2 R33, R33 ;  /* 0x0000002100217308 */ /* 0x000fe20000000800 */
[----:B------:R-:W-:Y:S01]  /*4960*/  FMNMX.FTZ R0, R82, R9, !PT ;  /* 0x0000000952007209 */ /* 0x000fe20007810000 */
[----:B------:R-:W-:-:S03]  /*4970*/  FFMA.FTZ R8, R85, UR46, -R8 ;  /* 0x0000002e55087c23 */ /* 0x000fc60008010808 */
[----:B------:R-:W-:-:S03]  /*4980*/  FMNMX.FTZ R9, R83, R0, !PT ;  /* 0x0000000053097209 */ /* 0x000fc60007810000 */
[----:B------:R-:W-:Y:S01]  /*4990*/  MUFU.EX2 R36, R36 ;  /* 0x0000002400247308 */ /* 0x000fe20000000800 */
[----:B------:R-:W-:-:S04]  /*49a0*/  FMNMX.FTZ R0, R86, R9, !PT ;  /* 0x0000000956007209 */ /* 0x000fc80007810000 */
[----:B------:R-:W-:-:S03]  /*49b0*/  FMNMX.FTZ R9, R87, R0, !PT ;  /* 0x0000000057097209 */ /* 0x000fc60007810000 */
[----:B------:R-:W-:Y:S02]  /*49c0*/  MUFU.EX2 R37, R37 ;  /* 0x0000002500257308 */ /* 0x000fe40000000800 */
[----:B------:R-:W0:Y:S06]  /*49d0*/  SHFL.BFLY PT, R0, R9, 0x2, 0x1f ;  /* 0x0c401f0009007f89 */ /* 0x000e2c00000e0000 */
[----:B------:R-:W-:Y:S08]  /*49e0*/  MUFU.EX2 R40, R40 ;  /* 0x0000002800287308 */ /* 0x000ff00000000800 */
[----:B------:R-:W-:Y:S08]  /*49f0*/  MUFU.EX2 R41, R41 ;  /* 0x0000002900297308 */ /* 0x000ff00000000800 */
[----:B------:R-:W-:Y:S01]  /*4a00*/  MUFU.EX2 R44, R44 ;  /* 0x0000002c002c7308 */ /* 0x000fe20000000800 */
[----:B0-----:R-:W-:-:S05]  /*4a10*/  FMNMX.FTZ R10, R9, R0, !PT ;  /* 0x00000000090a7209 */ /* 0x001fca0007810000 */
[----:B------:R-:W0:Y:S02]  /*4a20*/  SHFL.BFLY PT, R11, R10, 0x1, 0x1f ;  /* 0x0c201f000a0b7f89 */ /* 0x000e2400000e0000 */
[----:B------:R-:W-:Y:S08]  /*4a30*/  MUFU.EX2 R45, R45 ;  /* 0x0000002d002d7308 */ /* 0x000ff00000000800 */
[----:B------:R-:W-:Y:S08]  /*4a40*/  MUFU.EX2 R48, R48 ;  /* 0x0000003000307308 */ /* 0x000ff00000000800 */
[----:B------:R-:W-:Y:S01]  /*4a50*/  MUFU.EX2 R49, R49 ;  /* 0x0000003100317308 */ /* 0x000fe20000000800 */
[----:B0-----:R-:W-:Y:S01]  /*4a60*/  FMNMX.FTZ R0, R10, R11, !PT ;  /* 0x0000000b0a007209 */ /* 0x001fe20007810000 */
[----:B------:R-:W-:-:S06]  /*4a70*/  IMAD.U32 R11, RZ, RZ, UR46 ;  /* 0x0000002eff0b7e24 */ /* 0x000fcc000f8e00ff */
[----:B------:R-:W-:Y:S01]  /*4a80*/  MUFU.EX2 R10, R7 ;  /* 0x00000007000a7308 */ /* 0x000fe20000000800 */
[----:B------:R-:W-:-:S04]  /*4a90*/  FADD.FTZ R6, -R0, R6 ;  /* 0x0000000600067221 */ /* 0x000fc80000010100 */
[----:B------:R-:W-:-:S03]  /*4aa0*/  FMUL.FTZ R6, R6, UR46 ;  /* 0x0000002e06067c20 */ /* 0x000fc60008410000 */
[----:B------:R-:W0:Y:S08]  /*4ab0*/  MUFU.EX2 R7, R24 ;  /* 0x0000001800077308 */ /* 0x000e300000000800 */
[----:B------:R1:W-:Y:S08]  /*4ac0*/  MUFU.EX2 R9, R6 ;  /* 0x0000000600097308 */ /* 0x0003f00000000800 */
[----:B------:R-:W-:Y:S01]  /*4ad0*/  MUFU.EX2 R52, R52 ;  /* 0x0000003400347308 */ /* 0x000fe20000000800 */
[----:B-1----:R-:W-:-:S01]  /*4ae0*/  FFMA.FTZ R6, R0, R11, -8 ;  /* 0xc100000000067423 */ /* 0x002fc2000001000b */
[----:B0-----:R-:W-:-:S03]  /*4af0*/  FFMA.FTZ R5, R10, R5, R7 ;  /* 0x000000050a057223 */ /* 0x001fc60000010007 */
[--C-:B------:R-:W-:Y:S01]  /*4b00*/  FFMA.FTZ R26, R26, UR46, -R6.reuse ;  /* 0x0000002e1a1a7c23 */ /* 0x100fe20008010806 */
[----:B------:R-:W-:-:S01]  /*4b10*/  FFMA.FTZ R27, R27, UR46, -R6 ;  /* 0x0000002e1b1b7c23 */ /* 0x000fc20008010806 */
[--C-:B------:R-:W-:Y:S01]  /*4b20*/  FFMA.FTZ R30, R30, UR46, -R6.reuse ;  /* 0x0000002e1e1e7c23 */ /* 0x100fe20008010806 */
[----:B------:R-:W-:-:S01]  /*4b30*/  FFMA.FTZ R31, R31, UR46, -R6 ;  /* 0x0000002e1f1f7c23 */ /* 0x000fc20008010806 */
[--C-:B------:R-:W-:Y:S01]  /*4b40*/  FFMA.FTZ R34, R34, UR46, -R6.reuse ;  /* 0x0000002e22227c23 */ /* 0x100fe20008010806 */
[----:B------:R-:W-:-:S01]  /*4b50*/  FFMA.FTZ R35, R35, UR46, -R6 ;  /* 0x0000002e23237c23 */ /* 0x000fc20008010806 */
[----:B------:R-:W0:Y:S01]  /*4b60*/  MUFU.EX2 R26, R26 ;  /* 0x0000001a001a7308 */ /* 0x000e220000000800 */
[----:B------:R-:W-:-:S01]  /*4b70*/  FFMA.FTZ R38, R38, UR46, -R6 ;  /* 0x0000002e26267c23 */ /* 0x000fc20008010806 */
[----:B------:R-:W-:Y:S01]  /*4b80*/  FADD.FTZ R5, R12, R5 ;  /* 0x000000050c057221 */ /* 0x000fe20000010000 */
[----:B------:R-:W-:-:S01]  /*4b90*/  FFMA.FTZ R39, R39, UR46, -R6 ;  /* 0x0000002e27277c23 */ /* 0x000fc20008010806 */
[--C-:B------:R-:W-:Y:S01]  /*4ba0*/  FFMA.FTZ R42, R42, UR46, -R6.reuse ;  /* 0x0000002e2a2a7c23 */ /* 0x100fe20008010806 */
[----:B------:R-:W-:-:S01]  /*4bb0*/  FFMA.FTZ R43, R43, UR46, -R6 ;  /* 0x0000002e2b2b7c23 */ /* 0x000fc20008010806 */
[--C-:B------:R-:W-:Y:S01]  /*4bc0*/  FFMA.FTZ R46, R46, UR46, -R6.reuse ;  /* 0x0000002e2e2e7c23 */ /* 0x100fe20008010806 */
        /* <DEDUP_REMOVED lines=19> */
[----:B------:R-:W-:Y:S01]  /*4d00*/  FADD.FTZ R4, R28, R5 ;  /* 0x000000051c047221 */ /* 0x000fe20000010000 */
[----:B------:R-:W-:-:S01]  /*4d10*/  FFMA.FTZ R75, R75, UR46, -R6 ;  /* 0x0000002e4b4b7c23 */ /* 0x000fc20008010806 */
[--C-:B------:R-:W-:Y:S01]  /*4d20*/  FFMA.FTZ R78, R78, UR46, -R6.reuse ;  /* 0x0000002e4e4e7c23 */ /* 0x100fe20008010806 */
[----:B------:R-:W-:-:S01]  /*4d30*/  FFMA.FTZ R79, R79, UR46, -R6 ;  /* 0x0000002e4f4f7c23 */ /* 0x000fc20008010806 */
[----:B------:R-:W-:Y:S01]  /*4d40*/  FADD.FTZ R5, R29, R4 ;  /* 0x000000041d057221 */ /* 0x000fe20000010000 */
[----:B------:R-:W-:-:S01]  /*4d50*/  FFMA.FTZ R82, R82, UR46, -R6 ;  /* 0x0000002e52527c23 */ /* 0x000fc20008010806 */
[----:B------:R-:W1:Y:S01]  /*4d60*/  MUFU.EX2 R34, R34 ;  /* 0x0000002200227308 */ /* 0x000e620000000800 */
[----:B------:R-:W-:-:S01]  /*4d70*/  FFMA.FTZ R83, R83, UR46, -R6 ;  /* 0x0000002e53537c23 */ /* 0x000fc20008010806 */
[----:B------:R-:W-:Y:S01]  /*4d80*/  FADD.FTZ R4, R32, R5 ;  /* 0x0000000520047221 */ /* 0x000fe20000010000 */
[----:B------:R-:W-:-:S01]  /*4d90*/  FFMA.FTZ R86, R86, UR46, -R6 ;  /* 0x0000002e56567c23 */ /* 0x000fc20008010806 */
[----:B------:R-:W-:-:S02]  /*4da0*/  FFMA.FTZ R6, R87, UR46, -R6 ;  /* 0x0000002e57067c23 */ /* 0x000fc40008010806 */
[----:B------:R-:W-:-:S02]  /*4db0*/  FADD.FTZ R5, R33, R4 ;  /* 0x0000000421057221 */ /* 0x000fc40000010000 */
[----:B------:R-:W3:Y:S02]  /*4dc0*/  MUFU.EX2 R35, R35 ;  /* 0x0000002300237308 */ /* 0x000ee40000000800 */
[----:B------:R-:W-:-:S04]  /*4dd0*/  FADD.FTZ R4, R36, R5 ;  /* 0x0000000524047221 */ /* 0x000fc80000010000 */
[----:B------:R-:W-:Y:S02]  /*4de0*/  FADD.FTZ R5, R37, R4 ;  /* 0x0000000425057221 */ /* 0x000fe40000010000 */
[----:B------:R2:W-:Y:S02]  /*4df0*/  MUFU.EX2 R11, R8 ;  /* 0x00000008000b7308 */ /* 0x0005e40000000800 */
[----:B------:R-:W-:-:S04]  /*4e00*/  FADD.FTZ R4, R40, R5 ;  /* 0x0000000528047221 */ /* 0x000fc80000010000 */
[----:B------:R-:W-:Y:S02]  /*4e10*/  FADD.FTZ R5, R41, R4 ;  /* 0x0000000429057221 */ /* 0x000fe40000010000 */
[----:B------:R-:W4:Y:S01]  /*4e20*/  MUFU.EX2 R38, R38 ;  /* 0x0000002600267308 */ /* 0x000f220000000800 */
[----:B--2---:R-:W-:-:S01]  /*4e30*/  FADD.FTZ R8, R30, R13 ;  /* 0x0000000d1e087221 */ /* 0x004fc20000010000 */
[----:B------:R-:W-:-:S03]  /*4e40*/  FADD.FTZ R4, R44, R5 ;  /* 0x000000052c047221 */ /* 0x000fc60000010000 */
[----:B0-----:R-:W-:Y:S01]  /*4e50*/  FADD.FTZ R13, R31, R8 ;  /* 0x000000081f0d7221 */ /* 0x001fe20000010000 */
[----:B------:R-:W-:-:S02]  /*4e60*/  FADD.FTZ R5, R45, R4 ;  /* 0x000000042d057221 */ /* 0x000fc40000010000 */
[----:B------:R-:W0:Y:S01]  /*4e70*/  MUFU.EX2 R39, R39 ;  /* 0x0000002700277308 */ /* 0x000e220000000800 */
[----:B-1----:R-:W-:-:S01]  /*4e80*/  FADD.FTZ R8, R34, R13 ;  /* 0x0000000d22087221 */ /* 0x002fc20000010000 */
[----:B------:R-:W-:-:S03]  /*4e90*/  FADD.FTZ R4, R48, R5 ;  /* 0x0000000530047221 */ /* 0x000fc60000010000 */
[----:B---3--:R-:W-:Y:S01]  /*4ea0*/  FADD.FTZ R13, R35, R8 ;  /* 0x00000008230d7221 */ /* 0x008fe20000010000 */
[----:B------:R-:W-:-:S02]  /*4eb0*/  FADD.FTZ R5, R49, R4 ;  /* 0x0000000431057221 */ /* 0x000fc40000010000 */
[----:B------:R-:W1:Y:S01]  /*4ec0*/  MUFU.EX2 R42, R42 ;  /* 0x0000002a002a7308 */ /* 0x000e620000000800 */
[----:B----4-:R-:W-:-:S01]  /*4ed0*/  FADD.FTZ R8, R38, R13 ;  /* 0x0000000d26087221 */ /* 0x010fc20000010000 */
[----:B------:R-:W-:-:S06]  /*4ee0*/  FADD.FTZ R4, R52, R5 ;  /* 0x0000000534047221 */ /* 0x000fcc0000010000 */
        /* <DEDUP_REMOVED lines=77> */
[----:B--2---:R-:W-:-:S04]  /*53c0*/  FADD.FTZ R4, R84, R5 ;  /* 0x0000000554047221 */ /* 0x004fc80000010000 */
[----:B------:R-:W-:Y:S01]  /*53d0*/  FADD.FTZ R5, R11, R4 ;  /* 0x000000040b057221 */ /* 0x000fe20000010000 */
[----:B0-----:R-:W-:-:S04]  /*53e0*/  FADD.FTZ R8, R86, R15 ;  /* 0x0000000f56087221 */ /* 0x001fc80000010000 */
[----:B-1----:R-:W-:Y:S01]  /*53f0*/  FADD.FTZ R4, R13, R8 ;  /* 0x000000080d047221 */ /* 0x002fe20000010000 */
[----:B------:R-:W-:Y:S06]  /*5400*/  @!P0 BRA `(.L_x_173) ;  /* 0x0000000000048947 */ /* 0x000fec0003800000 */
[----:B------:R-:W-:Y:S01]  /*5410*/  BPT.TRAP 0x1 ;  /* 0x000000040000795c */ /* 0x000fe20000300000 */
.L_x_173:
        /* <DEDUP_REMOVED lines=8> */
[----:B------:R-:W-:Y:S01]  /*54a0*/  UMOV UR20, UR36 ;  /* 0x0000002400147c82 */ /* 0x000fe20008000000 */
[----:B------:R-:W-:Y:S01]  /*54b0*/  F2FP.SATFINITE.E4M3.F32.PACK_AB_MERGE_C R38, R39, R38, RZ ;  /* 0x000000262726723e */ /* 0x000fe200048070ff */
[----:B------:R-:W-:Y:S01]  /*54c0*/  UMOV UR21, UR37 ;  /* 0x0000002500157c82 */ /* 0x000fe20008000000 */
[----:B------:R-:W-:Y:S01]  /*54d0*/  F2FP.SATFINITE.E4M3.F32.PACK_AB_MERGE_C R44, R45, R44, RZ ;  /* 0x0000002c2d2c723e */ /* 0x000fe200048070ff */
[----:B------:R-:W-:Y:S01]  /*54e0*/  FMUL.FTZ R88, R88, R10 ;  /* 0x0000000a58587220 */ /* 0x000fe20000410000 */
[----:B------:R-:W-:Y:S01]  /*54f0*/  F2FP.SATFINITE.E4M3.F32.PACK_AB_MERGE_C R46, R47, R46, RZ ;  /* 0x0000002e2f2e723e */ /* 0x000fe200048070ff */
[----:B------:R-:W-:Y:S01]  /*5500*/  FMUL.FTZ R89, R89, R10 ;  /* 0x0000000a59597220 */ /* 0x000fe20000410000 */
[----:B------:R-:W-:Y:S01]  /*5510*/  F2FP.SATFINITE.E4M3.F32.PACK_AB_MERGE_C R52, R53, R52, RZ ;  /* 0x000000343534723e */ /* 0x000fe200048070ff */
[----:B------:R-:W-:Y:S01]  /*5520*/  SYNCS.ARRIVE.TRANS64.RED.A1T0 RZ, [UR6], RZ ;  /* 0x000000ffffff79a7 */ /* 0x000fe20008100406 */
[----:B------:R-:W-:Y:S01]  /*5530*/  F2FP.SATFINITE.E4M3.F32.PACK_AB_MERGE_C R54, R55, R54, RZ ;  /* 0x000000363736723e */ /* 0x000fe200048070ff */
[----:B------:R-:W-:Y:S01]  /*5540*/  FMUL.FTZ R92, R92, R10 ;  /* 0x0000000a5c5c7220 */ /* 0x000fe20000410000 */
        /* <DEDUP_REMOVED lines=15> */
[-C--:B------:R-:W-:Y:S01]  /*5640*/  FMUL.FTZ R108, R108, R10.reuse ;  /* 0x0000000a6c6c7220 */ /* 0x080fe20000410000 */
[----:B------:R-:W-:Y:S01]  /*5650*/  F2FP.SATFINITE.E4M3.F32.PACK_AB_MERGE_C R136, R12, R7, R28 ;  /* 0x000000070c88723e */ /* 0x000fe2000480701c */
[----:B------:R-:W-:Y:S01]  /*5660*/  FMUL.FTZ R109, R109, R10 ;  /* 0x0000000a6d6d7220 */ /* 0x000fe20000410000 */
        /* <DEDUP_REMOVED lines=25> */
[-C--:B------:R-:W-:Y:S01]  /*5800*/  FMUL.FTZ R90, R90, R9.reuse ;  /* 0x000000095a5a7220 */ /* 0x080fe20000410000 */
[----:B------:R-:W-:Y:S01]  /*5810*/  F2FP.SATFINITE.E4M3.F32.PACK_AB_MERGE_C R150, R81, R80, R11 ;  /* 0x000000505196723e */ /* 0x000fe2000480700b */
[-C--:B------:R-:W-:Y:S01]  /*5820*/  FMUL.FTZ R91, R91, R9.reuse ;  /* 0x000000095b5b7220 */ /* 0x080fe20000410000 */
[----:B------:R-:W-:Y:S01]  /*5830*/  F2FP.SATFINITE.E4M3.F32.PACK_AB_MERGE_C R151, R83, R82, R13 ;  /* 0x000000525397723e */ /* 0x000fe2000480700d */
        /* <DEDUP_REMOVED lines=22> */
[----:B------:R-:W-:-:S02]  /*59a0*/  IMAD.MOV.U32 R6, RZ, RZ, R0 ;  /* 0x000000ffff067224 */ /* 0x000fc400078e0000 */
[----:B------:R-:W-:Y:S01]  /*59b0*/  IMAD.MOV.U32 R7, RZ, RZ, R3 ;  /* 0x000000ffff077224 */ /* 0x000fe200078e0003 */
[----:B------:R-:W-:Y:S06]  /*59c0*/  @P1 BRA `(.L_x_174) ;  /* 0xffffffe400141947 */ /* 0x000fec000383ffff */
.L_x_163:
[----:B------:R-:W-:Y:S06]  /*59d0*/  BAR.ARV 0x8, 0x200 ;  /* 0x0208000000007b1d */ /* 0x000fec0000002000 */
[----:B------:R-:W-:Y:S05]  /*59e0*/  @!P0 BRA `(.L_x_175) ;  /* 0x0000000000048947 */ /* 0x000fea0003800000 */
[----:B------:R-:W-:Y:S01]  /*59f0*/  BPT.TRAP 0x1 ;  /* 0x000000040000795c */ /* 0x000fe20000300000 */
.L_x_175:
[----:B------:R-:W0:Y:S01]  /*5a00*/  S2UR UR8, SR_CgaCtaId ;  /* 0x00000000000879c3 */ /* 0x000e220000008800 */
[----:B------:R-:W-:Y:S01]  /*5a10*/  UMOV UR4, 0x400 ;  /* 0x0000040000047882 */ /* 0x000fe20000000000 */
[----:B------:R-:W-:-:S05]  /*5a20*/  IMAD.U32 R6, RZ, RZ, UR36 ;  /* 0x00000024ff067e24 */ /* 0x000fca000f8e00ff */
[----:B------:R-:W-:Y:S01]  /*5a30*/  SHF.L.U32 R6, R6, 0x1f, RZ ;  /* 0x0000001f06067819 */ /* 0x000fe200000006ff */
[----:B0-----:R-:W-:-:S04]  /*5a40*/  ULEA UR4, UR8, UR4, 0x18 ;  /* 0x0000000408047291 */ /* 0x001fc8000f8ec03f */
[----:B------:R-:W-:-:S09]  /*5a50*/  ULEA UR5, UR37, UR4, 0x3 ;  /* 0x0000000425057291 */ /* 0x000fd2000f8e183f */
[----:B------:R0:W1:Y:S01]  /*5a60*/  SYNCS.PHASECHK.TRANS64.TRYWAIT P1, [UR5+0x19c50], R6 ;  /* 0x019c5006ff0075a7 */ /* 0x0000620008020145 */
[----:B------:R-:W-:Y:S05]  /*5a70*/  @!P0 BRA `(.L_x_176) ;  /* 0x0000000000048947 */ /* 0x000fea0003800000 */
[----:B------:R-:W-:Y:S01]  /*5a80*/  BPT.TRAP 0x1 ;  /* 0x000000040000795c */ /* 0x000fe20000300000 */
.L_x_176:
[----:B-1----:R-:W-:Y:S05]  /*5a90*/  @P1 BRA `(.L_x_177) ;  /* 0x0000000000081947 */ /* 0x002fea0003800000 */
[----:B------:R-:W1:Y:S02]  /*5aa0*/  SYNCS.PHASECHK.TRANS64.TRYWAIT P1, [UR5+0x19c50], R6 ;  /* 0x019c5006ff0075a7 */ /* 0x000e640008020145 */
[----:B-1----:R-:W-:Y:S05]  /*5ab0*/  @!P1 BRA `(.L_x_178) ;  /* 0x0000009800509947 */ /* 0x002fea0003800000 */
.L_x_177:
[----:B------:R-:W-:Y:S01]  /*5ac0*/  UIADD3 UR4, UR4, 0x3000, URZ ;  /* 0x0000300004047890 */ /* 0x000fe2000fffe03f */
[----:B------:R-:W-:Y:S01]  /*5ad0*/  WARPGROUP.ARRIVE ;  /* 0x00000000000079c5 */ /* 0x000fe20000000000 */
[----:B------:R-:W-:Y:S01]  /*5ae0*/  ULDC.64 UR10, c[0x0][0x9a0] ;  /* 0x00026800000a7ab9 */ /* 0x000fe20000000a00 */
[----:B------:R-:W-:Y:S01]  /*5af0*/  UMOV UR7, 0x40000040 ;  /* 0x4000004000077882 */ /* 0x000fe20000000000 */
[----:B------:R-:W-:Y:S01]  /*5b00*/  USHF.R.U32.HI UR4, URZ, 0x4, UR4 ;  /* 0x000000043f047899 */ /* 0x000fe20008011604 */
[----:B------:R-:W-:-:S03]  /*5b10*/  ISETP.NE.U32.AND P1, PT, RZ, UR10, PT ;  /* 0x0000000aff007c0c */ /* 0x000fc6000bf25070 */
[----:B------:R-:W-:Y:S01]  /*5b20*/  ULOP3.LUT UR4, UR4, 0x3fff, URZ, 0xc0, !UPT ;  /* 0x00003fff04047892 */ /* 0x000fe2000f8ec03f */
[----:B------:R-:W-:-:S03]  /*5b30*/  ISETP.NE.AND.EX P1, PT, RZ, UR11, PT, P1 ;  /* 0x0000000bff007c0c */ /* 0x000fc6000bf25310 */
[----:B------:R-:W-:-:S04]  /*5b40*/  ULOP3.LUT UR4, UR4, 0x10000, URZ, 0xfc, !UPT ;  /* 0x0001000004047892 */ /* 0x000fc8000f8efc3f */
[----:B------:R-:W-:-:S06]  /*5b50*/  UIMAD UR4, UR37, 0x300, UR4 ;  /* 0x00000300250478a4 */ /* 0x000fcc000f8e0204 */
[----:B------:R-:W2:Y:S01]  /*5b60*/  @P1 LDC.64 R10, c[0x0][0x9c8] ;  /* 0x00027200ff0a1b82 */ /* 0x000ea20000000a00 */
[----:B------:R-:W-:Y:S02]  /*5b70*/  UMOV UR6, UR4 ;  /* 0x0000000400067c82 */ /* 0x000fe40008000000 */
[----:B------:R-:W-:Y:S05]  /*5b80*/  QGMMA.64x96x32.F32.E4M3.E4M3 R88, R136, gdesc[UR4], R88, gsb0 ;  /* 0x0160000488587df3 */ /* 0x000fea0008000858 */
[----:B01----:R-:W0:Y:S01]  /*5b90*/  @P1 LDC.64 R6, c[0x0][0x9d0] ;  /* 0x00027400ff061b82 */ /* 0x003e220000000a00 */
[----:B--2---:R-:W-:-:S04]  /*5ba0*/  @P1 IMAD R8, R10, UR40, RZ ;  /* 0x000000280a081c24 */ /* 0x004fc8000f8e02ff */
[----:B------:R-:W-:Y:S02]  /*5bb0*/  @P1 IMAD R11, R11, UR39, R8 ;  /* 0x000000270b0b1c24 */ /* 0x000fe4000f8e0208 */
[----:B------:R-:W-:-:S04]  /*5bc0*/  @P1 IMAD.WIDE.U32 R8, R10, UR39, RZ ;  /* 0x000000270a081c25 */ /* 0x000fc8000f8e00ff */
[----:B------:R-:W-:Y:S02]  /*5bd0*/  @P1 IMAD.IADD R9, R9, 0x1, R11 ;  /* 0x0000000109091824 */ /* 0x000fe400078e020b */
[----:B0-----:R-:W-:-:S04]  /*5be0*/  @P1 IMAD.WIDE.U32 R8, R6, UR41, R8 ;  /* 0x0000002906081c25 */ /* 0x001fc8000f8e0008 */
[----:B------:R-:W-:Y:S01]  /*5bf0*/  @P1 IMAD R7, R7, UR41, R9 ;  /* 0x0000002907071c24 */ /* 0x000fe2000f8e0209 */
[----:B------:R-:W-:-:S04]  /*5c00*/  @P1 LEA R6, P2, R8, UR10, 0x2 ;  /* 0x0000000a08061c11 */ /* 0x000fc8000f8410ff */
[----:B------:R-:W-:Y:S01]  /*5c10*/  @P1 LEA.HI.X R7, R8, UR11, R7, 0x2, P2 ;  /* 0x0000000b08071c11 */ /* 0x000fe200090f1407 */
[----:B------:R-:W-:-:S06]  /*5c20*/  IMAD.MOV.U32 R8, RZ, RZ, 0x3f800000 ;  /* 0x3f800000ff087424 */ /* 0x000fcc00078e00ff */
[----:B------:R0:W2:Y:S01]  /*5c30*/  @P1 LDG.E R8, desc[UR50][R6.64] ;  /* 0x0000003206081981 */ /* 0x0000a2000c1e1900 */
[----:B------:R-:W-:Y:S01]  /*5c40*/  UIADD3 UR6, UR4, 0x2, URZ ;  /* 0x0000000204067890 */ /* 0x000fe2000fffe03f */
[----:B------:R-:W-:Y:S01]  /*5c50*/  UMOV UR7, 0x40000040 ;  /* 0x4000004000077882 */ /* 0x000fe20000000000 */
[----:B------:R-:W-:Y:S02]  /*5c60*/  WARPGROUP.DEPBAR.LE gsb0, 0x0 ;  /* 0x00008000000079c5 */ /* 0x000fe40000010000 */
[----:B------:R-:W-:-:S06]  /*5c70*/  WARPGROUP.ARRIVE ;  /* 0x00000000000079c5 */ /* 0x000fcc0000000000 */
[----:B------:R-:W-:Y:S01]  /*5c80*/  QGMMA.64x96x32.F32.E4M3.E4M3 R88, R140, gdesc[UR4], R88, gsb0 ;  /* 0x016000048c587df3 */ /* 0x000fe20008000858 */
[----:B------:R-:W-:Y:S01]  /*5c90*/  UIADD3 UR6, UR4, 0x4, URZ ;  /* 0x0000000404067890 */ /* 0x000fe2000fffe03f */
[----:B------:R-:W-:Y:S01]  /*5ca0*/  UMOV UR7, 0x40000040 ;  /* 0x4000004000077882 */ /* 0x000fe20000000000 */
        /* <DEDUP_REMOVED lines=8> */
[----:B-1----:R-:W-:-:S01]  /*5d30*/  FADD.FTZ R10, R10, R5 ;  /* 0x000000050a0a7221 */ /* 0x002fc20000010000 */
[----:B---3--:R-:W-:-:S04]  /*5d40*/  FADD.FTZ R9, R9, R4 ;  /* 0x0000000409097221 */ /* 0x008fc80000010000 */
[----:B0-----:R-:W0:Y:S04]  /*5d50*/  SHFL.BFLY PT, R7, R10, 0x1, 0x1f ;  /* 0x0c201f000a077f89 */ /* 0x001e2800000e0000 */
[----:B------:R-:W1:Y:S01]  /*5d60*/  SHFL.BFLY PT, R6, R9, 0x1, 0x1f ;  /* 0x0c201f0009067f89 */ /* 0x000e6200000e0000 */
[----:B------:R-:W-:Y:S02]  /*5d70*/  IMAD.MOV.U32 R5, RZ, RZ, RZ ;  /* 0x000000ffff057224 */ /* 0x000fe400078e00ff */
[----:B0-----:R-:W-:Y:S01]  /*5d80*/  FADD.FTZ R7, R10, R7 ;  /* 0x000000070a077221 */ /* 0x001fe20000010000 */
[----:B-1----:R-:W-:-:S04]  /*5d90*/  FADD.FTZ R12, R9, R6 ;  /* 0x00000006090c7221 */ /* 0x002fc80000010000 */
[C---:B------:R-:W-:Y:S01]  /*5da0*/  FSETP.NE.FTZ.AND P1, PT, R7.reuse, RZ, PT ;  /* 0x000000ff0700720b */ /* 0x040fe20003f35000 */
[----:B------:R-:W-:Y:S01]  /*5db0*/  FMUL.FTZ R11, R7, 0.00390625 ;  /* 0x3b800000070b7820 */ /* 0x000fe20000410000 */
[----:B------:R-:W-:-:S04]  /*5dc0*/  FMUL.FTZ R10, R12, 0.00390625 ;  /* 0x3b8000000c0a7820 */ /* 0x000fc80000410000 */
        /* <DEDUP_REMOVED lines=26> */
.L_x_179:
[----:B------:R-:W-:Y:S01]  /*5f70*/  UIADD3 UR4, UR5, 0x19c60, URZ ;  /* 0x00019c6005047890 */ /* 0x000fe2000fffe03f */
[-C--:B------:R-:W-:Y:S01]  /*5f80*/  FMUL.FTZ R24, R88, R56.reuse ;  /* 0x0000003858187220 */ /* 0x080fe20000410000 */
[----:B------:R-:W-:Y:S01]  /*5f90*/  UIADD3 UR37, UR37, 0x1, URZ ;  /* 0x0000000125257890 */ /* 0x000fe2000fffe03f */
[-C--:B------:R-:W-:Y:S01]  /*5fa0*/  FMUL.FTZ R4, R93, R56.reuse ;  /* 0x000000385d047220 */ /* 0x080fe20000410000 */
[----:B------:R-:W-:Y:S01]  /*5fb0*/  UPRMT UR4, UR8, 0x654, UR4 ;  /* 0x0000065408047896 */ /* 0x000fe20008000004 */
[-C--:B------:R-:W-:Y:S01]  /*5fc0*/  FMUL.FTZ R26, R96, R56.reuse ;  /* 0x00000038601a7220 */ /* 0x080fe20000410000 */
[----:B------:R-:W-:Y:S01]  /*5fd0*/  UISETP.NE.AND UP0, UPT, UR37, 0x2, UPT ;  /* 0x000000022500788c */ /* 0x000fe2000bf05270 */
        /* <DEDUP_REMOVED lines=39> */
[----:B------:R-:W-:Y:S01]  /*6250*/  USEL UR4, URZ, 0x1, UP0 ;  /* 0x000000013f047887 */ /* 0x000fe20008000000 */
[-C--:B------:R-:W-:Y:S01]  /*6260*/  FMUL.FTZ R46, R118, R58.reuse ;  /* 0x0000003a762e7220 */ /* 0x080fe20000410000 */
[-C--:B------:R-:W-:Y:S01]  /*6270*/  FMUL.FTZ R50, R115, R58.reuse ;  /* 0x0000003a73327220 */ /* 0x080fe20000410000 */
[-C--:B------:R-:W-:Y:S01]  /*6280*/  FMUL.FTZ R83, R126, R58.reuse ;  /* 0x0000003a7e537220 */ /* 0x080fe20000410000 */
[-C--:B------:R-:W-:Y:S01]  /*6290*/  FMUL.FTZ R54, R123, R58.reuse ;  /* 0x0000003a7b367220 */ /* 0x080fe20000410000 */
[----:B------:R-:W-:Y:S01]  /*62a0*/  FMUL.FTZ R134, R134, R58 ;  /* 0x0000003a86867220 */ /* 0x000fe20000410000 */
[----:B------:R-:W-:Y:S01]  /*62b0*/  FMUL.FTZ R56, R129, R56 ;  /* 0x0000003881387220 */ /* 0x000fe20000410000 */
[----:B------:R-:W-:Y:S01]  /*62c0*/  PLOP3.LUT P0, PT, PT, PT, PT, 0x8, 0x0 ;  /* 0x000000000000781c */ /* 0x000fe20003f0e170 */
[----:B------:R-:W-:Y:S01]  /*62d0*/  FMUL.FTZ R58, R131, R58 ;  /* 0x0000003a833a7220 */ /* 0x000fe20000410000 */
[----:B------:R-:W-:-:S02]  /*62e0*/  UIADD3 UR47, UR47, 0x1, URZ ;  /* 0x000000012f2f7890 */ /* 0x000fc4000fffe03f */
[----:B------:R-:W-:Y:S02]  /*62f0*/  USEL UR37, UR37, URZ, UP0 ;  /* 0x0000003f25257287 */ /* 0x000fe40008000000 */
[----:B------:R-:W-:-:S12]  /*6300*/  ULOP3.LUT UR36, UR36, UR4, URZ, 0x3c, !UPT ;  /* 0x0000000424247292 */ /* 0x000fd8000f8e3c3f */
.L_x_155:
[----:B------:R-:W0:Y:S01]  /*6310*/  S2R R15, SR_CgaCtaId ;  /* 0x00000000000f7919 */ /* 0x000e220000008800 */
[----:B------:R-:W-:Y:S01]  /*6320*/  MOV R0, 0x400 ;  /* 0x0000040000007802 */ /* 0x000fe20000000f00 */
[----:B------:R-:W-:Y:S01]  /*6330*/  UISETP.NE.AND UP0, UPT, UR44, URZ, UPT ;  /* 0x0000003f2c00728c */ /* 0x000fe2000bf05270 */
[----:B------:R-:W-:Y:S01]  /*6340*/  BSSY B0, `(.L_x_180) ;  /* 0x0000337000007945 */ /* 0x000fe20003800000 */
[----:B------:R-:W-:Y:S09]  /*6350*/  BAR.SYNC.DEFER_BLOCKING 0x5, 0x200 ;  /* 0x0148000000007b1d */ /* 0x000ff20000010000 */
[----:B------:R-:W-:Y:S01]  /*6360*/  @!UP0 ULDC UR44, c[0x0][0xad4] ;  /* 0x0002b500002c8ab9 */ /* 0x000fe20000000800 */
[----:B0-----:R-:W-:-:S05]  /*6370*/  LEA R0, R15, R0, 0x18 ;  /* 0x000000000f007211 */ /* 0x001fca00078ec0ff */
[----:B------:R-:W0:Y:S02]  /*6380*/  LDS.128 R36, [R0+0x19cd0] ;  /* 0x019cd00000247984 */ /* 0x000e240000000c00 */
[----:B0-----:R-:W-:Y:S02]  /*6390*/  R2UR UR6, R37 ;  /* 0x00000000250672ca */ /* 0x001fe400000e0000 */
[----:B------:R-:W-:Y:S01]  /*63a0*/  R2UR UR5, R38 ;  /* 0x00000000260572ca */ /* 0x000fe200000e0000 */
[----:B------:R-:W-:Y:S06]  /*63b0*/  BAR.ARV 0x4, 0x200 ;  /* 0x0108000000007b1d */ /* 0x000fec0000002000 */
[----:B------:R-:W-:Y:S08]  /*63c0*/  @P0 BRA `(.L_x_181) ;  /* 0x0000002400e00947 */ /* 0x000ff00003800000 */
[----:B------:R-:W0:Y:S01]  /*63d0*/  S2R R29, SR_TID.X ;  /* 0x00000000001d7919 */ /* 0x000e220000002100 */
[----:B------:R-:W-:Y:S01]  /*63e0*/  ULDC.64 UR8, c[0x4][0x38] ;  /* 0x01000e0000087ab9 */ /* 0x000fe20000000a00 */
[----:B------:R-:W2:Y:S01]  /*63f0*/  LDL R38, [R1+0x34] ;  /* 0x0000340001267983 */ /* 0x000ea20000100800 */
[----:B------:R-:W-:Y:S01]  /*6400*/  USHF.L.U32 UR4, UR39, 0x2, URZ ;  /* 0x0000000227047899 */ /* 0x000fe2000800063f */
[----:B------:R-:W-:Y:S02]  /*6410*/  ULDC.64 UR10, c[0x0][0xc00] ;  /* 0x00030000000a7ab9 */ /* 0x000fe40000000a00 */
[----:B------:R-:W3:Y:S01]  /*6420*/  LDL R86, [R1+0x30] ;  /* 0x0000300001567983 */ /* 0x000ee20000100800 */
[----:B0-----:R-:W-:-:S05]  /*6430*/  IMAD.SHL.U32 R14, R29, 0x4, RZ ;  /* 0x000000041d0e7824 */ /* 0x001fca00078e00ff */
[----:B------:R-:W-:Y:S01]  /*6440*/  LOP3.LUT R14, R14, 0xc, RZ, 0xc0, !PT ;  /* 0x0000000c0e0e7812 */ /* 0x000fe200078ec0ff */
[----:B------:R-:W-:Y:S03]  /*6450*/  BAR.SYNC.DEFER_BLOCKING 0x1, 0x180 ;  /* 0x0046000000007b1d */ /* 0x000fe60000010000 */
[----:B------:R-:W-:-:S05]  /*6460*/  IADD3 R14, P0, R14, UR8, RZ ;  /* 0x000000080e0e7c10 */ /* 0x000fca000ff1e0ff */
[----:B------:R-:W-:-:S05]  /*6470*/  IMAD.X R15, RZ, RZ, UR9, P0 ;  /* 0x00000009ff0f7e24 */ /* 0x000fca00080e06ff */
[----:B------:R0:W4:Y:S01]  /*6480*/  LDG.E.CONSTANT R14, desc[UR50][R14.64] ;  /* 0x000000320e0e7981 */ /* 0x000122000c1e9900 */
[----:B------:R-:W-:-:S04]  /*6490*/  LOP3.LUT P0, R29, R29, 0x3, RZ, 0xc0, !PT ;  /* 0x000000031d1d7812 */ /* 0x000fc8000780c0ff */
[----:B------:R-:W-:-:S04]  /*64a0*/  ISETP.EQ.OR P0, PT, R29, 0x3, !P0 ;  /* 0x000000031d00780c */ /* 0x000fc80004702670 */
[----:B------:R-:W-:Y:S02]  /*64b0*/  SEL R51, R24, R5, P0 ;  /* 0x0000000518337207 */ /* 0x000fe40000000000 */
[----:B------:R-:W-:Y:S02]  /*64c0*/  SEL R24, R5, R24, P0 ;  /* 0x0000001805187207 */ /* 0x000fe40000000000 */
[----:B------:R-:W1:Y:S01]  /*64d0*/  S2R R5, SR_SWINHI ;  /* 0x0000000000057919 */ /* 0x000e620000002f00 */
[----:B------:R-:W-:Y:S02]  /*64e0*/  SEL R63, R31, R28, P0 ;  /* 0x0000001c1f3f7207 */ /* 0x000fe40000000000 */
[----:B------:R-:W-:Y:S02]  /*64f0*/  SEL R31, R28, R31, P0 ;  /* 0x0000001f1c1f7207 */ /* 0x000fe40000000000 */
[----:B------:R-:W-:Y:S02]  /*6500*/  SEL R65, R11, R32, P0 ;  /* 0x000000200b417207 */ /* 0x000fe40000000000 */
[----:B------:R-:W-:-:S02]  /*6510*/  SEL R59, R7, R10, P0 ;  /* 0x0000000a073b7207 */ /* 0x000fc40000000000 */
[----:B0-----:R-:W-:Y:S02]  /*6520*/  SEL R15, R10, R7, P0 ;  /* 0x000000070a0f7207 */ /* 0x001fe40000000000 */
[----:B------:R-:W-:Y:S02]  /*6530*/  SEL R32, R32, R11, P0 ;  /* 0x0000000b20207207 */ /* 0x000fe40000000000 */
[----:B------:R-:W-:Y:S02]  /*6540*/  SEL R73, R132, R3, P0 ;  /* 0x0000000384497207 */ /* 0x000fe40000000000 */
[----:B------:R-:W-:Y:S02]  /*6550*/  SEL R36, R3, R132, P0 ;  /* 0x0000008403247207 */ /* 0x000fe40000000000 */
[----:B------:R-:W-:Y:S02]  /*6560*/  SEL R75, R43, R6, P0 ;  /* 0x000000062b4b7207 */ /* 0x000fe40000000000 */
[----:B------:R-:W-:-:S02]  /*6570*/  SEL R43, R6, R43, P0 ;  /* 0x0000002b062b7207 */ /* 0x000fc40000000000 */
[----:B------:R-:W-:Y:S02]  /*6580*/  MOV R28, R0 ;  /* 0x00000000001c7202 */ /* 0x000fe40000000f00 */
[----:B-1----:R-:W-:Y:S02]  /*6590*/  MOV R29, R5 ;  /* 0x00000005001d7202 */ /* 0x002fe40000000f00 */
        /* <DEDUP_REMOVED lines=35> */
[----:B------:R-:W-:Y:S01]  /*67d0*/  SEL R49, R58, R49, P0 ;  /* 0x000000313a317207 */ /* 0x000fe20000000000 */
[----:B------:R-:W-:Y:S02]  /*67e0*/  USHF.L.U64.HI UR12, UR39, 0x2, UR40 ;  /* 0x00000002270c7899 */ /* 0x000fe40008010228 */
[----:B------:R-:W-:-:S04]  /*67f0*/  UIADD3 UR7, UP0, UR4, UR10, URZ ;  /* 0x0000000a04077290 */ /* 0x000fc8000ff1e03f */
[----:B------:R-:W-:Y:S02]  /*6800*/  UIADD3.X UR8, UR12, UR11, URZ, UP0, !UPT ;  /* 0x0000000b0c087290 */ /* 0x000fe400087fe43f */
[----:B------:R-:W-:Y:S02]  /*6810*/  IMAD.U32 R80, RZ, RZ, UR7 ;  /* 0x00000007ff507e24 */ /* 0x000fe4000f8e00ff */
[----:B--2---:R-:W-:-:S03]  /*6820*/  IMAD.WIDE R10, R38, 0x2, R28 ;  /* 0x00000002260a7825 */ /* 0x004fc600078e021c */
[C---:B------:R-:W-:Y:S02]  /*6830*/  LOP3.LUT R3, R10.reuse, 0x180, RZ, 0xc0, !PT ;  /* 0x000001800a037812 */ /* 0x040fe400078ec0ff */
[----:B------:R-:W-:Y:S02]  /*6840*/  IADD3 R6, P5, R10, 0x20, RZ ;  /* 0x000000200a067810 */ /* 0x000fe40007fbe0ff */
[----:B------:R-:W-:Y:S02]  /*6850*/  SHF.R.U64 R3, R3, 0x3, RZ ;  /* 0x0000000303037819 */ /* 0x000fe400000012ff */
[----:B------:R-:W-:Y:S02]  /*6860*/  LOP3.LUT R4, R6, 0x180, RZ, 0xc0, !PT ;  /* 0x0000018006047812 */ /* 0x000fe400078ec0ff */
[C---:B------:R-:W-:Y:S02]  /*6870*/  IADD3 R101, P3, R10.reuse, 0x3020, RZ ;  /* 0x000030200a657810 */ /* 0x040fe40007f7e0ff */
[----:B------:R-:W-:-:S02]  /*6880*/  IADD3 R8, P4, R10, 0x3000, RZ ;  /* 0x000030000a087810 */ /* 0x000fc40007f9e0ff */
[C---:B------:R-:W-:Y:S02]  /*6890*/  IADD3 R103, P2, R10.reuse, 0x6000, RZ ;  /* 0x000060000a677810 */ /* 0x040fe40007f5e0ff */
[----:B------:R-:W-:Y:S02]  /*68a0*/  IADD3 R105, P1, R10, 0x6020, RZ ;  /* 0x000060200a697810 */ /* 0x000fe40007f3e0ff */
[----:B------:R-:W-:Y:S02]  /*68b0*/  LOP3.LUT R10, R3, R10, RZ, 0x3c, !PT ;  /* 0x0000000a030a7212 */ /* 0x000fe400078e3cff */
[----:B------:R-:W-:Y:S02]  /*68c0*/  SHF.R.U64 R3, R4, 0x3, RZ ;  /* 0x0000000304037819 */ /* 0x000fe400000012ff */
[----:B------:R-:W-:Y:S02]  /*68d0*/  LOP3.LUT R4, R101, 0x180, RZ, 0xc0, !PT ;  /* 0x0000018065047812 */ /* 0x000fe400078ec0ff */
[----:B------:R-:W-:-:S02]  /*68e0*/  LOP3.LUT R50, R105, 0x180, RZ, 0xc0, !PT ;  /* 0x0000018069327812 */ /* 0x000fc400078ec0ff */
[----:B------:R-:W-:Y:S02]  /*68f0*/  LOP3.LUT R12, R3, R6, RZ, 0x3c, !PT ;  /* 0x00000006030c7212 */ /* 0x000fe400078e3cff */
[----:B------:R-:W-:Y:S02]  /*6900*/  LOP3.LUT R3, R8, 0x180, RZ, 0xc0, !PT ;  /* 0x0000018008037812 */ /* 0x000fe400078ec0ff */
[----:B------:R-:W-:Y:S02]  /*6910*/  LOP3.LUT R38, R103, 0x180, RZ, 0xc0, !PT ;  /* 0x0000018067267812 */ /* 0x000fe400078ec0ff */
[----:B------:R-:W-:Y:S02]  /*6920*/  SHF.R.U64 R4, R4, 0x3, RZ ;  /* 0x0000000304047819 */ /* 0x000fe400000012ff */
[----:B------:R-:W-:Y:S01]  /*6930*/  SHF.R.U64 R50, R50, 0x3, RZ ;  /* 0x0000000332327819 */ /* 0x000fe200000012ff */
[----:B------:R-:W-:Y:S01]  /*6940*/  IMAD.X R13, RZ, RZ, R11, P5 ;  /* 0x000000ffff0d7224 */ /* 0x000fe200028e060b */
[----:B------:R-:W-:-:S02]  /*6950*/  SHF.R.U64 R3, R3, 0x3, RZ ;  /* 0x0000000303037819 */ /* 0x000fc400000012ff */
[----:B------:R-:W-:Y:S02]  /*6960*/  SHF.R.U64 R38, R38, 0x3, RZ ;  /* 0x0000000326267819 */ /* 0x000fe400000012ff */
[----:B------:R-:W-:Y:S02]  /*6970*/  LOP3.LUT R6, R4, R101, RZ, 0x3c, !PT ;  /* 0x0000006504067212 */ /* 0x000fe400078e3cff */
[----:B------:R-:W-:Y:S01]  /*6980*/  LOP3.LUT R4, R50, R105, RZ, 0x3c, !PT ;  /* 0x0000006932047212 */ /* 0x000fe200078e3cff */
[--C-:B------:R-:W-:Y:S01]  /*6990*/  IMAD.X R83, RZ, RZ, R11.reuse, P2 ;  /* 0x000000ffff537224 */ /* 0x100fe200010e060b */
[----:B----4-:R-:W-:Y:S01]  /*69a0*/  LOP3.LUT R50, R14, 0x2, RZ, 0x3c, !PT ;  /* 0x000000020e327812 */ /* 0x010fe200078e3cff */
[--C-:B------:R-:W-:Y:S01]  /*69b0*/  IMAD.X R9, RZ, RZ, R11.reuse, P4 ;  /* 0x000000ffff097224 */ /* 0x100fe200020e060b */
[----:B------:R-:W-:Y:S01]  /*69c0*/  LOP3.LUT R8, R3, R8, RZ, 0x3c, !PT ;  /* 0x0000000803087212 */ /* 0x000fe200078e3cff */
[--C-:B------:R-:W-:Y:S01]  /*69d0*/  IMAD.X R7, RZ, RZ, R11.reuse, P3 ;  /* 0x000000ffff077224 */ /* 0x100fe200018e060b */
[----:B------:R-:W-:Y:S01]  /*69e0*/  LOP3.LUT R82, R38, R103, RZ, 0x3c, !PT ;  /* 0x0000006726527212 */ /* 0x000fe200078e3cff */
[----:B------:R-:W-:Y:S01]  /*69f0*/  IMAD.X R5, RZ, RZ, R11, P1 ;  /* 0x000000ffff057224 */ /* 0x000fe200008e060b */
[----:B------:R-:W-:Y:S01]  /*6a00*/  MOV R10, R10 ;  /* 0x0000000a000a7202 */ /* 0x000fe20000000f00 */
[----:B------:R-:W-:Y:S01]  /*6a10*/  SHFL.IDX PT, R54, R59, R14, 0x1c1f ;  /* 0x001c1f0e3b367589 */ /* 0x000fe200000e0000 */
[----:B------:R-:W-:-:S03]  /*6a20*/  MOV R11, R12 ;  /* 0x0000000c000b7202 */ /* 0x000fc60000000f00 */
[----:B------:R-:W-:Y:S01]  /*6a30*/  SHFL.IDX PT, R13, R57, R14, 0x1c1f ;  /* 0x001c1f0e390d7589 */ /* 0x000fe200000e0000 */
[----:B------:R-:W-:-:S03]  /*6a40*/  MOV R82, R82 ;  /* 0x0000005200527202 */ /* 0x000fc60000000f00 */
[----:B------:R-:W-:Y:S01]  /*6a50*/  SHFL.IDX PT, R57, R79, R14, 0x1c1f ;  /* 0x001c1f0e4f397589 */ /* 0x000fe200000e0000 */
[----:B------:R-:W-:-:S03]  /*6a60*/  MOV R3, R8 ;  /* 0x0000000800037202 */ /* 0x000fc60000000f00 */
[----:B------:R-:W-:Y:S01]  /*6a70*/  SHFL.IDX PT, R59, R97, R14, 0x1c1f ;  /* 0x001c1f0e613b7589 */ /* 0x000fe200000e0000 */
[----:B------:R-:W-:-:S03]  /*6a80*/  MOV R38, R6 ;  /* 0x0000000600267202 */ /* 0x000fc60000000f00 */
[----:B------:R-:W0:Y:S01]  /*6a90*/  SHFL.IDX PT, R76, R135, R50, 0x1c1f ;  /* 0x001c1f32874c7589 */ /* 0x000e2200000e0000 */
[----:B------:R-:W-:-:S03]  /*6aa0*/  MOV R83, R4 ;  /* 0x0000000400537202 */ /* 0x000fc60000000f00 */
        /* <DEDUP_REMOVED lines=9> */
[----:B------:R-:W1:Y:S04]  /*6b40*/  SHFL.IDX PT, R24, R24, R50, 0x1c1f ;  /* 0x001c1f3218187589 */ /* 0x000e6800000e0000 */
[----:B------:R-:W2:Y:S04]  /*6b50*/  SHFL.IDX PT, R58, R43, R50, 0x1c1f ;  /* 0x001c1f322b3a7589 */ /* 0x000ea800000e0000 */
[----:B------:R-:W4:Y:S04]  /*6b60*/  SHFL.IDX PT, R44, R44, R50, 0x1c1f ;  /* 0x001c1f322c2c7589 */ /* 0x000f2800000e0000 */
[----:B------:R-:W3:Y:S04]  /*6b70*/  SHFL.IDX PT, R68, R42, R50, 0x1c1f ;  /* 0x001c1f322a447589 */ /* 0x000ee800000e0000 */
[----:B------:R-:W-:Y:S04]  /*6b80*/  SHFL.IDX PT, R55, R55, R14, 0x1c1f ;  /* 0x001c1f0e37377589 */ /* 0x000fe800000e0000 */
[----:B------:R-:W-:Y:S04]  /*6b90*/  SHFL.IDX PT, R81, R81, R14, 0x1c1f ;  /* 0x001c1f0e51517589 */ /* 0x000fe800000e0000 */
[----:B------:R-:W-:Y:S04]  /*6ba0*/  SHFL.IDX PT, R66, R89, R14, 0x1c1f ;  /* 0x001c1f0e59427589 */ /* 0x000fe800000e0000 */
[----:B------:R-:W-:Y:S04]  /*6bb0*/  SHFL.IDX PT, R56, R27, R50, 0x1c1f ;  /* 0x001c1f321b387589 */ /* 0x000fe800000e0000 */
[----:B------:R-:W3:Y:S04]  /*6bc0*/  SHFL.IDX PT, R26, R26, R50, 0x1c1f ;  /* 0x001c1f321a1a7589 */ /* 0x000ee800000e0000 */
[----:B------:R-:W-:Y:S04]  /*6bd0*/  SHFL.IDX PT, R71, R33, R50, 0x1c1f ;  /* 0x001c1f3221477589 */ /* 0x000fe800000e0000 */
[----:B------:R-:W3:Y:S04]  /*6be0*/  SHFL.IDX PT, R60, R40, R50, 0x1c1f ;  /* 0x001c1f32283c7589 */ /* 0x000ee800000e0000 */
[----:B------:R-:W3:Y:S04]  /*6bf0*/  SHFL.IDX PT, R67, R45, R50, 0x1c1f ;  /* 0x001c1f322d437589 */ /* 0x000ee800000e0000 */
        /* <DEDUP_REMOVED lines=10> */
[----:B------:R-:W3:Y:S04]  /*6ca0*/  SHFL.IDX PT, R15, R15, R50, 0x1c1f ;  /* 0x001c1f320f0f7589 */ /* 0x000ee800000e0000 */
[----:B------:R-:W3:Y:S04]  /*6cb0*/  SHFL.IDX PT, R79, R35, R50, 0x1c1f ;  /* 0x001c1f32234f7589 */ /* 0x000ee800000e0000 */
[----:B------:R-:W-:Y:S04]  /*6cc0*/  SHFL.IDX PT, R14, R34, R50, 0x1c1f ;  /* 0x001c1f32220e7589 */ /* 0x000fe800000e0000 */
[----:B------:R-:W3:Y:S04]  /*6cd0*/  SHFL.IDX PT, R27, R46, R50, 0x1c1f ;  /* 0x001c1f322e1b7589 */ /* 0x000ee800000e0000 */
[----:B------:R-:W3:Y:S04]  /*6ce0*/  SHFL.IDX PT, R25, R36, R50, 0x1c1f ;  /* 0x001c1f3224197589 */ /* 0x000ee800000e0000 */
[----:B------:R0:W-:Y:S04]  /*6cf0*/  SHFL.IDX PT, R63, R31, R50, 0x1c1f ;  /* 0x001c1f321f3f7589 */ /* 0x0001e800000e0000 */
[----:B------:R-:W3:Y:S04]  /*6d00*/  SHFL.IDX PT, R72, R41, R50, 0x1c1f ;  /* 0x001c1f3229487589 */ /* 0x000ee800000e0000 */
[----:B------:R-:W3:Y:S04]  /*6d10*/  SHFL.IDX PT, R30, R30, R50, 0x1c1f ;  /* 0x001c1f321e1e7589 */ /* 0x000ee800000e0000 */
[----:B------:R-:W3:Y:S04]  /*6d20*/  SHFL.IDX PT, R73, R47, R50, 0x1c1f ;  /* 0x001c1f322f497589 */ /* 0x000ee800000e0000 */
[----:B------:R-:W3:Y:S04]  /*6d30*/  SHFL.IDX PT, R32, R32, R50, 0x1c1f ;  /* 0x001c1f3220207589 */ /* 0x000ee800000e0000 */
[----:B------:R2:W3:Y:S04]  /*6d40*/  SHFL.IDX PT, R89, R48, R50, 0x1c1f ;  /* 0x001c1f3230597589 */ /* 0x0004e800000e0000 */
[----:B------:R4:W3:Y:S01]  /*6d50*/  SHFL.IDX PT, R91, R49, R50, 0x1c1f ;  /* 0x001c1f32315b7589 */ /* 0x0008e200000e0000 */
[----:B0-----:R-:W-:-:S02]  /*6d60*/  SEL R31, R59, R76, P0 ;  /* 0x0000004c3b1f7207 */ /* 0x001fc40000000000 */
[----:B------:R-:W-:Y:S02]  /*6d70*/  SEL R33, R76, R59, P0 ;  /* 0x0000003b4c217207 */ /* 0x000fe40000000000 */
[----:B-1----:R-:W-:Y:S02]  /*6d80*/  SEL R34, R51, R24, P0 ;  /* 0x0000001833227207 */ /* 0x002fe40000000000 */
[----:B--2---:R-:W-:Y:S02]  /*6d90*/  SEL R48, R57, R64, P0 ;  /* 0x0000004039307207 */ /* 0x004fe40000000000 */
[----:B------:R-:W-:Y:S02]  /*6da0*/  SEL R36, R24, R51, P0 ;  /* 0x0000003318247207 */ /* 0x000fe40000000000 */
[----:B----4-:R-:W-:Y:S02]  /*6db0*/  SEL R50, R64, R57, P0 ;  /* 0x0000003940327207 */ /* 0x010fe40000000000 */
[----:B------:R-:W-:-:S02]  /*6dc0*/  SEL R35, R53, R52, P0 ;  /* 0x0000003435237207 */ /* 0x000fc40000000000 */
[----:B------:R-:W-:Y:S02]  /*6dd0*/  SEL R37, R52, R53, P0 ;  /* 0x0000003534257207 */ /* 0x000fe40000000000 */
[----:B------:R-:W-:Y:S02]  /*6de0*/  SEL R40, R75, R58, P0 ;  /* 0x0000003a4b287207 */ /* 0x000fe40000000000 */
[----:B------:R-:W-:Y:S02]  /*6df0*/  SEL R42, R58, R75, P0 ;  /* 0x0000004b3a2a7207 */ /* 0x000fe40000000000 */
[----:B------:R-:W-:Y:S02]  /*6e00*/  SEL R41, R77, R44, P0 ;  /* 0x0000002c4d297207 */ /* 0x000fe40000000000 */
[----:B------:R-:W-:Y:S02]  /*6e10*/  SEL R43, R44, R77, P0 ;  /* 0x0000004d2c2b7207 */ /* 0x000fe40000000000 */
[----:B---3--:R-:W-:-:S02]  /*6e20*/  SEL R57, R87, R68, P0 ;  /* 0x0000004457397207 */ /* 0x008fc40000000000 */
        /* <DEDUP_REMOVED lines=21> */
[----:B------:R-:W-:Y:S02]  /*6f80*/  F2FP.BF16.F32.PACK_AB R12, R35, R34 ;  /* 0x00000022230c723e */ /* 0x000fe400000010ff */
[----:B------:R-:W-:Y:S02]  /*6f90*/  F2FP.BF16.F32.PACK_AB R13, R41, R40 ;  /* 0x00000028290d723e */ /* 0x000fe400000010ff */
[----:B------:R-:W-:-:S02]  /*6fa0*/  F2FP.BF16.F32.PACK_AB R14, R37, R36 ;  /* 0x00000024250e723e */ /* 0x000fc400000010ff */
[----:B------:R-:W-:Y:S02]  /*6fb0*/  F2FP.BF16.F32.PACK_AB R15, R43, R42 ;  /* 0x0000002a2b0f723e */ /* 0x000fe400000010ff */
[----:B------:R-:W-:Y:S02]  /*6fc0*/  SEL R56, R85, R72, P0 ;  /* 0x0000004855387207 */ /* 0x000fe40000000000 */
[----:B------:R-:W-:Y:S02]  /*6fd0*/  SEL R58, R72, R85, P0 ;  /* 0x00000055483a7207 */ /* 0x000fe40000000000 */
[----:B------:R-:W-:Y:S02]  /*6fe0*/  SEL R60, R62, R63, P0 ;  /* 0x0000003f3e3c7207 */ /* 0x000fe40000000000 */
[----:B------:R-:W-:Y:S02]  /*6ff0*/  F2FP.BF16.F32.PACK_AB R24, R45, R44 ;  /* 0x0000002c2d18723e */ /* 0x000fe400000010ff */
[----:B------:R-:W-:-:S02]  /*7000*/  F2FP.BF16.F32.PACK_AB R25, R49, R48 ;  /* 0x000000303119723e */ /* 0x000fc400000010ff */
[----:B------:R-:W-:Y:S02]  /*7010*/  F2FP.BF16.F32.PACK_AB R26, R47, R46 ;  /* 0x0000002e2f1a723e */ /* 0x000fe400000010ff */
[----:B------:R-:W-:Y:S02]  /*7020*/  F2FP.BF16.F32.PACK_AB R27, R51, R50 ;  /* 0x00000032331b723e */ /* 0x000fe400000010ff */
[----:B------:R-:W-:Y:S02]  /*7030*/  SEL R53, R9, R30, P0 ;  /* 0x0000001e09357207 */ /* 0x000fe40000000000 */
[----:B------:R-:W-:Y:S02]  /*7040*/  SEL R55, R30, R9, P0 ;  /* 0x000000091e377207 */ /* 0x000fe40000000000 */
[----:B------:R-:W-:Y:S02]  /*7050*/  SEL R62, R63, R62, P0 ;  /* 0x0000003e3f3e7207 */ /* 0x000fe40000000000 */
[----:B------:R-:W-:-:S02]  /*7060*/  SEL R72, R74, R73, P0 ;  /* 0x000000494a487207 */ /* 0x000fc40000000000 */
[----:B------:R-:W-:Y:S02]  /*7070*/  SEL R61, R7, R32, P0 ;  /* 0x00000020073d7207 */ /* 0x000fe40000000000 */
[----:B------:R-:W-:Y:S02]  /*7080*/  SEL R63, R32, R7, P0 ;  /* 0x00000007203f7207 */ /* 0x000fe40000000000 */
[----:B------:R-:W-:Y:S01]  /*7090*/  SEL R74, R73, R74, P0 ;  /* 0x0000004a494a7207 */ /* 0x000fe20000000000 */
[----:B------:R0:W-:Y:S01]  /*70a0*/  STSM.16.M88.4 [R10], R12 ;  /* 0x0000000c0a007844 */ /* 0x0001e20000000200 */
[----:B------:R-:W-:Y:S02]  /*70b0*/  SEL R73, R8, R89, P0 ;  /* 0x0000005908497207 */ /* 0x000fe40000000000 */
[----:B------:R-:W-:Y:S01]  /*70c0*/  SEL R75, R89, R8, P0 ;  /* 0x00000008594b7207 */ /* 0x000fe20000000000 */
[----:B------:R1:W-:Y:S01]  /*70d0*/  STSM.16.M88.4 [R11], R24 ;  /* 0x000000180b007844 */ /* 0x0003e20000000200 */
[----:B------:R-:W-:-:S02]  /*70e0*/  SEL R30, R6, R91, P0 ;  /* 0x0000005b061e7207 */ /* 0x000fc40000000000 */
[----:B------:R-:W-:Y:S02]  /*70f0*/  SEL R32, R91, R6, P0 ;  /* 0x000000065b207207 */ /* 0x000fe40000000000 */
[----:B------:R-:W-:Y:S02]  /*7100*/  F2FP.BF16.F32.PACK_AB R4, R53, R52 ;  /* 0x000000343504723e */ /* 0x000fe400000010ff */
[----:B------:R-:W-:Y:S02]  /*7110*/  F2FP.BF16.F32.PACK_AB R5, R57, R56 ;  /* 0x000000383905723e */ /* 0x000fe400000010ff */
[----:B------:R-:W-:Y:S02]  /*7120*/  F2FP.BF16.F32.PACK_AB R6, R55, R54 ;  /* 0x000000363706723e */ /* 0x000fe400000010ff */
[----:B------:R-:W-:Y:S02]  /*7130*/  F2FP.BF16.F32.PACK_AB R7, R59, R58 ;  /* 0x0000003a3b07723e */ /* 0x000fe400000010ff */
[----:B------:R-:W-:-:S02]  /*7140*/  F2FP.BF16.F32.PACK_AB R8, R61, R60 ;  /* 0x0000003c3d08723e */ /* 0x000fc400000010ff */
[----:B------:R-:W-:Y:S02]  /*7150*/  F2FP.BF16.F32.PACK_AB R9, R65, R64 ;  /* 0x000000404109723e */ /* 0x000fe400000010ff */
[----:B0-----:R-:W-:Y:S02]  /*7160*/  F2FP.BF16.F32.PACK_AB R10, R63, R62 ;  /* 0x0000003e3f0a723e */ /* 0x001fe400000010ff */
[----:B-1----:R-:W-:Y:S02]  /*7170*/  F2FP.BF16.F32.PACK_AB R11, R67, R66 ;  /* 0x00000042430b723e */ /* 0x002fe400000010ff */
[----:B------:R-:W-:Y:S02]  /*7180*/  F2FP.BF16.F32.PACK_AB R12, R69, R68 ;  /* 0x00000044450c723e */ /* 0x000fe400000010ff */
[----:B------:R-:W-:Y:S02]  /*7190*/  F2FP.BF16.F32.PACK_AB R13, R73, R72 ;  /* 0x00000048490d723e */ /* 0x000fe400000010ff */
[----:B------:R-:W-:-:S02]  /*71a0*/  F2FP.BF16.F32.PACK_AB R14, R71, R70 ;  /* 0x00000046470e723e */ /* 0x000fc400000010ff */
[----:B------:R-:W-:Y:S02]  /*71b0*/  F2FP.BF16.F32.PACK_AB R15, R75, R74 ;  /* 0x0000004a4b0f723e */ /* 0x000fe400000010ff */
[----:B------:R-:W-:Y:S02]  /*71c0*/  F2FP.BF16.F32.PACK_AB R24, R77, R76 ;  /* 0x0000004c4d18723e */ /* 0x000fe400000010ff */
[----:B------:R-:W-:Y:S02]  /*71d0*/  F2FP.BF16.F32.PACK_AB R25, R31, R30 ;  /* 0x0000001e1f19723e */ /* 0x000fe400000010ff */
[----:B------:R-:W-:Y:S02]  /*71e0*/  F2FP.BF16.F32.PACK_AB R26, R79, R78 ;  /* 0x0000004e4f1a723e */ /* 0x000fe400000010ff */
[----:B------:R-:W-:Y:S01]  /*71f0*/  F2FP.BF16.F32.PACK_AB R27, R33, R32 ;  /* 0x00000020211b723e */ /* 0x000fe200000010ff */
[----:B------:R-:W-:Y:S04]  /*7200*/  STSM.16.M88.4 [R3], R4 ;  /* 0x0000000403007844 */ /* 0x000fe80000000200 */
[----:B------:R0:W-:Y:S04]  /*7210*/  STSM.16.M88.4 [R38], R8 ;  /* 0x0000000826007844 */ /* 0x0001e80000000200 */
[----:B------:R1:W-:Y:S04]  /*7220*/  STSM.16.M88.4 [R82], R12 ;  /* 0x0000000c52007844 */ /* 0x0003e80000000200 */
[----:B------:R2:W-:Y:S01]  /*7230*/  STSM.16.M88.4 [R83], R24 ;  /* 0x0000001853007844 */ /* 0x0005e20000000200 */
[----:B------:R-:W-:Y:S01]  /*7240*/  BAR.SYNC.DEFER_BLOCKING 0x1, 0x180 ;  /* 0x0046000000007b1d */ /* 0x000fe20000010000 */
[----:B------:R-:W-:-:S04]  /*7250*/  ISETP.NE.U32.AND P0, PT, RZ, UR10, PT ;  /* 0x0000000aff007c0c */ /* 0x000fc8000bf05070 */
[----:B------:R-:W-:Y:S01]  /*7260*/  ISETP.NE.AND.EX P0, PT, RZ, UR11, PT, P0 ;  /* 0x0000000bff007c0c */ /* 0x000fe2000bf05300 */
[----:B------:R-:W-:Y:S02]  /*7270*/  IMAD.U32 R81, RZ, RZ, UR8 ;  /* 0x00000008ff517e24 */ /* 0x000fe4000f8e00ff */
[----:B0-----:R-:W0:Y:S01]  /*7280*/  LDC R38, c[0x0][0xbe8] ;  /* 0x0002fa00ff267b82 */ /* 0x001e220000000800 */
[----:B------:R-:W-:-:S09]  /*7290*/  ULDC.64 UR8, c[0x0][0xc08] ;  /* 0x0003020000087ab9 */ /* 0x000fd20000000a00 */
[----:B------:R-:W3:Y:S01]  /*72a0*/  @P0 LDG.E R84, desc[UR50][R80.64] ;  /* 0x0000003250540981 */ /* 0x000ee2000c1e1900 */
[----:B------:R-:W-:-:S04]  /*72b0*/  UISETP.NE.U32.AND UP0, UPT, UR8, URZ, UPT ;  /* 0x0000003f0800728c */ /* 0x000fc8000bf05070 */
[----:B------:R-:W-:Y:S01]  /*72c0*/  UISETP.NE.AND.EX UP0, UPT, UR9, URZ, UPT, UP0 ;  /* 0x0000003f0900728c */ /* 0x000fe2000bf05300 */
[----:B0-----:R-:W-:Y:S01]  /*72d0*/  ISETP.NE.AND P1, PT, R38, 0x1, PT ;  /* 0x000000012600780c */ /* 0x001fe20003f25270 */
[----:B------:R-:W-:-:S09]  /*72e0*/  UMOV UR16, 0x9b8 ;  /* 0x000009b800107882 */ /* 0x000fd20000000000 */
[----:B------:R-:W-:-:S03]  /*72f0*/  @UP0 UIADD3 UR8, UP1, UR4, UR8, URZ ;  /* 0x0000000804080290 */ /* 0x000fc6000ff3e03f */
[----:B------:R-:W0:Y:S01]  /*7300*/  @P1 LDC R6, c[0x0][0xbec] ;  /* 0x0002fb00ff061b82 */ /* 0x000e220000000800 */
[----:B------:R-:W-:Y:S02]  /*7310*/  @UP0 UIADD3.X UR9, UR12, UR9, URZ, UP1, !UPT ;  /* 0x000000090c090290 */ /* 0x000fe40008ffe43f */
[----:B------:R-:W-:-:S05]  /*7320*/  UISETP.GT.AND UP1, UPT, UR44, 0x1, UPT ;  /* 0x000000012c00788c */ /* 0x000fca000bf24270 */
[----:B------:R-:W4:Y:S01]  /*7330*/  @P1 LDC R9, c[0x0][0xbf0] ;  /* 0x0002fc00ff091b82 */ /* 0x000f220000000800 */
[----:B------:R-:W-:Y:S01]  /*7340*/  USEL UR16, UR16, 0x978, UP1 ;  /* 0x0000097810107887 */ /* 0x000fe20008800000 */
[----:B------:R-:W-:Y:S01]  /*7350*/  PLOP3.LUT P4, PT, PT, PT, UP0, 0x80, 0x0 ;  /* 0x000000000000781c */ /* 0x000fe20003f8f008 */
[----:B------:R-:W-:Y:S01]  /*7360*/  UISETP.NE.U32.AND UP0, UPT, UR10, URZ, UPT ;  /* 0x0000003f0a00728c */ /* 0x000fe2000bf05070 */
[----:B------:R-:W-:Y:S01]  /*7370*/  IMAD.U32 R11, RZ, RZ, UR42 ;  /* 0x0000002aff0b7e24 */ /* 0x000fe2000f8e00ff */
[----:B------:R-:W-:Y:S01]  /*7380*/  ULDC UR4, c[0x0][0xa88] ;  /* 0x0002a20000047ab9 */ /* 0x000fe20000000800 */
[----:B------:R-:W-:Y:S01]  /*7390*/  IMAD.U32 R4, RZ, RZ, UR8 ;  /* 0x00000008ff047e24 */ /* 0x000fe2000f8e00ff */
[----:B------:R-:W-:Y:S01]  /*73a0*/  UISETP.NE.AND.EX UP0, UPT, UR11, URZ, UPT, UP0 ;  /* 0x0000003f0b00728c */ /* 0x000fe2000bf05300 */
[----:B------:R-:W-:Y:S01]  /*73b0*/  IMAD.U32 R3, RZ, RZ, UR4 ;  /* 0x00000004ff037e24 */ /* 0x000fe2000f8e00ff */
[----:B------:R-:W-:Y:S01]  /*73c0*/  UMOV UR4, URZ ;  /* 0x0000003f00047c82 */ /* 0x000fe20008000000 */
[----:B------:R-:W-:Y:S01]  /*73d0*/  IMAD.U32 R5, RZ, RZ, UR9 ;  /* 0x00000009ff057e24 */ /* 0x000fe2000f8e00ff */
[----:B------:R-:W-:Y:S01]  /*73e0*/  USEL UR7, UR43, URZ, UP1 ;  /* 0x0000003f2b077287 */ /* 0x000fe20008800000 */
[----:B------:R-:W-:Y:S01]  /*73f0*/  IMAD R11, R11, 0xc0, R86 ;  /* 0x000000c00b0b7824 */ /* 0x000fe200078e0256 */
[----:B------:R-:W-:Y:S01]  /*7400*/  ULDC.64 UR10, c[0x0][UR16+0x218] ;  /* 0x00008600100a7abb */ /* 0x000fe20008000a00 */
[----:B------:R-:W-:Y:S01]  /*7410*/  ULDC.64 UR14, c[0x0][UR16+0x228] ;  /* 0x00008a00100e7abb */ /* 0x000fe20008000a00 */
[----:B------:R-:W-:Y:S01]  /*7420*/  USEL UR39, UR39, URZ, !UP0 ;  /* 0x0000003f27277287 */ /* 0x000fe2000c000000 */
[----:B------:R0:W5:Y:S01]  /*7430*/  @P4 LDG.E R3, desc[UR50][R4.64] ;  /* 0x0000003204034981 */ /* 0x000162000c1e1900 */
[----:B------:R-:W-:Y:S01]  /*7440*/  ULDC.64 UR12, c[0x0][UR16+0x220] ;  /* 0x00008800100c7abb */ /* 0x000fe20008000a00 */
[----:B------:R-:W-:-:S02]  /*7450*/  UIMAD.WIDE.U32 UR8, UR10, UR41, URZ ;  /* 0x000000290a0872a5 */ /* 0x000fc4000f8e003f */
[----:B------:R-:W-:Y:S02]  /*7460*/  UIMAD.WIDE.U32 UR18, UR14, UR7, URZ ;  /* 0x000000070e1272a5 */ /* 0x000fe4000f8e003f */
[----:B------:R-:W-:Y:S02]  /*7470*/  UIMAD UR10, UR11, UR41, URZ ;  /* 0x000000290b0a72a4 */ /* 0x000fe4000f8e023f */
[----:B------:R-:W-:Y:S01]  /*7480*/  UIMAD UR14, UR15, UR7, URZ ;  /* 0x000000070f0e72a4 */ /* 0x000fe2000f8e023f */
[----:B0-----:R-:W-:Y:S01]  /*7490*/  @P1 IMAD.HI.U32 R4, R11, R6, RZ ;  /* 0x000000060b041227 */ /* 0x001fe200078e00ff */
[----:B------:R-:W-:Y:S02]  /*74a0*/  USEL UR40, UR40, URZ, !UP0 ;  /* 0x0000003f28287287 */ /* 0x000fe4000c000000 */
[----:B------:R-:W-:Y:S01]  /*74b0*/  UIMAD UR7, UR13, UR39, URZ ;  /* 0x000000270d0772a4 */ /* 0x000fe2000f8e023f */
[----:B------:R-:W-:Y:S01]  /*74c0*/  IMAD.MOV.U32 R7, RZ, RZ, R11 ;  /* 0x000000ffff077224 */ /* 0x000fe200078e000b */
[----:B------:R-:W-:Y:S01]  /*74d0*/  UIADD3 UR9, UR9, UR10, URZ ;  /* 0x0000000a09097290 */ /* 0x000fe2000fffe03f */
[----:B----4-:R-:W-:Y:S01]  /*74e0*/  @P1 SHF.R.U32.HI R7, RZ, R9, R4 ;  /* 0x00000009ff071219 */ /* 0x010fe20000011604 */
[----:B------:R-:W-:-:S02]  /*74f0*/  UIMAD.WIDE.U32 UR10, UR12, UR39, URZ ;  /* 0x000000270c0a72a5 */ /* 0x000fc4000f8e003f */
[----:B------:R-:W-:Y:S02]  /*7500*/  UIMAD UR7, UR12, UR40, UR7 ;  /* 0x000000280c0772a4 */ /* 0x000fe4000f8e0207 */
[----:B------:R-:W-:Y:S01]  /*7510*/  UIADD3 UR14, UR19, UR14, URZ ;  /* 0x0000000e130e7290 */ /* 0x000fe2000fffe03f */
[----:B------:R-:W-:Y:S01]  /*7520*/  IMAD.U32 R4, RZ, RZ, UR18 ;  /* 0x00000012ff047e24 */ /* 0x000fe2000f8e00ff */
[----:B------:R-:W-:Y:S01]  /*7530*/  UIADD3 UR7, UR11, UR7, URZ ;  /* 0x000000070b077290 */ /* 0x000fe2000fffe03f */
[--C-:B------:R-:W-:Y:S02]  /*7540*/  IMAD.MOV R9, RZ, RZ, -R7.reuse ;  /* 0x000000ffff097224 */ /* 0x100fe400078e0a07 */
[----:B------:R-:W-:Y:S01]  /*7550*/  IMAD.U32 R5, RZ, RZ, UR19 ;  /* 0x00000013ff057e24 */ /* 0x000fe2000f8e00ff */
[----:B------:R-:W-:Y:S01]  /*7560*/  SHF.R.S32.HI R5, RZ, 0x1f, R7 ;  /* 0x0000001fff057819 */ /* 0x000fe20000011407 */
[----:B------:R-:W-:Y:S02]  /*7570*/  IMAD R9, R38, R9, R11 ;  /* 0x0000000926097224 */ /* 0x000fe400078e020b */
[----:B------:R-:W-:-:S03]  /*7580*/  IMAD.U32 R8, RZ, RZ, UR14 ;  /* 0x0000000eff087e24 */ /* 0x000fc6000f8e00ff */
[----:B------:R-:W-:Y:S01]  /*7590*/  SHF.R.S32.HI R6, RZ, 0x1f, R9 ;  /* 0x0000001fff067819 */ /* 0x000fe20000011409 */
[----:B-1----:R-:W-:Y:S01]  /*75a0*/  IMAD.U32 R12, RZ, RZ, UR42 ;  /* 0x0000002aff0c7e24 */ /* 0x002fe2000f8e00ff */
[----:B---3--:R-:W-:-:S13]  /*75b0*/  @P0 R2UR UR4, R84 ;  /* 0x00000000540402ca */ /* 0x008fda00000e0000 */
[----:B------:R-:W-:Y:S02]  /*75c0*/  UIADD3 UR8, UP0, UP2, UR10, UR8, UR4 ;  /* 0x000000080a087290 */ /* 0x000fe4000fa1e004 */
[----:B------:R-:W-:Y:S01]  /*75d0*/  USHF.R.S32.HI UR12, URZ, 0x1f, UR4 ;  /* 0x0000001f3f0c7899 */ /* 0x000fe20008011404 */
[----:B------:R-:W-:Y:S01]  /*75e0*/  ULDC.64 UR10, c[0x0][0xba8] ;  /* 0x0002ea00000a7ab9 */ /* 0x000fe20000000a00 */
[----:B------:R-:W-:Y:S02]  /*75f0*/  @!UP1 ULDC UR10, c[0x0][0xb50] ;  /* 0x0002d400000a9ab9 */ /* 0x000fe40000000800 */
[----:B------:R-:W-:Y:S01]  /*7600*/  UIADD3.X UR7, UR7, UR9, UR12, UP0, UP2 ;  /* 0x0000000907077290 */ /* 0x000fe200087e440c */
[----:B------:R-:W-:Y:S01]  /*7610*/  IADD3 R4, P2, P3, R7, UR8, R4 ;  /* 0x0000000807047c10 */ /* 0x000fe2000fb5e004 */
[----:B------:R-:W-:Y:S01]  /*7620*/  @!UP1 ULDC UR11, c[0x0][0xb54] ;  /* 0x0002d500000b9ab9 */ /* 0x000fe20000000800 */
[----:B------:R-:W-:Y:S02]  /*7630*/  ULDC.64 UR8, c[0x0][UR16+0x210] ;  /* 0x0000840010087abb */ /* 0x000fe40008000a00 */
[----:B------:R-:W-:Y:S01]  /*7640*/  IMAD R7, R9, UR9, RZ ;  /* 0x0000000909077c24 */ /* 0x000fe2000f8e02ff */
[----:B------:R-:W-:-:S03]  /*7650*/  IADD3.X R5, R5, UR7, R8, P2, P3 ;  /* 0x0000000705057c10 */ /* 0x000fc600097e6408 */
[----:B------:R-:W-:Y:S02]  /*7660*/  IMAD R7, R6, UR8, R7 ;  /* 0x0000000806077c24 */ /* 0x000fe4000f8e0207 */
[----:B------:R-:W-:-:S04]  /*7670*/  IMAD.WIDE.U32 R4, R9, UR8, R4 ;  /* 0x0000000809047c25 */ /* 0x000fc8000f8e0004 */
[----:B------:R-:W-:Y:S01]  /*7680*/  IMAD.IADD R5, R5, 0x1, R7 ;  /* 0x0000000105057824 */ /* 0x000fe200078e0207 */
[----:B------:R-:W-:-:S04]  /*7690*/  LEA R9, P2, R4, UR10, 0x2 ;  /* 0x0000000a04097c11 */ /* 0x000fc8000f8410ff */
[----:B------:R-:W-:Y:S01]  /*76a0*/  LEA.HI.X R10, R4, UR11, R5, 0x2, P2 ;  /* 0x0000000b040a7c11 */ /* 0x000fe200090f1405 */
[----:B--2---:R-:W-:Y:S08]  /*76b0*/  @P4 BRA `(.L_x_182) ;  /* 0x0000000000104947 */ /* 0x004ff00003800000 */
[----:B------:R-:W-:Y:S05]  /*76c0*/  @!P0 BRA `(.L_x_182) ;  /* 0x00000000000c8947 */ /* 0x000fea0003800000 */
[----:B------:R-:W2:Y:S04]  /*76d0*/  LDG.E R4, desc[UR50][R80.64] ;  /* 0x0000003250047981 */ /* 0x000ea8000c1e1900 */
[----:B-----5:R-:W2:Y:S02]  /*76e0*/  LDG.E R3, desc[UR50][R80.64+0x4] ;  /* 0x0000043250037981 */ /* 0x020ea4000c1e1900 */
[----:B--2---:R-:W-:-:S07]  /*76f0*/  IMAD.IADD R3, R3, 0x1, -R4 ;  /* 0x0000000103037824 */ /* 0x004fce00078e0a04 */
.L_x_182:
[----:B------:R-:W2:Y:S01]  /*7700*/  LDL R13, [R1+0x2c] ;  /* 0x00002c00010d7983 */ /* 0x000ea20000100800 */
[----:B------:R-:W0:Y:S03]  /*7710*/  S2R R4, SR_TID.X ;  /* 0x0000000000047919 */ /* 0x000e260000002100 */
[----:B------:R-:W-:Y:S04]  /*7720*/  SHFL.IDX PT, R5, R10, RZ, 0x1c1f ;  /* 0x001c1fff0a057589 */ /* 0x000fe800000e0000 */
[----:B------:R-:W-:Y:S04]  /*7730*/  SHFL.IDX PT, R6, R9, 0x1, 0x1c1f ;  /* 0x003c1f0009067f89 */ /* 0x000fe800000e0000 */
[----:B------:R-:W-:Y:S01]  /*7740*/  SHFL.IDX PT, R7, R10, 0x1, 0x1c1f ;  /* 0x003c1f000a077f89 */ /* 0x000fe200000e0000 */
[----:B0-----:R-:W-:-:S05]  /*7750*/  VIADD R14, R4, 0xffffff80 ;  /* 0xffffff80040e7836 */ /* 0x001fca0000000000 */
[----:B------:R-:W-:-:S04]  /*7760*/  SHF.R.S32.HI R8, RZ, 0x1f, R14 ;  /* 0x0000001fff087819 */ /* 0x000fc8000001140e */
[----:B------:R-:W-:-:S04]  /*7770*/  LEA.HI R8, R8, R14, RZ, 0x7 ;  /* 0x0000000e08087211 */ /* 0x000fc800078f38ff */
[----:B------:R-:W-:Y:S01]  /*7780*/  LOP3.LUT R8, R8, 0xffffff80, RZ, 0xc0, !PT ;  /* 0xffffff8008087812 */ /* 0x000fe200078ec0ff */
[----:B------:R-:W0:Y:S04]  /*7790*/  SHFL.IDX PT, R4, R9, RZ, 0x1c1f ;  /* 0x001c1fff09047589 */ /* 0x000e2800000e0000 */
[----:B------:R-:W-:Y:S02]  /*77a0*/  IMAD.IADD R8, R14, 0x1, -R8 ;  /* 0x000000010e087824 */ /* 0x000fe400078e0a08 */
[----:B-----5:R-:W-:-:S03]  /*77b0*/  IMAD R3, R3, R38, RZ ;  /* 0x0000002603037224 */ /* 0x020fc600078e02ff */
[----:B------:R-:W-:Y:S02]  /*77c0*/  LOP3.LUT P0, RZ, R8, 0x3, RZ, 0xc0, !PT ;  /* 0x0000000308ff7812 */ /* 0x000fe4000780c0ff */
[----:B------:R-:W-:Y:S01]  /*77d0*/  PLOP3.LUT P3, PT, PT, PT, UP1, 0x80, 0x0 ;  /* 0x000000000000781c */ /* 0x000fe20003f6f018 */
[----:B--2---:R-:W-:-:S04]  /*77e0*/  IMAD R12, R12, 0xc0, R13 ;  /* 0x000000c00c0c7824 */ /* 0x004fc800078e020d */
[C---:B------:R-:W-:Y:S01]  /*77f0*/  VIADD R8, R12.reuse, 0x8 ;  /* 0x000000080c087836 */ /* 0x040fe20000000000 */
[----:B------:R-:W-:-:S04]  /*7800*/  ISETP.GE.OR P2, PT, R12, R3, P0 ;  /* 0x000000030c00720c */ /* 0x000fc80000746670 */
[----:B------:R-:W-:-:S09]  /*7810*/  ISETP.GE.OR P0, PT, R8, R3, P0 ;  /* 0x000000030800720c */ /* 0x000fd20000706670 */
[----:B0-----:R0:W-:Y:S01]  /*7820*/  @!P2 ST.E desc[UR50][R4.64], R20 ;  /* 0x000000140400a985 */ /* 0x0011e2000c101932 */
[----:B------:R-:W-:-:S03]  /*7830*/  ISETP.GE.AND P2, PT, R12, R3, PT ;  /* 0x000000030c00720c */ /* 0x000fc60003f46270 */
[----:B------:R0:W-:Y:S01]  /*7840*/  @!P0 ST.E desc[UR50][R6.64], R21 ;  /* 0x0000001506008985 */ /* 0x0001e2000c101932 */
[----:B------:R-:W-:Y:S01]  /*7850*/  ISETP.GE.AND P0, PT, R8, R3, PT ;  /* 0x000000030800720c */ /* 0x000fe20003f06270 */
[----:B------:R-:W-:-:S12]  /*7860*/  @P3 BRA `(.L_x_183) ;  /* 0x0000000800283947 */ /* 0x000fd80003800000 */
[----:B------:R-:W1:Y:S01]  /*7870*/  S2R R13, SR_TID.X ;  /* 0x00000000000d7919 */ /* 0x000e620000002100 */
[----:B0-----:R-:W0:Y:S01]  /*7880*/  @P1 LDC R21, c[0x0][0xbec] ;  /* 0x0002fb00ff151b82 */ /* 0x001e220000000800 */
[----:B------:R-:W-:Y:S02]  /*7890*/  ULDC.64 UR10, c[0x0][0xaa0] ;  /* 0x0002a800000a7ab9 */ /* 0x000fe40000000a00 */
[----:B------:R-:W-:-:S05]  /*78a0*/  UIMAD UR7, UR12, UR10, URZ ;  /* 0x0000000a0c0772a4 */ /* 0x000fca000f8e023f */
[----:B------:R-:W2:Y:S01]  /*78b0*/  @P1 LDC R41, c[0x0][0xbf0] ;  /* 0x0002fc00ff291b82 */ /* 0x000ea20000000800 */
[----:B------:R-:W-:Y:S02]  /*78c0*/  UIMAD.WIDE.U32 UR8, UR4, UR10, URZ ;  /* 0x0000000a040872a5 */ /* 0x000fe4000f8e003f */
[----:B------:R-:W-:Y:S01]  /*78d0*/  UIMAD UR7, UR4, UR11, UR7 ;  /* 0x0000000b040772a4 */ /* 0x000fe2000f8e0207 */
[----:B------:R-:W-:Y:S01]  /*78e0*/  IMAD.U32 R37, RZ, RZ, UR42 ;  /* 0x0000002aff257e24 */ /* 0x000fe2000f8e00ff */
[----:B------:R-:W-:Y:S01]  /*78f0*/  ULDC.64 UR12, c[0x0][0xaf0] ;  /* 0x0002bc00000c7ab9 */ /* 0x000fe20000000a00 */
[----:B------:R-:W-:Y:S01]  /*7900*/  ULDC.64 UR10, c[0x0][0xae8] ;  /* 0x0002ba00000a7ab9 */ /* 0x000fe20000000a00 */
[----:B-1----:R-:W-:-:S05]  /*7910*/  VIADD R81, R13, 0xffffff80 ;  /* 0xffffff800d517836 */ /* 0x002fca0000000000 */
[--C-:B------:R-:W-:Y:S02]  /*7920*/  SHF.R.S32.HI R20, RZ, 0x1f, R81.reuse ;  /* 0x0000001fff147819 */ /* 0x100fe40000011451 */
[----:B------:R-:W-:Y:S02]  /*7930*/  SHF.R.S32.HI R80, RZ, 0x1f, R81 ;  /* 0x0000001fff507819 */ /* 0x000fe40000011451 */
[-C--:B------:R-:W-:Y:S02]  /*7940*/  LEA.HI R20, R20, R81.reuse, RZ, 0x2 ;  /* 0x0000005114147211 */ /* 0x080fe400078f10ff */
[----:B------:R-:W-:Y:S02]  /*7950*/  LEA.HI R80, R80, R81, RZ, 0x2 ;  /* 0x0000005150507211 */ /* 0x000fe400078f10ff */
[----:B------:R-:W-:Y:S02]  /*7960*/  LOP3.LUT R20, R20, 0xfffffffc, RZ, 0xc0, !PT ;  /* 0xfffffffc14147812 */ /* 0x000fe400078ec0ff */
[----:B------:R-:W-:-:S03]  /*7970*/  SHF.R.S32.HI R80, RZ, 0x2, R80 ;  /* 0x00000002ff507819 */ /* 0x000fc60000011450 */
[----:B------:R-:W-:Y:S02]  /*7980*/  IMAD.IADD R20, R81, 0x1, -R20 ;  /* 0x0000000151147824 */ /* 0x000fe400078e0a14 */
[----:B------:R-:W-:Y:S02]  /*7990*/  IMAD R5, R80, 0x20, R2 ;  /* 0x0000002050057824 */ /* 0x000fe400078e0202 */
[----:B------:R-:W-:Y:S01]  /*79a0*/  IMAD R20, R20, 0x60, R80 ;  /* 0x0000006014147824 */ /* 0x000fe200078e0250 */
[----:B------:R-:W-:Y:S01]  /*79b0*/  UIADD3 UR9, UR9, UR7, URZ ;  /* 0x0000000709097290 */ /* 0x000fe2000fffe03f */
[----:B------:R-:W-:Y:S01]  /*79c0*/  IMAD.WIDE R28, R5, 0x2, R28 ;  /* 0x00000002051c7825 */ /* 0x000fe200078e021c */
[----:B------:R-:W-:-:S03]  /*79d0*/  USHF.R.S32.HI UR4, URZ, 0x1f, UR39 ;  /* 0x0000001f3f047899 */ /* 0x000fc60008011427 */
[----:B------:R-:W-:Y:S01]  /*79e0*/  IMAD R40, R37, 0xc0, R20 ;  /* 0x000000c025287824 */ /* 0x000fe200078e0214 */
[C---:B------:R-:W-:Y:S01]  /*79f0*/  IADD3 R9, P0, R28.reuse, 0x1800, RZ ;  /* 0x000018001c097810 */ /* 0x040fe20007f1e0ff */
[----:B------:R-:W-:Y:S01]  /*7a00*/  UIMAD.WIDE.U32 UR8, UR41, UR10, UR8 ;  /* 0x0000000a290872a5 */ /* 0x000fe2000f8e0008 */
[C---:B------:R-:W-:Y:S02]  /*7a10*/  IADD3 R13, P2, R28.reuse, 0x3000, RZ ;  /* 0x000030001c0d7810 */ /* 0x040fe40007f5e0ff */
[C---:B------:R-:W-:Y:S02]  /*7a20*/  IADD3 R25, P3, R28.reuse, 0x4800, RZ ;  /* 0x000048001c197810 */ /* 0x040fe40007f7e0ff */
[----:B------:R-:W-:Y:S01]  /*7a30*/  IADD3 R31, P4, R28, 0x6000, RZ ;  /* 0x000060001c1f7810 */ /* 0x000fe20007f9e0ff */
[----:B0-----:R-:W-:Y:S01]  /*7a40*/  @P1 IMAD.HI.U32 R20, R40, R21, RZ ;  /* 0x0000001528141227 */ /* 0x001fe200078e00ff */
[----:B------:R-:W-:Y:S01]  /*7a50*/  IADD3 R7, P5, R28, 0x7800, RZ ;  /* 0x000078001c077810 */ /* 0x000fe20007fbe0ff */
[----:B------:R-:W-:Y:S01]  /*7a60*/  UIMAD UR4, UR4, UR12, URZ ;  /* 0x0000000c040472a4 */ /* 0x000fe2000f8e023f */
[----:B------:R-:W-:Y:S01]  /*7a70*/  LOP3.LUT R8, R9, 0x180, RZ, 0xc0, !PT ;  /* 0x0000018009087812 */ /* 0x000fe200078ec0ff */
[----:B------:R-:W-:Y:S01]  /*7a80*/  UIMAD UR9, UR41, UR11, UR9 ;  /* 0x0000000b290972a4 */ /* 0x000fe2000f8e0209 */
[----:B------:R-:W-:-:S02]  /*7a90*/  LOP3.LUT R12, R13, 0x180, RZ, 0xc0, !PT ;  /* 0x000001800d0c7812 */ /* 0x000fc400078ec0ff */
[----:B------:R-:W-:Y:S01]  /*7aa0*/  LOP3.LUT R5, R28, 0x180, RZ, 0xc0, !PT ;  /* 0x000001801c057812 */ /* 0x000fe200078ec0ff */
[----:B------:R-:W-:Y:S01]  /*7ab0*/  IMAD.MOV.U32 R37, RZ, RZ, R40 ;  /* 0x000000ffff257224 */ /* 0x000fe200078e0028 */
[----:B------:R-:W-:Y:S01]  /*7ac0*/  LOP3.LUT R24, R25, 0x180, RZ, 0xc0, !PT ;  /* 0x0000018019187812 */ /* 0x000fe200078ec0ff */
[----:B------:R-:W-:Y:S01]  /*7ad0*/  IMAD.X R33, RZ, RZ, R29, P5 ;  /* 0x000000ffff217224 */ /* 0x000fe200028e061d */
[----:B------:R-:W-:Y:S02]  /*7ae0*/  LOP3.LUT R30, R31, 0x180, RZ, 0xc0, !PT ;  /* 0x000001801f1e7812 */ /* 0x000fe400078ec0ff */
[----:B------:R-:W-:Y:S01]  /*7af0*/  LOP3.LUT R6, R7, 0x180, RZ, 0xc0, !PT ;  /* 0x0000018007067812 */ /* 0x000fe200078ec0ff */
[----:B------:R-:W-:Y:S01]  /*7b00*/  UIMAD UR4, UR39, UR13, UR4 ;  /* 0x0000000d270472a4 */ /* 0x000fe2000f8e0204 */
[----:B--2---:R-:W-:Y:S01]  /*7b10*/  @P1 SHF.R.U32.HI R37, RZ, R41, R20 ;  /* 0x00000029ff251219 */ /* 0x004fe20000011614 */
[----:B------:R-:W-:Y:S01]  /*7b20*/  UIMAD.WIDE.U32 UR8, UR39, UR12, UR8 ;  /* 0x0000000c270872a5 */ /* 0x000fe2000f8e0008 */
[----:B------:R-:W-:Y:S01]  /*7b30*/  SHF.R.U64 R8, R8, 0x3, RZ ;  /* 0x0000000308087819 */ /* 0x000fe200000012ff */
[----:B------:R-:W-:Y:S01]  /*7b40*/  ULDC.64 UR10, c[0x0][0xae0] ;  /* 0x0002b800000a7ab9 */ /* 0x000fe20000000a00 */
[----:B------:R-:W-:-:S02]  /*7b50*/  SHF.R.U64 R12, R12, 0x3, RZ ;  /* 0x000000030c0c7819 */ /* 0x000fc400000012ff */
[----:B------:R-:W-:Y:S02]  /*7b60*/  SHF.R.U64 R24, R24, 0x3, RZ ;  /* 0x0000000318187819 */ /* 0x000fe400000012ff */
[----:B------:R-:W-:Y:S02]  /*7b70*/  SHF.R.U64 R30, R30, 0x3, RZ ;  /* 0x000000031e1e7819 */ /* 0x000fe400000012ff */
[----:B------:R-:W-:Y:S02]  /*7b80*/  SHF.R.U64 R5, R5, 0x3, RZ ;  /* 0x0000000305057819 */ /* 0x000fe400000012ff */
[----:B------:R-:W-:Y:S01]  /*7b90*/  SHF.R.U64 R6, R6, 0x3, RZ ;  /* 0x0000000306067819 */ /* 0x000fe200000012ff */
[----:B------:R-:W-:Y:S01]  /*7ba0*/  UIADD3 UR4, UR9, UR4, URZ ;  /* 0x0000000409047290 */ /* 0x000fe2000fffe03f */
[--C-:B------:R-:W-:Y:S01]  /*7bb0*/  SHF.R.S32.HI R36, RZ, 0x1f, R37.reuse ;  /* 0x0000001fff247819 */ /* 0x100fe20000011425 */
[----:B------:R-:W-:Y:S01]  /*7bc0*/  IMAD.MOV R41, RZ, RZ, -R37 ;  /* 0x000000ffff297224 */ /* 0x000fe200078e0a25 */
[----:B------:R-:W-:Y:S01]  /*7bd0*/  LOP3.LUT R8, R8, R9, RZ, 0x3c, !PT ;  /* 0x0000000908087212 */ /* 0x000fe200078e3cff */
[--C-:B------:R-:W-:Y:S01]  /*7be0*/  IMAD.X R9, RZ, RZ, R29.reuse, P0 ;  /* 0x000000ffff097224 */ /* 0x100fe200000e061d */
[----:B------:R-:W-:Y:S01]  /*7bf0*/  LOP3.LUT R12, R12, R13, RZ, 0x3c, !PT ;  /* 0x0000000d0c0c7212 */ /* 0x000fe200078e3cff */
[--C-:B------:R-:W-:Y:S01]  /*7c00*/  IMAD.X R13, RZ, RZ, R29.reuse, P2 ;  /* 0x000000ffff0d7224 */ /* 0x100fe200010e061d */
[----:B------:R-:W-:Y:S01]  /*7c10*/  LOP3.LUT R24, R24, R25, RZ, 0x3c, !PT ;  /* 0x0000001918187212 */ /* 0x000fe200078e3cff */
[--C-:B------:R-:W-:Y:S01]  /*7c20*/  IMAD.X R25, RZ, RZ, R29.reuse, P3 ;  /* 0x000000ffff197224 */ /* 0x100fe200018e061d */
[----:B------:R-:W-:Y:S01]  /*7c30*/  LOP3.LUT R30, R30, R31, RZ, 0x3c, !PT ;  /* 0x0000001f1e1e7212 */ /* 0x000fe200078e3cff */
[--C-:B------:R-:W-:Y:S01]  /*7c40*/  IMAD.X R31, RZ, RZ, R29.reuse, P4 ;  /* 0x000000ffff1f7224 */ /* 0x100fe200020e061d */
[----:B------:R-:W-:Y:S01]  /*7c50*/  LOP3.LUT R4, R5, R28, RZ, 0x3c, !PT ;  /* 0x0000001c05047212 */ /* 0x000fe200078e3cff */
[----:B------:R-:W-:Y:S01]  /*7c60*/  IMAD.MOV.U32 R5, RZ, RZ, R29 ;  /* 0x000000ffff057224 */ /* 0x000fe200078e001d */
[----:B------:R-:W-:Y:S01]  /*7c70*/  LOP3.LUT R32, R6, R7, RZ, 0x3c, !PT ;  /* 0x0000000706207212 */ /* 0x000fe200078e3cff */
[----:B------:R-:W-:Y:S01]  /*7c80*/  IMAD R36, R36, UR10, RZ ;  /* 0x0000000a24247c24 */ /* 0x000fe2000f8e02ff */
[----:B------:R-:W5:Y:S01]  /*7c90*/  LD.E.128 R8, desc[UR50][R8.64] ;  /* 0x0000003208087980 */ /* 0x000f62000c101d00 */
[----:B------:R-:W-:-:S02]  /*7ca0*/  IMAD R41, R38, R41, R40 ;  /* 0x0000002926297224 */ /* 0x000fc400078e0228 */
[----:B------:R-:W-:Y:S01]  /*7cb0*/  IMAD.U32 R21, RZ, RZ, UR9 ;  /* 0x00000009ff157e24 */ /* 0x000fe2000f8e00ff */
[----:B------:R-:W5:Y:S01]  /*7cc0*/  LD.E.128 R4, desc[UR50][R4.64] ;  /* 0x0000003204047980 */ /* 0x000f62000c101d00 */
[----:B------:R-:W-:Y:S01]  /*7cd0*/  IMAD.U32 R20, RZ, RZ, UR8 ;  /* 0x00000008ff147e24 */ /* 0x000fe2000f8e00ff */
[----:B------:R-:W-:Y:S01]  /*7ce0*/  ULDC.64 UR8, c[0x0][0xad8] ;  /* 0x0002b60000087ab9 */ /* 0x000fe20000000a00 */
[----:B------:R-:W-:Y:S01]  /*7cf0*/  IMAD.U32 R21, RZ, RZ, UR4 ;  /* 0x00000004ff157e24 */ /* 0x000fe2000f8e00ff */
[----:B------:R-:W5:Y:S01]  /*7d00*/  LD.E.128 R12, desc[UR50][R12.64] ;  /* 0x000000320c0c7980 */ /* 0x000f62000c101d00 */
[C---:B------:R-:W-:Y:S01]  /*7d10*/  IMAD R43, R37.reuse, UR11, R36 ;  /* 0x0000000b252b7c24 */ /* 0x040fe2000f8e0224 */
[----:B------:R-:W-:Y:S02]  /*7d20*/  SHF.R.S32.HI R36, RZ, 0x1f, R41 ;  /* 0x0000001fff247819 */ /* 0x000fe40000011429 */
[----:B------:R-:W5:Y:S01]  /*7d30*/  LD.E.128 R24, desc[UR50][R24.64] ;  /* 0x0000003218187980 */ /* 0x000f62000c101d00 */
[----:B------:R-:W-:-:S03]  /*7d40*/  IMAD.WIDE.U32 R20, R37, UR10, R20 ;  /* 0x0000000a25147c25 */ /* 0x000fc6000f8e0014 */
[----:B------:R-:W5:Y:S04]  /*7d50*/  LD.E.128 R28, desc[UR50][R30.64] ;  /* 0x000000321e1c7980 */ /* 0x000f68000c101d00 */
[----:B------:R-:W5:Y:S01]  /*7d60*/  LD.E.128 R32, desc[UR50][R32.64] ;  /* 0x0000003220207980 */ /* 0x000f62000c101d00 */
[----:B------:R-:W-:Y:S01]  /*7d70*/  IMAD.U32 R46, RZ, RZ, UR42 ;  /* 0x0000002aff2e7e24 */ /* 0x000fe2000f8e00ff */
[----:B------:R-:W-:Y:S01]  /*7d80*/  @!PT LDS RZ, [RZ] ;  /* 0x00000000fffff984 */ /* 0x000fe20000000800 */
[----:B------:R-:W-:Y:S01]  /*7d90*/  @!PT LDS RZ, [RZ] ;  /* 0x00000000fffff984 */ /* 0x000fe20000000800 */
[----:B------:R-:W-:Y:S01]  /*7da0*/  @!PT LDS RZ, [RZ] ;  /* 0x00000000fffff984 */ /* 0x000fe20000000800 */
[----:B------:R-:W-:Y:S01]  /*7db0*/  @!PT LDS RZ, [RZ] ;  /* 0x00000000fffff984 */ /* 0x000fe20000000800 */
[----:B------:R0:W-:Y:S06]  /*7dc0*/  MEMBAR.ALL.CTA ;  /* 0x0000000000007992 */ /* 0x0001ec0000008000 */
[----:B0-----:R-:W0:Y:S01]  /*7dd0*/  FENCE.VIEW.ASYNC.S ;  /* 0x00000000000073c6 */ /* 0x001e220000000000 */
[----:B------:R-:W-:-:S02]  /*7de0*/  IMAD.IADD R21, R21, 0x1, R43 ;  /* 0x0000000115157824 */ /* 0x000fc400078e022b */
[----:B------:R-:W-:Y:S02]  /*7df0*/  IMAD R36, R36, UR8, RZ ;  /* 0x0000000824247c24 */ /* 0x000fe4000f8e02ff */
[----:B------:R-:W-:Y:S02]  /*7e00*/  IMAD R46, R46, 0xc0, R80 ;  /* 0x000000c02e2e7824 */ /* 0x000fe400078e0250 */
[C---:B------:R-:W-:Y:S02]  /*7e10*/  IMAD R37, R41.reuse, UR9, R36 ;  /* 0x0000000929257c24 */ /* 0x040fe4000f8e0224 */
[----:B------:R-:W-:Y:S01]  /*7e20*/  IMAD.WIDE.U32 R20, R41, UR8, R20 ;  /* 0x0000000829147c25 */ /* 0x000fe2000f8e0014 */
[----:B------:R-:W-:Y:S01]  /*7e30*/  ISETP.GE.AND P0, PT, R46, R3, PT ;  /* 0x000000032e00720c */ /* 0x000fe20003f06270 */
[----:B------:R-:W-:Y:S02]  /*7e40*/  ULDC.64 UR8, c[0x0][0xa80] ;  /* 0x0002a00000087ab9 */ /* 0x000fe40000000a00 */
[----:B------:R-:W-:Y:S01]  /*7e50*/  IMAD.IADD R21, R21, 0x1, R37 ;  /* 0x0000000115157824 */ /* 0x000fe200078e0225 */
[----:B------:R-:W-:Y:S01]  /*7e60*/  LEA R38, P1, R20, UR8, 0x1 ;  /* 0x0000000814267c11 */ /* 0x000fe2000f8208ff */
[----:B------:R-:W-:-:S03]  /*7e70*/  VIADD R0, R0, 0x19c20 ;  /* 0x00019c2000007836 */ /* 0x000fc60000000000 */
[----:B------:R-:W-:Y:S02]  /*7e80*/  LEA.HI.X R44, R20, UR9, R21, 0x1, P1 ;  /* 0x00000009142c7c11 */ /* 0x000fe400088f0c15 */
[----:B------:R-:W-:Y:S01]  /*7e90*/  PRMT R0, RZ, 0x654, R0 ;  /* 0x00000654ff007816 */ /* 0x000fe20000000000 */
[----:B0-----:R0:W1:Y:S01]  /*7ea0*/  SHFL.IDX PT, R36, R38, RZ, 0x1c1f ;  /* 0x001c1fff26247589 */ /* 0x00106200000e0000 */
[----:B------:R-:W-:Y:S02]  /*7eb0*/  BSSY B1, `(.L_x_184) ;  /* 0x0000012000017945 */ /* 0x000fe40003800000 */
[----:B------:R0:W-:Y:S01]  /*7ec0*/  SYNCS.ARRIVE.TRANS64.RED.A1T0 RZ, [R0+URZ], RZ ;  /* 0x000000ff00ff79a7 */ /* 0x0001e2000810043f */
[----:B------:R0:W2:Y:S01]  /*7ed0*/  SHFL.IDX PT, R37, R44, RZ, 0x1c1f ;  /* 0x001c1fff2c257589 */ /* 0x0000a200000e0000 */
[----:B------:R-:W-:Y:S02]  /*7ee0*/  SHF.R.S32.HI R45, RZ, 0x1f, R17 ;  /* 0x0000001fff2d7819 */ /* 0x000fe40000011411 */
[----:B------:R-:W-:Y:S01]  /*7ef0*/  SHF.R.S32.HI R47, RZ, 0x1f, R16 ;  /* 0x0000001fff2f7819 */ /* 0x000fe20000011410 */
[----:B------:R-:W-:Y:S06]  /*7f00*/  @P0 BRA `(.L_x_185) ;  /* 0x0000000000300947 */ /* 0x000fec0003800000 */
[----:B------:R-:W-:Y:S02]  /*7f10*/  ULDC UR4, c[0x0][0xac8] ;  /* 0x0002b20000047ab9 */ /* 0x000fe40000000800 */
[----:B------:R-:W-:Y:S02]  /*7f20*/  ISETP.GE.AND P1, PT, R16, UR4, PT ;  /* 0x0000000410007c0c */ /* 0x000fe4000bf26270 */
[----:B------:R-:W-:Y:S02]  /*7f30*/  ISETP.GE.AND P2, PT, R17, UR4, PT ;  /* 0x0000000411007c0c */ /* 0x000fe4000bf46270 */
[----:B------:R-:W-:-:S09]  /*7f40*/  ISETP.GE.AND P0, PT, R2, UR4, PT ;  /* 0x0000000402007c0c */ /* 0x000fd2000bf06270 */
[-C--:B-1----:R-:W-:Y:S02]  /*7f50*/  @!P1 LEA R40, P3, R16, R36.reuse, 0x1 ;  /* 0x0000002410289211 */ /* 0x082fe400078608ff */
[C---:B------:R-:W-:Y:S02]  /*7f60*/  @!P2 LEA R42, P4, R17.reuse, R36, 0x1 ;  /* 0x00000024112aa211 */ /* 0x040fe400078808ff */
[----:B--2---:R-:W-:Y:S01]  /*7f70*/  @!P0 IMAD.WIDE R20, R2, 0x2, R36 ;  /* 0x0000000202148825 */ /* 0x004fe200078e0224 */
[-C--:B------:R-:W-:Y:S02]  /*7f80*/  @!P1 LEA.HI.X R41, R16, R37.reuse, R47, 0x1, P3 ;  /* 0x0000002510299211 */ /* 0x080fe400018f0c2f */
[----:B------:R-:W-:Y:S02]  /*7f90*/  @!P2 LEA.HI.X R43, R17, R37, R45, 0x1, P4 ;  /* 0x00000025112ba211 */ /* 0x000fe400020f0c2d */
[----:B-----5:R3:W-:Y:S04]  /*7fa0*/  @!P0 ST.E.128 desc[UR50][R20.64], R4 ;  /* 0x0000000414008985 */ /* 0x0207e8000c101d32 */
[----:B------:R3:W-:Y:S04]  /*7fb0*/  @!P1 ST.E.128 desc[UR50][R40.64], R12 ;  /* 0x0000000c28009985 */ /* 0x0007e8000c101d32 */
[----:B------:R3:W-:Y:S02]  /*7fc0*/  @!P2 ST.E.128 desc[UR50][R42.64], R28 ;  /* 0x0000001c2a00a985 */ /* 0x0007e4000c101d32 */
.L_x_185:
[----:B------:R-:W-:Y:S05]  /*7fd0*/  BSYNC B1 ;  /* 0x0000000000017941 */ /* 0x000fea0003800000 */
.L_x_184:
[----:B0-----:R-:W-:Y:S01]  /*7fe0*/  VIADD R0, R46, 0x60 ;  /* 0x000000602e007836 */ /* 0x001fe20000000000 */
[----:B---3-5:R0:W3:Y:S04]  /*7ff0*/  SHFL.IDX PT, R7, R44, 0x1, 0x1c1f ;  /* 0x003c1f002c077f89 */ /* 0x0280e800000e0000 */
[----:B------:R-:W-:Y:S01]  /*8000*/  ISETP.GE.AND P0, PT, R0, R3, PT ;  /* 0x000000030000720c */ /* 0x000fe20003f06270 */
[----:B------:R0:W4:-:S12]  /*8010*/  SHFL.IDX PT, R6, R38, 0x1, 0x1c1f ;  /* 0x003c1f0026067f89 */ /* 0x00011800000e0000 */
[----:B0-----:R-:W-:Y:S05]  /*8020*/  @P0 BRA `(.L_x_186) ;  /* 0x0000001400a00947 */ /* 0x001fea0003800000 */
[----:B------:R-:W-:Y:S02]  /*8030*/  ULDC UR4, c[0x0][0xac8] ;  /* 0x0002b20000047ab9 */ /* 0x000fe40000000800 */
[----:B------:R-:W-:Y:S02]  /*8040*/  ISETP.GE.AND P2, PT, R16, UR4, PT ;  /* 0x0000000410007c0c */ /* 0x000fe4000bf46270 */
[----:B------:R-:W-:-:S11]  /*8050*/  ISETP.GE.AND P1, PT, R2, UR4, PT ;  /* 0x0000000402007c0c */ /* 0x000fd6000bf26270 */
[----:B----4-:R-:W-:Y:S02]  /*8060*/  @!P2 LEA R12, P0, R16, R6, 0x1 ;  /* 0x00000006100ca211 */ /* 0x010fe400078008ff */
[----:B---3--:R-:W-:Y:S02]  /*8070*/  @!P1 IMAD.WIDE R4, R2, 0x2, R6 ;  /* 0x0000000202049825 */ /* 0x008fe400078e0206 */
[----:B------:R-:W-:Y:S02]  /*8080*/  @!P2 LEA.HI.X R13, R16, R7, R47, 0x1, P0 ;  /* 0x00000007100da211 */ /* 0x000fe400000f0c2f */
[----:B------:R-:W-:Y:S01]  /*8090*/  ISETP.GE.AND P0, PT, R17, UR4, PT ;  /* 0x0000000411007c0c */ /* 0x000fe2000bf06270 */
[----:B------:R0:W-:Y:S04]  /*80a0*/  @!P1 ST.E.128 desc[UR50][R4.64], R8 ;  /* 0x0000000804009985 */ /* 0x0001e8000c101d32 */
[----:B------:R0:W-:Y:S08]  /*80b0*/  @!P2 ST.E.128 desc[UR50][R12.64], R24 ;  /* 0x000000180c00a985 */ /* 0x0001f0000c101d32 */
[----:B------:R-:W-:Y:S05]  /*80c0*/  @P0 BRA `(.L_x_186) ;  /* 0x0000001400780947 */ /* 0x000fea0003800000 */
[----:B0-----:R-:W-:-:S04]  /*80d0*/  LEA R4, P0, R17, R6, 0x1 ;  /* 0x0000000611047211 */ /* 0x001fc800078008ff */
[----:B------:R-:W-:-:S05]  /*80e0*/  LEA.HI.X R5, R17, R7, R45, 0x1, P0 ;  /* 0x0000000711057211 */ /* 0x000fca00000f0c2d */
[----:B------:R0:W-:Y:S01]  /*80f0*/  ST.E.128 desc[UR50][R4.64], R32 ;  /* 0x0000002004007985 */ /* 0x0001e2000c101d32 */
[----:B------:R-:W-:Y:S05]  /*8100*/  BRA `(.L_x_186) ;  /* 0x0000001400687947 */ /* 0x000fea0003800000 */
.L_x_183:
[----:B------:R1:W5:Y:S01]  /*8110*/  LDL R84, [R1+0x4] ;  /* 0x0000040001547983 */ /* 0x0003620000100800 */
[----:B------:R-:W-:Y:S01]  /*8120*/  ULDC.64 UR10, c[0x0][0xb08] ;  /* 0x0002c200000a7ab9 */ /* 0x000fe20000000a00 */
[----:B0-----:R-:W0:Y:S02]  /*8130*/  @P1 LDC R4, c[0x0][0xbec] ;  /* 0x0002fb00ff041b82 */ /* 0x001e240000000800 */
[----:B------:R1:W5:Y:S04]  /*8140*/  LDL R83, [R1+0x28] ;  /* 0x0000280001537983 */ /* 0x0003680000100800 */
[----:B------:R1:W5:Y:S01]  /*8150*/  LDL R82, [R1] ;  /* 0x0000000001527983 */ /* 0x0003620000100800 */
[----:B------:R-:W-:Y:S01]  /*8160*/  UIMAD UR7, UR12, UR10, URZ ;  /* 0x0000000a0c0772a4 */ /* 0x000fe2000f8e023f */
[----:B------:R-:W2:Y:S01]  /*8170*/  @P1 LDC R5, c[0x0][0xbf0] ;  /* 0x0002fc00ff051b82 */ /* 0x000ea20000000800 */
[----:B------:R-:W-:Y:S01]  /*8180*/  UIMAD.WIDE.U32 UR8, UR4, UR10, URZ ;  /* 0x0000000a040872a5 */ /* 0x000fe2000f8e003f */
[----:B------:R-:W-:Y:S01]  /*8190*/  IMAD.MOV.U32 R3, RZ, RZ, R11 ;  /* 0x000000ffff037224 */ /* 0x000fe200078e000b */
[----:B------:R-:W-:Y:S01]  /*81a0*/  UIMAD UR7, UR4, UR11, UR7 ;  /* 0x0000000b040772a4 */ /* 0x000fe2000f8e0207 */
[----:B------:R-:W-:Y:S01]  /*81b0*/  BSSY B1, `(.L_x_187) ;  /* 0x0000064000017945 */ /* 0x000fe20003800000 */
[----:B------:R-:W-:Y:S01]  /*81c0*/  USHF.R.S32.HI UR4, URZ, 0x1f, UR39 ;  /* 0x0000001f3f047899 */ /* 0x000fe20008011427 */
[----:B------:R-:W-:Y:S01]  /*81d0*/  SHF.R.S32.HI R24, RZ, 0x1f, R18 ;  /* 0x0000001fff187819 */ /* 0x000fe20000011412 */
[----:B------:R-:W-:Y:S01]  /*81e0*/  UIADD3 UR9, UR9, UR7, URZ ;  /* 0x0000000709097290 */ /* 0x000fe2000fffe03f */
[----:B------:R-:W-:Y:S01]  /*81f0*/  SHF.R.S32.HI R25, RZ, 0x1f, R19 ;  /* 0x0000001fff197819 */ /* 0x000fe20000011413 */
[----:B------:R-:W-:Y:S01]  /*8200*/  ULDC.64 UR10, c[0x0][0xb38] ;  /* 0x0002ce00000a7ab9 */ /* 0x000fe20000000a00 */
[----:B------:R-:W-:Y:S01]  /*8210*/  SHF.R.S32.HI R26, RZ, 0x1f, R22 ;  /* 0x0000001fff1a7819 */ /* 0x000fe20000011416 */
[----:B------:R-:W-:Y:S01]  /*8220*/  UIMAD.WIDE.U32 UR8, UR41, UR10, UR8 ;  /* 0x0000000a290872a5 */ /* 0x000fe2000f8e0008 */
[----:B------:R-:W-:-:S02]  /*8230*/  SHF.R.S32.HI R27, RZ, 0x1f, R23 ;  /* 0x0000001fff1b7819 */ /* 0x000fc40000011417 */
[----:B------:R-:W-:Y:S01]  /*8240*/  SHF.R.S32.HI R20, RZ, 0x1f, R152 ;  /* 0x0000001fff147819 */ /* 0x000fe20000011498 */
[----:B------:R-:W-:Y:S01]  /*8250*/  UIMAD UR9, UR41, UR11, UR9 ;  /* 0x0000000b290972a4 */ /* 0x000fe2000f8e0209 */
[----:B0-----:R-:W-:Y:S01]  /*8260*/  @P1 IMAD.HI.U32 R4, R11, R4, RZ ;  /* 0x000000040b041227 */ /* 0x001fe200078e00ff */
[----:B------:R-:W-:Y:S01]  /*8270*/  SHF.R.S32.HI R21, RZ, 0x1f, R153 ;  /* 0x0000001fff157819 */ /* 0x000fe20000011499 */
[----:B------:R-:W-:Y:S01]  /*8280*/  ULDC.64 UR10, c[0x0][0xb40] ;  /* 0x0002d000000a7ab9 */ /* 0x000fe20000000a00 */
[----:B------:R-:W-:Y:S01]  /*8290*/  SHF.R.S32.HI R28, RZ, 0x1f, R154 ;  /* 0x0000001fff1c7819 */ /* 0x000fe2000001149a */
[----:B------:R-:W-:Y:S01]  /*82a0*/  UIMAD UR4, UR4, UR10, URZ ;  /* 0x0000000a040472a4 */ /* 0x000fe2000f8e023f */
[----:B------:R-:W-:Y:S01]  /*82b0*/  SHF.R.S32.HI R29, RZ, 0x1f, R155 ;  /* 0x0000001fff1d7819 */ /* 0x000fe2000001149b */
[----:B------:R-:W-:Y:S01]  /*82c0*/  UIMAD.WIDE.U32 UR8, UR39, UR10, UR8 ;  /* 0x0000000a270872a5 */ /* 0x000fe2000f8e0008 */
[----:B------:R-:W-:Y:S01]  /*82d0*/  SHF.R.S32.HI R80, RZ, 0x1f, R156 ;  /* 0x0000001fff507819 */ /* 0x000fe2000001149c */
[----:B------:R-:W-:Y:S01]  /*82e0*/  UIMAD UR4, UR39, UR11, UR4 ;  /* 0x0000000b270472a4 */ /* 0x000fe2000f8e0204 */
[----:B--2---:R-:W-:-:S02]  /*82f0*/  @P1 SHF.R.U32.HI R3, RZ, R5, R4 ;  /* 0x00000005ff031219 */ /* 0x004fc40000011604 */
[----:B------:R-:W-:Y:S01]  /*8300*/  ULDC.64 UR10, c[0x0][0xb48] ;  /* 0x0002d200000a7ab9 */ /* 0x000fe20000000a00 */
[----:B------:R-:W-:Y:S01]  /*8310*/  UIADD3 UR9, UR9, UR4, URZ ;  /* 0x0000000409097290 */ /* 0x000fe2000fffe03f */
[--C-:B------:R-:W-:Y:S01]  /*8320*/  SHF.R.S32.HI R4, RZ, 0x1f, R3.reuse ;  /* 0x0000001fff047819 */ /* 0x100fe20000011403 */
[----:B------:R-:W-:Y:S01]  /*8330*/  IMAD.MOV R7, RZ, RZ, -R3 ;  /* 0x000000ffff077224 */ /* 0x000fe200078e0a03 */
[----:B------:R-:W-:Y:S01]  /*8340*/  SHF.R.S32.HI R81, RZ, 0x1f, R157 ;  /* 0x0000001fff517819 */ /* 0x000fe2000001149d */
[----:B------:R-:W-:Y:S02]  /*8350*/  UIMAD.WIDE.U32 UR8, UR43, UR10, UR8 ;  /* 0x0000000a2b0872a5 */ /* 0x000fe4000f8e0008 */
[----:B------:R-:W-:Y:S02]  /*8360*/  IMAD R7, R38, R7, R11 ;  /* 0x0000000726077224 */ /* 0x000fe400078e020b */
[----:B------:R-:W-:Y:S02]  /*8370*/  UIMAD UR43, UR43, UR11, UR9 ;  /* 0x0000000b2b2b72a4 */ /* 0x000fe4000f8e0209 */
[----:B------:R-:W-:Y:S01]  /*8380*/  IMAD.U32 R5, RZ, RZ, UR9 ;  /* 0x00000009ff057e24 */ /* 0x000fe2000f8e00ff */
[----:B------:R-:W-:-:S02]  /*8390*/  ULDC.64 UR10, c[0x0][0xb30] ;  /* 0x0002cc00000a7ab9 */ /* 0x000fc40000000a00 */
[----:B------:R-:W-:Y:S02]  /*83a0*/  IMAD R6, R4, UR10, RZ ;  /* 0x0000000a04067c24 */ /* 0x000fe4000f8e02ff */
[----:B------:R-:W-:Y:S01]  /*83b0*/  IMAD.U32 R4, RZ, RZ, UR8 ;  /* 0x00000008ff047e24 */ /* 0x000fe2000f8e00ff */
[----:B------:R-:W-:Y:S01]  /*83c0*/  ULDC.64 UR8, c[0x0][0xb28] ;  /* 0x0002ca0000087ab9 */ /* 0x000fe20000000a00 */
[----:B------:R-:W-:Y:S02]  /*83d0*/  IMAD.U32 R5, RZ, RZ, UR43 ;  /* 0x0000002bff057e24 */ /* 0x000fe4000f8e00ff */
[C---:B------:R-:W-:Y:S01]  /*83e0*/  IMAD R9, R3.reuse, UR11, R6 ;  /* 0x0000000b03097c24 */ /* 0x040fe2000f8e0206 */
[----:B------:R-:W-:Y:S01]  /*83f0*/  SHF.R.S32.HI R6, RZ, 0x1f, R7 ;  /* 0x0000001fff067819 */ /* 0x000fe20000011407 */
[----:B------:R-:W-:-:S04]  /*8400*/  IMAD.WIDE.U32 R4, R3, UR10, R4 ;  /* 0x0000000a03047c25 */ /* 0x000fc8000f8e0004 */
[----:B------:R-:W-:Y:S02]  /*8410*/  IMAD R6, R6, UR8, RZ ;  /* 0x0000000806067c24 */ /* 0x000fe4000f8e02ff */
[----:B------:R-:W-:Y:S02]  /*8420*/  IMAD.IADD R5, R5, 0x1, R9 ;  /* 0x0000000105057824 */ /* 0x000fe400078e0209 */
[C---:B------:R-:W-:Y:S02]  /*8430*/  IMAD R3, R7.reuse, UR9, R6 ;  /* 0x0000000907037c24 */ /* 0x040fe4000f8e0206 */
[----:B------:R-:W-:Y:S01]  /*8440*/  IMAD.WIDE.U32 R4, R7, UR8, R4 ;  /* 0x0000000807047c25 */ /* 0x000fe2000f8e0004 */
[----:B------:R-:W-:-:S03]  /*8450*/  ULDC.64 UR8, c[0x0][0xb00] ;  /* 0x0002c00000087ab9 */ /* 0x000fc60000000a00 */
[----:B------:R-:W-:Y:S01]  /*8460*/  VIADD R6, R0, 0x19c20 ;  /* 0x00019c2000067836 */ /* 0x000fe20000000000 */
[----:B------:R-:W-:Y:S01]  /*8470*/  LEA R0, P1, R4, UR8, 0x2 ;  /* 0x0000000804007c11 */ /* 0x000fe2000f8210ff */
[----:B------:R-:W-:-:S03]  /*8480*/  IMAD.IADD R3, R5, 0x1, R3 ;  /* 0x0000000105037824 */ /* 0x000fc600078e0203 */
[----:B------:R-:W-:Y:S02]  /*8490*/  PRMT R6, RZ, 0x654, R6 ;  /* 0x00000654ff067816 */ /* 0x000fe40000000006 */
[----:B------:R-:W-:Y:S02]  /*84a0*/  LEA.HI.X R3, R4, UR9, R3, 0x2, P1 ;  /* 0x0000000904037c11 */ /* 0x000fe400088f1403 */
[----:B------:R0:W-:Y:S03]  /*84b0*/  SYNCS.ARRIVE.TRANS64.RED.A1T0 RZ, [R6+URZ], RZ ;  /* 0x000000ff06ff79a7 */ /* 0x0001e6000810043f */
[----:B------:R1:W2:Y:S04]  /*84c0*/  SHFL.IDX PT, R7, R3, RZ, 0x1c1f ;  /* 0x001c1fff03077589 */ /* 0x0002a800000e0000 */
[----:B0-----:R1:W0:Y:S01]  /*84d0*/  SHFL.IDX PT, R6, R0, RZ, 0x1c1f ;  /* 0x001c1fff00067589 */ /* 0x00122200000e0000 */
[----:B------:R-:W-:Y:S05]  /*84e0*/  @P2 BRA `(.L_x_188) ;  /* 0x0000000000c02947 */ /* 0x000fea0003800000 */
[----:B------:R-:W-:Y:S02]  /*84f0*/  ULDC UR4, c[0x0][0xac8] ;  /* 0x0002b20000047ab9 */ /* 0x000fe40000000800 */
[----:B-----5:R-:W-:Y:S02]  /*8500*/  ISETP.GE.AND P1, PT, R84, UR4, PT ;  /* 0x0000000454007c0c */ /* 0x020fe4000bf26270 */
[----:B------:R-:W-:Y:S02]  /*8510*/  ISETP.GE.AND P2, PT, R82, UR4, PT ;  /* 0x0000000452007c0c */ /* 0x000fe4000bf46270 */
[----:B------:R-:W-:Y:S02]  /*8520*/  ISETP.GE.AND P5, PT, R157, UR4, PT ;  /* 0x000000049d007c0c */ /* 0x000fe4000bfa6270 */
[----:B------:R-:W-:-:S07]  /*8530*/  ISETP.GE.AND P4, PT, R156, UR4, PT ;  /* 0x000000049c007c0c */ /* 0x000fce000bf86270 */
[----:B0-2---:R-:W-:Y:S02]  /*8540*/  @!P1 IMAD.WIDE R4, R84, 0x4, R6 ;  /* 0x0000000454049825 */ /* 0x005fe400078e0206 */
[----:B------:R-:W-:-:S03]  /*8550*/  @!P2 LEA R8, P3, R82, R6, 0x2 ;  /* 0x000000065208a211 */ /* 0x000fc600078610ff */
[----:B------:R0:W-:Y:S01]  /*8560*/  @!P1 ST.E.64 desc[UR50][R4.64], R34 ;  /* 0x0000002204009985 */ /* 0x0001e2000c101b32 */
[----:B------:R-:W-:Y:S02]  /*8570*/  ISETP.GE.AND P1, PT, R155, UR4, PT ;  /* 0x000000049b007c0c */ /* 0x000fe4000bf26270 */
[-C--:B------:R-:W-:Y:S02]  /*8580*/  @!P2 LEA.HI.X R9, R82, R7.reuse, R83, 0x2, P3 ;  /* 0x000000075209a211 */ /* 0x080fe400018f1453 */
[CC--:B------:R-:W-:Y:S02]  /*8590*/  @!P5 LEA R10, P3, R157.reuse, R6.reuse, 0x2 ;  /* 0x000000069d0ad211 */ /* 0x0c0fe400078610ff */
[----:B------:R-:W-:Y:S01]  /*85a0*/  @!P4 LEA R12, P6, R156, R6, 0x2 ;  /* 0x000000069c0cc211 */ /* 0x000fe200078c10ff */
[----:B------:R2:W-:Y:S01]  /*85b0*/  @!P2 ST.E.64 desc[UR50][R8.64], R36 ;  /* 0x000000240800a985 */ /* 0x0005e2000c101b32 */
[----:B------:R-:W-:Y:S02]  /*85c0*/  @!P5 LEA.HI.X R11, R157, R7, R81, 0x2, P3 ;  /* 0x000000079d0bd211 */ /* 0x000fe400018f1451 */
[----:B------:R-:W-:-:S02]  /*85d0*/  ISETP.GE.AND P2, PT, R154, UR4, PT ;  /* 0x000000049a007c0c */ /* 0x000fc4000bf46270 */
[----:B------:R-:W-:Y:S01]  /*85e0*/  ISETP.GE.AND P3, PT, R153, UR4, PT ;  /* 0x0000000499007c0c */ /* 0x000fe2000bf66270 */
[----:B------:R3:W-:Y:S01]  /*85f0*/  @!P5 ST.E.64 desc[UR50][R10.64], R44 ;  /* 0x0000002c0a00d985 */ /* 0x0007e2000c101b32 */
[----:B------:R-:W-:Y:S02]  /*8600*/  @!P4 LEA.HI.X R13, R156, R7, R80, 0x2, P6 ;  /* 0x000000079c0dc211 */ /* 0x000fe400030f1450 */
[----:B------:R-:W-:-:S03]  /*8610*/  @!P1 LEA R14, P5, R155, R6, 0x2 ;  /* 0x000000069b0e9211 */ /* 0x000fc600078a10ff */
[----:B------:R4:W-:Y:S01]  /*8620*/  @!P4 ST.E.64 desc[UR50][R12.64], R46 ;  /* 0x0000002e0c00c985 */ /* 0x0009e2000c101b32 */
[-C--:B------:R-:W-:Y:S02]  /*8630*/  @!P1 LEA.HI.X R15, R155, R7.reuse, R29, 0x2, P5 ;  /* 0x000000079b0f9211 */ /* 0x080fe400028f141d */
[----:B------:R-:W-:Y:S02]  /*8640*/  ISETP.GE.AND P4, PT, R152, UR4, PT ;  /* 0x0000000498007c0c */ /* 0x000fe4000bf86270 */
[CC--:B0-----:R-:W-:Y:S01]  /*8650*/  @!P2 LEA R4, P6, R154.reuse, R6.reuse, 0x2 ;  /* 0x000000069a04a211 */ /* 0x0c1fe200078c10ff */
[----:B------:R0:W-:Y:S01]  /*8660*/  @!P1 ST.E.64 desc[UR50][R14.64], R52 ;  /* 0x000000340e009985 */ /* 0x0001e2000c101b32 */
[----:B------:R-:W-:Y:S02]  /*8670*/  ISETP.GE.AND P1, PT, R23, UR4, PT ;  /* 0x0000000417007c0c */ /* 0x000fe4000bf26270 */
[----:B--2---:R-:W-:Y:S02]  /*8680*/  @!P3 LEA R8, P5, R153, R6, 0x2 ;  /* 0x000000069908b211 */ /* 0x004fe400078a10ff */
[----:B------:R-:W-:-:S02]  /*8690*/  @!P2 LEA.HI.X R5, R154, R7, R28, 0x2, P6 ;  /* 0x000000079a05a211 */ /* 0x000fc400030f141c */
[-C--:B------:R-:W-:Y:S02]  /*86a0*/  @!P3 LEA.HI.X R9, R153, R7.reuse, R21, 0x2, P5 ;  /* 0x000000079909b211 */ /* 0x080fe400028f1415 */
[----:B------:R-:W-:Y:S01]  /*86b0*/  ISETP.GE.AND P5, PT, R22, UR4, PT ;  /* 0x0000000416007c0c */ /* 0x000fe2000bfa6270 */
[----:B------:R2:W-:Y:S01]  /*86c0*/  @!P2 ST.E.64 desc[UR50][R4.64], R54 ;  /* 0x000000360400a985 */ /* 0x0005e2000c101b32 */
[----:B---3--:R-:W-:Y:S02]  /*86d0*/  @!P4 LEA R10, P2, R152, R6, 0x2 ;  /* 0x00000006980ac211 */ /* 0x008fe400078410ff */
[----:B------:R-:W-:Y:S01]  /*86e0*/  ISETP.GE.AND P6, PT, R19, UR4, PT ;  /* 0x0000000413007c0c */ /* 0x000fe2000bfc6270 */
[----:B------:R3:W-:Y:S01]  /*86f0*/  @!P3 ST.E.64 desc[UR50][R8.64], R60 ;  /* 0x0000003c0800b985 */ /* 0x0007e2000c101b32 */
[----:B------:R-:W-:Y:S02]  /*8700*/  ISETP.GE.AND P3, PT, R18, UR4, PT ;  /* 0x0000000412007c0c */ /* 0x000fe4000bf66270 */
[----:B------:R-:W-:-:S02]  /*8710*/  @!P4 LEA.HI.X R11, R152, R7, R20, 0x2, P2 ;  /* 0x00000007980bc211 */ /* 0x000fc400010f1414 */
[----:B----4-:R-:W-:-:S03]  /*8720*/  @!P1 LEA R12, P2, R23, R6, 0x2 ;  /* 0x00000006170c9211 */ /* 0x010fc600078410ff */
[----:B------:R3:W-:Y:S01]  /*8730*/  @!P4 ST.E.64 desc[UR50][R10.64], R62 ;  /* 0x0000003e0a00c985 */ /* 0x0007e2000c101b32 */
[----:B------:R-:W-:Y:S02]  /*8740*/  @!P1 LEA.HI.X R13, R23, R7, R27, 0x2, P2 ;  /* 0x00000007170d9211 */ /* 0x000fe400010f141b */
[----:B0-----:R-:W-:-:S03]  /*8750*/  @!P5 LEA R14, P2, R22, R6, 0x2 ;  /* 0x00000006160ed211 */ /* 0x001fc600078410ff */
[----:B------:R3:W-:Y:S01]  /*8760*/  @!P1 ST.E.64 desc[UR50][R12.64], R68 ;  /* 0x000000440c009985 */ /* 0x0007e2000c101b32 */
[CC--:B--2---:R-:W-:Y:S02]  /*8770*/  @!P6 LEA R4, P1, R19.reuse, R6.reuse, 0x2 ;  /* 0x000000061304e211 */ /* 0x0c4fe400078210ff */
[----:B------:R-:W-:Y:S02]  /*8780*/  @!P3 LEA R6, P4, R18, R6, 0x2 ;  /* 0x000000061206b211 */ /* 0x000fe400078810ff */
[-C--:B------:R-:W-:Y:S02]  /*8790*/  @!P5 LEA.HI.X R15, R22, R7.reuse, R26, 0x2, P2 ;  /* 0x00000007160fd211 */ /* 0x080fe400010f141a */
[-C--:B------:R-:W-:Y:S02]  /*87a0*/  @!P6 LEA.HI.X R5, R19, R7.reuse, R25, 0x2, P1 ;  /* 0x000000071305e211 */ /* 0x080fe400008f1419 */
[----:B------:R-:W-:Y:S01]  /*87b0*/  @!P3 LEA.HI.X R7, R18, R7, R24, 0x2, P4 ;  /* 0x000000071207b211 */ /* 0x000fe200020f1418 */
[----:B------:R3:W-:Y:S04]  /*87c0*/  @!P5 ST.E.64 desc[UR50][R14.64], R70 ;  /* 0x000000460e00d985 */ /* 0x0007e8000c101b32 */
[----:B------:R3:W-:Y:S04]  /*87d0*/  @!P6 ST.E.64 desc[UR50][R4.64], R76 ;  /* 0x0000004c0400e985 */ /* 0x0007e8000c101b32 */
[----:B------:R3:W-:Y:S02]  /*87e0*/  @!P3 ST.E.64 desc[UR50][R6.64], R78 ;  /* 0x0000004e0600b985 */ /* 0x0007e4000c101b32 */
.L_x_188:
[----:B------:R-:W-:Y:S05]  /*87f0*/  BSYNC B1 ;  /* 0x0000000000017941 */ /* 0x000fea0003800000 */
.L_x_187:
[----:B--23--:R2:W3:Y:S04]  /*8800*/  SHFL.IDX PT, R7, R3, 0x1, 0x1c1f ;  /* 0x003c1f0003077f89 */ /* 0x00c4e800000e0000 */
[----:B0-----:R2:W0:Y:S01]  /*8810*/  SHFL.IDX PT, R6, R0, 0x1, 0x1c1f ;  /* 0x003c1f0000067f89 */ /* 0x00142200000e0000 */
[----:B------:R-:W-:Y:S05]  /*8820*/  @P0 BRA `(.L_x_186) ;  /* 0x0000000c00a00947 */ /* 0x000fea0003800000 */
[----:B------:R-:W-:Y:S02]  /*8830*/  ULDC UR4, c[0x0][0xac8] ;  /* 0x0002b20000047ab9 */ /* 0x000fe40000000800 */
[----:B-----5:R-:W-:Y:S02]  /*8840*/  ISETP.GE.AND P5, PT, R82, UR4, PT ;  /* 0x0000000452007c0c */ /* 0x020fe4000bfa6270 */
[----:B------:R-:W-:Y:S02]  /*8850*/  ISETP.GE.AND P1, PT, R84, UR4, PT ;  /* 0x0000000454007c0c */ /* 0x000fe4000bf26270 */
[----:B------:R-:W-:Y:S02]  /*8860*/  ISETP.GE.AND P2, PT, R157, UR4, PT ;  /* 0x000000049d007c0c */ /* 0x000fe4000bf46270 */
[----:B------:R-:W-:Y:S02]  /*8870*/  ISETP.GE.AND P4, PT, R156, UR4, PT ;  /* 0x000000049c007c0c */ /* 0x000fe4000bf86270 */
[----:B------:R-:W-:-:S05]  /*8880*/  ISETP.GE.AND P3, PT, R155, UR4, PT ;  /* 0x000000049b007c0c */ /* 0x000fca000bf66270 */
[-C--:B0-----:R-:W-:Y:S02]  /*8890*/  @!P5 LEA R8, P0, R82, R6.reuse, 0x2 ;  /* 0x000000065208d211 */ /* 0x081fe400078010ff */
[----:B---3--:R-:W-:Y:S02]  /*88a0*/  @!P1 IMAD.WIDE R4, R84, 0x4, R6 ;  /* 0x0000000454049825 */ /* 0x008fe400078e0206 */
[----:B------:R-:W-:Y:S02]  /*88b0*/  @!P5 LEA.HI.X R9, R82, R7, R83, 0x2, P0 ;  /* 0x000000075209d211 */ /* 0x000fe400000f1453 */
[----:B------:R-:W-:Y:S01]  /*88c0*/  ISETP.GE.AND P0, PT, R154, UR4, PT ;  /* 0x000000049a007c0c */ /* 0x000fe2000bf06270 */
[----:B------:R0:W-:Y:S01]  /*88d0*/  @!P1 ST.E.64 desc[UR50][R4.64], R40 ;  /* 0x0000002804009985 */ /* 0x0001e2000c101b32 */
[-C--:B------:R-:W-:Y:S02]  /*88e0*/  @!P2 LEA R10, P1, R157, R6.reuse, 0x2 ;  /* 0x000000069d0aa211 */ /* 0x080fe400078210ff */
[-C--:B------:R-:W-:Y:S01]  /*88f0*/  @!P3 LEA R14, P6, R155, R6.reuse, 0x2 ;  /* 0x000000069b0eb211 */ /* 0x080fe200078c10ff */
[----:B------:R3:W-:Y:S01]  /*8900*/  @!P5 ST.E.64 desc[UR50][R8.64], R42 ;  /* 0x0000002a0800d985 */ /* 0x0007e2000c101b32 */
[----:B------:R-:W-:-:S02]  /*8910*/  @!P4 LEA R12, P5, R156, R6, 0x2 ;  /* 0x000000069c0cc211 */ /* 0x000fc400078a10ff */
[-C--:B------:R-:W-:Y:S02]  /*8920*/  @!P2 LEA.HI.X R11, R157, R7.reuse, R81, 0x2, P1 ;  /* 0x000000079d0ba211 */ /* 0x080fe400008f1451 */
[-C--:B------:R-:W-:Y:S02]  /*8930*/  @!P4 LEA.HI.X R13, R156, R7.reuse, R80, 0x2, P5 ;  /* 0x000000079c0dc211 */ /* 0x080fe400028f1450 */
[----:B------:R-:W-:Y:S01]  /*8940*/  ISETP.GE.AND P1, PT, R153, UR4, PT ;  /* 0x0000000499007c0c */ /* 0x000fe2000bf26270 */
[----:B------:R4:W-:Y:S01]  /*8950*/  @!P2 ST.E.64 desc[UR50][R10.64], R48 ;  /* 0x000000300a00a985 */ /* 0x0009e2000c101b32 */
[----:B------:R-:W-:Y:S02]  /*8960*/  @!P3 LEA.HI.X R15, R155, R7, R29, 0x2, P6 ;  /* 0x000000079b0fb211 */ /* 0x000fe400030f141d */
[----:B------:R-:W-:Y:S01]  /*8970*/  ISETP.GE.AND P2, PT, R152, UR4, PT ;  /* 0x0000000498007c0c */ /* 0x000fe2000bf46270 */
[----:B------:R1:W-:Y:S01]  /*8980*/  @!P4 ST.E.64 desc[UR50][R12.64], R50 ;  /* 0x000000320c00c985 */ /* 0x0003e2000c101b32 */
[----:B0-----:R-:W-:-:S02]  /*8990*/  @!P0 LEA R4, P4, R154, R6, 0x2 ;  /* 0x000000069a048211 */ /* 0x001fc400078810ff */
[----:B------:R-:W-:Y:S01]  /*89a0*/  ISETP.GE.AND P5, PT, R23, UR4, PT ;  /* 0x0000000417007c0c */ /* 0x000fe2000bfa6270 */
[----:B------:R0:W-:Y:S01]  /*89b0*/  @!P3 ST.E.64 desc[UR50][R14.64], R56 ;  /* 0x000000380e00b985 */ /* 0x0001e2000c101b32 */
[----:B------:R-:W-:Y:S02]  /*89c0*/  @!P0 LEA.HI.X R5, R154, R7, R28, 0x2, P4 ;  /* 0x000000079a058211 */ /* 0x000fe400020f141c */
[----:B------:R-:W-:Y:S02]  /*89d0*/  ISETP.GE.AND P4, PT, R22, UR4, PT ;  /* 0x0000000416007c0c */ /* 0x000fe4000bf86270 */
[----:B------:R-:W-:Y:S01]  /*89e0*/  ISETP.GE.AND P3, PT, R19, UR4, PT ;  /* 0x0000000413007c0c */ /* 0x000fe2000bf66270 */
[----:B------:R2:W-:Y:S01]  /*89f0*/  @!P0 ST.E.64 desc[UR50][R4.64], R58 ;  /* 0x0000003a04008985 */ /* 0x0005e2000c101b32 */
[----:B---3--:R-:W-:-:S04]  /*8a00*/  @!P1 LEA R8, P6, R153, R6, 0x2 ;  /* 0x0000000699089211 */ /* 0x008fc800078c10ff */
[-C--:B------:R-:W-:Y:S02]  /*8a10*/  @!P1 LEA.HI.X R9, R153, R7.reuse, R21, 0x2, P6 ;  /* 0x0000000799099211 */ /* 0x080fe400030f1415 */
[CC--:B----4-:R-:W-:Y:S02]  /*8a20*/  @!P2 LEA R10, P6, R152.reuse, R6.reuse, 0x2 ;  /* 0x00000006980aa211 */ /* 0x0d0fe400078c10ff */
[-C--:B-1----:R-:W-:Y:S01]  /*8a30*/  @!P5 LEA R12, P0, R23, R6.reuse, 0x2 ;  /* 0x00000006170cd211 */ /* 0x082fe200078010ff */
[----:B------:R2:W-:Y:S01]  /*8a40*/  @!P1 ST.E.64 desc[UR50][R8.64], R64 ;  /* 0x0000004008009985 */ /* 0x0005e2000c101b32 */
[-C--:B------:R-:W-:Y:S02]  /*8a50*/  @!P2 LEA.HI.X R11, R152, R7.reuse, R20, 0x2, P6 ;  /* 0x00000007980ba211 */ /* 0x080fe400030f1414 */
[-C--:B0-----:R-:W-:Y:S02]  /*8a60*/  @!P4 LEA R14, P1, R22, R6.reuse, 0x2 ;  /* 0x00000006160ec211 */ /* 0x081fe400078210ff */
[----:B------:R-:W-:Y:S01]  /*8a70*/  @!P3 LEA R20, P6, R19, R6, 0x2 ;  /* 0x000000061314b211 */ /* 0x000fe200078c10ff */
[----:B------:R2:W-:Y:S01]  /*8a80*/  @!P2 ST.E.64 desc[UR50][R10.64], R66 ;  /* 0x000000420a00a985 */ /* 0x0005e2000c101b32 */
[----:B------:R-:W-:-:S02]  /*8a90*/  @!P5 LEA.HI.X R13, R23, R7, R27, 0x2, P0 ;  /* 0x00000007170dd211 */ /* 0x000fc400000f141b */
[-C--:B------:R-:W-:Y:S02]  /*8aa0*/  @!P4 LEA.HI.X R15, R22, R7.reuse, R26, 0x2, P1 ;  /* 0x00000007160fc211 */ /* 0x080fe400008f141a */
[----:B------:R-:W-:Y:S01]  /*8ab0*/  @!P3 LEA.HI.X R21, R19, R7, R25, 0x2, P6 ;  /* 0x000000071315b211 */ /* 0x000fe200030f1419 */
[----:B------:R2:W-:Y:S01]  /*8ac0*/  @!P5 ST.E.64 desc[UR50][R12.64], R72 ;  /* 0x000000480c00d985 */ /* 0x0005e2000c101b32 */
[----:B------:R-:W-:-:S03]  /*8ad0*/  ISETP.GE.AND P0, PT, R18, UR4, PT ;  /* 0x0000000412007c0c */ /* 0x000fc6000bf06270 */
[----:B------:R2:W-:Y:S04]  /*8ae0*/  @!P4 ST.E.64 desc[UR50][R14.64], R74 ;  /* 0x0000004a0e00c985 */ /* 0x0005e8000c101b32 */
[----:B------:R2:W-:Y:S06]  /*8af0*/  @!P3 ST.E.64 desc[UR50][R20.64], R30 ;  /* 0x0000001e1400b985 */ /* 0x0005ec000c101b32 */
[----:B------:R-:W-:Y:S05]  /*8b00*/  @P0 BRA `(.L_x_186) ;  /* 0x0000000800e80947 */ /* 0x000fea0003800000 */
[----:B--2---:R-:W-:-:S04]  /*8b10*/  LEA R4, P0, R18, R6, 0x2 ;  /* 0x0000000612047211 */ /* 0x004fc800078010ff */
[----:B------:R-:W-:-:S05]  /*8b20*/  LEA.HI.X R5, R18, R7, R24, 0x2, P0 ;  /* 0x0000000712057211 */ /* 0x000fca00000f1418 */
[----:B------:R0:W-:Y:S01]  /*8b30*/  ST.E.64 desc[UR50][R4.64], R32 ;  /* 0x0000002004007985 */ /* 0x0001e2000c101b32 */
[----:B------:R-:W-:Y:S05]  /*8b40*/  BRA `(.L_x_186) ;  /* 0x0000000800d87947 */ /* 0x000fea0003800000 */
.L_x_181:
[----:B------:R-:W-:Y:S02]  /*8b50*/  ULDC.64 UR8, c[0x0][0xc00] ;  /* 0x0003000000087ab9 */ /* 0x000fe40000000a00 */
[----:B------:R-:W-:-:S04]  /*8b60*/  UISETP.NE.U32.AND UP0, UPT, UR8, URZ, UPT ;  /* 0x0000003f0800728c */ /* 0x000fc8000bf05070 */
[----:B------:R-:W-:-:S03]  /*8b70*/  UISETP.NE.AND.EX UP0, UPT, UR9, URZ, UPT, UP0 ;  /* 0x0000003f0900728c */ /* 0x000fc6000bf05300 */
[----:B------:R-:W-:Y:S02]  /*8b80*/  ULDC.64 UR8, c[0x0][0xc00] ;  /* 0x0003000000087ab9 */ /* 0x000fe40000000a00 */
[----:B------:R-:W-:Y:S01]  /*8b90*/  UIMAD.WIDE UR8, UR39, 0x4, UR8 ;  /* 0x00000004270878a5 */ /* 0x000fe2000f8e0208 */
[----:B------:R-:W-:-:S05]  /*8ba0*/  PLOP3.LUT P1, PT, PT, PT, UP0, 0x80, 0x0 ;  /* 0x000000000000781c */ /* 0x000fca0003f2f008 */
[----:B------:R-:W-:Y:S02]  /*8bb0*/  IMAD.U32 R4, RZ, RZ, UR8 ;  /* 0x00000008ff047e24 */ /* 0x000fe4000f8e00ff */
[----:B------:R-:W-:Y:S01]  /*8bc0*/  IMAD.U32 R5, RZ, RZ, UR9 ;  /* 0x00000009ff057e24 */ /* 0x000fe2000f8e00ff */
[----:B------:R-:W-:Y:S02]  /*8bd0*/  ULDC.64 UR8, c[0x0][0xc08] ;  /* 0x0003020000087ab9 */ /* 0x000fe40000000a00 */
[----:B------:R-:W-:-:S03]  /*8be0*/  UISETP.NE.U32.AND UP1, UPT, UR8, URZ, UPT ;  /* 0x0000003f0800728c */ /* 0x000fc6000bf25070 */
[----:B------:R-:W2:Y:S01]  /*8bf0*/  @P1 LDG.E R3, desc[UR50][R4.64] ;  /* 0x0000003204031981 */ /* 0x000ea2000c1e1900 */
[----:B------:R-:W-:Y:S01]  /*8c00*/  UISETP.NE.AND.EX UP1, UPT, UR9, URZ, UPT, UP1 ;  /* 0x0000003f0900728c */ /* 0x000fe2000bf25310 */
[----:B------:R-:W-:Y:S01]  /*8c10*/  ULDC UR4, c[0x0][0xa88] ;  /* 0x0002a20000047ab9 */ /* 0x000fe20000000800 */
[----:B------:R-:W0:Y:S01]  /*8c20*/  S2R R8, SR_TID.X ;  /* 0x0000000000087919 */ /* 0x000e220000002100 */
[----:B------:R-:W-:-:S03]  /*8c30*/  IMAD.U32 R0, RZ, RZ, UR4 ;  /* 0x00000004ff007e24 */ /* 0x000fc6000f8e00ff */
[----:B------:R-:W-:-:S05]  /*8c40*/  PLOP3.LUT P2, PT, PT, PT, UP1, 0x80, 0x0 ;  /* 0x000000000000781c */ /* 0x000fca0003f4f018 */
[----:B------:R-:W-:Y:S02]  /*8c50*/  @UP1 ULDC.64 UR8, c[0x0][0xc08] ;  /* 0x0003020000081ab9 */ /* 0x000fe40000000a00 */
[----:B------:R-:W-:-:S06]  /*8c60*/  @UP1 UIMAD.WIDE UR8, UR39, 0x4, UR8 ;  /* 0x00000004270818a5 */ /* 0x000fcc000f8e0208 */
[----:B------:R-:W-:Y:S02]  /*8c70*/  IMAD.U32 R6, RZ, RZ, UR8 ;  /* 0x00000008ff067e24 */ /* 0x000fe4000f8e00ff */
[----:B------:R-:W-:-:S05]  /*8c80*/  IMAD.U32 R7, RZ, RZ, UR9 ;  /* 0x00000009ff077e24 */ /* 0x000fca000f8e00ff */
[----:B------:R1:W5:Y:S01]  /*8c90*/  @P2 LDG.E R0, desc[UR50][R6.64] ;  /* 0x0000003206002981 */ /* 0x000362000c1e1900 */
[----:B------:R-:W-:Y:S01]  /*8ca0*/  UMOV UR4, URZ ;  /* 0x0000003f00047c82 */ /* 0x000fe20008000000 */
[----:B0-----:R-:W-:-:S05]  /*8cb0*/  VIADD R12, R8, 0xffffff80 ;  /* 0xffffff80080c7836 */ /* 0x001fca0000000000 */
[----:B------:R-:W-:Y:S02]  /*8cc0*/  ISETP.GT.AND P0, PT, R12, 0xbf, PT ;  /* 0x000000bf0c00780c */ /* 0x000fe40003f04270 */
[----:B--2---:R-:W-:-:S13]  /*8cd0*/  @P1 R2UR UR4, R3 ;  /* 0x00000000030412ca */ /* 0x004fda00000e0000 */
[----:B------:R-:W-:Y:S01]  /*8ce0*/  USHF.R.S32.HI UR16, URZ, 0x1f, UR4 ;  /* 0x0000001f3f107899 */ /* 0x000fe20008011404 */
[----:B-1----:R-:W-:Y:S11]  /*8cf0*/  @P2 BRA `(.L_x_189) ;  /* 0x0000000000102947 */ /* 0x002ff60003800000 */
[----:B------:R-:W-:Y:S05]  /*8d00*/  @!P1 BRA `(.L_x_189) ;  /* 0x00000000000c9947 */ /* 0x000fea0003800000 */
[----:B------:R-:W2:Y:S04]  /*8d10*/  LDG.E R3, desc[UR50][R4.64] ;  /* 0x0000003204037981 */ /* 0x000ea8000c1e1900 */
[----:B-----5:R-:W2:Y:S02]  /*8d20*/  LDG.E R0, desc[UR50][R4.64+0x4] ;  /* 0x0000043204007981 */ /* 0x020ea4000c1e1900 */
[----:B--2---:R-:W-:-:S07]  /*8d30*/  IMAD.IADD R0, R0, 0x1, -R3 ;  /* 0x0000000100007824 */ /* 0x004fce00078e0a03 */
.L_x_189:
[----:B------:R-:W-:Y:S01]  /*8d40*/  USEL UR39, UR39, URZ, !UP0 ;  /* 0x0000003f27277287 */ /* 0x000fe2000c000000 */
[----:B------:R-:W-:Y:S01]  /*8d50*/  BSSY B1, `(.L_x_190) ;  /* 0x0000038000017945 */ /* 0x000fe20003800000 */
[----:B------:R-:W-:-:S03]  /*8d60*/  USEL UR40, UR40, URZ, !UP0 ;  /* 0x0000003f28287287 */ /* 0x000fc6000c000000 */
[----:B------:R-:W-:Y:S09]  /*8d70*/  @P0 BRA `(.L_x_191) ;  /* 0x0000000000d40947 */ /* 0x000ff20003800000 */
[----:B------:R-:W0:Y:S01]  /*8d80*/  LDC R9, c[0x0][0xbe8] ;  /* 0x0002fa00ff097b82 */ /* 0x000e220000000800 */
[----:B------:R-:W-:-:S04]  /*8d90*/  IMAD.U32 R3, RZ, RZ, UR42 ;  /* 0x0000002aff037e24 */ /* 0x000fc8000f8e00ff */
[----:B------:R-:W-:-:S04]  /*8da0*/  IMAD R3, R3, 0xc0, R8 ;  /* 0x000000c003037824 */ /* 0x000fc800078e0208 */
[----:B------:R-:W-:Y:S02]  /*8db0*/  VIADD R6, R3, 0xffffff80 ;  /* 0xffffff8003067836 */ /* 0x000fe40000000000 */
[----:B0----5:R-:W-:-:S05]  /*8dc0*/  IMAD R4, R0, R9, RZ ;  /* 0x0000000900047224 */ /* 0x021fca00078e02ff */
[----:B------:R-:W-:-:S13]  /*8dd0*/  ISETP.GE.AND P0, PT, R6, R4, PT ;  /* 0x000000040600720c */ /* 0x000fda0003f06270 */
[----:B------:R-:W-:Y:S05]  /*8de0*/  @P0 BRA `(.L_x_191) ;  /* 0x0000000000b80947 */ /* 0x000fea0003800000 */
[----:B------:R-:W-:Y:S01]  /*8df0*/  ISETP.NE.AND P0, PT, R9, 0x1, PT ;  /* 0x000000010900780c */ /* 0x000fe20003f05270 */
[----:B------:R-:W-:Y:S01]  /*8e00*/  UISETP.GT.AND UP2, UPT, UR44, 0x1, UPT ;  /* 0x000000012c00788c */ /* 0x000fe2000bf44270 */
[----:B------:R-:W-:-:S03]  /*8e10*/  UMOV UR7, 0x9b8 ;  /* 0x000009b800077882 */ /* 0x000fc60000000000 */
[----:B------:R-:W-:Y:S02]  /*8e20*/  USEL UR17, UR7, 0x978, UP2 ;  /* 0x0000097807117887 */ /* 0x000fe40009000000 */
[----:B------:R-:W-:-:S06]  /*8e30*/  USEL UR19, UR43, URZ, UP2 ;  /* 0x0000003f2b137287 */ /* 0x000fcc0009000000 */
[----:B------:R-:W0:Y:S04]  /*8e40*/  @P0 LDC R3, c[0x0][0xbec] ;  /* 0x0002fb00ff030b82 */ /* 0x000e280000000800 */
[----:B------:R-:W-:Y:S01]  /*8e50*/  ULDC.64 UR10, c[0x0][UR17+0x220] ;  /* 0x00008800110a7abb */ /* 0x000fe20008000a00 */
[----:B------:R-:W-:Y:S01]  /*8e60*/  ULDC.64 UR8, c[0x0][UR17+0x218] ;  /* 0x0000860011087abb */ /* 0x000fe20008000a00 */
[----:B------:R-:W-:Y:S01]  /*8e70*/  ULDC.64 UR12, c[0x0][UR17+0x228] ;  /* 0x00008a00110c7abb */ /* 0x000fe20008000a00 */
[----:B------:R-:W-:Y:S01]  /*8e80*/  UIMAD UR7, UR11, UR39, URZ ;  /* 0x000000270b0772a4 */ /* 0x000fe2000f8e023f */
[----:B------:R-:W1:Y:S01]  /*8e90*/  @P0 LDC R5, c[0x0][0xbf0] ;  /* 0x0002fc00ff050b82 */ /* 0x000e620000000800 */
[----:B------:R-:W-:Y:S02]  /*8ea0*/  UIMAD.WIDE.U32 UR14, UR8, UR41, URZ ;  /* 0x00000029080e72a5 */ /* 0x000fe4000f8e003f */
[----:B------:R-:W-:-:S02]  /*8eb0*/  UIMAD UR18, UR9, UR41, URZ ;  /* 0x00000029091272a4 */ /* 0x000fc4000f8e023f */
[----:B------:R-:W-:Y:S02]  /*8ec0*/  UIMAD.WIDE.U32 UR8, UR10, UR39, URZ ;  /* 0x000000270a0872a5 */ /* 0x000fe4000f8e003f */
[----:B------:R-:W-:Y:S02]  /*8ed0*/  UIMAD.WIDE.U32 UR20, UR12, UR19, URZ ;  /* 0x000000130c1472a5 */ /* 0x000fe4000f8e003f */
[----:B------:R-:W-:Y:S02]  /*8ee0*/  UIMAD UR12, UR13, UR19, URZ ;  /* 0x000000130d0c72a4 */ /* 0x000fe4000f8e023f */
[----:B------:R-:W-:Y:S02]  /*8ef0*/  UIMAD UR7, UR10, UR40, UR7 ;  /* 0x000000280a0772a4 */ /* 0x000fe4000f8e0207 */
[----:B------:R-:W-:Y:S02]  /*8f00*/  UIADD3 UR14, UP0, UP1, UR8, UR14, UR4 ;  /* 0x0000000e080e7290 */ /* 0x000fe4000f91e004 */
[----:B------:R-:W-:Y:S01]  /*8f10*/  UIADD3 UR8, UR12, UR21, URZ ;  /* 0x000000150c087290 */ /* 0x000fe2000fffe03f */
[----:B0-----:R-:W-:Y:S01]  /*8f20*/  @P0 IMAD.HI.U32 R4, R6, R3, RZ ;  /* 0x0000000306040227 */ /* 0x001fe200078e00ff */
[----:B------:R-:W-:-:S02]  /*8f30*/  UIADD3 UR11, UR18, UR15, URZ ;  /* 0x0000000f120b7290 */ /* 0x000fc4000fffe03f */
[----:B------:R-:W-:Y:S01]  /*8f40*/  UIADD3 UR7, UR9, UR7, URZ ;  /* 0x0000000709077290 */ /* 0x000fe2000fffe03f */
[----:B------:R-:W-:Y:S02]  /*8f50*/  IMAD.MOV.U32 R3, RZ, RZ, R6 ;  /* 0x000000ffff037224 */ /* 0x000fe400078e0006 */
[----:B------:R-:W-:Y:S01]  /*8f60*/  IMAD.U32 R8, RZ, RZ, UR8 ;  /* 0x00000008ff087e24 */ /* 0x000fe2000f8e00ff */
[----:B------:R-:W-:Y:S01]  /*8f70*/  UIADD3.X UR7, UR7, UR11, UR16, UP0, UP1 ;  /* 0x0000000b07077290 */ /* 0x000fe200087e2410 */
[----:B-1----:R-:W-:Y:S01]  /*8f80*/  @P0 SHF.R.U32.HI R3, RZ, R5, R4 ;  /* 0x00000005ff030219 */ /* 0x002fe20000011604 */
[----:B------:R-:W-:Y:S01]  /*8f90*/  IMAD.U32 R4, RZ, RZ, UR20 ;  /* 0x00000014ff047e24 */ /* 0x000fe2000f8e00ff */
[----:B------:R-:W-:Y:S01]  /*8fa0*/  ULDC.64 UR8, c[0x0][UR17+0x210] ;  /* 0x0000840011087abb */ /* 0x000fe20008000a00 */
[----:B------:R-:W-:Y:S01]  /*8fb0*/  IMAD.U32 R5, RZ, RZ, UR21 ;  /* 0x00000015ff057e24 */ /* 0x000fe2000f8e00ff */
[--C-:B------:R-:W-:Y:S01]  /*8fc0*/  SHF.R.S32.HI R5, RZ, 0x1f, R3.reuse ;  /* 0x0000001fff057819 */ /* 0x100fe20000011403 */
[----:B------:R-:W-:Y:S01]  /*8fd0*/  IMAD.MOV R7, RZ, RZ, -R3 ;  /* 0x000000ffff077224 */ /* 0x000fe200078e0a03 */
[----:B------:R-:W-:Y:S01]  /*8fe0*/  IADD3 R4, P0, P1, R3, UR14, R4 ;  /* 0x0000000e03047c10 */ /* 0x000fe2000f91e004 */
[----:B------:R-:W-:Y:S01]  /*8ff0*/  ULDC.64 UR10, c[0x0][0xba8] ;  /* 0x0002ea00000a7ab9 */ /* 0x000fe20000000a00 */
[----:B------:R-:W-:Y:S01]  /*9000*/  @!UP2 ULDC UR10, c[0x0][0xb50] ;  /* 0x0002d400000aaab9 */ /* 0x000fe20000000800 */
[----:B------:R-:W-:Y:S01]  /*9010*/  IMAD R7, R9, R7, R6 ;  /* 0x0000000709077224 */ /* 0x000fe200078e0206 */
[----:B------:R-:W-:Y:S01]  /*9020*/  IADD3.X R5, R5, UR7, R8, P0, P1 ;  /* 0x0000000705057c10 */ /* 0x000fe200087e2408 */
[----:B------:R-:W-:-:S02]  /*9030*/  @!UP2 ULDC UR11, c[0x0][0xb54] ;  /* 0x0002d500000baab9 */ /* 0x000fc40000000800 */
[C---:B------:R-:W-:Y:S01]  /*9040*/  IMAD R6, R7.reuse, UR9, RZ ;  /* 0x0000000907067c24 */ /* 0x040fe2000f8e02ff */
[----:B------:R-:W-:Y:S01]  /*9050*/  SHF.R.S32.HI R3, RZ, 0x1f, R7 ;  /* 0x0000001fff037819 */ /* 0x000fe20000011407 */
[----:B------:R-:W-:-:S04]  /*9060*/  IMAD.WIDE.U32 R4, R7, UR8, R4 ;  /* 0x0000000807047c25 */ /* 0x000fc8000f8e0004 */
[----:B------:R-:W-:Y:S01]  /*9070*/  IMAD R3, R3, UR8, R6 ;  /* 0x0000000803037c24 */ /* 0x000fe2000f8e0206 */
[----:B------:R-:W-:-:S03]  /*9080*/  LEA R6, P0, R4, UR10, 0x2 ;  /* 0x0000000a04067c11 */ /* 0x000fc6000f8010ff */
[----:B------:R-:W-:-:S05]  /*9090*/  IMAD.IADD R3, R5, 0x1, R3 ;  /* 0x0000000105037824 */ /* 0x000fca00078e0203 */
[----:B------:R-:W-:Y:S01]  /*90a0*/  LEA.HI.X R7, R4, UR11, R3, 0x2, P0 ;  /* 0x0000000b04077c11 */ /* 0x000fe200080f1403 */
[----:B------:R-:W-:-:S05]  /*90b0*/  IMAD.MOV.U32 R3, RZ, RZ, -0x800000 ;  /* 0xff800000ff037424 */ /* 0x000fca00078e00ff */
[----:B------:R0:W-:Y:S02]  /*90c0*/  STG.E desc[UR50][R6.64], R3 ;  /* 0x0000000306007986 */ /* 0x0001e4000c101932 */
.L_x_191:
[----:B------:R-:W-:Y:S05]  /*90d0*/  BSYNC B1 ;  /* 0x0000000000017941 */ /* 0x000fea0003800000 */
.L_x_190:
[----:B------:R-:W-:-:S06]  /*90e0*/  UISETP.GT.AND UP0, UPT, UR44, 0x1, UPT ;  /* 0x000000012c00788c */ /* 0x000fcc000bf04270 */
[----:B------:R-:W-:-:S13]  /*90f0*/  PLOP3.LUT P0, PT, PT, PT, UP0, 0x80, 0x0 ;  /* 0x000000000000781c */ /* 0x000fda0003f0f008 */
[----:B------:R-:W-:Y:S05]  /*9100*/  @P0 BRA `(.L_x_186) ;  /* 0x0000000400680947 */ /* 0x000fea0003800000 */
[----:B------:R-:W1:Y:S01]  /*9110*/  LDC R11, c[0x0][0xbe8] ;  /* 0x0002fa00ff0b7b82 */ /* 0x000e620000000800 */
[--C-:B0-----:R-:W-:Y:S01]  /*9120*/  SHF.R.S32.HI R3, RZ, 0x1f, R12.reuse ;  /* 0x0000001fff037819 */ /* 0x101fe2000001140c */
[----:B------:R-:W-:Y:S01]  /*9130*/  ULDC.64 UR10, c[0x0][0xaa0] ;  /* 0x0002a800000a7ab9 */ /* 0x000fe20000000a00 */
[----:B------:R-:W-:Y:S01]  /*9140*/  SHF.R.S32.HI R10, RZ, 0x1f, R12 ;  /* 0x0000001fff0a7819 */ /* 0x000fe2000001140c */
[----:B------:R-:W-:Y:S01]  /*9150*/  UIMAD UR7, UR16, UR10, URZ ;  /* 0x0000000a100772a4 */ /* 0x000fe2000f8e023f */
[-C--:B------:R-:W-:Y:S01]  /*9160*/  LEA.HI R3, R3, R12.reuse, RZ, 0x2 ;  /* 0x0000000c03037211 */ /* 0x080fe200078f10ff */
[----:B------:R-:W-:Y:S01]  /*9170*/  UIMAD.WIDE.U32 UR8, UR4, UR10, URZ ;  /* 0x0000000a040872a5 */ /* 0x000fe2000f8e003f */
[----:B------:R-:W-:Y:S01]  /*9180*/  LEA.HI R10, R10, R12, RZ, 0x2 ;  /* 0x0000000c0a0a7211 */ /* 0x000fe200078f10ff */
[----:B------:R-:W-:Y:S01]  /*9190*/  UIMAD UR7, UR4, UR11, UR7 ;  /* 0x0000000b040772a4 */ /* 0x000fe2000f8e0207 */
[----:B------:R-:W-:Y:S01]  /*91a0*/  LOP3.LUT R3, R3, 0xfffffffc, RZ, 0xc0, !PT ;  /* 0xfffffffc03037812 */ /* 0x000fe200078ec0ff */
[----:B------:R-:W-:Y:S01]  /*91b0*/  IMAD.U32 R6, RZ, RZ, UR42 ;  /* 0x0000002aff067e24 */ /* 0x000fe2000f8e00ff */
[----:B------:R-:W-:Y:S01]  /*91c0*/  SHF.R.S32.HI R10, RZ, 0x2, R10 ;  /* 0x00000002ff0a7819 */ /* 0x000fe2000001140a */
[----:B------:R-:W-:Y:S01]  /*91d0*/  UIADD3 UR9, UR9, UR7, URZ ;  /* 0x0000000709097290 */ /* 0x000fe2000fffe03f */
[----:B------:R-:W-:Y:S01]  /*91e0*/  IMAD.U32 R8, RZ, RZ, UR42 ;  /* 0x0000002aff087e24 */ /* 0x000fe2000f8e00ff */
[----:B------:R-:W-:Y:S01]  /*91f0*/  ULDC.64 UR10, c[0x0][0xae8] ;  /* 0x0002ba00000a7ab9 */ /* 0x000fe20000000a00 */
[----:B------:R-:W-:Y:S01]  /*9200*/  IMAD.IADD R3, R12, 0x1, -R3 ;  /* 0x000000010c037824 */ /* 0x000fe200078e0a03 */
[----:B------:R-:W-:Y:S01]  /*9210*/  UIMAD.WIDE.U32 UR8, UR41, UR10, UR8 ;  /* 0x0000000a290872a5 */ /* 0x000fe2000f8e0008 */
[----:B------:R-:W-:Y:S01]  /*9220*/  BSSY B1, `(.L_x_192) ;  /* 0x0000037000017945 */ /* 0x000fe20003800000 */
[----:B------:R-:W-:Y:S01]  /*9230*/  SHF.R.S32.HI R20, RZ, 0x1f, R17 ;  /* 0x0000001fff147819 */ /* 0x000fe20000011411 */
[----:B------:R-:W-:Y:S01]  /*9240*/  IMAD R3, R3, 0x60, R10 ;  /* 0x0000006003037824 */ /* 0x000fe200078e020a */
[----:B------:R-:W-:Y:S01]  /*9250*/  UIMAD UR9, UR41, UR11, UR9 ;  /* 0x0000000b290972a4 */ /* 0x000fe2000f8e0209 */
[----:B------:R-:W-:-:S02]  /*9260*/  SHF.R.S32.HI R21, RZ, 0x1f, R16 ;  /* 0x0000001fff157819 */ /* 0x000fc40000011410 */
[----:B------:R-:W-:Y:S01]  /*9270*/  IMAD R6, R6, 0xc0, R3 ;  /* 0x000000c006067824 */ /* 0x000fe200078e0203 */
[----:B-1----:R-:W-:Y:S01]  /*9280*/  ISETP.NE.AND P0, PT, R11, 0x1, PT ;  /* 0x000000010b00780c */ /* 0x002fe20003f05270 */
[----:B------:R-:W-:Y:S02]  /*9290*/  ULDC.64 UR10, c[0x0][0xaf0] ;  /* 0x0002bc00000a7ab9 */ /* 0x000fe40000000a00 */
[----:B------:R-:W-:Y:S01]  /*92a0*/  UIMAD UR40, UR40, UR10, URZ ;  /* 0x0000000a282872a4 */ /* 0x000fe2000f8e023f */
[----:B------:R-:W-:Y:S01]  /*92b0*/  IMAD.MOV.U32 R3, RZ, RZ, R6 ;  /* 0x000000ffff037224 */ /* 0x000fe200078e0006 */
[----:B------:R-:W-:Y:S02]  /*92c0*/  UIMAD.WIDE.U32 UR8, UR39, UR10, UR8 ;  /* 0x0000000a270872a5 */ /* 0x000fe4000f8e0008 */
[----:B------:R-:W-:-:S03]  /*92d0*/  UIMAD UR4, UR39, UR11, UR40 ;  /* 0x0000000b270472a4 */ /* 0x000fc6000f8e0228 */
[----:B------:R-:W-:Y:S01]  /*92e0*/  ULDC.64 UR10, c[0x0][0xae0] ;  /* 0x0002b800000a7ab9 */ /* 0x000fe20000000a00 */
[----:B------:R-:W-:Y:S02]  /*92f0*/  UIADD3 UR4, UR9, UR4, URZ ;  /* 0x0000000409047290 */ /* 0x000fe4000fffe03f */
[----:B------:R-:W0:Y:S08]  /*9300*/  @P0 LDC R5, c[0x0][0xbec] ;  /* 0x0002fb00ff050b82 */ /* 0x000e300000000800 */
[----:B------:R-:W1:Y:S01]  /*9310*/  @P0 LDC R7, c[0x0][0xbf0] ;  /* 0x0002fc00ff070b82 */ /* 0x000e620000000800 */
[----:B0-----:R-:W-:-:S04]  /*9320*/  @P0 IMAD.HI.U32 R4, R6, R5, RZ ;  /* 0x0000000506040227 */ /* 0x001fc800078e00ff */
[----:B------:R-:W-:Y:S02]  /*9330*/  IMAD.U32 R5, RZ, RZ, UR9 ;  /* 0x00000009ff057e24 */ /* 0x000fe4000f8e00ff */
[----:B------:R-:W-:Y:S01]  /*9340*/  IMAD.U32 R5, RZ, RZ, UR4 ;  /* 0x00000004ff057e24 */ /* 0x000fe2000f8e00ff */
[----:B-1----:R-:W-:-:S04]  /*9350*/  @P0 SHF.R.U32.HI R3, RZ, R7, R4 ;  /* 0x00000007ff030219 */ /* 0x002fc80000011604 */
[--C-:B------:R-:W-:Y:S01]  /*9360*/  SHF.R.S32.HI R4, RZ, 0x1f, R3.reuse ;  /* 0x0000001fff047819 */ /* 0x100fe20000011403 */
[----:B------:R-:W-:-:S04]  /*9370*/  IMAD.MOV R7, RZ, RZ, -R3 ;  /* 0x000000ffff077224 */ /* 0x000fc800078e0a03 */
[----:B------:R-:W-:Y:S02]  /*9380*/  IMAD R7, R11, R7, R6 ;  /* 0x000000070b077224 */ /* 0x000fe400078e0206 */
[----:B------:R-:W-:Y:S02]  /*9390*/  IMAD R6, R4, UR10, RZ ;  /* 0x0000000a04067c24 */ /* 0x000fe4000f8e02ff */
[----:B------:R-:W-:Y:S01]  /*93a0*/  IMAD.U32 R4, RZ, RZ, UR8 ;  /* 0x00000008ff047e24 */ /* 0x000fe2000f8e00ff */
[----:B------:R-:W-:Y:S01]  /*93b0*/  ULDC.64 UR8, c[0x0][0xad8] ;  /* 0x0002b60000087ab9 */ /* 0x000fe20000000a00 */
[C---:B------:R-:W-:Y:S01]  /*93c0*/  IMAD R9, R3.reuse, UR11, R6 ;  /* 0x0000000b03097c24 */ /* 0x040fe2000f8e0206 */
[----:B------:R-:W-:Y:S01]  /*93d0*/  SHF.R.S32.HI R6, RZ, 0x1f, R7 ;  /* 0x0000001fff067819 */ /* 0x000fe20000011407 */
[----:B------:R-:W-:-:S04]  /*93e0*/  IMAD.WIDE.U32 R4, R3, UR10, R4 ;  /* 0x0000000a03047c25 */ /* 0x000fc8000f8e0004 */
[----:B------:R-:W-:Y:S02]  /*93f0*/  IMAD R6, R6, UR8, RZ ;  /* 0x0000000806067c24 */ /* 0x000fe4000f8e02ff */
[----:B------:R-:W-:Y:S02]  /*9400*/  IMAD.IADD R5, R5, 0x1, R9 ;  /* 0x0000000105057824 */ /* 0x000fe400078e0209 */
[----:B-----5:R-:W-:Y:S02]  /*9410*/  IMAD R11, R0, R11, RZ ;  /* 0x0000000b000b7224 */ /* 0x020fe400078e02ff */
[----:B------:R-:W-:Y:S02]  /*9420*/  IMAD R0, R8, 0xc0, R10 ;  /* 0x000000c008007824 */ /* 0x000fe400078e020a */
[C---:B------:R-:W-:Y:S02]  /*9430*/  IMAD R3, R7.reuse, UR9, R6 ;  /* 0x0000000907037c24 */ /* 0x040fe4000f8e0206 */
[----:B------:R-:W-:Y:S01]  /*9440*/  IMAD.WIDE.U32 R4, R7, UR8, R4 ;  /* 0x0000000807047c25 */ /* 0x000fe2000f8e0004 */
[----:B------:R-:W-:Y:S01]  /*9450*/  ISETP.GE.AND P0, PT, R0, R11, PT ;  /* 0x0000000b0000720c */ /* 0x000fe20003f06270 */
[----:B------:R-:W-:-:S02]  /*9460*/  ULDC.64 UR8, c[0x0][0xa80] ;  /* 0x0002a00000087ab9 */ /* 0x000fc40000000a00 */
[----:B------:R-:W-:Y:S01]  /*9470*/  IMAD.IADD R3, R5, 0x1, R3 ;  /* 0x0000000105037824 */ /* 0x000fe200078e0203 */
[----:B------:R-:W-:-:S04]  /*9480*/  LEA R6, P1, R4, UR8, 0x1 ;  /* 0x0000000804067c11 */ /* 0x000fc8000f8208ff */
[----:B------:R-:W-:Y:S02]  /*9490*/  LEA.HI.X R3, R4, UR9, R3, 0x1, P1 ;  /* 0x0000000904037c11 */ /* 0x000fe400088f0c03 */
[----:B------:R0:W1:Y:S04]  /*94a0*/  SHFL.IDX PT, R4, R6, RZ, 0x1c1f ;  /* 0x001c1fff06047589 */ /* 0x00006800000e0000 */
[----:B------:R0:W2:Y:S01]  /*94b0*/  SHFL.IDX PT, R5, R3, RZ, 0x1c1f ;  /* 0x001c1fff03057589 */ /* 0x0000a200000e0000 */
[----:B------:R-:W-:Y:S05]  /*94c0*/  @P0 BRA `(.L_x_193) ;  /* 0x0000000000300947 */ /* 0x000fea0003800000 */
        /* <DEDUP_REMOVED lines=9> */
[----:B------:R3:W-:Y:S04]  /*9560*/  @!P2 ST.E.128 desc[UR50][R8.64], RZ ;  /* 0x000000ff0800a985 */ /* 0x0007e8000c101d32 */
[----:B------:R3:W-:Y:S04]  /*9570*/  @!P3 ST.E.128 desc[UR50][R12.64], RZ ;  /* 0x000000ff0c00b985 */ /* 0x0007e8000c101d32 */
[----:B------:R3:W-:Y:S02]  /*9580*/  @!P4 ST.E.128 desc[UR50][R14.64], RZ ;  /* 0x000000ff0e00c985 */ /* 0x0007e4000c101d32 */
.L_x_193:
[----:B------:R-:W-:Y:S05]  /*9590*/  BSYNC B1 ;  /* 0x0000000000017941 */ /* 0x000fea0003800000 */
.L_x_192:
[----:B------:R-:W-:Y:S01]  /*95a0*/  VIADD R0, R0, 0x60 ;  /* 0x0000006000007836 */ /* 0x000fe20000000000 */
[----:B--2---:R2:W4:Y:S04]  /*95b0*/  SHFL.IDX PT, R5, R3, 0x1, 0x1c1f ;  /* 0x003c1f0003057f89 */ /* 0x00452800000e0000 */
[----:B------:R-:W-:Y:S01]  /*95c0*/  ISETP.GE.AND P0, PT, R0, R11, PT ;  /* 0x0000000b0000720c */ /* 0x000fe20003f06270 */
[----:B-1----:R2:W1:-:S12]  /*95d0*/  SHFL.IDX PT, R4, R6, 0x1, 0x1c1f ;  /* 0x003c1f0006047f89 */ /* 0x00245800000e0000 */
[----:B--2---:R-:W-:Y:S05]  /*95e0*/  @P0 BRA `(.L_x_186) ;  /* 0x0000000000300947 */ /* 0x004fea0003800000 */
[----:B------:R-:W-:Y:S02]  /*95f0*/  ULDC UR4, c[0x0][0xac8] ;  /* 0x0002b20000047ab9 */ /* 0x000fe40000000800 */
[----:B------:R-:W-:Y:S02]  /*9600*/  ISETP.GE.AND P3, PT, R16, UR4, PT ;  /* 0x0000000410007c0c */ /* 0x000fe4000bf66270 */
[----:B------:R-:W-:Y:S02]  /*9610*/  ISETP.GE.AND P4, PT, R17, UR4, PT ;  /* 0x0000000411007c0c */ /* 0x000fe4000bf86270 */
[----:B------:R-:W-:-:S09]  /*9620*/  ISETP.GE.AND P2, PT, R2, UR4, PT ;  /* 0x0000000402007c0c */ /* 0x000fd2000bf46270 */
[-C--:B-1-3--:R-:W-:Y:S02]  /*9630*/  @!P3 LEA R8, P0, R16, R4.reuse, 0x1 ;  /* 0x000000041008b211 */ /* 0x08afe400078008ff */
[C---:B------:R-:W-:Y:S02]  /*9640*/  @!P4 LEA R10, P1, R17.reuse, R4, 0x1 ;  /* 0x00000004110ac211 */ /* 0x040fe400078208ff */
[----:B0---4-:R-:W-:Y:S01]  /*9650*/  @!P2 IMAD.WIDE R6, R2, 0x2, R4 ;  /* 0x000000020206a825 */ /* 0x011fe200078e0204 */
[-C--:B------:R-:W-:Y:S02]  /*9660*/  @!P3 LEA.HI.X R9, R16, R5.reuse, R21, 0x1, P0 ;  /* 0x000000051009b211 */ /* 0x080fe400000f0c15 */
[----:B------:R-:W-:Y:S02]  /*9670*/  @!P4 LEA.HI.X R11, R17, R5, R20, 0x1, P1 ;  /* 0x00000005110bc211 */ /* 0x000fe400008f0c14 */
[----:B------:R2:W-:Y:S04]  /*9680*/  @!P2 ST.E.128 desc[UR50][R6.64], RZ ;  /* 0x000000ff0600a985 */ /* 0x0005e8000c101d32 */
[----:B------:R2:W-:Y:S04]  /*9690*/  @!P3 ST.E.128 desc[UR50][R8.64], RZ ;  /* 0x000000ff0800b985 */ /* 0x0005e8000c101d32 */
[----:B------:R2:W-:Y:S02]  /*96a0*/  @!P4 ST.E.128 desc[UR50][R10.64], RZ ;  /* 0x000000ff0a00c985 */ /* 0x0005e4000c101d32 */
.L_x_186:
[----:B------:R-:W-:Y:S05]  /*96b0*/  BSYNC B0 ;  /* 0x0000000000007941 */ /* 0x000fea0003800000 */
.L_x_180:
[----:B------:R-:W-:Y:S02]  /*96c0*/  ULDC UR4, c[0x0][0xc3c] ;  /* 0x00030f0000047ab9 */ /* 0x000fe40000000800 */
[----:B------:R-:W-:-:S13]  /*96d0*/  ISETP.GE.AND P0, PT, R39, UR4, PT ;  /* 0x0000000427007c0c */ /* 0x000fda000bf06270 */
[----:B------:R-:W-:Y:S05]  /*96e0*/  @!P0 BRA `(.L_x_194) ;  /* 0xffffff7400f48947 */ /* 0x000fea000383ffff */
[----:B------:R-:W-:Y:S05]  /*96f0*/  EXIT ;  /* 0x000000000000794d */ /* 0x000fea0003800000 */
.L_x_151:
[----:B------:R-:W-:-:S08]  /*9700*/  NOP ;  /* 0x0000000000007918 */ /* 0x000fd00000000000 */
[----:B------:R-:W0:-:S00]  /*9710*/  USETMAXREG.DEALLOC.CTAPOOL 0x20 ;  /* 0x00000020000079c8 */ /* 0x000e0000080e0500 */
[----:B0-----:R-:W-:Y:S02]  /*9720*/  LOP3.LUT R3, R0, 0x3, RZ, 0xc0, !PT ;  /* 0x0000000300037812 */ /* 0x001fe400078ec0ff */
[----:B------:R-:W-:-:S04]  /*9730*/  LOP3.LUT R28, R28, 0xffffffdf, RZ, 0xc0, !PT ;  /* 0xffffffdf1c1c7812 */ /* 0x000fc800078ec0ff */
[----:B------:R-:W0:Y:S02]  /*9740*/  SHFL.IDX PT, R3, R3, RZ, 0x1f ;  /* 0x00001fff03037589 */ /* 0x000e2400000e0000 */
[----:B0-----:R-:W-:-:S13]  /*9750*/  ISETP.NE.AND P0, PT, R3, RZ, PT ;  /* 0x000000ff0300720c */ /* 0x001fda0003f05270 */
[----:B------:R-:W-:Y:S01]  /*9760*/  @P0 BAR.SYNC.DEFER_BLOCKING 0x5, 0x200 ;  /* 0x0148000000000b1d */ /* 0x000fe20000010000 */
[----:B------:R-:W-:Y:S02]  /*9770*/  @P0 MOV R3, 0x400 ;  /* 0x0000040000030802 */ /* 0x000fe40000000f00 */
[----:B------:R-:W-:Y:S02]  /*9780*/  @P0 LOP3.LUT R28, R28, 0x20, RZ, 0xfc, !PT ;  /* 0x000000201c1c0812 */ /* 0x000fe400078efcff */
[----:B------:R-:W-:-:S05]  /*9790*/  @P0 LEA R2, R2, R3, 0x18 ;  /* 0x0000000302020211 */ /* 0x000fca00078ec0ff */
[----:B------:R-:W0:Y:S02]  /*97a0*/  @P0 LDS.128 R24, [R2+0x19cd0] ;  /* 0x019cd00002180984 */ /* 0x000e240000000c00 */
[----:B0-----:R-:W-:Y:S01]  /*97b0*/  @P0 R2UR UR40, R27 ;  /* 0x000000001b2802ca */ /* 0x001fe200000e0000 */
[----:B------:R-:W-:Y:S06]  /*97c0*/  @P0 BAR.ARV 0x4, 0x200 ;  /* 0x0108000000000b1d */ /* 0x000fec0000002000 */
[----:B------:R-:W-:Y:S08]  /*97d0*/  @P0 BRA `(.L_x_195) ;  /* 0x0000000800b40947 */ /* 0x000ff00003800000 */
[----:B------:R-:W0:Y:S01]  /*97e0*/  S2R R4, SR_TID.X ;  /* 0x0000000000047919 */ /* 0x000e220000002100 */
[----:B------:R-:W-:Y:S01]  /*97f0*/  ULDC UR4, c[0x0][0xc3c] ;  /* 0x00030f0000047ab9 */ /* 0x000fe20000000800 */
[----:B------:R-:W-:Y:S01]  /*9800*/  IMAD.MOV.U32 R6, RZ, RZ, RZ ;  /* 0x000000ffff067224 */ /* 0x000fe200078e00ff */
[----:B------:R-:W1:Y:S01]  /*9810*/  LDC R24, c[0x0][0xc38] ;  /* 0x00030e00ff187b82 */ /* 0x000e620000000800 */
[----:B------:R-:W-:Y:S01]  /*9820*/  IMAD.MOV.U32 R9, RZ, RZ, RZ ;  /* 0x000000ffff097224 */ /* 0x000fe200078e00ff */
[----:B0-----:R-:W-:-:S04]  /*9830*/  LOP3.LUT R7, R4, 0x1f, RZ, 0xc0, !PT ;  /* 0x0000001f04077812 */ /* 0x001fc800078ec0ff */
[----:B------:R-:W-:-:S04]  /*9840*/  ISETP.NE.AND P0, PT, R7, 0x1f, PT ;  /* 0x0000001f0700780c */ /* 0x000fc80003f05270 */
[----:B------:R-:W-:-:S13]  /*9850*/  ISETP.GE.OR P1, PT, R7, UR4, !P0 ;  /* 0x0000000407007c0c */ /* 0x000fda000c726670 */
[----:B------:R-:W0:Y:S08]  /*9860*/  @!P1 LDC.64 R4, c[0x0][0xc80] ;  /* 0x00032000ff049b82 */ /* 0x000e300000000a00 */
[----:B------:R-:W2:Y:S01]  /*9870*/  @!P1 LDC.64 R2, c[0x0][0xc78] ;  /* 0x00031e00ff029b82 */ /* 0x000ea20000000a00 */
[----:B0-----:R-:W-:-:S05]  /*9880*/  @!P1 IMAD.WIDE.U32 R4, R7, 0x4, R4 ;  /* 0x0000000407049825 */ /* 0x001fca00078e0004 */
[----:B------:R-:W3:Y:S01]  /*9890*/  @!P1 LDG.E R6, desc[UR50][R4.64] ;  /* 0x0000003204069981 */ /* 0x000ee2000c1e1900 */
[----:B--2---:R-:W-:-:S05]  /*98a0*/  @!P1 IMAD.WIDE.U32 R2, R7, 0x4, R2 ;  /* 0x0000000407029825 */ /* 0x004fca00078e0002 */
[----:B------:R-:W3:Y:S01]  /*98b0*/  @!P1 LDG.E R9, desc[UR50][R2.64] ;  /* 0x0000003202099981 */ /* 0x000ee2000c1e1900 */
[C---:B------:R-:W-:Y:S02]  /*98c0*/  ISETP.NE.AND P1, PT, R7.reuse, RZ, PT ;  /* 0x000000ff0700720c */ /* 0x040fe40003f25270 */
[C---:B------:R-:W-:Y:S02]  /*98d0*/  ISETP.GE.U32.AND P2, PT, R7.reuse, 0x2, PT ;  /* 0x000000020700780c */ /* 0x040fe40003f46070 */
[C---:B------:R-:W-:Y:S02]  /*98e0*/  ISETP.GE.U32.AND P3, PT, R7.reuse, 0x4, PT ;  /* 0x000000040700780c */ /* 0x040fe40003f66070 */
[C---:B------:R-:W-:Y:S02]  /*98f0*/  ISETP.GE.U32.AND P4, PT, R7.reuse, 0x8, PT ;  /* 0x000000080700780c */ /* 0x040fe40003f86070 */
[----:B------:R-:W-:Y:S01]  /*9900*/  ISETP.GE.U32.AND P5, PT, R7, 0x10, PT ;  /* 0x000000100700780c */ /* 0x000fe20003fa6070 */
[----:B------:R-:W-:Y:S01]  /*9910*/  UMOV UR4, URZ ;  /* 0x0000003f00047c82 */ /* 0x000fe20008000000 */
[----:B---3--:R-:W-:-:S05]  /*9920*/  IMAD R8, R6, R9, RZ ;  /* 0x0000000906087224 */ /* 0x008fca00078e02ff */
[----:B------:R-:W0:Y:S02]  /*9930*/  SHFL.UP PT, R10, R8, 0x1, RZ ;  /* 0x04200000080a7989 */ /* 0x000e2400000e00ff */
[----:B0-----:R-:W-:-:S05]  /*9940*/  SEL R11, R10, RZ, P1 ;  /* 0x000000ff0a0b7207 */ /* 0x001fca0000800000 */
[----:B------:R-:W-:-:S05]  /*9950*/  IMAD.IADD R11, R8, 0x1, R11 ;  /* 0x00000001080b7824 */ /* 0x000fca00078e020b */
        /* <DEDUP_REMOVED lines=9> */
[----:B------:R-:W0:Y:S01]  /*99f0*/  SHFL.UP PT, R4, R2, 0x10, RZ ;  /* 0x0600000002047989 */ /* 0x000e2200000e00ff */
[----:B------:R-:W2:Y:S01]  /*9a00*/  S2R R11, SR_CTAID.X ;  /* 0x00000000000b7919 */ /* 0x000ea20000002500 */
[----:B0-----:R-:W-:-:S05]  /*9a10*/  SEL R5, R4, RZ, P5 ;  /* 0x000000ff04057207 */ /* 0x001fca0002800000 */
[----:B------:R-:W-:-:S05]  /*9a20*/  IMAD.IADD R5, R2, 0x1, R5 ;  /* 0x0000000102057824 */ /* 0x000fca00078e0205 */
[----:B------:R-:W1:Y:S02]  /*9a30*/  SHFL.IDX PT, R13, R5, 0x1f, 0x1f ;  /* 0x03e01f00050d7f89 */ /* 0x000e6400000e0000 */
[----:B-1----:R-:W-:-:S05]  /*9a40*/  IMAD R8, R13, R24, RZ ;  /* 0x000000180d087224 */ /* 0x002fca00078e02ff */
[----:B--2---:R-:W-:Y:S01]  /*9a50*/  ISETP.GT.AND P6, PT, R8, R11, PT ;  /* 0x0000000b0800720c */ /* 0x004fe20003fc4270 */
[----:B------:R-:W-:-:S12]  /*9a60*/  IMAD.MOV.U32 R3, RZ, RZ, R8 ;  /* 0x000000ffff037224 */ /* 0x000fd800078e0008 */
[----:B------:R-:W-:Y:S05]  /*9a70*/  @P6 BRA `(.L_x_196) ;  /* 0x0000000000a06947 */ /* 0x000fea0003800000 */
[----:B------:R-:W-:Y:S01]  /*9a80*/  IMAD.MOV.U32 R8, RZ, RZ, R3 ;  /* 0x000000ffff087224 */ /* 0x000fe200078e0003 */
[----:B------:R-:W-:Y:S01]  /*9a90*/  UMOV UR4, URZ ;  /* 0x0000003f00047c82 */ /* 0x000fe20008000000 */
[----:B------:R-:W-:-:S05]  /*9aa0*/  ULDC UR5, c[0x0][0xc3c] ;  /* 0x00030f0000057ab9 */ /* 0x000fca0000000800 */
.L_x_198:
[----:B------:R-:W-:-:S04]  /*9ab0*/  UIADD3 UR4, UR4, 0x1f, URZ ;  /* 0x0000001f04047890 */ /* 0x000fc8000fffe03f */
[----:B------:R-:W-:-:S06]  /*9ac0*/  UISETP.GE.AND UP0, UPT, UR4, UR5, UPT ;  /* 0x000000050400728c */ /* 0x000fcc000bf06270 */
[----:B------:R-:W-:-:S13]  /*9ad0*/  PLOP3.LUT P6, PT, PT, PT, UP0, 0x40, 0x0 ;  /* 0x000000000000781c */ /* 0x000fda0003fce808 */
[----:B------:R-:W-:Y:S05]  /*9ae0*/  @!P6 BRA `(.L_x_197) ;  /* 0x0000000400c4e947 */ /* 0x000fea0003800000 */
[----:B------:R-:W-:Y:S01]  /*9af0*/  VIADD R9, R7, UR4 ;  /* 0x0000000407097c36 */ /* 0x000fe20008000000 */
[----:B------:R-:W0:Y:S01]  /*9b00*/  LDC R24, c[0x0][0xc38] ;  /* 0x00030e00ff187b82 */ /* 0x000e220000000800 */
[----:B------:R-:W-:-:S03]  /*9b10*/  IMAD.MOV.U32 R6, RZ, RZ, RZ ;  /* 0x000000ffff067224 */ /* 0x000fc600078e00ff */
[----:B------:R-:W-:-:S13]  /*9b20*/  ISETP.GE.OR P6, PT, R9, UR5, !P0 ;  /* 0x0000000509007c0c */ /* 0x000fda000c7c6670 */
[----:B------:R-:W1:Y:S08]  /*9b30*/  @!P6 LDC.64 R4, c[0x0][0xc80] ;  /* 0x00032000ff04eb82 */ /* 0x000e700000000a00 */
[----:B------:R-:W2:Y:S01]  /*9b40*/  @!P6 LDC.64 R2, c[0x0][0xc78] ;  /* 0x00031e00ff02eb82 */ /* 0x000ea20000000a00 */
[----:B-1----:R-:W-:-:S05]  /*9b50*/  @!P6 IMAD.WIDE R4, R9, 0x4, R4 ;  /* 0x000000040904e825 */ /* 0x002fca00078e0204 */
[----:B------:R-:W3:Y:S01]  /*9b60*/  @!P6 LDG.E R6, desc[UR50][R4.64] ;  /* 0x000000320406e981 */ /* 0x000ee2000c1e1900 */
[----:B--2---:R-:W-:-:S04]  /*9b70*/  @!P6 IMAD.WIDE R2, R9, 0x4, R2 ;  /* 0x000000040902e825 */ /* 0x004fc800078e0202 */
[----:B------:R-:W-:-:S06]  /*9b80*/  IMAD.MOV.U32 R9, RZ, RZ, RZ ;  /* 0x000000ffff097224 */ /* 0x000fcc00078e00ff */
[----:B------:R-:W3:Y:S02]  /*9b90*/  @!P6 LDG.E R9, desc[UR50][R2.64] ;  /* 0x000000320209e981 */ /* 0x000ee4000c1e1900 */
[----:B---3--:R-:W-:-:S05]  /*9ba0*/  IMAD R15, R6, R9, RZ ;  /* 0x00000009060f7224 */ /* 0x008fca00078e02ff */
[----:B------:R-:W1:Y:S02]  /*9bb0*/  SHFL.UP PT, R10, R15, 0x1, RZ ;  /* 0x042000000f0a7989 */ /* 0x000e6400000e00ff */
[----:B-1----:R-:W-:-:S05]  /*9bc0*/  SEL R10, R10, RZ, P1 ;  /* 0x000000ff0a0a7207 */ /* 0x002fca0000800000 */
[----:B------:R-:W-:-:S05]  /*9bd0*/  IMAD.IADD R10, R15, 0x1, R10 ;  /* 0x000000010f0a7824 */ /* 0x000fca00078e020a */
        /* <DEDUP_REMOVED lines=12> */
[----:B------:R-:W0:Y:S02]  /*9ca0*/  SHFL.IDX PT, R15, R5, 0x1f, 0x1f ;  /* 0x03e01f00050f7f89 */ /* 0x000e2400000e0000 */
[----:B0-----:R-:W-:-:S04]  /*9cb0*/  IMAD R15, R15, R24, RZ ;  /* 0x000000180f0f7224 */ /* 0x001fc800078e02ff */
[----:B------:R-:W-:-:S05]  /*9cc0*/  IMAD.IADD R8, R15, 0x1, R8 ;  /* 0x000000010f087824 */ /* 0x000fca00078e0208 */
[----:B------:R-:W-:-:S13]  /*9cd0*/  ISETP.GT.AND P6, PT, R8, R11, PT ;  /* 0x0000000b0800720c */ /* 0x000fda0003fc4270 */
[----:B------:R-:W-:Y:S05]  /*9ce0*/  @!P6 BRA `(.L_x_198) ;  /* 0xfffffffc0070e947 */ /* 0x000fea000383ffff */
[----:B------:R-:W-:-:S07]  /*9cf0*/  IMAD.MOV.U32 R3, RZ, RZ, R15 ;  /* 0x000000ffff037224 */ /* 0x000fce00078e000f */
.L_x_196:
[----:B------:R-:W-:-:S04]  /*9d00*/  IMAD.IADD R10, R8, 0x1, -R3 ;  /* 0x00000001080a7824 */ /* 0x000fc800078e0a03 */
[----:B------:R-:W-:-:S05]  /*9d10*/  IMAD R2, R5, R24, R10 ;  /* 0x0000001805027224 */ /* 0x000fca00078e020a */
[----:B------:R-:W-:-:S13]  /*9d20*/  ISETP.GT.AND P0, PT, R2, R11, PT ;  /* 0x0000000b0200720c */ /* 0x000fda0003f04270 */
[----:B------:R-:W-:Y:S02]  /*9d30*/  VOTEU.ANY UR5, UPT, !P0 ;  /* 0x0000000000057886 */ /* 0x000fe400040e0100 */
[----:B------:R-:W-:Y:S02]  /*9d40*/  UPOPC UR40, UR5 ;  /* 0x00000005002872bf */ /* 0x000fe40008000000 */
[----:B------:R-:W-:-:S04]  /*9d50*/  ISETP.NE.AND P0, PT, RZ, UR5, PT ;  /* 0x00000005ff007c0c */ /* 0x000fc8000bf05270 */
[----:B------:R-:W-:Y:S02]  /*9d60*/  IMAD.U32 R13, RZ, RZ, UR40 ;  /* 0x00000028ff0d7e24 */ /* 0x000fe4000f8e00ff */
[----:B------:R-:W-:-:S03]  /*9d70*/  IMAD.U32 R12, RZ, RZ, UR40 ;  /* 0x00000028ff0c7e24 */ /* 0x000fc6000f8e00ff */
[----:B------:R0:W1:Y:S04]  /*9d80*/  SHFL.IDX PT, R6, R6, R13, 0x1f ;  /* 0x00001f0d06067589 */ /* 0x00006800000e0000 */
[----:B------:R2:W3:Y:S01]  /*9d90*/  SHFL.IDX PT, R9, R9, R12, 0x1f ;  /* 0x00001f0c09097589 */ /* 0x0004e200000e0000 */
[----:B0-----:R-:W-:Y:S01]  /*9da0*/  IMAD.MOV.U32 R13, RZ, RZ, RZ ;  /* 0x000000ffff0d7224 */ /* 0x001fe200078e00ff */
[----:B-1----:R-:W-:-:S04]  /*9db0*/  IABS R4, R6 ;  /* 0x0000000600047213 */ /* 0x002fc80000000000 */
[----:B------:R-:W0:Y:S08]  /*9dc0*/  I2F.RP R8, R4 ;  /* 0x0000000400087306 */ /* 0x000e300000209400 */
[----:B0-----:R-:W0:Y:S02]  /*9dd0*/  MUFU.RCP R8, R8 ;  /* 0x0000000800087308 */ /* 0x001e240000001000 */
[----:B0-----:R-:W-:-:S06]  /*9de0*/  VIADD R2, R8, 0xffffffe ;  /* 0x0ffffffe08027836 */ /* 0x001fcc0000000000 */
[----:B------:R-:W0:Y:S02]  /*9df0*/  F2I.FTZ.U32.TRUNC.NTZ R3, R2 ;  /* 0x0000000200037305 */ /* 0x000e24000021f000 */
[----:B0-----:R-:W-:Y:S01]  /*9e00*/  IMAD.MOV R14, RZ, RZ, -R3 ;  /* 0x000000ffff0e7224 */ /* 0x001fe200078e0a03 */
[----:B--23--:R-:W-:Y:S06]  /*9e10*/  @!P0 BRA `(.L_x_199) ;  /* 0x00000000000c8947 */ /* 0x00cfec0003800000 */
[----:B------:R-:W-:-:S06]  /*9e20*/  UIADD3 UR5, UR40, -0x1, URZ ;  /* 0xffffffff28057890 */ /* 0x000fcc000fffe03f */
[----:B------:R-:W-:-:S05]  /*9e30*/  IMAD.U32 R8, RZ, RZ, UR5 ;  /* 0x00000005ff087e24 */ /* 0x000fca000f8e00ff */
[----:B------:R0:W1:Y:S02]  /*9e40*/  SHFL.IDX PT, R13, R5, R8, 0x1f ;  /* 0x00001f08050d7589 */ /* 0x00006400000e0000 */
.L_x_199:
[----:B-1----:R-:W-:Y:S01]  /*9e50*/  IMAD R24, R13, R24, R10 ;  /* 0x000000180d187224 */ /* 0x002fe200078e020a */
[----:B------:R-:W-:Y:S01]  /*9e60*/  IABS R2, R9 ;  /* 0x0000000900027213 */ /* 0x000fe20000000000 */
[----:B0-----:R-:W-:Y:S01]  /*9e70*/  IMAD.MOV.U32 R5, RZ, RZ, R14 ;  /* 0x000000ffff057224 */ /* 0x001fe200078e000e */
[----:B------:R-:W-:Y:S01]  /*9e80*/  IABS R12, R6 ;  /* 0x00000006000c7213 */ /* 0x000fe20000000000 */
[----:B------:R-:W-:Y:S01]  /*9e90*/  IMAD.IADD R25, R11, 0x1, -R24 ;  /* 0x000000010b197824 */ /* 0x000fe200078e0a18 */
[----:B------:R-:W-:Y:S01]  /*9ea0*/  UIADD3 UR40, UR40, UR4, URZ ;  /* 0x0000000428287290 */ /* 0x000fe2000fffe03f */
[----:B------:R-:W-:Y:S02]  /*9eb0*/  IMAD R11, R5, R4, RZ ;  /* 0x00000004050b7224 */ /* 0x000fe400078e02ff */
[----:B------:R-:W-:Y:S01]  /*9ec0*/  IMAD.MOV.U32 R5, RZ, RZ, R2 ;  /* 0x000000ffff057224 */ /* 0x000fe200078e0002 */
[----:B------:R-:W-:Y:S01]  /*9ed0*/  IABS R10, R25 ;  /* 0x00000019000a7213 */ /* 0x000fe20000000000 */
[----:B------:R-:W-:-:S02]  /*9ee0*/  IMAD.MOV.U32 R2, RZ, RZ, RZ ;  /* 0x000000ffff027224 */ /* 0x000fc400078e00ff */
[----:B------:R-:W0:Y:S01]  /*9ef0*/  I2F.RP R8, R5 ;  /* 0x0000000500087306 */ /* 0x000e220000209400 */
[----:B------:R-:W-:Y:S02]  /*9f00*/  IMAD.MOV R12, RZ, RZ, -R12 ;  /* 0x000000ffff0c7224 */ /* 0x000fe400078e0a0c */
[----:B------:R-:W-:-:S04]  /*9f10*/  IMAD.HI.U32 R2, R3, R11, R2 ;  /* 0x0000000b03027227 */ /* 0x000fc800078e0002 */
[----:B------:R-:W-:Y:S02]  /*9f20*/  IMAD.MOV.U32 R3, RZ, RZ, R10 ;  /* 0x000000ffff037224 */ /* 0x000fe400078e000a */
[----:B------:R-:W-:Y:S02]  /*9f30*/  IMAD.MOV.U32 R10, RZ, RZ, R12 ;  /* 0x000000ffff0a7224 */ /* 0x000fe400078e000c */
[----:B------:R-:W-:-:S04]  /*9f40*/  IMAD.HI.U32 R2, R2, R3, RZ ;  /* 0x0000000302027227 */ /* 0x000fc800078e00ff */
[----:B------:R-:W-:Y:S01]  /*9f50*/  IMAD R3, R2, R10, R3 ;  /* 0x0000000a02037224 */ /* 0x000fe200078e0203 */
[----:B0-----:R-:W0:Y:S04]  /*9f60*/  MUFU.RCP R8, R8 ;  /* 0x0000000800087308 */ /* 0x001e280000001000 */
[----:B------:R-:W-:-:S13]  /*9f70*/  ISETP.GT.U32.AND P1, PT, R4, R3, PT ;  /* 0x000000030400720c */ /* 0x000fda0003f24070 */
[----:B------:R-:W-:Y:S02]  /*9f80*/  @!P1 IMAD.IADD R3, R3, 0x1, -R4 ;  /* 0x0000000103039824 */ /* 0x000fe400078e0a04 */
[----:B0-----:R-:W-:Y:S02]  /*9f90*/  VIADD R10, R8, 0xffffffe ;  /* 0x0ffffffe080a7836 */ /* 0x001fe40000000000 */
[----:B------:R-:W-:Y:S01]  /*9fa0*/  @!P1 VIADD R2, R2, 0x1 ;  /* 0x0000000102029836 */ /* 0x000fe20000000000 */
[----:B------:R-:W-:Y:S02]  /*9fb0*/  ISETP.GE.U32.AND P0, PT, R3, R4, PT ;  /* 0x000000040300720c */ /* 0x000fe40003f06070 */
[----:B------:R-:W-:Y:S01]  /*9fc0*/  LOP3.LUT R4, R25, R6, RZ, 0x3c, !PT ;  /* 0x0000000619047212 */ /* 0x000fe200078e3cff */
[----:B------:R0:W1:Y:S01]  /*9fd0*/  F2I.FTZ.U32.TRUNC.NTZ R3, R10 ;  /* 0x0000000a00037305 */ /* 0x000062000021f000 */
[----:B------:R-:W-:Y:S02]  /*9fe0*/  ISETP.NE.AND P1, PT, R6, RZ, PT ;  /* 0x000000ff0600720c */ /* 0x000fe40003f25270 */
[----:B------:R-:W-:-:S02]  /*9ff0*/  ISETP.GE.AND P2, PT, R4, RZ, PT ;  /* 0x000000ff0400720c */ /* 0x000fc40003f46270 */
[----:B0-----:R-:W-:-:S05]  /*a000*/  IABS R10, R9 ;  /* 0x00000009000a7213 */ /* 0x001fca0000000000 */
[----:B------:R-:W-:-:S04]  /*a010*/  @P0 VIADD R2, R2, 0x1 ;  /* 0x0000000102020836 */ /* 0x000fc80000000000 */
[----:B------:R-:W-:Y:S02]  /*a020*/  IMAD.MOV.U32 R8, RZ, RZ, R2 ;  /* 0x000000ffff087224 */ /* 0x000fe400078e0002 */
[----:B-1----:R-:W-:Y:S02]  /*a030*/  IMAD.MOV R2, RZ, RZ, -R3 ;  /* 0x000000ffff027224 */ /* 0x002fe400078e0a03 */
[----:B------:R-:W-:Y:S01]  /*a040*/  @!P2 IMAD.MOV R8, RZ, RZ, -R8 ;  /* 0x000000ffff08a224 */ /* 0x000fe200078e0a08 */
[----:B------:R-:W-:Y:S01]  /*a050*/  @!P1 LOP3.LUT R8, RZ, R6, RZ, 0x33, !PT ;  /* 0x00000006ff089212 */ /* 0x000fe200078e33ff */
[----:B------:R-:W-:Y:S02]  /*a060*/  IMAD R11, R2, R5, RZ ;  /* 0x00000005020b7224 */ /* 0x000fe400078e02ff */
[----:B------:R-:W-:Y:S01]  /*a070*/  IMAD.MOV.U32 R2, RZ, RZ, RZ ;  /* 0x000000ffff027224 */ /* 0x000fe200078e00ff */
[----:B------:R-:W-:Y:S01]  /*a080*/  IABS R4, R8 ;  /* 0x0000000800047213 */ /* 0x000fe20000000000 */
[----:B------:R-:W-:-:S02]  /*a090*/  IMAD.MOV R10, RZ, RZ, -R10 ;  /* 0x000000ffff0a7224 */ /* 0x000fc400078e0a0a */
[----:B------:R-:W-:-:S04]  /*a0a0*/  IMAD.HI.U32 R2, R3, R11, R2 ;  /* 0x0000000b03027227 */ /* 0x000fc800078e0002 */
[----:B------:R-:W-:Y:S02]  /*a0b0*/  IMAD.MOV.U32 R3, RZ, RZ, R4 ;  /* 0x000000ffff037224 */ /* 0x000fe400078e0004 */
[----:B------:R-:W-:Y:S02]  /*a0c0*/  IMAD.MOV.U32 R4, RZ, RZ, R10 ;  /* 0x000000ffff047224 */ /* 0x000fe400078e000a */
[----:B------:R-:W-:-:S04]  /*a0d0*/  IMAD.HI.U32 R2, R2, R3, RZ ;  /* 0x0000000302027227 */ /* 0x000fc800078e00ff */
[----:B------:R-:W-:Y:S01]  /*a0e0*/  IMAD R4, R2, R4, R3 ;  /* 0x0000000402047224 */ /* 0x000fe200078e0203 */
[----:B------:R-:W-:Y:S01]  /*a0f0*/  LOP3.LUT R3, R8, R9, RZ, 0x3c, !PT ;  /* 0x0000000908037212 */ /* 0x000fe200078e3cff */
[----:B------:R-:W-:-:S03]  /*a100*/  IMAD R6, R6, R8, RZ ;  /* 0x0000000806067224 */ /* 0x000fc600078e02ff */
[----:B------:R-:W-:Y:S01]  /*a110*/  ISETP.GT.U32.AND P1, PT, R5, R4, PT ;  /* 0x000000040500720c */ /* 0x000fe20003f24070 */
[----:B------:R-:W-:Y:S01]  /*a120*/  IMAD.IADD R25, R25, 0x1, -R6 ;  /* 0x0000000119197824 */ /* 0x000fe200078e0a06 */
[----:B------:R-:W-:-:S11]  /*a130*/  ISETP.GE.AND P2, PT, R3, RZ, PT ;  /* 0x000000ff0300720c */ /* 0x000fd60003f46270 */
[----:B------:R-:W-:Y:S02]  /*a140*/  @!P1 IMAD.IADD R4, R4, 0x1, -R5 ;  /* 0x0000000104049824 */ /* 0x000fe400078e0a05 */
[----:B------:R-:W-:Y:S01]  /*a150*/  @!P1 VIADD R2, R2, 0x1 ;  /* 0x0000000102029836 */ /* 0x000fe20000000000 */
[----:B------:R-:W-:Y:S02]  /*a160*/  ISETP.NE.AND P1, PT, R9, RZ, PT ;  /* 0x000000ff0900720c */ /* 0x000fe40003f25270 */
[----:B------:R-:W-:-:S13]  /*a170*/  ISETP.GE.U32.AND P0, PT, R4, R5, PT ;  /* 0x000000050400720c */ /* 0x000fda0003f06070 */
[----:B------:R-:W-:-:S04]  /*a180*/  @P0 VIADD R2, R2, 0x1 ;  /* 0x0000000102020836 */ /* 0x000fc80000000000 */
[----:B------:R-:W-:Y:S01]  /*a190*/  @!P2 IMAD.MOV R2, RZ, RZ, -R2 ;  /* 0x000000ffff02a224 */ /* 0x000fe200078e0a02 */
[----:B------:R-:W-:-:S05]  /*a1a0*/  @!P1 LOP3.LUT R2, RZ, R9, RZ, 0x33, !PT ;  /* 0x00000009ff029212 */ /* 0x000fca00078e33ff */
[----:B------:R-:W-:-:S04]  /*a1b0*/  IMAD.MOV R26, RZ, RZ, -R2 ;  /* 0x000000ffff1a7224 */ /* 0x000fc800078e0a02 */
[C---:B------:R-:W-:Y:S02]  /*a1c0*/  IMAD R26, R9.reuse, R26, R8 ;  /* 0x0000001a091a7224 */ /* 0x040fe400078e0208 */
[----:B------:R-:W-:-:S04]  /*a1d0*/  IMAD R9, R9, 0x1000000, R2 ;  /* 0x0100000009097824 */ /* 0x000fc800078e0202 */
[----:B------:R-:W-:Y:S01]  /*a1e0*/  IMAD R26, R26, 0x10000, R9 ;  /* 0x000100001a1a7824 */ /* 0x000fe200078e0209 */
[----:B------:R-:W-:Y:S06]  /*a1f0*/  BRA `(.L_x_200) ;  /* 0x0000000000107947 */ /* 0x000fec0003800000 */
.L_x_197:
[----:B------:R-:W-:Y:S01]  /*a200*/  IMAD.MOV.U32 R24, RZ, RZ, R11 ;  /* 0x000000ffff187224 */ /* 0x000fe200078e000b */
[----:B------:R-:W-:Y:S01]  /*a210*/  ULDC UR40, c[0x0][0xc3c] ;  /* 0x00030f0000287ab9 */ /* 0x000fe20000000800 */
[----:B------:R-:W-:Y:S02]  /*a220*/  IMAD.MOV.U32 R25, RZ, RZ, RZ ;  /* 0x000000ffff197224 */ /* 0x000fe400078e00ff */
[----:B------:R-:W-:-:S07]  /*a230*/  IMAD.MOV.U32 R26, RZ, RZ, RZ ;  /* 0x000000ffff1a7224 */ /* 0x000fce00078e00ff */
.L_x_200:
[----:B------:R-:W-:Y:S01]  /*a240*/  ISETP.NE.AND P0, PT, R7, RZ, PT ;  /* 0x000000ff0700720c */ /* 0x000fe20003f05270 */
[----:B------:R-:W-:-:S12]  /*a250*/  IMAD.U32 R27, RZ, RZ, UR40 ;  /* 0x00000028ff1b7e24 */ /* 0x000fd8000f8e00ff */
[----:B------:R-:W0:Y:S01]  /*a260*/  @!P0 S2R R3, SR_CgaCtaId ;  /* 0x0000000000038919 */ /* 0x000e220000008800 */
[----:B------:R-:W-:-:S04]  /*a270*/  @!P0 MOV R2, 0x400 ;  /* 0x0000040000028802 */ /* 0x000fc80000000f00 */
[----:B0-----:R-:W-:-:S05]  /*a280*/  @!P0 LEA R2, R3, R2, 0x18 ;  /* 0x0000000203028211 */ /* 0x001fca00078ec0ff */
[----:B------:R0:W-:Y:S01]  /*a290*/  @!P0 STS.128 [R2+0x19cd0], R24 ;  /* 0x019cd01802008388 */ /* 0x0001e20000000c00 */
[----:B------:R-:W-:Y:S06]  /*a2a0*/  BAR.ARV 0x5, 0x200 ;  /* 0x0148000000007b1d */ /* 0x000fec0000002000 */
.L_x_195:
[----:B------:R-:W-:Y:S01]  /*a2b0*/  ULDC UR4, c[0x0][0xc3c] ;  /* 0x00030f0000047ab9 */ /* 0x000fe20000000800 */
[----:B------:R1:W-:Y:S01]  /*a2c0*/  STL [R1+0x24], RZ ;  /* 0x000024ff01007387 */ /* 0x0003e20000100800 */
[----:B------:R-:W-:Y:S01]  /*a2d0*/  UISETP.GE.AND UP0, UPT, UR40, UR4, UPT ;  /* 0x000000042800728c */ /* 0x000fe2000bf06270 */
[----:B------:R-:W-:Y:S02]  /*a2e0*/  IMAD.MOV.U32 R22, RZ, RZ, 0x1 ;  /* 0x00000001ff167424 */ /* 0x000fe400078e00ff */
[----:B------:R-:W-:-:S03]  /*a2f0*/  IMAD.MOV.U32 R19, RZ, RZ, RZ ;  /* 0x000000ffff137224 */ /* 0x000fc600078e00ff */
[----:B------:R-:W-:-:S13]  /*a300*/  PLOP3.LUT P0, PT, PT, PT, UP0, 0x80, 0x0 ;  /* 0x000000000000781c */ /* 0x000fda0003f0f008 */
[----:B-1----:R-:W-:Y:S05]  /*a310*/  @P0 BRA `(.L_x_201) ;  /* 0x0000004800d40947 */ /* 0x002fea0003800000 */
[----:B------:R-:W0:Y:S01]  /*a320*/  S2R R8, SR_TID.X ;  /* 0x0000000000087919 */ /* 0x000e220000002100 */
[----:B------:R-:W1:Y:S01]  /*a330*/  S2UR UR4, SR_CgaCtaId ;  /* 0x00000000000479c3 */ /* 0x000e620000008800 */
[----:B------:R-:W-:Y:S01]  /*a340*/  IMAD.SHL.U32 R7, R0, 0x800, RZ ;  /* 0x0000080000077824 */ /* 0x000fe200078e00ff */
[----:B------:R-:W-:Y:S01]  /*a350*/  MOV R16, 0x400 ;  /* 0x0000040000107802 */ /* 0x000fe20000000f00 */
[----:B------:R-:W-:Y:S01]  /*a360*/  IMAD.MOV.U32 R22, RZ, RZ, 0x1 ;  /* 0x00000001ff167424 */ /* 0x000fe200078e00ff */
[----:B------:R-:W-:Y:S01]  /*a370*/  ULOP3.LUT UR44, UR38, 0x2, URZ, 0xfc, !UPT ;  /* 0x00000002262c7892 */ /* 0x000fe2000f8efc3f */
[----:B------:R-:W-:Y:S01]  /*a380*/  IMAD.MOV.U32 R19, RZ, RZ, RZ ;  /* 0x000000ffff137224 */ /* 0x000fe200078e00ff */
[----:B------:R-:W-:Y:S01]  /*a390*/  ULOP3.LUT UR45, UR38, 0x1, URZ, 0xfc, !UPT ;  /* 0x00000001262d7892 */ /* 0x000fe2000f8efc3f */
[----:B------:R-:W-:Y:S01]  /*a3a0*/  ULDC UR46, c[0x0][0xc] ;  /* 0x00000300002e7ab9 */ /* 0x000fe20000000800 */
[C---:B0-----:R-:W-:Y:S01]  /*a3b0*/  IMAD.SHL.U32 R2, R8.reuse, 0x20, RZ ;  /* 0x0000002008027824 */ /* 0x041fe200078e00ff */
[----:B------:R-:W-:Y:S01]  /*a3c0*/  SHF.R.U32.HI R4, RZ, 0x1, R8 ;  /* 0x00000001ff047819 */ /* 0x000fe20000011608 */
[C---:B------:R-:W-:Y:S01]  /*a3d0*/  IMAD.SHL.U32 R5, R8.reuse, 0x80, RZ ;  /* 0x0000008008057824 */ /* 0x040fe200078e00ff */
[C---:B------:R-:W-:Y:S01]  /*a3e0*/  LOP3.LUT P0, RZ, R8.reuse, 0x4, RZ, 0xc0, !PT ;  /* 0x0000000408ff7812 */ /* 0x040fe2000780c0ff */
[----:B------:R-:W-:Y:S01]  /*a3f0*/  IMAD.SHL.U32 R6, R8, 0x4, RZ ;  /* 0x0000000408067824 */ /* 0x000fe200078e00ff */
[----:B------:R-:W-:Y:S01]  /*a400*/  LOP3.LUT R3, R2, 0x80, RZ, 0xc0, !PT ;  /* 0x0000008002037812 */ /* 0x000fe200078ec0ff */
[----:B------:R-:W-:Y:S01]  /*a410*/  IMAD.SHL.U32 R29, R8, 0x10, RZ ;  /* 0x00000010081d7824 */ /* 0x000fe200078e00ff */
[----:B------:R-:W-:-:S02]  /*a420*/  LOP3.LUT R2, R2, 0x360, RZ, 0xc0, !PT ;  /* 0x0000036002027812 */ /* 0x000fc400078ec0ff */
[----:B------:R-:W-:Y:S02]  /*a430*/  LOP3.LUT R3, R3, 0x10, R4, 0xf8, !PT ;  /* 0x0000001003037812 */ /* 0x000fe400078ef804 */
[----:B------:R-:W-:Y:S02]  /*a440*/  LOP3.LUT R4, R4, 0x20, RZ, 0xc0, !PT ;  /* 0x0000002004047812 */ /* 0x000fe400078ec0ff */
[----:B------:R-:W-:Y:S02]  /*a450*/  LOP3.LUT R0, R5, 0x400, RZ, 0xc0, !PT ;  /* 0x0000040005007812 */ /* 0x000fe400078ec0ff */
[----:B------:R-:W-:Y:S02]  /*a460*/  LOP3.LUT R4, R4, 0x10, R8, 0xf8, !PT ;  /* 0x0000001004047812 */ /* 0x000fe400078ef808 */
[----:B------:R-:W-:Y:S02]  /*a470*/  LOP3.LUT R3, R3, 0x10, R6, 0x78, !PT ;  /* 0x0000001003037812 */ /* 0x000fe400078e7806 */
[----:B------:R-:W-:-:S02]  /*a480*/  LOP3.LUT R4, R4, 0x380, R5, 0xf8, !PT ;  /* 0x0000038004047812 */ /* 0x000fc400078ef805 */
[----:B------:R-:W-:Y:S02]  /*a490*/  LOP3.LUT R2, R2, 0x400, R29, 0xf8, !PT ;  /* 0x0000040002027812 */ /* 0x000fe400078ef81d */
[----:B------:R-:W-:Y:S01]  /*a4a0*/  LOP3.LUT R0, R0, 0x800, R7, 0xf8, !PT ;  /* 0x0000080000007812 */ /* 0x000fe200078ef807 */
[----:B------:R-:W-:Y:S01]  /*a4b0*/  IMAD.SHL.U32 R7, R8, 0x2, RZ ;  /* 0x0000000208077824 */ /* 0x000fe200078e00ff */
[----:B------:R-:W-:Y:S02]  /*a4c0*/  LOP3.LUT R5, R4, 0x70, R29, 0x78, !PT ;  /* 0x0000007004057812 */ /* 0x000fe400078e781d */
[----:B------:R-:W-:Y:S02]  /*a4d0*/  LOP3.LUT R2, R2, R3, RZ, 0xfc, !PT ;  /* 0x0000000302027212 */ /* 0x000fe400078efcff */
[----:B------:R-:W-:Y:S01]  /*a4e0*/  LOP3.LUT R0, R0, R5, RZ, 0xfc, !PT ;  /* 0x0000000500007212 */ /* 0x000fe200078efcff */
[----:B-1----:R-:W-:Y:S01]  /*a4f0*/  IMAD.U32 R5, RZ, RZ, UR4 ;  /* 0x00000004ff057e24 */ /* 0x002fe2000f8e00ff */
[----:B------:R-:W-:Y:S01]  /*a500*/  LOP3.LUT R6, R29, 0x90, RZ, 0xc0, !PT ;  /* 0x000000901d067812 */ /* 0x000fe200078ec0ff */
[----:B------:R0:W-:Y:S03]  /*a510*/  STL [R1+0x18], R2 ;  /* 0x0000180201007387 */ /* 0x0001e60000100800 */
[----:B------:R-:W-:Y:S01]  /*a520*/  LOP3.LUT R6, R6, 0x10, R7, 0x78, !PT ;  /* 0x0000001006067812 */ /* 0x000fe200078e7807 */
[----:B------:R1:W-:Y:S01]  /*a530*/  STL [R1+0x10], R0 ;  /* 0x0000100001007387 */ /* 0x0003e20000100800 */
[----:B------:R-:W-:-:S02]  /*a540*/  LOP3.LUT R7, R8, 0x7f, RZ, 0xc0, !PT ;  /* 0x0000007f08077812 */ /* 0x000fc400078ec0ff */
[----:B------:R-:W-:Y:S02]  /*a550*/  LOP3.LUT R3, R6, 0x760, R29, 0xf8, !PT ;  /* 0x0000076006037812 */ /* 0x000fe400078ef81d */
[----:B------:R-:W-:Y:S01]  /*a560*/  LEA R16, R5, R16, 0x18 ;  /* 0x0000001005107211 */ /* 0x000fe200078ec0ff */
[----:B0-----:R-:W-:Y:S01]  /*a570*/  IMAD.MOV.U32 R2, RZ, RZ, 0x40 ;  /* 0x00000040ff027424 */ /* 0x001fe200078e00ff */
[----:B------:R-:W-:Y:S01]  /*a580*/  LOP3.LUT R29, R29, 0x10, RZ, 0xc0, !PT ;  /* 0x000000101d1d7812 */ /* 0x000fe200078ec0ff */
[----:B------:R-:W-:Y:S01]  /*a590*/  STL [R1+0xc], R3 ;  /* 0x00000c0301007387 */ /* 0x000fe20000100800 */
[----:B-1----:R-:W-:Y:S02]  /*a5a0*/  IMAD.SHL.U32 R0, R8, 0x40, RZ ;  /* 0x0000004008007824 */ /* 0x002fe400078e00ff */
[----:B------:R-:W-:Y:S01]  /*a5b0*/  SEL R2, R2, 0xffffffc0, !P0 ;  /* 0xffffffc002027807 */ /* 0x000fe20004000000 */
[----:B------:R-:W-:Y:S02]  /*a5c0*/  STL [R1+0x8], R5 ;  /* 0x0000080501007387 */ /* 0x000fe40000100800 */
[----:B------:R-:W-:-:S02]  /*a5d0*/  LOP3.LUT R4, R0, 0x40, RZ, 0xc0, !PT ;  /* 0x0000004000047812 */ /* 0x000fc400078ec0ff */
[----:B------:R0:W-:Y:S01]  /*a5e0*/  STL [R1+0x14], R2 ;  /* 0x0000140201007387 */ /* 0x0001e20000100800 */
[----:B------:R-:W-:-:S03]  /*a5f0*/  SHF.R.U32.HI R0, RZ, 0x1, R7 ;  /* 0x00000001ff007819 */ /* 0x000fc60000011607 */
[----:B------:R1:W-:Y:S01]  /*a600*/  STL [R1+0x24], RZ ;  /* 0x000024ff01007387 */ /* 0x0003e20000100800 */
[----:B------:R-:W-:Y:S01]  /*a610*/  LOP3.LUT R0, R0, R4, RZ, 0xfc, !PT ;  /* 0x0000000400007212 */ /* 0x000fe200078efcff */
[----:B------:R-:W-:Y:S01]  /*a620*/  IMAD.IADD R0, R16, 0x1, R3 ;  /* 0x0000000110007824 */ /* 0x000fe200078e0203 */
[C---:B------:R-:W-:Y:S02]  /*a630*/  LOP3.LUT R4, R29.reuse, 0x20, RZ, 0xfc, !PT ;  /* 0x000000201d047812 */ /* 0x040fe400078efcff */
[----:B0-----:R-:W-:Y:S02]  /*a640*/  LOP3.LUT R2, R29, 0x40, RZ, 0xfc, !PT ;  /* 0x000000401d027812 */ /* 0x001fe400078efcff */
[----:B------:R1:W-:Y:S05]  /*a650*/  STL [R1+0x1c], R0 ;  /* 0x00001c0001007387 */ /* 0x0003ea0000100800 */
.L_x_275:
[----:B------:R-:W-:Y:S01]  /*a660*/  ULDC.64 UR4, c[0x0][0xc88] ;  /* 0x0003220000047ab9 */ /* 0x000fe20000000a00 */
[----:B------:R-:W-:Y:S01]  /*a670*/  ULDC.64 UR8, c[0x0][0xa18] ;  /* 0x0002860000087ab9 */ /* 0x000fe20000000a00 */
[----:B------:R-:W-:Y:S01]  /*a680*/  UIMAD.WIDE UR4, UR40, 0x4, UR4 ;  /* 0x00000004280478a5 */ /* 0x000fe2000f8e0204 */
[----:B------:R-:W-:Y:S01]  /*a690*/  IMAD.MOV.U32 R18, RZ, RZ, RZ ;  /* 0x000000ffff127224 */ /* 0x000fe200078e00ff */
[----:B------:R-:W-:Y:S01]  /*a6a0*/  ULDC.64 UR6, c[0x0][0xa00] ;  /* 0x0002800000067ab9 */ /* 0x000fe20000000a00 */
[----:B0-----:R-:W0:Y:S03]  /*a6b0*/  LDC R17, c[0x0][0x2f0] ;  /* 0x0000bc00ff117b82 */ /* 0x001e260000000800 */
[----:B-1----:R-:W-:Y:S02]  /*a6c0*/  IMAD.U32 R2, RZ, RZ, UR4 ;  /* 0x00000004ff027e24 */ /* 0x002fe4000f8e00ff */
[----:B------:R-:W-:Y:S01]  /*a6d0*/  IMAD.U32 R3, RZ, RZ, UR5 ;  /* 0x00000005ff037e24 */ /* 0x000fe2000f8e00ff */
[----:B------:R-:W-:-:S04]  /*a6e0*/  ULDC.64 UR4, c[0x0][0xa28] ;  /* 0x00028a0000047ab9 */ /* 0x000fc80000000a00 */
[----:B------:R-:W2:Y:S01]  /*a6f0*/  LDG.E R2, desc[UR50][R2.64] ;  /* 0x0000003202027981 */ /* 0x000ea2000c1e1900 */
[----:B------:R-:W-:-:S04]  /*a700*/  UISETP.NE.U32.AND UP0, UPT, UR4, URZ, UPT ;  /* 0x0000003f0400728c */ /* 0x000fc8000bf05070 */
[----:B------:R-:W-:-:S06]  /*a710*/  UISETP.NE.AND.EX UP0, UPT, UR5, URZ, UPT, UP0 ;  /* 0x0000003f0500728c */ /* 0x000fcc000bf05300 */
[----:B------:R-:W-:Y:S02]  /*a720*/  PLOP3.LUT P0, PT, PT, PT, UP0, 0x80, 0x0 ;  /* 0x000000000000781c */ /* 0x000fe40003f0f008 */
[----:B--2---:R-:W-:-:S13]  /*a730*/  R2UR UR43, R2 ;  /* 0x00000000022b72ca */ /* 0x004fda00000e0000 */
[----:B------:R-:W-:Y:S02]  /*a740*/  USHF.R.S32.HI UR42, URZ, 0x1f, UR43 ;  /* 0x0000001f3f2a7899 */ /* 0x000fe4000801142b */
[----:B------:R-:W-:-:S04]  /*a750*/  @UP0 ULEA UR4, UP1, UR43, UR4, 0x2 ;  /* 0x000000042b040291 */ /* 0x000fc8000f82103f */
[----:B------:R-:W-:Y:S02]  /*a760*/  @UP0 ULEA.HI.X UR5, UR43, UR5, UR42, 0x2, UP1 ;  /* 0x000000052b050291 */ /* 0x000fe400088f142a */
[----:B------:R-:W-:Y:S01]  /*a770*/  UISETP.NE.U32.AND UP0, UPT, UR8, URZ, UPT ;  /* 0x0000003f0800728c */ /* 0x000fe2000bf05070 */
[----:B------:R-:W-:Y:S01]  /*a780*/  IMAD.U32 R2, RZ, RZ, UR4 ;  /* 0x00000004ff027e24 */ /* 0x000fe2000f8e00ff */
[----:B------:R-:W-:Y:S02]  /*a790*/  UISETP.NE.U32.AND UP1, UPT, UR6, URZ, UPT ;  /* 0x0000003f0600728c */ /* 0x000fe4000bf25070 */
[----:B------:R-:W-:Y:S01]  /*a7a0*/  UISETP.NE.AND.EX UP0, UPT, UR9, URZ, UPT, UP0 ;  /* 0x0000003f0900728c */ /* 0x000fe2000bf05300 */
[----:B------:R-:W-:Y:S01]  /*a7b0*/  IMAD.U32 R3, RZ, RZ, UR5 ;  /* 0x00000005ff037e24 */ /* 0x000fe2000f8e00ff */
[----:B------:R-:W-:Y:S02]  /*a7c0*/  USHF.L.U32 UR37, UR43, 0x2, URZ ;  /* 0x000000022b257899 */ /* 0x000fe4000800063f */
[----:B------:R-:W-:-:S02]  /*a7d0*/  UISETP.NE.AND.EX UP2, UPT, UR7, URZ, UPT, UP1 ;  /* 0x0000003f0700728c */ /* 0x000fc4000bf45310 */
[----:B------:R-:W-:Y:S01]  /*a7e0*/  USHF.L.U64.HI UR36, UR43, 0x2, UR42 ;  /* 0x000000022b247899 */ /* 0x000fe2000801022a */
[----:B------:R2:W3:Y:S01]  /*a7f0*/  @P0 LDG.E R18, desc[UR50][R2.64] ;  /* 0x0000003202120981 */ /* 0x0004e2000c1e1900 */
[----:B------:R-:W-:Y:S01]  /*a800*/  UIADD3 UR5, UP1, UR37, UR6, URZ ;  /* 0x0000000625057290 */ /* 0x000fe2000ff3e03f */
[----:B------:R-:W-:Y:S01]  /*a810*/  PLOP3.LUT P1, PT, PT, PT, UP0, 0x80, 0x0 ;  /* 0x000000000000781c */ /* 0x000fe20003f2f008 */
[----:B------:R-:W-:Y:S01]  /*a820*/  UMOV UR39, URZ ;  /* 0x0000003f00277c82 */ /* 0x000fe20008000000 */
[----:B------:R-:W-:Y:S01]  /*a830*/  PLOP3.LUT P0, PT, PT, PT, UP2, 0x80, 0x0 ;  /* 0x000000000000781c */ /* 0x000fe20003f0f028 */
[----:B------:R-:W-:Y:S02]  /*a840*/  UIADD3.X UR6, UR36, UR7, URZ, UP1, !UPT ;  /* 0x0000000724067290 */ /* 0x000fe40008ffe43f */
[----:B------:R-:W-:Y:S01]  /*a850*/  @UP0 UIADD3 UR4, UP1, UR37, UR8, URZ ;  /* 0x0000000825040290 */ /* 0x000fe2000ff3e03f */
[----:B------:R-:W-:Y:S01]  /*a860*/  IMAD.U32 R4, RZ, RZ, UR5 ;  /* 0x00000005ff047e24 */ /* 0x000fe2000f8e00ff */
[----:B------:R-:W-:-:S02]  /*a870*/  UP2UR UR47, UPR, URZ, 0x4 ;  /* 0x000000043f2f7883 */ /* 0x000fc40008000000 */
[----:B------:R-:W-:Y:S01]  /*a880*/  @UP0 UIADD3.X UR5, UR36, UR9, URZ, UP1, !UPT ;  /* 0x0000000924050290 */ /* 0x000fe20008ffe43f */
[----:B------:R-:W-:Y:S02]  /*a890*/  IMAD.U32 R5, RZ, RZ, UR6 ;  /* 0x00000006ff057e24 */ /* 0x000fe4000f8e00ff */
[----:B--2---:R-:W-:-:S03]  /*a8a0*/  IMAD.U32 R2, RZ, RZ, UR4 ;  /* 0x00000004ff027e24 */ /* 0x004fc6000f8e00ff */
[----:B------:R-:W-:Y:S01]  /*a8b0*/  IMAD.U32 R3, RZ, RZ, UR5 ;  /* 0x00000005ff037e24 */ /* 0x000fe2000f8e00ff */
[----:B-1----:R-:W2:Y:S04]  /*a8c0*/  @P0 LDG.E R0, desc[UR50][R4.64] ;  /* 0x0000003204000981 */ /* 0x002ea8000c1e1900 */
[----:B------:R1:W4:Y:S02]  /*a8d0*/  @P1 LDG.E R6, desc[UR50][R2.64] ;  /* 0x0000003202061981 */ /* 0x000324000c1e1900 */
[----:B-1----:R-:W1:Y:S02]  /*a8e0*/  LDC.64 R2, c[0x0][0x418] ;  /* 0x00010600ff027b82 */ /* 0x002e640000000a00 */
[----:B-1----:R-:W-:-:S06]  /*a8f0*/  ISETP.NE.U32.AND P0, PT, R2, RZ, PT ;  /* 0x000000ff0200720c */ /* 0x002fcc0003f05070 */
[----:B------:R-:W1:Y:S01]  /*a900*/  LDC R2, c[0x0][0x424] ;  /* 0x00010900ff027b82 */ /* 0x000e620000000800 */
[----:B------:R-:W-:-:S04]  /*a910*/  ISETP.NE.AND.EX P0, PT, R3, RZ, PT, P0 ;  /* 0x000000ff0300720c */ /* 0x000fc80003f05300 */
[----:B-1----:R-:W-:Y:S02]  /*a920*/  SEL R2, R2, 0x1, P0 ;  /* 0x0000000102027807 */ /* 0x002fe40000000000 */
[----:B------:R-:W-:-:S03]  /*a930*/  PLOP3.LUT P0, PT, PT, PT, UP2, 0x80, 0x0 ;  /* 0x000000000000781c */ /* 0x000fc60003f0f028 */
[----:B0-----:R-:W-:Y:S01]  /*a940*/  IMAD R17, R2, R17, RZ ;  /* 0x0000001102117224 */ /* 0x001fe200078e02ff */
[----:B---3--:R0:W-:Y:S09]  /*a950*/  STL [R1], R18 ;  /* 0x0000001201007387 */ /* 0x0081f20000100800 */
[----:B--2---:R-:W-:-:S02]  /*a960*/  @P0 R2UR UR39, R0 ;  /* 0x00000000002702ca */ /* 0x004fc400000e0000 */
[----:B----4-:R-:W-:Y:S01]  /*a970*/  @P1 R2UR UR41, R6 ;  /* 0x00000000062912ca */ /* 0x010fe200000e0000 */
[----:B0-----:R-:W-:-:S14]  /*a980*/  @P1 BRA `(.L_x_202) ;  /* 0x0000000000241947 */ /* 0x001fdc0003800000 */
[----:B------:R-:W-:Y:S01]  /*a990*/  UISETP.NE.AND UP0, UPT, UR47, URZ, UPT ;  /* 0x0000003f2f00728c */ /* 0x000fe2000bf05270 */
[----:B------:R-:W-:-:S05]  /*a9a0*/  ULDC UR41, c[0x0][0x288] ;  /* 0x0000a20000297ab9 */ /* 0x000fca0000000800 */
[----:B------:R-:W-:-:S13]  /*a9b0*/  PLOP3.LUT P0, PT, PT, PT, UP0, 0x40, 0x0 ;  /* 0x000000000000781c */ /* 0x000fda0003f0e808 */
[----:B------:R-:W-:Y:S05]  /*a9c0*/  @P0 BRA `(.L_x_202) ;  /* 0x0000000000140947 */ /* 0x000fea0003800000 */
[----:B------:R-:W2:Y:S04]  /*a9d0*/  LDG.E R2, desc[UR50][R4.64] ;  /* 0x0000003204027981 */ /* 0x000ea8000c1e1900 */
[----:B------:R-:W3:Y:S01]  /*a9e0*/  LDG.E R0, desc[UR50][R4.64+0x4] ;  /* 0x0000043204007981 */ /* 0x000ee2000c1e1900 */
[----:B--2---:R-:W-:Y:S02]  /*a9f0*/  R2UR UR4, R2 ;  /* 0x00000000020472ca */ /* 0x004fe400000e0000 */
[----:B---3--:R-:W-:-:S13]  /*aa00*/  R2UR UR41, R0 ;  /* 0x00000000002972ca */ /* 0x008fda00000e0000 */
[----:B------:R-:W-:-:S12]  /*aa10*/  UIADD3 UR41, -UR4, UR41, URZ ;  /* 0x0000002904297290 */ /* 0x000fd8000fffe13f */
.L_x_202:
[----:B------:R-:W-:Y:S01]  /*aa20*/  ULDC.64 UR4, c[0x0][0xa20] ;  /* 0x0002880000047ab9 */ /* 0x000fe20000000a00 */
[----:B------:R-:W-:Y:S01]  /*aa30*/  IMAD.U32 R23, RZ, RZ, UR43 ;  /* 0x0000002bff177e24 */ /* 0x000fe2000f8e00ff */
[----:B------:R-:W-:-:S04]  /*aa40*/  ISETP.NE.U32.AND P0, PT, RZ, UR4, PT ;  /* 0x00000004ff007c0c */ /* 0x000fc8000bf05070 */
[----:B------:R-:W-:-:S13]  /*aa50*/  ISETP.NE.AND.EX P0, PT, RZ, UR5, PT, P0 ;  /* 0x00000005ff007c0c */ /* 0x000fda000bf05300 */
[----:B------:R-:W-:Y:S05]  /*aa60*/  @!P0 BRA `(.L_x_203) ;  /* 0x0000000000188947 */ /* 0x000fea0003800000 */
[----:B------:R-:W-:-:S04]  /*aa70*/  UIADD3 UR4, UP0, UR37, UR4, URZ ;  /* 0x0000000425047290 */ /* 0x000fc8000ff1e03f */
[----:B------:R-:W-:Y:S02]  /*aa80*/  UIADD3.X UR5, UR36, UR5, URZ, UP0, !UPT ;  /* 0x0000000524057290 */ /* 0x000fe400087fe43f */
[----:B------:R-:W-:-:S04]  /*aa90*/  IMAD.U32 R2, RZ, RZ, UR4 ;  /* 0x00000004ff027e24 */ /* 0x000fc8000f8e00ff */
[----:B------:R-:W-:-:S05]  /*aaa0*/  IMAD.U32 R3, RZ, RZ, UR5 ;  /* 0x00000005ff037e24 */ /* 0x000fca000f8e00ff */
[----:B------:R0:W5:Y:S01]  /*aab0*/  LDG.E R17, desc[UR50][R2.64] ;  /* 0x0000003202117981 */ /* 0x000162000c1e1900 */
[----:B------:R-:W-:Y:S05]  /*aac0*/  BRA `(.L_x_204) ;  /* 0x0000000000247947 */ /* 0x000fea0003800000 */
.L_x_203:
[----:B------:R-:W-:Y:S02]  /*aad0*/  ULDC.64 UR4, c[0x0][0xa08] ;  /* 0x0002820000047ab9 */ /* 0x000fe40000000a00 */
[----:B------:R-:W-:-:S04]  /*aae0*/  ISETP.NE.U32.AND P0, PT, RZ, UR4, PT ;  /* 0x00000004ff007c0c */ /* 0x000fc8000bf05070 */
[----:B------:R-:W-:-:S13]  /*aaf0*/  ISETP.NE.AND.EX P0, PT, RZ, UR5, PT, P0 ;  /* 0x00000005ff007c0c */ /* 0x000fda000bf05300 */
[----:B------:R-:W-:Y:S05]  /*ab00*/  @!P0 BRA `(.L_x_204) ;  /* 0x0000000000148947 */ /* 0x000fea0003800000 */
[----:B------:R-:W0:Y:S02]  /*ab10*/  LDC.64 R2, c[0x0][0xa08] ;  /* 0x00028200ff027b82 */ /* 0x000e240000000a00 */
[----:B0-----:R-:W-:-:S05]  /*ab20*/  IMAD.WIDE R2, R23, 0x4, R2 ;  /* 0x0000000417027825 */ /* 0x001fca00078e0202 */
[----:B------:R-:W2:Y:S04]  /*ab30*/  LDG.E R17, desc[UR50][R2.64] ;  /* 0x0000003202117981 */ /* 0x000ea8000c1e1900 */
[----:B------:R-:W2:Y:S02]  /*ab40*/  LDG.E R0, desc[UR50][R2.64+0x4] ;  /* 0x0000043202007981 */ /* 0x000ea4000c1e1900 */
[----:B--2---:R-:W-:-:S07]  /*ab50*/  IMAD.IADD R17, R0, 0x1, -R17 ;  /* 0x0000000100117824 */ /* 0x004fce00078e0a11 */
.L_x_204:
[----:B-----5:R-:W-:Y:S01]  /*ab60*/  IMAD.IADD R17, R17, 0x1, -R18 ;  /* 0x0000000111117824 */ /* 0x020fe200078e0a12 */
[C---:B------:R-:W-:Y:S01]  /*ab70*/  LOP3.LUT R0, R26.reuse, 0xff000000, RZ, 0xc0, !PT ;  /* 0xff0000001a007812 */ /* 0x040fe200078ec0ff */
[----:B0-----:R-:W-:Y:S01]  /*ab80*/  IMAD.MOV.U32 R2, RZ, RZ, RZ ;  /* 0x000000ffff027224 */ /* 0x001fe200078e00ff */
[----:B------:R-:W-:Y:S02]  /*ab90*/  LOP3.LUT R4, R26, 0xff0000, RZ, 0xc0, !PT ;  /* 0x00ff00001a047812 */ /* 0x000fe400078ec0ff */
[C---:B------:R-:W-:Y:S02]  /*aba0*/  ISETP.GE.AND P0, PT, R17.reuse, 0x1, PT ;  /* 0x000000011100780c */ /* 0x040fe40003f06270 */
[----:B------:R-:W-:Y:S01]  /*abb0*/  SHF.R.U32.HI R3, RZ, 0x8, R0 ;  /* 0x00000008ff037819 */ /* 0x000fe20000011600 */
[----:B------:R-:W-:-:S03]  /*abc0*/  VIADD R0, R17, 0x7f ;  /* 0x0000007f11007836 */ /* 0x000fc60000000000 */
[----:B------:R-:W-:Y:S02]  /*abd0*/  LEA.HI R4, R4, R3, RZ, 0x10 ;  /* 0x0000000304047211 */ /* 0x000fe400078f80ff */
[----:B------:R-:W-:-:S04]  /*abe0*/  SHF.R.S32.HI R3, RZ, 0x1f, R0 ;  /* 0x0000001fff037819 */ /* 0x000fc80000011400 */
[----:B------:R-:W-:-:S04]  /*abf0*/  LEA.HI R0, R3, R0, RZ, 0x7 ;  /* 0x0000000003007211 */ /* 0x000fc800078f38ff */
[----:B------:R-:W-:Y:S01]  /*ac00*/  SHF.R.S32.HI R0, RZ, 0x7, R0 ;  /* 0x00000007ff007819 */ /* 0x000fe20000011400 */
[----:B------:R-:W-:Y:S06]  /*ac10*/  @!P0 BRA `(.L_x_205) ;  /* 0x0000000000748947 */ /* 0x000fec0003800000 */
[----:B------:R-:W-:-:S04]  /*ac20*/  SHF.R.U32.HI R5, RZ, 0x10, R4 ;  /* 0x00000010ff057819 */ /* 0x000fc80000011604 */
[----:B------:R-:W-:-:S13]  /*ac30*/  ISETP.NE.AND P0, PT, R5, RZ, PT ;  /* 0x000000ff0500720c */ /* 0x000fda0003f05270 */
[----:B------:R-:W0:Y:S02]  /*ac40*/  @!P0 LDC R5, c[0x0][0x9f0] ;  /* 0x00027c00ff058b82 */ /* 0x000e240000000800 */
[----:B0-----:R-:W-:Y:S02]  /*ac50*/  IABS R7, R5 ;  /* 0x0000000500077213 */ /* 0x001fe40000000000 */
[----:B------:R-:W-:Y:S02]  /*ac60*/  IADD3 R6, R5, -0x1, R0 ;  /* 0xffffffff05067810 */ /* 0x000fe40007ffe000 */
[----:B------:R-:W0:Y:S08]  /*ac70*/  I2F.RP R2, R7 ;  /* 0x0000000700027306 */ /* 0x000e300000209400 */
[----:B0-----:R-:W0:Y:S02]  /*ac80*/  MUFU.RCP R2, R2 ;  /* 0x0000000200027308 */ /* 0x001e240000001000 */
[----:B0-----:R-:W-:-:S06]  /*ac90*/  VIADD R2, R2, 0xffffffe ;  /* 0x0ffffffe02027836 */ /* 0x001fcc0000000000 */
[----:B------:R0:W1:Y:S02]  /*aca0*/  F2I.FTZ.U32.TRUNC.NTZ R3, R2 ;  /* 0x0000000200037305 */ /* 0x000064000021f000 */
[----:B0-----:R-:W-:-:S04]  /*acb0*/  LOP3.LUT R2, R6, R5, RZ, 0x3c, !PT ;  /* 0x0000000506027212 */ /* 0x001fc800078e3cff */
[----:B------:R-:W-:Y:S01]  /*acc0*/  ISETP.GE.AND P2, PT, R2, RZ, PT ;  /* 0x000000ff0200720c */ /* 0x000fe20003f46270 */
[----:B-1----:R-:W-:-:S04]  /*acd0*/  IMAD.MOV R2, RZ, RZ, -R3 ;  /* 0x000000ffff027224 */ /* 0x002fc800078e0a03 */
[----:B------:R-:W-:Y:S02]  /*ace0*/  IMAD R8, R2, R7, RZ ;  /* 0x0000000702087224 */ /* 0x000fe400078e02ff */
[----:B------:R-:W-:-:S04]  /*acf0*/  IMAD.MOV.U32 R2, RZ, RZ, RZ ;  /* 0x000000ffff027224 */ /* 0x000fc800078e00ff */
[----:B------:R-:W-:Y:S01]  /*ad00*/  IMAD.HI.U32 R8, R3, R8, R2 ;  /* 0x0000000803087227 */ /* 0x000fe200078e0002 */
[----:B------:R-:W-:Y:S02]  /*ad10*/  IABS R2, R6 ;  /* 0x0000000600027213 */ /* 0x000fe40000000000 */
[----:B------:R-:W-:-:S03]  /*ad20*/  IABS R3, R5 ;  /* 0x0000000500037213 */ /* 0x000fc60000000000 */
[----:B------:R-:W-:-:S04]  /*ad30*/  IMAD.HI.U32 R8, R8, R2, RZ ;  /* 0x0000000208087227 */ /* 0x000fc800078e00ff */
[----:B------:R-:W-:-:S04]  /*ad40*/  IMAD.MOV R3, RZ, RZ, -R3 ;  /* 0x000000ffff037224 */ /* 0x000fc800078e0a03 */
[----:B------:R-:W-:-:S05]  /*ad50*/  IMAD R2, R8, R3, R2 ;  /* 0x0000000308027224 */ /* 0x000fca00078e0202 */
[----:B------:R-:W-:-:S13]  /*ad60*/  ISETP.GT.U32.AND P1, PT, R7, R2, PT ;  /* 0x000000020700720c */ /* 0x000fda0003f24070 */
[----:B------:R-:W-:Y:S02]  /*ad70*/  @!P1 IMAD.IADD R2, R2, 0x1, -R7 ;  /* 0x0000000102029824 */ /* 0x000fe400078e0a07 */
[----:B------:R-:W-:Y:S01]  /*ad80*/  @!P1 VIADD R8, R8, 0x1 ;  /* 0x0000000108089836 */ /* 0x000fe20000000000 */
[----:B------:R-:W-:Y:S02]  /*ad90*/  ISETP.NE.AND P1, PT, R5, RZ, PT ;  /* 0x000000ff0500720c */ /* 0x000fe40003f25270 */
[----:B------:R-:W-:-:S13]  /*ada0*/  ISETP.GE.U32.AND P0, PT, R2, R7, PT ;  /* 0x000000070200720c */ /* 0x000fda0003f06070 */
[----:B------:R-:W-:-:S04]  /*adb0*/  @P0 VIADD R8, R8, 0x1 ;  /* 0x0000000108080836 */ /* 0x000fc80000000000 */
[----:B------:R-:W-:-:S04]  /*adc0*/  IMAD.MOV.U32 R2, RZ, RZ, R8 ;  /* 0x000000ffff027224 */ /* 0x000fc800078e0008 */
[----:B------:R-:W-:Y:S01]  /*add0*/  @!P2 IMAD.MOV R2, RZ, RZ, -R2 ;  /* 0x000000ffff02a224 */ /* 0x000fe200078e0a02 */
[----:B------:R-:W-:-:S07]  /*ade0*/  @!P1 LOP3.LUT R2, RZ, R5, RZ, 0x33, !PT ;  /* 0x00000005ff029212 */ /* 0x000fce00078e33ff */
.L_x_205:
[----:B------:R-:W-:Y:S01]  /*adf0*/  LOP3.LUT R27, R4, 0xff, RZ, 0xc0, !PT ;  /* 0x000000ff041b7812 */ /* 0x000fe200078ec0ff */
[----:B------:R-:W-:Y:S04]  /*ae00*/  BSSY B7, `(.L_x_206) ;  /* 0x000034b000077945 */ /* 0x000fe80003800000 */
[----:B------:R-:W-:-:S05]  /*ae10*/  IMAD R27, R27, R2, RZ ;  /* 0x000000021b1b7224 */ /* 0x000fca00078e02ff */
[----:B------:R-:W-:-:S04]  /*ae20*/  VIADDMNMX R0, R27, R2, R0, PT ;  /* 0x000000021b007246 */ /* 0x000fc80003800100 */
[----:B------:R-:W-:Y:S01]  /*ae30*/  ISETP.GT.AND P0, PT, R0, R27, PT ;  /* 0x0000001b0000720c */ /* 0x000fe20003f04270 */
[----:B------:R0:W-:-:S12]  /*ae40*/  STL [R1+0x20], R0 ;  /* 0x0000200001007387 */ /* 0x0001d80000100800 */
[----:B0-----:R-:W-:Y:S05]  /*ae50*/  @P0 BRA `(.L_x_207) ;  /* 0x0000000000440947 */ /* 0x001fea0003800000 */
[----:B------:R-:W0:Y:S02]  /*ae60*/  S2R R3, SR_TID.X ;  /* 0x0000000000037919 */ /* 0x000e240000002100 */
[----:B0-----:R-:W-:-:S04]  /*ae70*/  LOP3.LUT R3, R3, 0x7f, RZ, 0xc0, !PT ;  /* 0x0000007f03037812 */ /* 0x001fc800078ec0ff */
[----:B------:R-:W-:-:S13]  /*ae80*/  ISETP.NE.AND P0, PT, R3, RZ, PT ;  /* 0x000000ff0300720c */ /* 0x000fda0003f05270 */
[----:B------:R-:W-:Y:S05]  /*ae90*/  @P0 BRA `(.L_x_208) ;  /* 0x0000003400040947 */ /* 0x000fea0003800000 */
[----:B------:R-:W0:Y:S01]  /*aea0*/  S2R R5, SR_LANEID ;  /* 0x0000000000057919 */ /* 0x000e220000000000 */
[----:B------:R-:W-:Y:S01]  /*aeb0*/  VOTEU.ANY UR4, UPT, PT ;  /* 0x0000000000047886 */ /* 0x000fe200038e0100 */
[----:B------:R-:W1:Y:S01]  /*aec0*/  LDC.64 R2, c[0x0][0xc60] ;  /* 0x00031800ff027b82 */ /* 0x000e620000000a00 */
[----:B------:R-:W0:Y:S02]  /*aed0*/  FLO.U32 R0, UR4 ;  /* 0x0000000400007d00 */ /* 0x000e2400080e0000 */
[----:B0-----:R-:W-:-:S06]  /*aee0*/  ISETP.EQ.U32.AND P0, PT, R0, R5, PT ;  /* 0x000000050000720c */ /* 0x001fcc0003f02070 */
[----:B------:R-:W1:Y:S07]  /*aef0*/  POPC R5, UR4 ;  /* 0x0000000400057d09 */ /* 0x000e6e0008000000 */
[----:B-1----:R-:W2:Y:S01]  /*af00*/  @P0 ATOMG.E.ADD.STRONG.GPU PT, R3, desc[UR50][R2.64], R5 ;  /* 0x00000005020309a8 */ /* 0x002ea200081ee1f2 */
[----:B------:R-:W0:Y:S02]  /*af10*/  S2R R4, SR_LTMASK ;  /* 0x0000000000047919 */ /* 0x000e240000003900 */
[----:B0-----:R-:W-:-:S04]  /*af20*/  LOP3.LUT R4, R4, UR4, RZ, 0xc0, !PT ;  /* 0x0000000404047c12 */ /* 0x001fc8000f8ec0ff */
[----:B------:R-:W0:Y:S01]  /*af30*/  POPC R7, R4 ;  /* 0x0000000400077309 */ /* 0x000e220000000000 */
[----:B--2---:R-:W0:Y:S02]  /*af40*/  SHFL.IDX PT, R0, R3, R0, 0x1f ;  /* 0x00001f0003007589 */ /* 0x004e2400000e0000 */
[----:B0-----:R-:W-:Y:S01]  /*af50*/  IADD3 R24, R0, UR46, R7 ;  /* 0x0000002e00187c10 */ /* 0x001fe2000fffe007 */
[----:B------:R-:W-:Y:S06]  /*af60*/  BRA `(.L_x_208) ;  /* 0x0000003000d07947 */ /* 0x000fec0003800000 */
.L_x_207:
[----:B------:R-:W-:Y:S01]  /*af70*/  VIADD R0, R16, 0x13800 ;  /* 0x0001380010007836 */ /* 0x000fe20000000000 */
[----:B------:R-:W-:Y:S04]  /*af80*/  BSSY B6, `(.L_x_209) ;  /* 0x0000013000067945 */ /* 0x000fe80003800000 */
[----:B------:R-:W-:-:S13]  /*af90*/  LOP3.LUT P0, RZ, R0, 0x9f, RZ, 0xc0, !PT ;  /* 0x0000009f00ff7812 */ /* 0x000fda000780c0ff */
[----:B------:R-:W-:Y:S05]  /*afa0*/  @!P0 BRA `(.L_x_210) ;  /* 0x0000000000408947 */ /* 0x000fea0003800000 */
        /* <DEDUP_REMOVED lines=16> */
.L_x_210:
[----:B------:R-:W-:Y:S05]  /*b0b0*/  BSYNC B6 ;  /* 0x0000000000067941 */ /* 0x000fea0003800000 */
.L_x_209:
[----:B------:R-:W-:Y:S01]  /*b0c0*/  VIADD R0, R16, 0x9000 ;  /* 0x0000900010007836 */ /* 0x000fe20000000000 */
[----:B------:R-:W-:Y:S01]  /*b0d0*/  LOP3.LUT R28, R28, 0xfffffffe, RZ, 0xc0, !PT ;  /* 0xfffffffe1c1c7812 */ /* 0x000fe200078ec0ff */
[----:B------:R-:W-:Y:S03]  /*b0e0*/  BSSY B6, `(.L_x_211) ;  /* 0x0000014000067945 */ /* 0x000fe60003800000 */
[----:B------:R-:W-:-:S13]  /*b0f0*/  LOP3.LUT P0, RZ, R0, 0x9f, RZ, 0xc0, !PT ;  /* 0x0000009f00ff7812 */ /* 0x000fda000780c0ff */
[----:B------:R-:W-:Y:S01]  /*b100*/  @P0 LOP3.LUT R28, R28, 0x1, RZ, 0xfc, !PT ;  /* 0x000000011c1c0812 */ /* 0x000fe200078efcff */
[----:B------:R-:W-:Y:S06]  /*b110*/  @!P0 BRA `(.L_x_212) ;  /* 0x0000000000408947 */ /* 0x000fec0003800000 */
        /* <DEDUP_REMOVED lines=16> */
.L_x_212:
[----:B------:R-:W-:Y:S05]  /*b220*/  BSYNC B6 ;  /* 0x0000000000067941 */ /* 0x000fea0003800000 */
.L_x_211:
        /* <DEDUP_REMOVED lines=20> */
.L_x_214:
[----:B------:R-:W-:Y:S05]  /*b370*/  BSYNC B6 ;  /* 0x0000000000067941 */ /* 0x000fea0003800000 */
.L_x_213:
[----:B------:R-:W-:Y:S01]  /*b380*/  LOP3.LUT P6, RZ, R28, 0x1, RZ, 0xc0, !PT ;  /* 0x000000011cff7812 */ /* 0x000fe200078cc0ff */
[----:B------:R-:W-:-:S12]  /*b390*/  BSSY B6, `(.L_x_215) ;  /* 0x0000012000067945 */ /* 0x000fd80003800000 */
        /* <DEDUP_REMOVED lines=17> */
.L_x_216:
[----:B------:R-:W-:Y:S05]  /*b4b0*/  BSYNC B6 ;  /* 0x0000000000067941 */ /* 0x000fea0003800000 */
.L_x_215:
[----:B------:R-:W2:Y:S01]  /*b4c0*/  LDL R0, [R1+0x20] ;  /* 0x0000200001007983 */ /* 0x000ea20000100800 */
[----:B------:R-:W-:Y:S01]  /*b4d0*/  ULDC.64 UR4, c[0x0][0x9f8] ;  /* 0x00027e0000047ab9 */ /* 0x000fe20000000a00 */
[----:B------:R-:W0:Y:S01]  /*b4e0*/  LDC R8, c[0x0][0x430] ;  /* 0x00010c00ff087b82 */ /* 0x000e220000000800 */
[----:B------:R-:W-:Y:S01]  /*b4f0*/  UISETP.NE.U32.AND UP0, UPT, UR4, URZ, UPT ;  /* 0x0000003f0400728c */ /* 0x000fe2000bf05070 */
[----:B------:R-:W1:Y:S03]  /*b500*/  S2R R20, SR_TID.X ;  /* 0x0000000000147919 */ /* 0x000e660000002100 */
[----:B------:R-:W-:-:S03]  /*b510*/  UISETP.NE.AND.EX UP0, UPT, UR5, URZ, UPT, UP0 ;  /* 0x0000003f0500728c */ /* 0x000fc6000bf05300 */
[----:B------:R-:W3:Y:S03]  /*b520*/  LDC R9, c[0x0][0x2f4] ;  /* 0x0000bd00ff097b82 */ /* 0x000ee60000000800 */
[----:B------:R-:W-:-:S05]  /*b530*/  PLOP3.LUT P0, PT, PT, PT, UP0, 0x80, 0x0 ;  /* 0x000000000000781c */ /* 0x000fca0003f0f008 */
[----:B------:R-:W-:-:S04]  /*b540*/  @UP0 UIADD3 UR4, UP1, UR37, UR4, URZ ;  /* 0x0000000425040290 */ /* 0x000fc8000ff3e03f */
[----:B------:R-:W-:Y:S02]  /*b550*/  @UP0 UIADD3.X UR5, UR36, UR5, URZ, UP1, !UPT ;  /* 0x0000000524050290 */ /* 0x000fe40008ffe43f */
[----:B------:R-:W-:-:S04]  /*b560*/  IMAD.U32 R2, RZ, RZ, UR4 ;  /* 0x00000004ff027e24 */ /* 0x000fc8000f8e00ff */
[----:B------:R-:W-:-:S05]  /*b570*/  IMAD.U32 R3, RZ, RZ, UR5 ;  /* 0x00000005ff037e24 */ /* 0x000fca000f8e00ff */
[----:B------:R4:W4:Y:S01]  /*b580*/  @P0 LDG.E R23, desc[UR50][R2.64] ;  /* 0x0000003202170981 */ /* 0x000922000c1e1900 */
[----:B0-----:R-:W-:Y:S02]  /*b590*/  ISETP.NE.AND P1, PT, R8, 0x1, PT ;  /* 0x000000010800780c */ /* 0x001fe40003f25270 */
[C---:B-1----:R-:W-:Y:S01]  /*b5a0*/  LOP3.LUT R21, R20.reuse, 0x7f, RZ, 0xc0, !PT ;  /* 0x0000007f14157812 */ /* 0x042fe200078ec0ff */
[----:B------:R-:W-:Y:S01]  /*b5b0*/  IMAD.SHL.U32 R20, R20, 0x40, RZ ;  /* 0x0000004014147824 */ /* 0x000fe200078e00ff */
[----:B------:R-:W-:Y:S02]  /*b5c0*/  LOP3.LUT R28, R28, 0xffffffef, RZ, 0xc0, !PT ;  /* 0xffffffef1c1c7812 */ /* 0x000fe400078ec0ff */
[----:B------:R-:W-:Y:S02]  /*b5d0*/  SHF.R.U32.HI R21, RZ, 0x1, R21 ;  /* 0x00000001ff157819 */ /* 0x000fe40000011615 */
[----:B------:R-:W-:-:S05]  /*b5e0*/  LOP3.LUT R20, R20, 0x40, RZ, 0xc0, !PT ;  /* 0x0000004014147812 */ /* 0x000fca00078ec0ff */
[----:B------:R-:W0:Y:S01]  /*b5f0*/  @P1 LDC R6, c[0x0][0x434] ;  /* 0x00010d00ff061b82 */ /* 0x000e220000000800 */
[C---:B---3--:R-:W-:Y:S02]  /*b600*/  ISETP.GE.AND P3, PT, R29.reuse, R9, PT ;  /* 0x000000091d00720c */ /* 0x048fe40003f66270 */
[----:B------:R-:W-:Y:S02]  /*b610*/  @P1 LOP3.LUT R28, R28, 0x10, RZ, 0xfc, !PT ;  /* 0x000000101c1c1812 */ /* 0x000fe400078efcff */
[----:B------:R-:W-:Y:S02]  /*b620*/  LOP3.LUT R10, R29, 0x20, RZ, 0xfc, !PT ;  /* 0x000000201d0a7812 */ /* 0x000fe400078efcff */
[----:B------:R-:W-:Y:S01]  /*b630*/  LOP3.LUT R28, R28, 0xfffffff7, RZ, 0xc0, !PT ;  /* 0xfffffff71c1c7812 */ /* 0x000fe200078ec0ff */
[----:B------:R-:W-:-:S06]  /*b640*/  IMAD.U32 R11, RZ, RZ, UR44 ;  /* 0x0000002cff0b7e24 */ /* 0x000fcc000f8e00ff */
[----:B------:R-:W-:Y:S02]  /*b650*/  @P3 LOP3.LUT R28, R28, 0x8, RZ, 0xfc, !PT ;  /* 0x000000081c1c3812 */ /* 0x000fe400078efcff */
[----:B------:R-:W-:Y:S02]  /*b660*/  ISETP.NE.AND P2, PT, R11, 0x3, PT ;  /* 0x000000030b00780c */ /* 0x000fe40003f45270 */
[----:B------:R-:W-:-:S04]  /*b670*/  LOP3.LUT R28, R28, 0xfffffffe, RZ, 0xc0, !PT ;  /* 0xfffffffe1c1c7812 */ /* 0x000fc800078ec0ff */
[----:B------:R-:W-:Y:S01]  /*b680*/  LOP3.LUT R28, R28, 0xfffffffb, RZ, 0xc0, !PT ;  /* 0xfffffffb1c1c7812 */ /* 0x000fe200078ec0ff */
[----:B------:R-:W-:Y:S01]  /*b690*/  UMOV UR4, 0xffffffff ;  /* 0xffffffff00047882 */ /* 0x000fe20000000000 */
[----:B--2---:R-:W-:Y:S02]  /*b6a0*/  LEA R7, R0, 0xffffff80, 0x7 ;  /* 0xffffff8000077811 */ /* 0x004fe400078e38ff */
[----:B------:R-:W1:Y:S02]  /*b6b0*/  @P1 LDC R0, c[0x0][0x438] ;  /* 0x00010e00ff001b82 */ /* 0x000e640000000800 */
[----:B------:R-:W-:-:S04]  /*b6c0*/  LOP3.LUT R5, R7, R21, R20, 0xfe, !PT ;  /* 0x0000001507057212 */ /* 0x000fc800078efe14 */
[C---:B------:R-:W-:Y:S01]  /*b6d0*/  ISETP.GE.AND P0, PT, R5.reuse, R17, PT ;  /* 0x000000110500720c */ /* 0x040fe20003f06270 */
[----:B------:R-:W-:-:S04]  /*b6e0*/  IMAD.IADD R5, R5, 0x1, R18 ;  /* 0x0000000105057824 */ /* 0x000fc800078e0212 */
[----:B0-----:R-:W-:-:S04]  /*b6f0*/  @P1 IMAD.HI.U32 R6, R5, R6, RZ ;  /* 0x0000000605061227 */ /* 0x001fc800078e00ff */
[----:B------:R-:W-:-:S04]  /*b700*/  IMAD.MOV.U32 R4, RZ, RZ, R5 ;  /* 0x000000ffff047224 */ /* 0x000fc800078e0005 */
[----:B----4-:R-:W0:Y:S01]  /*b710*/  @!P0 LDC.64 R2, c[0x0][0x428] ;  /* 0x00010a00ff028b82 */ /* 0x010e220000000a00 */
[----:B-1----:R-:W-:-:S05]  /*b720*/  @P1 SHF.R.U32.HI R4, RZ, R0, R6 ;  /* 0x00000000ff041219 */ /* 0x002fca0000011606 */
[----:B------:R-:W-:Y:S01]  /*b730*/  IMAD.MOV R0, RZ, RZ, -R4 ;  /* 0x000000ffff007224 */ /* 0x000fe200078e0a04 */
[----:B------:R-:W-:-:S03]  /*b740*/  SHF.R.S32.HI R6, RZ, 0x1f, R23 ;  /* 0x0000001fff067819 */ /* 0x000fc60000011417 */
[----:B------:R-:W-:Y:S01]  /*b750*/  IMAD R0, R8, R0, R5 ;  /* 0x0000000008007224 */ /* 0x000fe200078e0205 */
[--C-:B------:R-:W-:Y:S01]  /*b760*/  @!P0 SHF.R.S32.HI R5, RZ, 0x1f, R4.reuse ;  /* 0x0000001fff058819 */ /* 0x100fe20000011404 */
[----:B------:R1:W-:Y:S02]  /*b770*/  STL [R1+0x4], R6 ;  /* 0x0000040601007387 */ /* 0x0003e40000100800 */
[----:B0-----:R-:W-:-:S04]  /*b780*/  @!P0 IMAD.WIDE.U32 R4, R23, R2, R4 ;  /* 0x0000000217048225 */ /* 0x001fc800078e0004 */
[----:B-1----:R-:W-:-:S04]  /*b790*/  @!P0 IMAD R6, R6, R2, RZ ;  /* 0x0000000206068224 */ /* 0x002fc800078e02ff */
[----:B------:R-:W-:Y:S02]  /*b7a0*/  @!P0 IMAD R6, R23, R3, R6 ;  /* 0x0000000317068224 */ /* 0x000fe400078e0206 */
[----:B------:R-:W0:Y:S02]  /*b7b0*/  @!P0 LDC.64 R2, c[0x0][0x418] ;  /* 0x00010600ff028b82 */ /* 0x000e240000000a00 */
[----:B------:R-:W-:Y:S01]  /*b7c0*/  @!P0 IMAD.IADD R6, R5, 0x1, R6 ;  /* 0x0000000105068824 */ /* 0x000fe200078e0206 */
[----:B------:R-:W-:Y:S02]  /*b7d0*/  LOP3.LUT R8, R29, 0x40, RZ, 0xfc, !PT ;  /* 0x000000401d087812 */ /* 0x000fe400078efcff */
[----:B0-----:R-:W-:-:S04]  /*b7e0*/  @!P0 LEA R2, P1, R4, R2, 0x2 ;  /* 0x0000000204028211 */ /* 0x001fc800078210ff */
[----:B------:R-:W-:Y:S01]  /*b7f0*/  @!P0 LEA.HI.X R3, R4, R3, R6, 0x2, P1 ;  /* 0x0000000304038211 */ /* 0x000fe200008f1406 */
[----:B------:R-:W-:Y:S01]  /*b800*/  IMAD.MOV.U32 R6, RZ, RZ, RZ ;  /* 0x000000ffff067224 */ /* 0x000fe200078e00ff */
[----:B------:R-:W-:-:S05]  /*b810*/  ISETP.GE.AND P1, PT, R10, R9, PT ;  /* 0x000000090a00720c */ /* 0x000fca0003f26270 */
[----:B------:R0:W5:Y:S01]  /*b820*/  @!P0 LDG.E R6, desc[UR50][R2.64] ;  /* 0x0000003202068981 */ /* 0x000162000c1e1900 */
[----:B------:R-:W-:-:S07]  /*b830*/  ISETP.GE.AND P0, PT, R8, R9, PT ;  /* 0x000000090800720c */ /* 0x000fce0003f06270 */
[----:B------:R-:W-:-:S04]  /*b840*/  @P1 LOP3.LUT R28, R28, 0x4, RZ, 0xfc, !PT ;  /* 0x000000041c1c1812 */ /* 0x000fc800078efcff */
[----:B------:R-:W-:-:S04]  /*b850*/  @P2 LOP3.LUT R28, R28, 0x1, RZ, 0xfc, !PT ;  /* 0x000000011c1c2812 */ /* 0x000fc800078efcff */
[----:B------:R-:W-:-:S04]  /*b860*/  LOP3.LUT R28, R28, 0xfffffffd, RZ, 0xc0, !PT ;  /* 0xfffffffd1c1c7812 */ /* 0x000fc800078ec0ff */
[----:B------:R-:W-:Y:S01]  /*b870*/  @P0 LOP3.LUT R28, R28, 0x2, RZ, 0xfc, !PT ;  /* 0x000000021c1c0812 */ /* 0x000fe200078efcff */
[----:B0-----:R-:W-:Y:S06]  /*b880*/  BRA.DIV UR4, `(.L_x_217) ;  /* 0x0000003a04f47947 */ /* 0x001fec000b800000 */
.L_x_295:
[----:B------:R-:W-:Y:S01]  /*b890*/  LOP3.LUT R18, R26, 0xffff, RZ, 0xc0, !PT ;  /* 0x0000ffff1a127812 */ /* 0x000fe200078ec0ff */
[----:B------:R-:W-:Y:S06]  /*b8a0*/  @!P2 BRA `(.L_x_218) ;  /* 0x000000000004a947 */ /* 0x000fec0003800000 */
[----:B------:R-:W-:Y:S01]  /*b8b0*/  BPT.TRAP 0x1 ;  /* 0x000000040000795c */ /* 0x000fe20000300000 */
.L_x_218:
[----:B------:R-:W-:Y:S01]  /*b8c0*/  IMAD R5, R19, 0x8, R16 ;  /* 0x0000000813057824 */ /* 0x000fe200078e0210 */
[----:B------:R-:W-:Y:S01]  /*b8d0*/  SHF.L.U32 R20, R22, 0x1f, RZ ;  /* 0x0000001f16147819 */ /* 0x000fe200000006ff */
[----:B------:R-:W-:Y:S01]  /*b8e0*/  BSSY B0, `(.L_x_219) ;  /* 0x0000005000007945 */ /* 0x000fe20003800000 */
[----:B------:R-:W-:Y:S02]  /*b8f0*/  IADD3 R7, -R21, R17, -R7 ;  /* 0x0000001115077210 */ /* 0x000fe40007ffe907 */
[----:B------:R-:W0:Y:S01]  /*b900*/  SYNCS.PHASECHK.TRANS64.TRYWAIT P0, [R5+URZ+0x19c80], R20 ;  /* 0x019c8014050075a7 */ /* 0x000e22000800017f */
[----:B------:R-:W-:Y:S01]  /*b910*/  SHF.R.S32.HI R10, RZ, 0x1f, R0 ;  /* 0x0000001fff0a7819 */ /* 0x000fe20000011400 */
[----:B0-----:R-:W-:Y:S06]  /*b920*/  @!P0 BRA `(.L_x_220) ;  /* 0x0000003800f88947 */ /* 0x001fec0003800000 */
.L_x_296:
[----:B------:R-:W-:Y:S05]  /*b930*/  BSYNC B0 ;  /* 0x0000000000007941 */ /* 0x000fea0003800000 */
.L_x_219:
[----:B------:R-:W2:Y:S01]  /*b940*/  LDL R11, [R1+0xc] ;  /* 0x00000c00010b7983 */ /* 0x000ea20000100800 */
[----:B------:R-:W-:Y:S01]  /*b950*/  ULDC.64 UR4, c[0x0][0x328] ;  /* 0x0000ca0000047ab9 */ /* 0x000fe20000000a00 */
[----:B-----5:R-:W-:Y:S01]  /*b960*/  SHF.R.S32.HI R17, RZ, 0x1f, R6 ;  /* 0x0000001fff117819 */ /* 0x020fe20000011406 */
[----:B------:R-:W-:Y:S01]  /*b970*/  IMAD R4, R10, UR4, RZ ;  /* 0x000000040a047c24 */ /* 0x000fe2000f8e02ff */
[----:B------:R-:W-:Y:S01]  /*b980*/  ULDC.64 UR6, c[0x0][0x318] ;  /* 0x0000c60000067ab9 */ /* 0x000fe20000000a00 */
[----:B------:R-:W-:-:S04]  /*b990*/  IMAD.WIDE.U32 R2, R0, UR4, RZ ;  /* 0x0000000400027c25 */ /* 0x000fc8000f8e00ff */
[----:B------:R-:W-:Y:S01]  /*b9a0*/  IMAD R4, R0, UR5, R4 ;  /* 0x0000000500047c24 */ /* 0x000fe2000f8e0204 */
[----:B------:R-:W-:-:S03]  /*b9b0*/  ULDC.64 UR4, c[0x0][0x338] ;  /* 0x0000ce0000047ab9 */ /* 0x000fc60000000a00 */
[----:B------:R-:W-:Y:S02]  /*b9c0*/  IMAD.IADD R3, R3, 0x1, R4 ;  /* 0x0000000103037824 */ /* 0x000fe400078e0204 */
[----:B------:R-:W-:Y:S02]  /*b9d0*/  IMAD R4, R17, UR4, RZ ;  /* 0x0000000411047c24 */ /* 0x000fe4000f8e02ff */
[----:B------:R-:W-:-:S04]  /*b9e0*/  IMAD.WIDE.U32 R2, R6, UR4, R2 ;  /* 0x0000000406027c25 */ /* 0x000fc8000f8e0002 */
[----:B------:R-:W-:Y:S01]  /*b9f0*/  IMAD R4, R6, UR5, R4 ;  /* 0x0000000506047c24 */ /* 0x000fe2000f8e0204 */
[----:B------:R-:W-:-:S03]  /*ba00*/  ULDC.64 UR4, c[0x0][0x330] ;  /* 0x0000cc0000047ab9 */ /* 0x000fc60000000a00 */
[----:B------:R-:W-:Y:S02]  /*ba10*/  IMAD.IADD R3, R3, 0x1, R4 ;  /* 0x0000000103037824 */ /* 0x000fe400078e0204 */
[----:B------:R-:W-:Y:S01]  /*ba20*/  IMAD.WIDE.U32 R2, R18, UR4, R2 ;  /* 0x0000000412027c25 */ /* 0x000fe2000f8e0002 */
[----:B------:R-:W-:-:S03]  /*ba30*/  UMOV UR4, 0xffffffff ;  /* 0xffffffff00047882 */ /* 0x000fc60000000000 */
[----:B------:R-:W-:Y:S01]  /*ba40*/  IMAD R9, R18, UR5, R3 ;  /* 0x0000000512097c24 */ /* 0x000fe2000f8e0203 */
[----:B------:R-:W-:-:S04]  /*ba50*/  IADD3 R8, P0, R2, UR6, RZ ;  /* 0x0000000602087c10 */ /* 0x000fc8000ff1e0ff */
[----:B------:R-:W-:Y:S02]  /*ba60*/  IADD3.X R9, R9, UR7, RZ, P0, !PT ;  /* 0x0000000709097c10 */ /* 0x000fe400087fe4ff */
[----:B------:R-:W-:Y:S01]  /*ba70*/  ISETP.GE.AND P0, PT, R7, 0x1, PT ;  /* 0x000000010700780c */ /* 0x000fe20003f06270 */
[----:B--2---:R-:W-:Y:S01]  /*ba80*/  IMAD R4, R19, 0x3000, R11 ;  /* 0x0000300013047824 */ /* 0x004fe200078e020b */
[----:B------:R-:W-:Y:S11]  /*ba90*/  BRA.DIV UR4, `(.L_x_221) ;  /* 0x0000003a04b07947 */ /* 0x000ff6000b800000 */
[----:B------:R-:W1:Y:S01]  /*baa0*/  SHFL.IDX PT, R2, R8, RZ, 0x1e1f ;  /* 0x001e1fff08027589 */ /* 0x000e6200000e0000 */
[----:B------:R-:W2:Y:S01]  /*bab0*/  LDC R12, c[0x0][0x2f4] ;  /* 0x0000bd00ff0c7b82 */ /* 0x000ea20000000800 */
[C---:B------:R-:W-:Y:S01]  /*bac0*/  LOP3.LUT R13, R29.reuse, 0x20, RZ, 0xfc, !PT ;  /* 0x000000201d0d7812 */ /* 0x040fe200078efcff */
[----:B------:R-:W-:Y:S01]  /*bad0*/  IMAD.IADD R4, R16, 0x1, R4 ;  /* 0x0000000110047824 */ /* 0x000fe200078e0204 */
[----:B------:R-:W3:Y:S01]  /*bae0*/  SHFL.IDX PT, R3, R9, RZ, 0x1e1f ;  /* 0x001e1fff09037589 */ /* 0x000ee200000e0000 */
[----:B------:R-:W-:-:S03]  /*baf0*/  LOP3.LUT R11, R29, 0x40, RZ, 0xfc, !PT ;  /* 0x000000401d0b7812 */ /* 0x000fc600078efcff */
[----:B------:R-:W4:Y:S01]  /*bb00*/  SHFL.IDX PT, R9, R9, 0x1, 0x1e1f ;  /* 0x003e1f0009097f89 */ /* 0x000f2200000e0000 */
[C---:B-1----:R-:W-:Y:S02]  /*bb10*/  IADD3 R2, P1, R29.reuse, R2, RZ ;  /* 0x000000021d027210 */ /* 0x042fe40007f3e0ff */
[-C--:B--2---:R-:W-:Y:S02]  /*bb20*/  ISETP.GE.AND P3, PT, R29, R12.reuse, PT ;  /* 0x0000000c1d00720c */ /* 0x084fe40003f66270 */
[----:B------:R-:W-:Y:S01]  /*bb30*/  ISETP.GE.AND P2, PT, R13, R12, PT ;  /* 0x0000000c0d00720c */ /* 0x000fe20003f46270 */
[----:B---3--:R-:W-:Y:S01]  /*bb40*/  IMAD.X R3, RZ, RZ, R3, P1 ;  /* 0x000000ffff037224 */ /* 0x008fe200008e0603 */
        /* <DEDUP_REMOVED lines=8> */
[----:B-1--4-:R1:W2:Y:S10]  /*bbd0*/  SHFL.IDX PT, R2, R8, 0x1, 0x1e1f ;  /* 0x003e1f0008027f89 */ /* 0x0122b400000e0000 */
.L_x_302:
[C---:B------:R-:W-:Y:S02]  /*bbe0*/  ISETP.LT.OR P3, PT, R7.reuse, 0x41, P3 ;  /* 0x000000410700780c */ /* 0x040fe40001f61670 */
[C---:B------:R-:W-:Y:S02]  /*bbf0*/  ISETP.LT.OR P2, PT, R7.reuse, 0x41, P2 ;  /* 0x000000410700780c */ /* 0x040fe40001741670 */
[----:B------:R-:W-:Y:S02]  /*bc00*/  ISETP.LT.OR P1, PT, R7, 0x41, P1 ;  /* 0x000000410700780c */ /* 0x000fe40000f21670 */
[----:B--2---:R-:W-:-:S05]  /*bc10*/  IADD3 R2, P5, R29, R2, RZ ;  /* 0x000000021d027210 */ /* 0x004fca0007fbe0ff */
[----:B------:R-:W-:-:S05]  /*bc20*/  IMAD.X R3, RZ, RZ, R9, P5 ;  /* 0x000000ffff037224 */ /* 0x000fca00028e0609 */
[----:B------:R-:W-:Y:S01]  /*bc30*/  @!PT LDS RZ, [RZ] ;  /* 0x00000000fffff984 */ /* 0x000fe20000000800 */
[----:B------:R-:W-:Y:S01]  /*bc40*/  @!PT LDS RZ, [RZ] ;  /* 0x00000000fffff984 */ /* 0x000fe20000000800 */
[----:B------:R-:W-:Y:S01]  /*bc50*/  @!PT LDS RZ, [RZ] ;  /* 0x00000000fffff984 */ /* 0x000fe20000000800 */
[----:B------:R2:W-:Y:S04]  /*bc60*/  LDGSTS.E.BYPASS.LTC128B.128 [R4+0x9800], desc[UR50][R2.64], !P3 ;  /* 0x0980000002047fae */ /* 0x0005e8000d901d72 */
[----:B------:R2:W-:Y:S04]  /*bc70*/  LDGSTS.E.BYPASS.LTC128B.128 [R4+0xa800], desc[UR50][R2.64+0x20], !P2 ;  /* 0x0a80002002047fae */ /* 0x0005e8000d101d72 */
[----:B------:R2:W-:Y:S01]  /*bc80*/  LDGSTS.E.BYPASS.LTC128B.128 [R4+0xb800], desc[UR50][R2.64+0x40], !P1 ;  /* 0x0b80004002047fae */ /* 0x0005e2000c901d72 */
[----:B------:R-:W-:Y:S01]  /*bc90*/  PLOP3.LUT P1, PT, PT, PT, PT, 0x80, 0x0 ;  /* 0x000000000000781c */ /* 0x000fe20003f2f070 */
[----:B------:R-:W-:-:S12]  /*bca0*/  NOP ;  /* 0x0000000000007918 */ /* 0x000fd80000000000 */
.L_x_222:
[----:B------:R-:W-:Y:S02]  /*bcb0*/  PLOP3.LUT P2, PT, P2, P1, PT, 0xa2, 0x0 ;  /* 0x000000000000781c */ /* 0x000fe40001743472 */
[----:B------:R-:W-:-:S08]  /*bcc0*/  @P1 R2UR P2, UR4, R5 ;  /* 0x00000000050412ca */ /* 0x000fd00000040000 */
[----:B------:R-:W-:-:S05]  /*bcd0*/  @P1 PLOP3.LUT P1, PT, P2, PT, PT, 0x80, 0x0 ;  /* 0x000000000000181c */ /* 0x000fca000172f070 */
[----:B------:R-:W-:Y:S01]  /*bce0*/  @!P2 SYNCS.ARRIVE.TRANS64.RED.A0T1 RZ, [UR4+0x19c70], RZ ;  /* 0x019c70ffffffa9a7 */ /* 0x000fe20008200404 */
[----:B------:R-:W-:Y:S07]  /*bcf0*/  @!P2 ARRIVES.LDGSTSBAR.64.TRANSCNT [UR4+0x19c70] ;  /* 0x019c7000ff00a9b0 */ /* 0x000fee0008000a84 */
[----:B------:R-:W-:Y:S05]  /*bd00*/  @P1 BRA.U.ANY `(.L_x_222) ;  /* 0xfffffffd00e81947 */ /* 0x000fea000393ffff */
[----:B------:R-:W-:Y:S01]  /*bd10*/  NOP ;  /* 0x0000000000007918 */ /* 0x000fe20000000000 */
[----:B--2---:R-:W-:-:S05]  /*bd20*/  IMAD.U32 R2, RZ, RZ, UR44 ;  /* 0x0000002cff027e24 */ /* 0x004fca000f8e00ff */
[----:B------:R-:W-:-:S13]  /*bd30*/  ISETP.NE.AND P3, PT, R2, 0x3, PT ;  /* 0x000000030200780c */ /* 0x000fda0003f65270 */
[----:B------:R-:W-:Y:S05]  /*bd40*/  @!P3 BRA `(.L_x_223) ;  /* 0x000000000004b947 */ /* 0x000fea0003800000 */
[----:B------:R-:W-:Y:S01]  /*bd50*/  BPT.TRAP 0x1 ;  /* 0x000000040000795c */ /* 0x000fe20000300000 */
.L_x_223:
[----:B------:R2:W-:Y:S01]  /*bd60*/  SYNCS.ARRIVE.TRANS64.A1T0 RZ, [R5+URZ+0x19c70], RZ ;  /* 0x019c70ff05ff79a7 */ /* 0x0005e2000810003f */
[----:B------:R-:W-:Y:S05]  /*bd70*/  @!P3 BRA `(.L_x_224) ;  /* 0x000000000004b947 */ /* 0x000fea0003800000 */
[----:B------:R-:W-:Y:S01]  /*bd80*/  BPT.TRAP 0x1 ;  /* 0x000000040000795c */ /* 0x000fe20000300000 */
.L_x_224:
[----:B------:R-:W3:Y:S01]  /*bd90*/  SYNCS.PHASECHK.TRANS64.TRYWAIT P1, [R5+URZ+0x19c40], R20 ;  /* 0x019c4014050075a7 */ /* 0x000ee2000802017f */
[----:B------:R-:W-:Y:S04]  /*bda0*/  BSSY B0, `(.L_x_225) ;  /* 0x0000002000007945 */ /* 0x000fe80003800000 */
[----:B---3--:R-:W-:Y:S05]  /*bdb0*/  @!P1 BRA `(.L_x_226) ;  /* 0x0000003800bc9947 */ /* 0x008fea0003800000 */
.L_x_303:
[----:B------:R-:W-:Y:S05]  /*bdc0*/  BSYNC B0 ;  /* 0x0000000000007941 */ /* 0x000fea0003800000 */
.L_x_225:
[----:B------:R-:W-:Y:S01]  /*bdd0*/  ULDC.64 UR4, c[0x0][0x300] ;  /* 0x0000c00000047ab9 */ /* 0x000fe20000000a00 */
[----:B-1----:R-:W1:Y:S01]  /*bde0*/  LDC R8, c[0x0][0x2f4] ;  /* 0x0000bd00ff087b82 */ /* 0x002e620000000800 */
[----:B------:R-:W-:Y:S01]  /*bdf0*/  IMAD R7, R10, UR4, RZ ;  /* 0x000000040a077c24 */ /* 0x000fe2000f8e02ff */
[----:B------:R-:W-:Y:S01]  /*be00*/  ULDC.64 UR6, c[0x0][0x2e8] ;  /* 0x0000ba0000067ab9 */ /* 0x000fe20000000a00 */
[C---:B------:R-:W-:Y:S01]  /*be10*/  IMAD.WIDE.U32 R2, R0.reuse, UR4, RZ ;  /* 0x0000000400027c25 */ /* 0x040fe2000f8e00ff */
[C---:B------:R-:W-:Y:S02]  /*be20*/  LOP3.LUT R11, R29.reuse, 0x40, RZ, 0xfc, !PT ;  /* 0x000000401d0b7812 */ /* 0x040fe400078efcff */
[----:B------:R-:W-:Y:S01]  /*be30*/  LOP3.LUT R9, R29, 0x20, RZ, 0xfc, !PT ;  /* 0x000000201d097812 */ /* 0x000fe200078efcff */
[----:B------:R-:W-:Y:S01]  /*be40*/  IMAD R7, R0, UR5, R7 ;  /* 0x0000000500077c24 */ /* 0x000fe2000f8e0207 */
[----:B------:R-:W-:Y:S02]  /*be50*/  ULDC.64 UR4, c[0x0][0x310] ;  /* 0x0000c40000047ab9 */ /* 0x000fe40000000a00 */
[----:B------:R-:W-:-:S02]  /*be60*/  IMAD R17, R17, UR4, RZ ;  /* 0x0000000411117c24 */ /* 0x000fc4000f8e02ff */
[----:B------:R-:W-:Y:S02]  /*be70*/  IMAD.IADD R3, R3, 0x1, R7 ;  /* 0x0000000103037824 */ /* 0x000fe400078e0207 */
[C---:B------:R-:W-:Y:S02]  /*be80*/  IMAD R17, R6.reuse, UR5, R17 ;  /* 0x0000000506117c24 */ /* 0x040fe4000f8e0211 */
[----:B------:R-:W-:Y:S01]  /*be90*/  IMAD.WIDE.U32 R2, R6, UR4, R2 ;  /* 0x0000000406027c25 */ /* 0x000fe2000f8e0002 */
[----:B------:R-:W-:-:S03]  /*bea0*/  ULDC.64 UR4, c[0x0][0x308] ;  /* 0x0000c20000047ab9 */ /* 0x000fc60000000a00 */
[----:B------:R-:W-:Y:S02]  /*beb0*/  IMAD.IADD R3, R3, 0x1, R17 ;  /* 0x0000000103037824 */ /* 0x000fe400078e0211 */
[C---:B------:R-:W-:Y:S01]  /*bec0*/  IMAD.WIDE.U32 R2, R18.reuse, UR4, R2 ;  /* 0x0000000412027c25 */ /* 0x040fe2000f8e0002 */
[----:B------:R-:W-:Y:S01]  /*bed0*/  UMOV UR4, 0xffffffff ;  /* 0xffffffff00047882 */ /* 0x000fe20000000000 */
[-C--:B-1----:R-:W-:Y:S02]  /*bee0*/  ISETP.GE.AND P2, PT, R11, R8.reuse, PT ;  /* 0x000000080b00720c */ /* 0x082fe40003f46270 */
[----:B------:R-:W-:Y:S01]  /*bef0*/  IMAD R6, R18, UR5, R3 ;  /* 0x0000000512067c24 */ /* 0x000fe2000f8e0203 */
[----:B------:R-:W-:Y:S02]  /*bf00*/  IADD3 R0, P1, R2, UR6, RZ ;  /* 0x0000000602007c10 */ /* 0x000fe4000ff3e0ff */
[----:B------:R-:W-:Y:S02]  /*bf10*/  ISETP.GE.AND P3, PT, R9, R8, PT ;  /* 0x000000080900720c */ /* 0x000fe40003f66270 */
[----:B------:R-:W-:-:S02]  /*bf20*/  IADD3.X R6, R6, UR7, RZ, P1, !PT ;  /* 0x0000000706067c10 */ /* 0x000fc40008ffe4ff */
[----:B------:R-:W-:Y:S01]  /*bf30*/  ISETP.GE.AND P5, PT, R29, R8, PT ;  /* 0x000000081d00720c */ /* 0x000fe20003fa6270 */
[----:B------:R-:W-:-:S12]  /*bf40*/  BRA.DIV UR4, `(.L_x_227) ;  /* 0x0000003a046c7947 */ /* 0x000fd8000b800000 */
[----:B------:R-:W1:Y:S04]  /*bf50*/  SHFL.IDX PT, R3, R0, RZ, 0x1e1f ;  /* 0x001e1fff00037589 */ /* 0x000e6800000e0000 */
[----:B------:R-:W4:Y:S04]  /*bf60*/  SHFL.IDX PT, R2, R6, RZ, 0x1e1f ;  /* 0x001e1fff06027589 */ /* 0x000f2800000e0000 */
[----:B------:R-:W0:Y:S04]  /*bf70*/  SHFL.IDX PT, R0, R0, 0x1, 0x1e1f ;  /* 0x003e1f0000007f89 */ /* 0x000e2800000e0000 */
[----:B------:R-:W0:Y:S01]  /*bf80*/  SHFL.IDX PT, R6, R6, 0x1, 0x1e1f ;  /* 0x003e1f0006067f89 */ /* 0x000e2200000e0000 */
[----:B-1----:R-:W-:-:S05]  /*bf90*/  @P0 IADD3 R3, P1, R29, R3, RZ ;  /* 0x000000031d030210 */ /* 0x002fca0007f3e0ff */
[----:B----4-:R-:W-:-:S05]  /*bfa0*/  @P0 IMAD.X R2, RZ, RZ, R2, P1 ;  /* 0x000000ffff020224 */ /* 0x010fca00008e0602 */
[----:B------:R-:W-:-:S04]  /*bfb0*/  @P0 LOP3.LUT R3, R3, R2, RZ, 0x3c, !PT ;  /* 0x0000000203030212 */ /* 0x000fc800078e3cff */
[----:B------:R-:W-:-:S04]  /*bfc0*/  @P0 LOP3.LUT R2, R3, R2, RZ, 0x3c, !PT ;  /* 0x0000000203020212 */ /* 0x000fc800078e3cff */
[----:B------:R-:W-:-:S05]  /*bfd0*/  @P0 LOP3.LUT R3, R3, R2, RZ, 0x3c, !PT ;  /* 0x0000000203030212 */ /* 0x000fca00078e3cff */
[----:B------:R1:W-:Y:S04]  /*bfe0*/  @P0 LDGSTS.E.BYPASS.LTC128B.128 [R4+0x13800], desc[UR50][R2.64], !P5 ;  /* 0x1380000002040fae */ /* 0x0003e8000e901d72 */
[----:B------:R1:W-:Y:S04]  /*bff0*/  @P0 LDGSTS.E.BYPASS.LTC128B.128 [R4+0x14800], desc[UR50][R2.64+0x20], !P3 ;  /* 0x1480002002040fae */ /* 0x0003e8000d901d72 */
[----:B0-----:R1:W-:Y:S02]  /*c000*/  @P0 LDGSTS.E.BYPASS.LTC128B.128 [R4+0x15800], desc[UR50][R2.64+0x40], !P2 ;  /* 0x1580004002040fae */ /* 0x0013e4000d101d72 */
.L_x_309:
[----:B------:R-:W-:-:S05]  /*c010*/  @P4 IADD3 R0, P0, R29, R0, RZ ;  /* 0x000000001d004210 */ /* 0x000fca0007f1e0ff */
[----:B01----:R-:W-:Y:S01]  /*c020*/  @P4 IMAD.X R2, RZ, RZ, R6, P0 ;  /* 0x000000ffff024224 */ /* 0x003fe200000e0606 */
[----:B------:R-:W-:-:S03]  /*c030*/  PLOP3.LUT P0, PT, PT, PT, PT, 0x80, 0x0 ;  /* 0x000000000000781c */ /* 0x000fc60003f0f070 */
[----:B------:R-:W-:Y:S02]  /*c040*/  @P4 IMAD.MOV.U32 R3, RZ, RZ, R2 ;  /* 0x000000ffff034224 */ /* 0x000fe400078e0002 */
[----:B------:R-:W-:-:S05]  /*c050*/  @P4 IMAD.MOV.U32 R2, RZ, RZ, R0 ;  /* 0x000000ffff024224 */ /* 0x000fca00078e0000 */
[----:B------:R-:W-:Y:S01]  /*c060*/  @!PT LDS RZ, [RZ] ;  /* 0x00000000fffff984 */ /* 0x000fe20000000800 */
[----:B------:R-:W-:Y:S01]  /*c070*/  @!PT LDS RZ, [RZ] ;  /* 0x00000000fffff984 */ /* 0x000fe20000000800 */
[----:B------:R-:W-:Y:S01]  /*c080*/  @!PT LDS RZ, [RZ] ;  /* 0x00000000fffff984 */ /* 0x000fe20000000800 */
[----:B------:R0:W-:Y:S04]  /*c090*/  @P4 LDGSTS.E.BYPASS.LTC128B.128 [R4+0x14000], desc[UR50][R2.64], !P5 ;  /* 0x1400000002044fae */ /* 0x0001e8000e901d72 */
[----:B------:R0:W-:Y:S04]  /*c0a0*/  @P4 LDGSTS.E.BYPASS.LTC128B.128 [R4+0x15000], desc[UR50][R2.64+0x20], !P3 ;  /* 0x1500002002044fae */ /* 0x0001e8000d901d72 */
[----:B------:R0:W-:Y:S01]  /*c0b0*/  @P4 LDGSTS.E.BYPASS.LTC128B.128 [R4+0x16000], desc[UR50][R2.64+0x40], !P2 ;  /* 0x1600004002044fae */ /* 0x0001e2000d101d72 */
[----:B------:R-:W-:Y:S01]  /*c0c0*/  NOP ;  /* 0x0000000000007918 */ /* 0x000fe20000000000 */
.L_x_228:
[----:B------:R-:W-:Y:S02]  /*c0d0*/  PLOP3.LUT P1, PT, P1, P0, PT, 0xa2, 0x0 ;  /* 0x000000000000781c */ /* 0x000fe40000f21472 */
[----:B------:R-:W-:-:S08]  /*c0e0*/  @P0 R2UR P1, UR4, R5 ;  /* 0x00000000050402ca */ /* 0x000fd00000020000 */
[----:B------:R-:W-:-:S05]  /*c0f0*/  @P0 PLOP3.LUT P0, PT, P1, PT, PT, 0x80, 0x0 ;  /* 0x000000000000081c */ /* 0x000fca0000f0f070 */
[----:B------:R-:W-:Y:S01]  /*c100*/  @!P1 SYNCS.ARRIVE.TRANS64.RED.A0T1 RZ, [UR4+0x19c30], RZ ;  /* 0x019c30ffffff99a7 */ /* 0x000fe20008200404 */
[----:B------:R-:W-:Y:S07]  /*c110*/  @!P1 ARRIVES.LDGSTSBAR.64.TRANSCNT [UR4+0x19c30] ;  /* 0x019c3000ff0099b0 */ /* 0x000fee0008000a84 */
[----:B------:R-:W-:Y:S05]  /*c120*/  @P0 BRA.U.ANY `(.L_x_228) ;  /* 0xfffffffd00e80947 */ /* 0x000fea000393ffff */
[----:B------:R-:W-:Y:S01]  /*c130*/  NOP ;  /* 0x0000000000007918 */ /* 0x000fe20000000000 */
[----:B------:R-:W-:-:S05]  /*c140*/  IMAD.U32 R0, RZ, RZ, UR44 ;  /* 0x0000002cff007e24 */ /* 0x000fca000f8e00ff */
[----:B------:R-:W-:-:S13]  /*c150*/  ISETP.NE.AND P2, PT, R0, 0x3, PT ;  /* 0x000000030000780c */ /* 0x000fda0003f45270 */
[----:B------:R-:W-:Y:S05]  /*c160*/  @!P2 BRA `(.L_x_229) ;  /* 0x000000000004a947 */ /* 0x000fea0003800000 */
[----:B------:R-:W-:Y:S01]  /*c170*/  BPT.TRAP 0x1 ;  /* 0x000000040000795c */ /* 0x000fe20000300000 */
.L_x_229:
[----:B------:R1:W-:Y:S02]  /*c180*/  SYNCS.ARRIVE.TRANS64.A1T0 RZ, [R5+URZ+0x19c30], RZ ;  /* 0x019c30ff05ff79a7 */ /* 0x0003e4000810003f */
[----:B------:R-:W-:Y:S05]  /*c190*/  WARPSYNC.ALL ;  /* 0x0000000000007948 */ /* 0x000fea0003800000 */
[----:B------:R-:W-:Y:S01]  /*c1a0*/  VIADD R0, R16, 0xf000 ;  /* 0x0000f00010007836 */ /* 0x000fe20000000000 */
[----:B------:R-:W-:Y:S01]  /*c1b0*/  USHF.R.S32.HI UR4, URZ, 0x1f, UR39 ;  /* 0x0000001f3f047899 */ /* 0x000fe20008011427 */
[----:B------:R-:W-:Y:S01]  /*c1c0*/  BAR.SYNC.DEFER_BLOCKING 0x8, 0x200 ;  /* 0x0208000000007b1d */ /* 0x000fe20000010000 */
[----:B------:R-:W-:Y:S02]  /*c1d0*/  UISETP.NE.AND UP0, UPT, UR47, URZ, UPT ;  /* 0x0000003f2f00728c */ /* 0x000fe4000bf05270 */
[----:B------:R-:W-:-:S02]  /*c1e0*/  LOP3.LUT P0, RZ, R0, 0x9f, RZ, 0xc0, !PT ;  /* 0x0000009f00ff7812 */ /* 0x000fc4000780c0ff */
[----:B------:R-:W-:Y:S01]  /*c1f0*/  USEL UR43, UR43, URZ, !UP0 ;  /* 0x0000003f2b2b7287 */ /* 0x000fe2000c000000 */
[----:B------:R-:W-:Y:S01]  /*c200*/  BSSY B6, `(.L_x_230) ;  /* 0x0000018000067945 */ /* 0x000fe20003800000 */
[----:B------:R-:W-:Y:S01]  /*c210*/  ULDC.64 UR6, c[0x0][0x298] ;  /* 0x0000a60000067ab9 */ /* 0x000fe20000000a00 */
[----:B------:R-:W-:Y:S02]  /*c220*/  USEL UR42, UR42, URZ, !UP0 ;  /* 0x0000003f2a2a7287 */ /* 0x000fe4000c000000 */
[----:B------:R-:W-:Y:S02]  /*c230*/  UIMAD UR4, UR4, UR6, URZ ;  /* 0x00000006040472a4 */ /* 0x000fe4000f8e023f */
[----:B------:R-:W-:Y:S02]  /*c240*/  UIMAD.WIDE.U32 UR36, UR39, UR6, URZ ;  /* 0x00000006272472a5 */ /* 0x000fe4000f8e003f */
[----:B------:R-:W-:-:S04]  /*c250*/  UIMAD UR39, UR39, UR7, UR4 ;  /* 0x00000007272772a4 */ /* 0x000fc8000f8e0204 */
[----:B------:R-:W-:Y:S01]  /*c260*/  UIADD3 UR39, UR37, UR39, URZ ;  /* 0x0000002725277290 */ /* 0x000fe2000fffe03f */
[----:B------:R-:W-:Y:S11]  /*c270*/  @!P0 BRA `(.L_x_231) ;  /* 0x0000000000408947 */ /* 0x000ff60003800000 */
[----:B0-----:R-:W-:Y:S01]  /*c280*/  MOV R2, 0x0 ;  /* 0x0000000000027802 */ /* 0x001fe20000000f00 */
[----:B------:R-:W-:Y:S01]  /*c290*/  ULDC.64 UR6, c[0x4][0x98] ;  /* 0x0100260000067ab9 */ /* 0x000fe20000000a00 */
[----:B------:R-:W-:Y:S01]  /*c2a0*/  ULDC.64 UR8, c[0x4][0xa0] ;  /* 0x0100280000087ab9 */ /* 0x000fe20000000a00 */
[----:B------:R-:W-:Y:S01]  /*c2b0*/  ULDC.64 UR4, c[0x4][0x28] ;  /* 0x01000a0000047ab9 */ /* 0x000fe20000000a00 */
[----:B------:R-:W-:Y:S02]  /*c2c0*/  IMAD.U32 R4, RZ, RZ, UR6 ;  /* 0x00000006ff047e24 */ /* 0x000fe4000f8e00ff */
[----:B------:R-:W0:Y:S01]  /*c2d0*/  LDC.64 R2, c[0x4][R2] ;  /* 0x0100000002027b82 */ /* 0x000e220000000a00 */
[----:B-123--:R-:W-:Y:S02]  /*c2e0*/  IMAD.U32 R5, RZ, RZ, UR7 ;  /* 0x00000007ff057e24 */ /* 0x00efe4000f8e00ff */
        /* <DEDUP_REMOVED lines=9> */
.L_x_231:
[----:B------:R-:W-:Y:S05]  /*c380*/  BSYNC B6 ;  /* 0x0000000000067941 */ /* 0x000fea0003800000 */
.L_x_230:
[----:B------:R4:W5:Y:S01]  /*c390*/  LDL R9, [R1+0x1c] ;  /* 0x00001c0001097983 */ /* 0x0009620000100800 */
[----:B------:R-:W0:Y:S01]  /*c3a0*/  LDC R8, c[0x0][0x448] ;  /* 0x00011200ff087b82 */ /* 0x000e220000000800 */
[----:B------:R-:W-:Y:S01]  /*c3b0*/  R2UR UR8, R18 ;  /* 0x00000000120872ca */ /* 0x000fe200000e0000 */
[----:B------:R-:W-:Y:S01]  /*c3c0*/  ULDC.64 UR6, c[0x0][0x2d8] ;  /* 0x0000b60000067ab9 */ /* 0x000fe20000000a00 */
[----:B------:R-:W1:Y:S01]  /*c3d0*/  S2R R17, SR_TID.X ;  /* 0x0000000000117919 */ /* 0x000e620000002100 */
[----:B0-----:R-:W-:Y:S02]  /*c3e0*/  ISETP.NE.AND P0, PT, R8, 0x1, PT ;  /* 0x000000010800780c */ /* 0x001fe40003f05270 */
[----:B------:R-:W-:Y:S02]  /*c3f0*/  R2UR UR10, R18 ;  /* 0x00000000120a72ca */ /* 0x000fe400000e0000 */
[C---:B-1----:R-:W-:Y:S01]  /*c400*/  LOP3.LUT R2, R17.reuse, 0x7f, RZ, 0xc0, !PT ;  /* 0x0000007f11027812 */ /* 0x042fe200078ec0ff */
[----:B------:R-:W-:-:S08]  /*c410*/  IMAD.SHL.U32 R17, R17, 0x40, RZ ;  /* 0x0000004011117824 */ /* 0x000fd000078e00ff */
[----:B------:R-:W0:Y:S01]  /*c420*/  @P0 LDC R3, c[0x0][0x44c] ;  /* 0x00011300ff030b82 */ /* 0x000e220000000800 */
[----:B------:R-:W-:Y:S02]  /*c430*/  SHF.R.U32.HI R2, RZ, 0x1, R2 ;  /* 0x00000001ff027819 */ /* 0x000fe40000011602 */
[----:B------:R-:W-:-:S05]  /*c440*/  LOP3.LUT R17, R17, 0x40, RZ, 0xc0, !PT ;  /* 0x0000004011117812 */ /* 0x000fca00078ec0ff */
[----:B------:R-:W1:Y:S01]  /*c450*/  @P0 LDC R0, c[0x0][0x450] ;  /* 0x00011400ff000b82 */ /* 0x000e620000000800 */
[----:B------:R-:W-:Y:S01]  /*c460*/  LOP3.LUT R2, R2, R17, RZ, 0xfc, !PT ;  /* 0x0000001102027212 */ /* 0x000fe200078efcff */
[----:B------:R-:W-:Y:S01]  /*c470*/  UMOV UR4, UR36 ;  /* 0x0000002400047c82 */ /* 0x000fe20008000000 */
[----:B------:R-:W-:-:S03]  /*c480*/  UMOV UR5, UR39 ;  /* 0x0000002700057c82 */ /* 0x000fc60008000000 */
[----:B------:R-:W-:Y:S01]  /*c490*/  IMAD R6, R25, 0xc0, R2 ;  /* 0x000000c019067824 */ /* 0x000fe200078e0202 */
[----:B------:R-:W-:-:S03]  /*c4a0*/  UIMAD.WIDE.U32 UR4, UR8, UR6, UR4 ;  /* 0x00000006080472a5 */ /* 0x000fc6000f8e0004 */
[----:B------:R-:W-:Y:S02]  /*c4b0*/  ULDC.64 UR8, c[0x0][0x2e0] ;  /* 0x0000b80000087ab9 */ /* 0x000fe40000000a00 */
[----:B------:R-:W-:Y:S01]  /*c4c0*/  UIMAD UR6, UR42, UR8, URZ ;  /* 0x000000082a0672a4 */ /* 0x000fe2000f8e023f */
[----:B0-----:R-:W-:Y:S01]  /*c4d0*/  @P0 IMAD.HI.U32 R3, R6, R3, RZ ;  /* 0x0000000306030227 */ /* 0x001fe200078e00ff */
[----:B------:R-:W-:Y:S02]  /*c4e0*/  UIMAD UR5, UR10, UR7, UR5 ;  /* 0x000000070a0572a4 */ /* 0x000fe4000f8e0205 */
[----:B------:R-:W-:Y:S01]  /*c4f0*/  UIMAD UR6, UR43, UR9, UR6 ;  /* 0x000000092b0672a4 */ /* 0x000fe2000f8e0206 */
[----:B------:R-:W-:Y:S01]  /*c500*/  IMAD.MOV.U32 R2, RZ, RZ, R6 ;  /* 0x000000ffff027224 */ /* 0x000fe200078e0006 */
[----:B------:R-:W-:Y:S01]  /*c510*/  UIMAD.WIDE.U32 UR4, UR43, UR8, UR4 ;  /* 0x000000082b0472a5 */ /* 0x000fe2000f8e0004 */
[----:B------:R-:W-:Y:S01]  /*c520*/  ULDC.64 UR10, c[0x0][0x280] ;  /* 0x0000a000000a7ab9 */ /* 0x000fe20000000a00 */
[----:B-1----:R-:W-:-:S02]  /*c530*/  @P0 SHF.R.U32.HI R2, RZ, R0, R3 ;  /* 0x00000000ff020219 */ /* 0x002fc40000011603 */
[----:B------:R-:W-:Y:S01]  /*c540*/  UIADD3 UR5, UR5, UR6, URZ ;  /* 0x0000000605057290 */ /* 0x000fe2000fffe03f */
[----:B------:R-:W-:Y:S01]  /*c550*/  ULDC.64 UR8, c[0x0][0x2c8] ;  /* 0x0000b20000087ab9 */ /* 0x000fe20000000a00 */
[--C-:B--23--:R-:W-:Y:S01]  /*c560*/  SHF.R.S32.HI R5, RZ, 0x1f, R2.reuse ;  /* 0x0000001fff057819 */ /* 0x10cfe20000011402 */
[----:B------:R-:W-:Y:S01]  /*c570*/  ULDC.64 UR6, c[0x0][0x2d0] ;  /* 0x0000b40000067ab9 */ /* 0x000fe20000000a00 */
[----:B------:R-:W-:Y:S02]  /*c580*/  IMAD.MOV R0, RZ, RZ, -R2 ;  /* 0x000000ffff007224 */ /* 0x000fe400078e0a02 */
[----:B------:R-:W-:Y:S02]  /*c590*/  IMAD.U32 R4, RZ, RZ, UR6 ;  /* 0x00000006ff047e24 */ /* 0x000fe4000f8e00ff */
[----:B------:R-:W-:Y:S02]  /*c5a0*/  IMAD R5, R5, UR6, RZ ;  /* 0x0000000605057c24 */ /* 0x000fe4000f8e02ff */
[----:B------:R-:W-:-:S02]  /*c5b0*/  IMAD R0, R8, R0, R6 ;  /* 0x0000000008007224 */ /* 0x000fc400078e0206 */
[C---:B------:R-:W-:Y:S02]  /*c5c0*/  IMAD R5, R2.reuse, UR7, R5 ;  /* 0x0000000702057c24 */ /* 0x040fe4000f8e0205 */
[----:B------:R-:W-:-:S04]  /*c5d0*/  IMAD.WIDE.U32 R2, R2, R4, UR4 ;  /* 0x0000000402027e25 */ /* 0x000fc8000f8e0004 */
[----:B------:R-:W-:Y:S01]  /*c5e0*/  IMAD.IADD R3, R3, 0x1, R5 ;  /* 0x0000000103037824 */ /* 0x000fe200078e0205 */
[----:B------:R-:W-:Y:S01]  /*c5f0*/  SHF.R.S32.HI R5, RZ, 0x1f, R0 ;  /* 0x0000001fff057819 */ /* 0x000fe20000011400 */
[----:B------:R-:W-:-:S04]  /*c600*/  IMAD.WIDE.U32 R2, R0, UR8, R2 ;  /* 0x0000000800027c25 */ /* 0x000fc8000f8e0002 */
[----:B------:R-:W-:-:S04]  /*c610*/  IMAD R5, R5, UR8, RZ ;  /* 0x0000000805057c24 */ /* 0x000fc8000f8e02ff */
[----:B------:R-:W-:Y:S01]  /*c620*/  IMAD R0, R0, UR9, R5 ;  /* 0x0000000900007c24 */ /* 0x000fe2000f8e0205 */
[----:B------:R-:W-:Y:S02]  /*c630*/  IADD3 R5, P1, R2, UR10, RZ ;  /* 0x0000000a02057c10 */ /* 0x000fe4000ff3e0ff */
[----:B------:R-:W0:Y:S02]  /*c640*/  @P0 LDC R2, c[0x0][0x44c] ;  /* 0x00011300ff020b82 */ /* 0x000e240000000800 */
[----:B------:R-:W-:-:S06]  /*c650*/  IADD3.X R0, R3, UR11, R0, P1, !PT ;  /* 0x0000000b03007c10 */ /* 0x000fcc0008ffe400 */
[----:B------:R-:W1:Y:S01]  /*c660*/  @P0 LDC R3, c[0x0][0x450] ;  /* 0x00011400ff030b82 */ /* 0x000e620000000800 */
[----:B------:R-:W-:Y:S01]  /*c670*/  VIADD R6, R6, 0x80 ;  /* 0x0000008006067836 */ /* 0x000fe20000000000 */
[----:B------:R-:W2:Y:S03]  /*c680*/  S2R R17, SR_TID.X ;  /* 0x0000000000117919 */ /* 0x000ea60000002100 */
[----:B0-----:R-:W-:-:S04]  /*c690*/  @P0 IMAD.HI.U32 R7, R6, R2, RZ ;  /* 0x0000000206070227 */ /* 0x001fc800078e00ff */
[----:B------:R-:W-:Y:S01]  /*c6a0*/  IMAD.MOV.U32 R2, RZ, RZ, R6 ;  /* 0x000000ffff027224 */ /* 0x000fe200078e0006 */
[----:B-1----:R-:W-:-:S05]  /*c6b0*/  @P0 SHF.R.U32.HI R2, RZ, R3, R7 ;  /* 0x00000003ff020219 */ /* 0x002fca0000011607 */
[----:B------:R-:W-:-:S04]  /*c6c0*/  IMAD.MOV R3, RZ, RZ, -R2 ;  /* 0x000000ffff037224 */ /* 0x000fc800078e0a02 */
[----:B------:R-:W-:Y:S01]  /*c6d0*/  IMAD R6, R8, R3, R6 ;  /* 0x0000000308067224 */ /* 0x000fe200078e0206 */
[----:B------:R-:W-:-:S05]  /*c6e0*/  SHF.R.S32.HI R3, RZ, 0x1f, R2 ;  /* 0x0000001fff037819 */ /* 0x000fca0000011402 */
[----:B------:R-:W-:-:S04]  /*c6f0*/  IMAD R3, R3, UR6, RZ ;  /* 0x0000000603037c24 */ /* 0x000fc8000f8e02ff */
[C---:B------:R-:W-:Y:S02]  /*c700*/  IMAD R7, R2.reuse, UR7, R3 ;  /* 0x0000000702077c24 */ /* 0x040fe4000f8e0203 */
[----:B------:R-:W-:Y:S01]  /*c710*/  IMAD.WIDE.U32 R2, R2, R4, UR4 ;  /* 0x0000000402027e25 */ /* 0x000fe2000f8e0004 */
[----:B------:R-:W-:Y:S01]  /*c720*/  SHF.R.S32.HI R4, RZ, 0x1f, R6 ;  /* 0x0000001fff047819 */ /* 0x000fe20000011406 */
[----:B------:R-:W-:Y:S02]  /*c730*/  ULDC UR4, c[0x0][0x2b8] ;  /* 0x0000ae0000047ab9 */ /* 0x000fe40000000800 */
[----:B------:R-:W-:Y:S02]  /*c740*/  IMAD.IADD R3, R3, 0x1, R7 ;  /* 0x0000000103037824 */ /* 0x000fe400078e0207 */
[----:B------:R-:W-:Y:S02]  /*c750*/  IMAD R4, R4, UR8, RZ ;  /* 0x0000000804047c24 */ /* 0x000fe4000f8e02ff */
[----:B------:R-:W-:Y:S01]  /*c760*/  IMAD.WIDE.U32 R2, R6, UR8, R2 ;  /* 0x0000000806027c25 */ /* 0x000fe2000f8e0002 */
[----:B------:R-:W-:-:S03]  /*c770*/  LOP3.LUT R10, R29, 0x20, RZ, 0xfc, !PT ;  /* 0x000000201d0a7812 */ /* 0x000fc600078efcff */
[----:B------:R-:W-:Y:S01]  /*c780*/  IMAD R6, R6, UR9, R4 ;  /* 0x0000000906067c24 */ /* 0x000fe2000f8e0204 */
[----:B------:R-:W-:Y:S02]  /*c790*/  IADD3 R7, P0, R2, UR10, RZ ;  /* 0x0000000a02077c10 */ /* 0x000fe4000ff1e0ff */
[----:B------:R-:W-:Y:S01]  /*c7a0*/  LOP3.LUT R11, R29, 0x40, RZ, 0xfc, !PT ;  /* 0x000000401d0b7812 */ /* 0x000fe200078efcff */
[----:B------:R-:W-:Y:S01]  /*c7b0*/  UMOV UR5, 0xffffffff ;  /* 0xffffffff00057882 */ /* 0x000fe20000000000 */
[----:B------:R-:W-:Y:S02]  /*c7c0*/  IADD3.X R6, R3, UR11, R6, P0, !PT ;  /* 0x0000000b03067c10 */ /* 0x000fe400087fe406 */
[----:B--2---:R-:W-:Y:S02]  /*c7d0*/  LOP3.LUT R17, R17, 0x7f, RZ, 0xc0, !PT ;  /* 0x0000007f11117812 */ /* 0x004fe400078ec0ff */
[----:B------:R-:W-:Y:S02]  /*c7e0*/  ISETP.GE.AND P3, PT, R29, UR4, PT ;  /* 0x000000041d007c0c */ /* 0x000fe4000bf66270 */
[----:B------:R-:W-:-:S02]  /*c7f0*/  ISETP.GE.AND P2, PT, R10, UR4, PT ;  /* 0x000000040a007c0c */ /* 0x000fc4000bf46270 */
[----:B------:R-:W-:Y:S02]  /*c800*/  ISETP.GE.AND P0, PT, R11, UR4, PT ;  /* 0x000000040b007c0c */ /* 0x000fe4000bf06270 */
[----:B------:R-:W-:Y:S01]  /*c810*/  SHF.R.U32.HI R10, RZ, 0x1, R17 ;  /* 0x00000001ff0a7819 */ /* 0x000fe20000011611 */
[----:B----4-:R-:W-:Y:S10]  /*c820*/  BRA.DIV UR5, `(.L_x_232) ;  /* 0x0000003205d87947 */ /* 0x010ff4000b800000 */
[----:B------:R-:W0:Y:S01]  /*c830*/  SHFL.IDX PT, R3, R5, RZ, 0x1e1f ;  /* 0x001e1fff05037589 */ /* 0x000e2200000e0000 */
[----:B------:R-:W-:Y:S02]  /*c840*/  IMAD R25, R25, 0xc0, R10 ;  /* 0x000000c019197824 */ /* 0x000fe400078e020a */
[----:B------:R-:W-:Y:S01]  /*c850*/  IMAD R4, R8, UR41, RZ ;  /* 0x0000002908047c24 */ /* 0x000fe2000f8e02ff */
[----:B------:R-:W1:Y:S04]  /*c860*/  SHFL.IDX PT, R2, R0, RZ, 0x1e1f ;  /* 0x001e1fff00027589 */ /* 0x000e6800000e0000 */
[----:B------:R-:W-:Y:S01]  /*c870*/  ISETP.GE.AND P1, PT, R25, R4, PT ;  /* 0x000000041900720c */ /* 0x000fe20003f26270 */
[----:B------:R-:W2:Y:S04]  /*c880*/  SHFL.IDX PT, R5, R5, 0x1, 0x1e1f ;  /* 0x003e1f0005057f89 */ /* 0x000ea800000e0000 */
[----:B------:R-:W3:Y:S04]  /*c890*/  SHFL.IDX PT, R0, R0, 0x1, 0x1e1f ;  /* 0x003e1f0000007f89 */ /* 0x000ee800000e0000 */
[----:B------:R-:W4:Y:S04]  /*c8a0*/  SHFL.IDX PT, R6, R6, RZ, 0x1e1f ;  /* 0x001e1fff06067589 */ /* 0x000f2800000e0000 */
[----:B0-----:R-:W-:-:S05]  /*c8b0*/  @!P1 IADD3 R3, P4, R29, R3, RZ ;  /* 0x000000031d039210 */ /* 0x001fca0007f9e0ff */
[----:B-1----:R-:W-:-:S05]  /*c8c0*/  @!P1 IMAD.X R2, RZ, RZ, R2, P4 ;  /* 0x000000ffff029224 */ /* 0x002fca00020e0602 */
[----:B------:R-:W-:-:S04]  /*c8d0*/  @!P1 LOP3.LUT R3, R3, R2, RZ, 0x3c, !PT ;  /* 0x0000000203039212 */ /* 0x000fc800078e3cff */
[----:B------:R-:W-:-:S04]  /*c8e0*/  @!P1 LOP3.LUT R2, R3, R2, RZ, 0x3c, !PT ;  /* 0x0000000203029212 */ /* 0x000fc800078e3cff */
[----:B------:R-:W-:-:S05]  /*c8f0*/  @!P1 LOP3.LUT R3, R3, R2, RZ, 0x3c, !PT ;  /* 0x0000000203039212 */ /* 0x000fca00078e3cff */
[----:B-----5:R-:W-:Y:S04]  /*c900*/  @!P1 LDGSTS.E.BYPASS.LTC128B.128 [R9+0xf000], desc[UR50][R2.64], !P3 ;  /* 0x0f00000002099fae */ /* 0x020fe8000d901d72 */
[----:B------:R-:W-:Y:S04]  /*c910*/  @!P1 LDGSTS.E.BYPASS.LTC128B.128 [R9+0x10800], desc[UR50][R2.64+0x20], !P2 ;  /* 0x1080002002099fae */ /* 0x000fe8000d101d72 */
[----:B------:R0:W-:Y:S02]  /*c920*/  @!P1 LDGSTS.E.BYPASS.LTC128B.128 [R9+0x12000], desc[UR50][R2.64+0x40], !P0 ;  /* 0x1200004002099fae */ /* 0x0001e4000c101d72 */
[----:B0-----:R-:W-:-:S05]  /*c930*/  VIADD R2, R25, 0x40 ;  /* 0x0000004019027836 */ /* 0x001fca0000000000 */
[----:B------:R-:W-:-:S13]  /*c940*/  ISETP.GE.AND P1, PT, R2, R4, PT ;  /* 0x000000040200720c */ /* 0x000fda0003f26270 */
[----:B--2---:R-:W-:-:S05]  /*c950*/  @!P1 IADD3 R2, P4, R29, R5, RZ ;  /* 0x000000051d029210 */ /* 0x004fca0007f9e0ff */
[----:B---3--:R-:W-:-:S04]  /*c960*/  @!P1 IMAD.X R0, RZ, RZ, R0, P4 ;  /* 0x000000ffff009224 */ /* 0x008fc800020e0600 */
[----:B------:R-:W-:-:S05]  /*c970*/  @!P1 IMAD.MOV.U32 R3, RZ, RZ, R0 ;  /* 0x000000ffff039224 */ /* 0x000fca00078e0000 */
[----:B------:R-:W-:Y:S04]  /*c980*/  @!P1 LDGSTS.E.BYPASS.LTC128B.128 [R9+0xf800], desc[UR50][R2.64], !P3 ;  /* 0x0f80000002099fae */ /* 0x000fe8000d901d72 */
[----:B------:R-:W-:Y:S04]  /*c990*/  @!P1 LDGSTS.E.BYPASS.LTC128B.128 [R9+0x11000], desc[UR50][R2.64+0x20], !P2 ;  /* 0x1100002002099fae */ /* 0x000fe8000d101d72 */
[----:B------:R0:W-:Y:S04]  /*c9a0*/  @!P1 LDGSTS.E.BYPASS.LTC128B.128 [R9+0x12800], desc[UR50][R2.64+0x40], !P0 ;  /* 0x1280004002099fae */ /* 0x0001e8000c101d72 */
[----:B0---4-:R0:W1:Y:S02]  /*c9b0*/  SHFL.IDX PT, R2, R7, RZ, 0x1e1f ;  /* 0x001e1fff07027589 */ /* 0x01106400000e0000 */
.L_x_316:
[----:B------:R-:W-:Y:S01]  /*c9c0*/  VIADD R25, R25, 0x80 ;  /* 0x0000008019197836 */ /* 0x000fe20000000000 */
[----:B------:R-:W-:Y:S04]  /*c9d0*/  BSSY B0, `(.L_x_233) ;  /* 0x000000b000007945 */ /* 0x000fe80003800000 */
[----:B------:R-:W-:-:S13]  /*c9e0*/  ISETP.GE.AND P1, PT, R25, R4, PT ;  /* 0x000000041900720c */ /* 0x000fda0003f26270 */
[----:B------:R-:W-:Y:S05]  /*c9f0*/  @P1 BRA `(.L_x_234) ;  /* 0x0000000000201947 */ /* 0x000fea0003800000 */
[----:B-1----:R-:W-:-:S05]  /*ca00*/  IADD3 R2, P1, R29, R2, RZ ;  /* 0x000000021d027210 */ /* 0x002fca0007f3e0ff */
[----:B------:R-:W-:-:S05]  /*ca10*/  IMAD.X R3, RZ, RZ, R6, P1 ;  /* 0x000000ffff037224 */ /* 0x000fca00008e0606 */
[----:B------:R-:W-:Y:S01]  /*ca20*/  @!PT LDS RZ, [RZ] ;  /* 0x00000000fffff984 */ /* 0x000fe20000000800 */
[----:B------:R-:W-:Y:S01]  /*ca30*/  @!PT LDS RZ, [RZ] ;  /* 0x00000000fffff984 */ /* 0x000fe20000000800 */
[----:B------:R-:W-:Y:S01]  /*ca40*/  @!PT LDS RZ, [RZ] ;  /* 0x00000000fffff984 */ /* 0x000fe20000000800 */
[----:B------:R2:W-:Y:S04]  /*ca50*/  LDGSTS.E.BYPASS.LTC128B.128 [R9+0x10000], desc[UR50][R2.64], !P3 ;  /* 0x1000000002097fae */ /* 0x0005e8000d901d72 */
[----:B------:R2:W-:Y:S04]  /*ca60*/  LDGSTS.E.BYPASS.LTC128B.128 [R9+0x11800], desc[UR50][R2.64+0x20], !P2 ;  /* 0x1180002002097fae */ /* 0x0005e8000d101d72 */
[----:B------:R2:W-:Y:S02]  /*ca70*/  LDGSTS.E.BYPASS.LTC128B.128 [R9+0x13000], desc[UR50][R2.64+0x40], !P0 ;  /* 0x1300004002097fae */ /* 0x0005e4000c101d72 */
.L_x_234:
[----:B------:R-:W-:Y:S05]  /*ca80*/  BSYNC B0 ;  /* 0x0000000000007941 */ /* 0x000fea0003800000 */
.L_x_233:
[----:B------:R-:W-:Y:S01]  /*ca90*/  NOP ;  /* 0x0000000000007918 */ /* 0x000fe20000000000 */
[----:B------:R-:W-:-:S13]  /*caa0*/  PLOP3.LUT P0, PT, PT, PT, PT, 0x80, 0x0 ;  /* 0x000000000000781c */ /* 0x000fda0003f0f070 */
.L_x_235:
[----:B------:R-:W-:Y:S02]  /*cab0*/  PLOP3.LUT P1, PT, P1, P0, PT, 0xa2, 0x0 ;  /* 0x000000000000781c */ /* 0x000fe40000f21472 */
[----:B------:R-:W-:-:S08]  /*cac0*/  @P0 R2UR P1, UR4, R16 ;  /* 0x00000000100402ca */ /* 0x000fd00000020000 */
[----:B------:R-:W-:-:S05]  /*cad0*/  @P0 PLOP3.LUT P0, PT, P1, PT, PT, 0x80, 0x0 ;  /* 0x000000000000081c */ /* 0x000fca0000f0f070 */
[----:B------:R-:W-:Y:S01]  /*cae0*/  @!P1 SYNCS.ARRIVE.TRANS64.RED.A0T1 RZ, [UR4+0x19c00], RZ ;  /* 0x019c00ffffff99a7 */ /* 0x000fe20008200404 */
[----:B------:R-:W-:Y:S07]  /*caf0*/  @!P1 ARRIVES.LDGSTSBAR.64.TRANSCNT [UR4+0x19c00] ;  /* 0x019c0000ff0099b0 */ /* 0x000fee0008000a84 */
[----:B------:R-:W-:Y:S05]  /*cb00*/  @P0 BRA.U.ANY `(.L_x_235) ;  /* 0xfffffffd00e80947 */ /* 0x000fea000393ffff */
[----:B-12---:R-:W2:Y:S02]  /*cb10*/  LDL.LU R2, [R1+0x24] ;  /* 0x0000240001027983 */ /* 0x006ea40000300800 */
[----:B--2---:R-:W-:-:S05]  /*cb20*/  VIADD R2, R2, 0x1 ;  /* 0x0000000102027836 */ /* 0x004fca0000000000 */
[----:B------:R1:W-:Y:S01]  /*cb30*/  STL [R1+0x24], R2 ;  /* 0x0000240201007387 */ /* 0x0003e20000100800 */
[----:B------:R-:W-:-:S04]  /*cb40*/  LEA.HI R0, R2, R2, RZ, 0x1 ;  /* 0x0000000202007211 */ /* 0x000fc800078f08ff */
[----:B------:R-:W-:-:S05]  /*cb50*/  LOP3.LUT R0, R0, 0xfffffffe, RZ, 0xc0, !PT ;  /* 0xfffffffe00007812 */ /* 0x000fca00078ec0ff */
[----:B------:R-:W-:-:S05]  /*cb60*/  IMAD.IADD R0, R2, 0x1, -R0 ;  /* 0x0000000102007824 */ /* 0x000fca00078e0a00 */
[----:B------:R-:W-:Y:S01]  /*cb70*/  SHF.L.U32 R0, R0, 0x1f, RZ ;  /* 0x0000001f00007819 */ /* 0x000fe200000006ff */
[----:B------:R-:W-:Y:S01]  /*cb80*/  NOP ;  /* 0x0000000000007918 */ /* 0x000fe20000000000 */
[----:B------:R1:W-:Y:S01]  /*cb90*/  SYNCS.ARRIVE.TRANS64.A1T0 RZ, [R16+URZ+0x19c00], RZ ;  /* 0x019c00ff10ff79a7 */ /* 0x0003e2000810003f */
[----:B------:R-:W-:Y:S01]  /*cba0*/  BSSY B0, `(.L_x_236) ;  /* 0x0000003000007945 */ /* 0x000fe20003800000 */
[----:B------:R-:W2:Y:S03]  /*cbb0*/  SYNCS.PHASECHK.TRANS64.TRYWAIT P0, [R16+URZ+0x19c20], R0 ;  /* 0x019c2000100075a7 */ /* 0x000ea6000800017f */
[----:B-12---:R-:W-:Y:S05]  /*cbc0*/  @!P0 BRA `(.L_x_237) ;  /* 0x0000003000e48947 */ /* 0x006fea0003800000 */
.L_x_317:
[----:B------:R-:W-:Y:S05]  /*cbd0*/  BSYNC B0 ;  /* 0x0000000000007941 */ /* 0x000fea0003800000 */
.L_x_236:
[----:B------:R-:W2:Y:S02]  /*cbe0*/  LDL.LU R2, [R1+0x20] ;  /* 0x0000200001027983 */ /* 0x000ea40000300800 */
[----:B--2---:R-:W-:-:S05]  /*cbf0*/  VIADD R20, R2, 0xfffffffe ;  /* 0xfffffffe02147836 */ /* 0x004fca0000000000 */
[----:B------:R-:W-:-:S13]  /*cc00*/  ISETP.GE.AND P0, PT, R20, R27, PT ;  /* 0x0000001b1400720c */ /* 0x000fda0003f06270 */
[----:B------:R-:W-:Y:S05]  /*cc10*/  @!P0 BRA `(.L_x_238) ;  /* 0x0000001000008947 */ /* 0x000fea0003800000 */
[----:B------:R-:W-:Y:S02]  /*cc20*/  IMAD.MOV.U32 R4, RZ, RZ, R22 ;  /* 0x000000ffff047224 */ /* 0x000fe400078e0016 */
[----:B-1----:R-:W-:-:S07]  /*cc30*/  IMAD.MOV.U32 R0, RZ, RZ, R19 ;  /* 0x000000ffff007224 */ /* 0x002fce00078e0013 */
.L_x_258:
[----:B0-2---:R-:W2:Y:S01]  /*cc40*/  LDL R8, [R1] ;  /* 0x0000000001087983 */ /* 0x005ea20000100800 */
[----:B-1----:R-:W1:Y:S03]  /*cc50*/  LDC R5, c[0x0][0x430] ;  /* 0x00010c00ff057b82 */ /* 0x002e660000000800 */
[----:B0-----:R-:W3:Y:S01]  /*cc60*/  LDL R7, [R1+0x4] ;  /* 0x0000040001077983 */ /* 0x001ee20000100800 */
[----:B------:R-:W0:Y:S01]  /*cc70*/  S2R R2, SR_TID.X ;  /* 0x0000000000027919 */ /* 0x000e220000002100 */
[----:B-1----:R-:W-:-:S13]  /*cc80*/  ISETP.NE.AND P0, PT, R5, 0x1, PT ;  /* 0x000000010500780c */ /* 0x002fda0003f05270 */
[----:B------:R-:W1:Y:S01]  /*cc90*/  @P0 LDC R6, c[0x0][0x434] ;  /* 0x00010d00ff060b82 */ /* 0x000e620000000800 */
[----:B0-----:R-:W-:-:S04]  /*cca0*/  LOP3.LUT R3, R2, 0x7f, RZ, 0xc0, !PT ;  /* 0x0000007f02037812 */ /* 0x001fc800078ec0ff */
[----:B------:R-:W-:-:S03]  /*ccb0*/  SHF.R.U32.HI R5, RZ, 0x1, R3 ;  /* 0x00000001ff057819 */ /* 0x000fc60000011603 */
[----:B------:R-:W0:Y:S01]  /*ccc0*/  @P0 LDC R3, c[0x0][0x438] ;  /* 0x00010e00ff030b82 */ /* 0x000e220000000800 */
[----:B------:R-:W-:Y:S02]  /*ccd0*/  IMAD.SHL.U32 R2, R2, 0x40, RZ ;  /* 0x0000004002027824 */ /* 0x000fe400078e00ff */
[----:B------:R-:W-:-:S03]  /*cce0*/  IMAD R5, R20, 0x80, R5 ;  /* 0x0000008014057824 */ /* 0x000fc600078e0205 */
[----:B------:R-:W-:Y:S01]  /*ccf0*/  LOP3.LUT R2, R2, 0x40, RZ, 0xc0, !PT ;  /* 0x0000004002027812 */ /* 0x000fe200078ec0ff */
[----:B------:R-:W-:Y:S05]  /*cd00*/  YIELD ;  /* 0x0000000000007946 */ /* 0x000fea0003800000 */
[----:B------:R-:W-:Y:S01]  /*cd10*/  ULDC UR4, c[0x0][0x430] ;  /* 0x00010c0000047ab9 */ /* 0x000fe20000000800 */
[----:B--2---:R-:W-:-:S05]  /*cd20*/  IADD3 R5, R2, R5, R8 ;  /* 0x0000000502057210 */ /* 0x004fca0007ffe008 */
[----:B-1----:R-:W-:-:S04]  /*cd30*/  @P0 IMAD.HI.U32 R6, R5, R6, RZ ;  /* 0x0000000605060227 */ /* 0x002fc800078e00ff */
[----:B------:R-:W-:Y:S01]  /*cd40*/  IMAD.MOV.U32 R2, RZ, RZ, R5 ;  /* 0x000000ffff027224 */ /* 0x000fe200078e0005 */
[----:B0-----:R-:W-:-:S05]  /*cd50*/  @P0 SHF.R.U32.HI R2, RZ, R3, R6 ;  /* 0x00000003ff020219 */ /* 0x001fca0000011606 */
[--C-:B------:R-:W-:Y:S01]  /*cd60*/  IMAD.MOV R8, RZ, RZ, -R2.reuse ;  /* 0x000000ffff087224 */ /* 0x100fe200078e0a02 */
[----:B------:R-:W-:-:S03]  /*cd70*/  SHF.R.S32.HI R3, RZ, 0x1f, R2 ;  /* 0x0000001fff037819 */ /* 0x000fc60000011402 */
[----:B------:R-:W-:Y:S01]  /*cd80*/  IMAD R8, R8, UR4, R5 ;  /* 0x0000000408087c24 */ /* 0x000fe2000f8e0205 */
[----:B------:R-:W-:Y:S02]  /*cd90*/  ULDC.64 UR4, c[0x0][0x428] ;  /* 0x00010a0000047ab9 */ /* 0x000fe40000000a00 */
[----:B---3--:R-:W-:Y:S02]  /*cda0*/  IMAD R5, R7, UR4, RZ ;  /* 0x0000000407057c24 */ /* 0x008fe4000f8e02ff */
[----:B------:R-:W-:-:S04]  /*cdb0*/  IMAD.WIDE.U32 R2, R23, UR4, R2 ;  /* 0x0000000417027c25 */ /* 0x000fc8000f8e0002 */
[----:B------:R-:W-:Y:S01]  /*cdc0*/  IMAD R5, R23, UR5, R5 ;  /* 0x0000000517057c24 */ /* 0x000fe2000f8e0205 */
[----:B------:R-:W-:Y:S02]  /*cdd0*/  ULDC.64 UR4, c[0x0][0x418] ;  /* 0x0001060000047ab9 */ /* 0x000fe40000000a00 */
[----:B------:R-:W-:Y:S01]  /*cde0*/  LEA R6, P0, R2, UR4, 0x2 ;  /* 0x0000000402067c11 */ /* 0x000fe2000f8010ff */
[----:B------:R-:W-:-:S05]  /*cdf0*/  IMAD.IADD R5, R5, 0x1, R3 ;  /* 0x0000000105057824 */ /* 0x000fca00078e0203 */
[----:B------:R-:W-:-:S06]  /*ce00*/  LEA.HI.X R7, R2, UR5, R5, 0x2, P0 ;  /* 0x0000000502077c11 */ /* 0x000fcc00080f1405 */
[----:B------:R-:W2:Y:S01]  /*ce10*/  LDG.E R7, desc[UR50][R6.64] ;  /* 0x0000003206077981 */ /* 0x000ea2000c1e1900 */
[----:B------:R-:W-:Y:S02]  /*ce20*/  IMAD.U32 R9, RZ, RZ, UR44 ;  /* 0x0000002cff097e24 */ /* 0x000fe4000f8e00ff */
[----:B------:R-:W-:-:S03]  /*ce30*/  VIADD R19, R0, 0x1 ;  /* 0x0000000100137836 */ /* 0x000fc60000000000 */
[----:B------:R-:W-:Y:S02]  /*ce40*/  ISETP.NE.AND P2, PT, R9, 0x3, PT ;  /* 0x000000030900780c */ /* 0x000fe40003f45270 */
[----:B------:R-:W-:Y:S01]  /*ce50*/  ISETP.NE.AND P0, PT, R19, 0x2, PT ;  /* 0x000000021300780c */ /* 0x000fe20003f05270 */
[----:B------:R-:W-:-:S03]  /*ce60*/  IMAD.MOV.U32 R2, RZ, RZ, R20 ;  /* 0x000000ffff027224 */ /* 0x000fc600078e0014 */
[----:B------:R-:W-:Y:S01]  /*ce70*/  SEL R22, RZ, 0x1, P0 ;  /* 0x00000001ff167807 */ /* 0x000fe20000000000 */
[----:B------:R-:W-:Y:S01]  /*ce80*/  VIADD R20, R20, 0xffffffff ;  /* 0xffffffff14147836 */ /* 0x000fe20000000000 */
[----:B------:R-:W-:Y:S02]  /*ce90*/  ISETP.GT.AND P1, PT, R2, R27, PT ;  /* 0x0000001b0200720c */ /* 0x000fe40003f24270 */
[----:B------:R-:W-:Y:S02]  /*cea0*/  SEL R19, R19, RZ, P0 ;  /* 0x000000ff13137207 */ /* 0x000fe40000000000 */
[----:B------:R-:W-:Y:S02]  /*ceb0*/  LOP3.LUT R22, R4, R22, RZ, 0x3c, !PT ;  /* 0x0000001604167212 */ /* 0x000fe400078e3cff */
[----:B--2---:R-:W-:Y:S01]  /*cec0*/  SHF.R.S32.HI R17, RZ, 0x1f, R7 ;  /* 0x0000001fff117819 */ /* 0x004fe20000011407 */
[----:B------:R-:W-:Y:S06]  /*ced0*/  @!P2 BRA `(.L_x_239) ;  /* 0x000000000004a947 */ /* 0x000fec0003800000 */
[----:B------:R-:W-:Y:S01]  /*cee0*/  BPT.TRAP 0x1 ;  /* 0x000000040000795c */ /* 0x000fe20000300000 */
.L_x_239:
[----:B------:R-:W-:Y:S01]  /*cef0*/  IMAD R5, R19, 0x8, R16 ;  /* 0x0000000813057824 */ /* 0x000fe200078e0210 */
[----:B------:R-:W-:Y:S01]  /*cf00*/  SHF.L.U32 R10, R22, 0x1f, RZ ;  /* 0x0000001f160a7819 */ /* 0x000fe200000006ff */
[----:B------:R-:W-:Y:S01]  /*cf10*/  BSSY B0, `(.L_x_240) ;  /* 0x0000004000007945 */ /* 0x000fe20003800000 */
[----:B------:R-:W-:Y:S02]  /*cf20*/  SHF.R.S32.HI R9, RZ, 0x1f, R8 ;  /* 0x0000001fff097819 */ /* 0x000fe40000011408 */
[----:B------:R-:W0:Y:S02]  /*cf30*/  SYNCS.PHASECHK.TRANS64.TRYWAIT P0, [R5+URZ+0x19c80], R10 ;  /* 0x019c800a050075a7 */ /* 0x000e24000800017f */
[----:B0-----:R-:W-:Y:S05]  /*cf40*/  @!P0 BRA `(.L_x_241) ;  /* 0x0000003000188947 */ /* 0x001fea0003800000 */
.L_x_318:
[----:B------:R-:W-:Y:S05]  /*cf50*/  BSYNC B0 ;  /* 0x0000000000007941 */ /* 0x000fea0003800000 */
.L_x_240:
[----:B------:R-:W2:Y:S01]  /*cf60*/  LDL R14, [R1+0xc] ;  /* 0x00000c00010e7983 */ /* 0x000ea20000100800 */
[----:B------:R-:W-:Y:S01]  /*cf70*/  ULDC.64 UR4, c[0x0][0x328] ;  /* 0x0000ca0000047ab9 */ /* 0x000fe20000000a00 */
[----:B------:R-:W1:Y:S01]  /*cf80*/  LDC R11, c[0x0][0x2f4] ;  /* 0x0000bd00ff0b7b82 */ /* 0x000e620000000800 */
[----:B------:R-:W-:Y:S01]  /*cf90*/  IMAD R6, R9, UR4, RZ ;  /* 0x0000000409067c24 */ /* 0x000fe2000f8e02ff */
[----:B------:R-:W-:Y:S01]  /*cfa0*/  ULDC.64 UR6, c[0x0][0x318] ;  /* 0x0000c60000067ab9 */ /* 0x000fe20000000a00 */
[C---:B------:R-:W-:Y:S01]  /*cfb0*/  IMAD.WIDE.U32 R2, R8.reuse, UR4, RZ ;  /* 0x0000000408027c25 */ /* 0x040fe2000f8e00ff */
[C---:B------:R-:W-:Y:S02]  /*cfc0*/  LOP3.LUT R13, R29.reuse, 0x40, RZ, 0xfc, !PT ;  /* 0x000000401d0d7812 */ /* 0x040fe400078efcff */
[----:B------:R-:W-:Y:S01]  /*cfd0*/  LOP3.LUT R12, R29, 0x20, RZ, 0xfc, !PT ;  /* 0x000000201d0c7812 */ /* 0x000fe200078efcff */
[----:B------:R-:W-:Y:S01]  /*cfe0*/  IMAD R6, R8, UR5, R6 ;  /* 0x0000000508067c24 */ /* 0x000fe2000f8e0206 */
[----:B------:R-:W-:-:S03]  /*cff0*/  ULDC.64 UR4, c[0x0][0x338] ;  /* 0x0000ce0000047ab9 */ /* 0x000fc60000000a00 */
[----:B------:R-:W-:Y:S02]  /*d000*/  IMAD.IADD R3, R3, 0x1, R6 ;  /* 0x0000000103037824 */ /* 0x000fe400078e0206 */
[----:B------:R-:W-:Y:S02]  /*d010*/  IMAD R6, R17, UR4, RZ ;  /* 0x0000000411067c24 */ /* 0x000fe4000f8e02ff */
[----:B------:R-:W-:-:S04]  /*d020*/  IMAD.WIDE.U32 R2, R7, UR4, R2 ;  /* 0x0000000407027c25 */ /* 0x000fc8000f8e0002 */
[----:B------:R-:W-:Y:S01]  /*d030*/  IMAD R6, R7, UR5, R6 ;  /* 0x0000000507067c24 */ /* 0x000fe2000f8e0206 */
[----:B------:R-:W-:-:S03]  /*d040*/  ULDC.64 UR4, c[0x0][0x330] ;  /* 0x0000cc0000047ab9 */ /* 0x000fc60000000a00 */
[----:B------:R-:W-:Y:S01]  /*d050*/  IMAD.IADD R3, R3, 0x1, R6 ;  /* 0x0000000103037824 */ /* 0x000fe200078e0206 */
[-C--:B-1----:R-:W-:Y:S02]  /*d060*/  ISETP.GE.AND P2, PT, R13, R11.reuse, PT ;  /* 0x0000000b0d00720c */ /* 0x082fe40003f46270 */
[-C--:B------:R-:W-:Y:S01]  /*d070*/  ISETP.GE.AND P3, PT, R12, R11.reuse, PT ;  /* 0x0000000b0c00720c */ /* 0x080fe20003f66270 */
[C---:B------:R-:W-:Y:S01]  /*d080*/  IMAD.WIDE.U32 R2, R18.reuse, UR4, R2 ;  /* 0x0000000412027c25 */ /* 0x040fe2000f8e0002 */
[----:B------:R-:W-:Y:S01]  /*d090*/  UMOV UR4, 0xffffffff ;  /* 0xffffffff00047882 */ /* 0x000fe20000000000 */
[----:B------:R-:W-:Y:S02]  /*d0a0*/  ISETP.GE.AND P4, PT, R29, R11, PT ;  /* 0x0000000b1d00720c */ /* 0x000fe40003f86270 */
[----:B------:R-:W-:Y:S01]  /*d0b0*/  IMAD R21, R18, UR5, R3 ;  /* 0x0000000512157c24 */ /* 0x000fe2000f8e0203 */
[----:B------:R-:W-:-:S04]  /*d0c0*/  IADD3 R25, P0, R2, UR6, RZ ;  /* 0x0000000602197c10 */ /* 0x000fc8000ff1e0ff */
[----:B------:R-:W-:Y:S01]  /*d0d0*/  IADD3.X R21, R21, UR7, RZ, P0, !PT ;  /* 0x0000000715157c10 */ /* 0x000fe200087fe4ff */
[----:B--2---:R-:W-:Y:S01]  /*d0e0*/  IMAD R6, R19, 0x3000, R14 ;  /* 0x0000300013067824 */ /* 0x004fe200078e020e */
[----:B------:R-:W-:Y:S07]  /*d0f0*/  BRA.DIV UR4, `(.L_x_242) ;  /* 0x0000002e04c07947 */ /* 0x000fee000b800000 */
[----:B------:R-:W1:Y:S01]  /*d100*/  SHFL.IDX PT, R2, R25, RZ, 0x1e1f ;  /* 0x001e1fff19027589 */ /* 0x000e6200000e0000 */
[----:B------:R-:W-:-:S03]  /*d110*/  IMAD.IADD R6, R16, 0x1, R6 ;  /* 0x0000000110067824 */ /* 0x000fc600078e0206 */
[----:B------:R-:W2:Y:S04]  /*d120*/  SHFL.IDX PT, R3, R21, RZ, 0x1e1f ;  /* 0x001e1fff15037589 */ /* 0x000ea800000e0000 */
[----:B------:R-:W3:Y:S01]  /*d130*/  SHFL.IDX PT, R21, R21, 0x1, 0x1e1f ;  /* 0x003e1f0015157f89 */ /* 0x000ee200000e0000 */
[----:B-1----:R-:W-:-:S05]  /*d140*/  IADD3 R2, P0, R29, R2, RZ ;  /* 0x000000021d027210 */ /* 0x002fca0007f1e0ff */
[----:B--2---:R-:W-:-:S05]  /*d150*/  IMAD.X R3, RZ, RZ, R3, P0 ;  /* 0x000000ffff037224 */ /* 0x004fca00000e0603 */
[----:B------:R-:W-:Y:S04]  /*d160*/  LDGSTS.E.BYPASS.LTC128B.128 [R6+0x9000], desc[UR50][R2.64], !P4 ;  /* 0x0900000002067fae */ /* 0x000fe8000e101d72 */
[----:B------:R-:W-:Y:S04]  /*d170*/  LDGSTS.E.BYPASS.LTC128B.128 [R6+0xa000], desc[UR50][R2.64+0x20], !P3 ;  /* 0x0a00002002067fae */ /* 0x000fe8000d901d72 */
[----:B------:R1:W-:Y:S04]  /*d180*/  LDGSTS.E.BYPASS.LTC128B.128 [R6+0xb000], desc[UR50][R2.64+0x40], !P2 ;  /* 0x0b00004002067fae */ /* 0x0003e8000d101d72 */
[----:B-1-3--:R1:W2:Y:S02]  /*d190*/  SHFL.IDX PT, R2, R25, 0x1, 0x1e1f ;  /* 0x003e1f0019027f89 */ /* 0x00a2a400000e0000 */
.L_x_324:
[----:B--2---:R-:W-:-:S05]  /*d1a0*/  IADD3 R2, P0, R29, R2, RZ ;  /* 0x000000021d027210 */ /* 0x004fca0007f1e0ff */
[----:B------:R-:W-:Y:S01]  /*d1b0*/  IMAD.X R3, RZ, RZ, R21, P0 ;  /* 0x000000ffff037224 */ /* 0x000fe200000e0615 */
[----:B------:R-:W-:-:S04]  /*d1c0*/  PLOP3.LUT P0, PT, PT, PT, PT, 0x80, 0x0 ;  /* 0x000000000000781c */ /* 0x000fc80003f0f070 */
[----:B------:R-:W-:Y:S01]  /*d1d0*/  @!PT LDS RZ, [RZ] ;  /* 0x00000000fffff984 */ /* 0x000fe20000000800 */
[----:B------:R-:W-:Y:S01]  /*d1e0*/  @!PT LDS RZ, [RZ] ;  /* 0x00000000fffff984 */ /* 0x000fe20000000800 */
[----:B------:R-:W-:Y:S01]  /*d1f0*/  @!PT LDS RZ, [RZ] ;  /* 0x00000000fffff984 */ /* 0x000fe20000000800 */
[----:B------:R2:W-:Y:S04]  /*d200*/  LDGSTS.E.BYPASS.LTC128B.128 [R6+0x9800], desc[UR50][R2.64], !P4 ;  /* 0x0980000002067fae */ /* 0x0005e8000e101d72 */
[----:B------:R2:W-:Y:S04]  /*d210*/  LDGSTS.E.BYPASS.LTC128B.128 [R6+0xa800], desc[UR50][R2.64+0x20], !P3 ;  /* 0x0a80002002067fae */ /* 0x0005e8000d901d72 */
[----:B------:R2:W-:Y:S01]  /*d220*/  LDGSTS.E.BYPASS.LTC128B.128 [R6+0xb800], desc[UR50][R2.64+0x40], !P2 ;  /* 0x0b80004002067fae */ /* 0x0005e2000d101d72 */
[----:B------:R-:W-:Y:S01]  /*d230*/  NOP ;  /* 0x0000000000007918 */ /* 0x000fe20000000000 */
.L_x_243:
        /* <DEDUP_REMOVED lines=11> */
.L_x_244:
[----:B------:R2:W-:Y:S01]  /*d2f0*/  SYNCS.ARRIVE.TRANS64.A1T0 RZ, [R5+URZ+0x19c70], RZ ;  /* 0x019c70ff05ff79a7 */ /* 0x0005e2000810003f */
[----:B------:R-:W-:Y:S05]  /*d300*/  @!P3 BRA `(.L_x_245) ;  /* 0x000000000004b947 */ /* 0x000fea0003800000 */
[----:B------:R-:W-:Y:S01]  /*d310*/  BPT.TRAP 0x1 ;  /* 0x000000040000795c */ /* 0x000fe20000300000 */
.L_x_245:
[----:B------:R-:W3:Y:S01]  /*d320*/  SYNCS.PHASECHK.TRANS64.TRYWAIT P0, [R5+URZ+0x19c40], R10 ;  /* 0x019c400a050075a7 */ /* 0x000ee2000800017f */
[----:B------:R-:W-:Y:S04]  /*d330*/  BSSY B0, `(.L_x_246) ;  /* 0x0000002000007945 */ /* 0x000fe80003800000 */
[----:B---3--:R-:W-:Y:S05]  /*d340*/  @!P0 BRA `(.L_x_247) ;  /* 0x0000002c00c88947 */ /* 0x008fea0003800000 */
.L_x_325:
[----:B------:R-:W-:Y:S05]  /*d350*/  BSYNC B0 ;  /* 0x0000000000007941 */ /* 0x000fea0003800000 */
.L_x_246:
[----:B------:R-:W-:Y:S01]  /*d360*/  ULDC.64 UR4, c[0x0][0x300] ;  /* 0x0000c00000047ab9 */ /* 0x000fe20000000a00 */
[----:B------:R-:W4:Y:S01]  /*d370*/  LDC R11, c[0x0][0x2f4] ;  /* 0x0000bd00ff0b7b82 */ /* 0x000f220000000800 */
        /* <DEDUP_REMOVED lines=15> */
[-C--:B----4-:R-:W-:Y:S02]  /*d470*/  ISETP.GE.AND P2, PT, R13, R11.reuse, PT ;  /* 0x0000000b0d00720c */ /* 0x090fe40003f46270 */
[----:B------:R-:W-:Y:S01]  /*d480*/  IMAD R8, R18, UR5, R3 ;  /* 0x0000000512087c24 */ /* 0x000fe2000f8e0203 */
[----:B------:R-:W-:Y:S02]  /*d490*/  IADD3 R7, P0, R2, UR6, RZ ;  /* 0x0000000602077c10 */ /* 0x000fe4000ff1e0ff */
[----:B------:R-:W-:Y:S02]  /*d4a0*/  ISETP.GE.AND P3, PT, R12, R11, PT ;  /* 0x0000000b0c00720c */ /* 0x000fe40003f66270 */
[----:B------:R-:W-:-:S02]  /*d4b0*/  IADD3.X R8, R8, UR7, RZ, P0, !PT ;  /* 0x0000000708087c10 */ /* 0x000fc400087fe4ff */
[----:B------:R-:W-:Y:S01]  /*d4c0*/  ISETP.GE.AND P4, PT, R29, R11, PT ;  /* 0x0000000b1d00720c */ /* 0x000fe20003f86270 */
[----:B------:R-:W-:-:S12]  /*d4d0*/  BRA.DIV UR4, `(.L_x_248) ;  /* 0x0000002e04787947 */ /* 0x000fd8000b800000 */
[----:B------:R-:W4:Y:S04]  /*d4e0*/  SHFL.IDX PT, R2, R7, RZ, 0x1e1f ;  /* 0x001e1fff07027589 */ /* 0x000f2800000e0000 */
[----:B------:R-:W5:Y:S04]  /*d4f0*/  SHFL.IDX PT, R3, R8, RZ, 0x1e1f ;  /* 0x001e1fff08037589 */ /* 0x000f6800000e0000 */
[----:B------:R-:W0:Y:S01]  /*d500*/  SHFL.IDX PT, R8, R8, 0x1, 0x1e1f ;  /* 0x003e1f0008087f89 */ /* 0x000e2200000e0000 */
[----:B----4-:R-:W-:-:S05]  /*d510*/  IADD3 R2, P0, R29, R2, RZ ;  /* 0x000000021d027210 */ /* 0x010fca0007f1e0ff */
[----:B-----5:R-:W-:-:S05]  /*d520*/  IMAD.X R3, RZ, RZ, R3, P0 ;  /* 0x000000ffff037224 */ /* 0x020fca00000e0603 */
[----:B------:R-:W-:Y:S04]  /*d530*/  LDGSTS.E.BYPASS.LTC128B.128 [R6+0x13800], desc[UR50][R2.64], !P4 ;  /* 0x1380000002067fae */ /* 0x000fe8000e101d72 */
[----:B------:R-:W-:Y:S04]  /*d540*/  LDGSTS.E.BYPASS.LTC128B.128 [R6+0x14800], desc[UR50][R2.64+0x20], !P3 ;  /* 0x1480002002067fae */ /* 0x000fe8000d901d72 */
[----:B------:R4:W-:Y:S04]  /*d550*/  LDGSTS.E.BYPASS.LTC128B.128 [R6+0x15800], desc[UR50][R2.64+0x40], !P2 ;  /* 0x1580004002067fae */ /* 0x0009e8000d101d72 */
[----:B----4-:R4:W0:Y:S02]  /*d560*/  SHFL.IDX PT, R2, R7, 0x1, 0x1e1f ;  /* 0x003e1f0007027f89 */ /* 0x01082400000e0000 */
.L_x_331:
[----:B0-----:R-:W-:-:S05]  /*d570*/  IADD3 R2, P0, R29, R2, RZ ;  /* 0x000000021d027210 */ /* 0x001fca0007f1e0ff */
        /* <DEDUP_REMOVED lines=9> */
.L_x_249:
[----:B------:R-:W-:Y:S02]  /*d610*/  PLOP3.LUT P2, PT, P2, P0, PT, 0xa2, 0x0 ;  /* 0x000000000000781c */ /* 0x000fe40001741472 */
[----:B------:R-:W-:-:S08]  /*d620*/  @P0 R2UR P2, UR4, R5 ;  /* 0x00000000050402ca */ /* 0x000fd00000040000 */
[----:B------:R-:W-:-:S05]  /*d630*/  @P0 PLOP3.LUT P0, PT, P2, PT, PT, 0x80, 0x0 ;  /* 0x000000000000081c */ /* 0x000fca000170f070 */
[----:B------:R-:W-:Y:S01]  /*d640*/  @!P2 SYNCS.ARRIVE.TRANS64.RED.A0T1 RZ, [UR4+0x19c30], RZ ;  /* 0x019c30ffffffa9a7 */ /* 0x000fe20008200404 */
[----:B------:R-:W-:Y:S07]  /*d650*/  @!P2 ARRIVES.LDGSTSBAR.64.TRANSCNT [UR4+0x19c30] ;  /* 0x019c3000ff00a9b0 */ /* 0x000fee0008000a84 */
[----:B------:R-:W-:Y:S05]  /*d660*/  @P0 BRA.U.ANY `(.L_x_249) ;  /* 0xfffffffd00e80947 */ /* 0x000fea000393ffff */
[----:B------:R-:W-:Y:S01]  /*d670*/  NOP ;  /* 0x0000000000007918 */ /* 0x000fe20000000000 */
[----:B0-----:R-:W-:-:S05]  /*d680*/  IMAD.U32 R2, RZ, RZ, UR44 ;  /* 0x0000002cff027e24 */ /* 0x001fca000f8e00ff */
[----:B------:R-:W-:-:S13]  /*d690*/  ISETP.NE.AND P3, PT, R2, 0x3, PT ;  /* 0x000000030200780c */ /* 0x000fda0003f65270 */
[----:B------:R-:W-:Y:S05]  /*d6a0*/  @!P3 BRA `(.L_x_250) ;  /* 0x000000000004b947 */ /* 0x000fea0003800000 */
[----:B------:R-:W-:Y:S01]  /*d6b0*/  BPT.TRAP 0x1 ;  /* 0x000000040000795c */ /* 0x000fe20000300000 */
.L_x_250:
[----:B------:R-:W-:Y:S01]  /*d6c0*/  IMAD.U32 R2, RZ, RZ, UR45 ;  /* 0x0000002dff027e24 */ /* 0x000fe2000f8e00ff */
[----:B------:R0:W-:Y:S04]  /*d6d0*/  SYNCS.ARRIVE.TRANS64.A1T0 RZ, [R5+URZ+0x19c30], RZ ;  /* 0x019c30ff05ff79a7 */ /* 0x0001e8000810003f */
[----:B------:R-:W-:-:S13]  /*d6e0*/  ISETP.NE.AND P0, PT, R2, 0x3, PT ;  /* 0x000000030200780c */ /* 0x000fda0003f05270 */
[----:B0-----:R-:W-:Y:S05]  /*d6f0*/  @!P0 BRA `(.L_x_251) ;  /* 0x0000000000048947 */ /* 0x001fea0003800000 */
[----:B------:R-:W-:Y:S01]  /*d700*/  BPT.TRAP 0x1 ;  /* 0x000000040000795c */ /* 0x000fe20000300000 */
.L_x_251:
[----:B------:R-:W-:Y:S01]  /*d710*/  LOP3.LUT R3, R4, 0x1, RZ, 0x3c, !PT ;  /* 0x0000000104037812 */ /* 0x000fe200078e3cff */
[----:B------:R-:W-:Y:S01]  /*d720*/  IMAD R2, R0, 0x8, R16 ;  /* 0x0000000800027824 */ /* 0x000fe200078e0210 */
[----:B------:R-:W-:Y:S02]  /*d730*/  BSSY B0, `(.L_x_252) ;  /* 0x0000004000007945 */ /* 0x000fe40003800000 */
[----:B------:R-:W-:-:S04]  /*d740*/  SHF.L.U32 R3, R3, 0x1f, RZ ;  /* 0x0000001f03037819 */ /* 0x000fc800000006ff */
[----:B------:R-:W0:Y:S02]  /*d750*/  SYNCS.PHASECHK.TRANS64.TRYWAIT P2, [R2+URZ+0x19c70], R3 ;  /* 0x019c7003020075a7 */ /* 0x000e24000804017f */
[----:B0-----:R-:W-:Y:S05]  /*d760*/  @!P2 BRA `(.L_x_253) ;  /* 0x0000002c006ca947 */ /* 0x001fea0003800000 */
.L_x_332:
[----:B------:R-:W-:Y:S05]  /*d770*/  BSYNC B0 ;  /* 0x0000000000007941 */ /* 0x000fea0003800000 */
.L_x_252:
[----:B--23--:R-:W-:-:S05]  /*d780*/  IMAD.U32 R5, RZ, RZ, UR44 ;  /* 0x0000002cff057e24 */ /* 0x00cfca000f8e00ff */
[----:B------:R-:W-:-:S13]  /*d790*/  ISETP.NE.AND P2, PT, R5, 0x3, PT ;  /* 0x000000030500780c */ /* 0x000fda0003f45270 */
[----:B------:R-:W-:Y:S05]  /*d7a0*/  @!P2 BRA `(.L_x_254) ;  /* 0x000000000004a947 */ /* 0x000fea0003800000 */
[----:B------:R-:W-:Y:S01]  /*d7b0*/  BPT.TRAP 0x1 ;  /* 0x000000040000795c */ /* 0x000fe20000300000 */
.L_x_254:
[----:B------:R-:W-:Y:S01]  /*d7c0*/  SHF.L.U32 R4, R4, 0x1f, RZ ;  /* 0x0000001f04047819 */ /* 0x000fe200000006ff */
[----:B------:R-:W-:-:S03]  /*d7d0*/  IMAD R3, R0, 0x3000, RZ ;  /* 0x0000300000037824 */ /* 0x000fc600078e02ff */
[----:B------:R-:W0:Y:S02]  /*d7e0*/  SYNCS.PHASECHK.TRANS64.TRYWAIT P2, [R2+URZ+0x19c60], R4 ;  /* 0x019c6004020075a7 */ /* 0x000e24000804017f */
[----:B0-----:R-:W-:Y:S05]  /*d7f0*/  @!P2 BRA `(.L_x_255) ;  /* 0x0000002c005ca947 */ /* 0x001fea0003800000 */
.L_x_333:
[----:B------:R-:W2:Y:S04]  /*d800*/  LDL R0, [R1+0x18] ;  /* 0x0000180001007983 */ /* 0x000ea80000100800 */
[----:B------:R-:W3:Y:S04]  /*d810*/  LDL R10, [R1+0x10] ;  /* 0x00001000010a7983 */ /* 0x000ee80000100800 */
[----:B------:R-:W5:Y:S01]  /*d820*/  LDL R12, [R1+0x14] ;  /* 0x00001400010c7983 */ /* 0x000f620000100800 */
[----:B------:R-:W-:Y:S05]  /*d830*/  WARPSYNC.ALL ;  /* 0x0000000000007948 */ /* 0x000fea0003800000 */
[----:B--2---:R-:W-:-:S02]  /*d840*/  LOP3.LUT R0, R3, R0, RZ, 0xfc, !PT ;  /* 0x0000000003007212 */ /* 0x004fc400078efcff */
[----:B---3--:R-:W-:-:S03]  /*d850*/  LOP3.LUT R3, R3, R10, RZ, 0xfc, !PT ;  /* 0x0000000a03037212 */ /* 0x008fc600078efcff */
[C---:B------:R-:W-:Y:S02]  /*d860*/  IMAD.IADD R0, R16.reuse, 0x1, R0 ;  /* 0x0000000110007824 */ /* 0x040fe400078e0200 */
[----:B------:R-:W-:-:S03]  /*d870*/  IMAD.IADD R3, R16, 0x1, R3 ;  /* 0x0000000110037824 */ /* 0x000fc600078e0203 */
[----:B0---4-:R-:W0:Y:S02]  /*d880*/  LDSM.16.MT88.4 R4, [R0+0x9000] ;  /* 0x009000000004783b */ /* 0x011e240000004200 */
[C-C-:B0-----:R-:W-:Y:S02]  /*d890*/  PRMT R8, R4.reuse, 0x6420, R5.reuse ;  /* 0x0000642004087816 */ /* 0x141fe40000000005 */
[----:B------:R-:W-:Y:S02]  /*d8a0*/  PRMT R9, R4, 0x7531, R5 ;  /* 0x0000753104097816 */ /* 0x000fe40000000005 */
[C-C-:B------:R-:W-:Y:S02]  /*d8b0*/  PRMT R10, R6.reuse, 0x6420, R7.reuse ;  /* 0x00006420060a7816 */ /* 0x140fe40000000007 */
[----:B------:R-:W-:-:S05]  /*d8c0*/  PRMT R11, R6, 0x7531, R7 ;  /* 0x00007531060b7816 */ /* 0x000fca0000000007 */
[----:B------:R-:W-:Y:S04]  /*d8d0*/  STSM.16.M88.4 [R3+0x3000], R8 ;  /* 0x0030000803007844 */ /* 0x000fe80000000200 */
[----:B------:R-:W0:Y:S02]  /*d8e0*/  LDSM.16.MT88.4 R4, [R0+0xa000] ;  /* 0x00a000000004783b */ /* 0x000e240000004200 */
[C-C-:B0-----:R-:W-:Y:S02]  /*d8f0*/  PRMT R8, R4.reuse, 0x6420, R5.reuse ;  /* 0x0000642004087816 */ /* 0x141fe40000000005 */
[----:B------:R-:W-:Y:S02]  /*d900*/  PRMT R9, R4, 0x7531, R5 ;  /* 0x0000753104097816 */ /* 0x000fe40000000005 */
[----:B------:R-:W-:-:S02]  /*d910*/  PRMT R10, R6, 0x6420, R7 ;  /* 0x00006420060a7816 */ /* 0x000fc40000000007 */
[----:B------:R-:W-:-:S05]  /*d920*/  PRMT R11, R6, 0x7531, R7 ;  /* 0x00007531060b7816 */ /* 0x000fca0000000007 */
[----:B------:R-:W-:Y:S04]  /*d930*/  STSM.16.M88.4 [R3+0x4000], R8 ;  /* 0x0040000803007844 */ /* 0x000fe80000000200 */
[----:B------:R-:W0:Y:S02]  /*d940*/  LDSM.16.MT88.4 R4, [R0+0xb000] ;  /* 0x00b000000004783b */ /* 0x000e240000004200 */
[C-C-:B0-----:R-:W-:Y:S02]  /*d950*/  PRMT R8, R4.reuse, 0x6420, R5.reuse ;  /* 0x0000642004087816 */ /* 0x141fe40000000005 */
[----:B------:R-:W-:Y:S02]  /*d960*/  PRMT R9, R4, 0x7531, R5 ;  /* 0x0000753104097816 */ /* 0x000fe40000000005 */
[----:B------:R-:W-:-:S02]  /*d970*/  PRMT R10, R6, 0x6420, R7 ;  /* 0x00006420060a7816 */ /* 0x000fc40000000007 */
[----:B------:R-:W-:-:S05]  /*d980*/  PRMT R11, R6, 0x7531, R7 ;  /* 0x00007531060b7816 */ /* 0x000fca0000000007 */
[----:B------:R5:W-:Y:S04]  /*d990*/  STSM.16.M88.4 [R3+0x5000], R8 ;  /* 0x0050000803007844 */ /* 0x000be80000000200 */
[----:B------:R-:W0:Y:S01]  /*d9a0*/  LDSM.16.MT88.4 R4, [R0+0x9800] ;  /* 0x009800000004783b */ /* 0x000e220000004200 */
[----:B-----5:R-:W-:Y:S01]  /*d9b0*/  IADD3 R3, R12, 0x3000, R3 ;  /* 0x000030000c037810 */ /* 0x020fe20007ffe003 */
[----:B------:R-:W-:-:S05]  /*d9c0*/  IMAD.U32 R12, RZ, RZ, UR44 ;  /* 0x0000002cff0c7e24 */ /* 0x000fca000f8e00ff */
[----:B------:R-:W-:Y:S02]  /*d9d0*/  ISETP.NE.AND P2, PT, R12, 0x3, PT ;  /* 0x000000030c00780c */ /* 0x000fe40003f45270 */
[C-C-:B0-----:R-:W-:Y:S02]  /*d9e0*/  PRMT R8, R4.reuse, 0x6420, R5.reuse ;  /* 0x0000642004087816 */ /* 0x141fe40000000005 */
[----:B------:R-:W-:Y:S02]  /*d9f0*/  PRMT R9, R4, 0x7531, R5 ;  /* 0x0000753104097816 */ /* 0x000fe40000000005 */
[C-C-:B------:R-:W-:Y:S02]  /*da00*/  PRMT R10, R6.reuse, 0x6420, R7.reuse ;  /* 0x00006420060a7816 */ /* 0x140fe40000000007 */
[----:B------:R-:W-:-:S05]  /*da10*/  PRMT R11, R6, 0x7531, R7 ;  /* 0x00007531060b7816 */ /* 0x000fca0000000007 */
[----:B------:R-:W-:Y:S04]  /*da20*/  STSM.16.M88.4 [R3], R8 ;  /* 0x0000000803007844 */ /* 0x000fe80000000200 */
        /* <DEDUP_REMOVED lines=17> */
[----:B--2---:R-:W2:Y:S01]  /*db40*/  FENCE.VIEW.ASYNC.S ;  /* 0x00000000000073c6 */ /* 0x004ea20000000000 */
[----:B------:R-:W-:Y:S05]  /*db50*/  @!P2 BRA `(.L_x_256) ;  /* 0x000000000004a947 */ /* 0x000fea0003800000 */
[----:B------:R-:W-:Y:S01]  /*db60*/  BPT.TRAP 0x1 ;  /* 0x000000040000795c */ /* 0x000fe20000300000 */
.L_x_256:
[----:B--2---:R2:W-:Y:S01]  /*db70*/  SYNCS.ARRIVE.TRANS64.A1T0 RZ, [R2+URZ+0x19c50], RZ ;  /* 0x019c50ff02ff79a7 */ /* 0x0045e2000810003f */
[----:B------:R-:W-:Y:S06]  /*db80*/  BAR.SYNC.DEFER_BLOCKING 0x2, 0x80 ;  /* 0x0082000000007b1d */ /* 0x000fec0000010000 */
[----:B------:R-:W-:Y:S05]  /*db90*/  @!P0 BRA `(.L_x_257) ;  /* 0x0000000000048947 */ /* 0x000fea0003800000 */
[----:B------:R-:W-:Y:S01]  /*dba0*/  BPT.TRAP 0x1 ;  /* 0x000000040000795c */ /* 0x000fe20000300000 */
.L_x_257:
[----:B------:R-:W3:Y:S01]  /*dbb0*/  LDL R0, [R1+0x8] ;  /* 0x0000080001007983 */ /* 0x000ee20000100800 */
[----:B--2---:R-:W-:Y:S02]  /*dbc0*/  VIADD R2, R2, 0x19c80 ;  /* 0x00019c8002027836 */ /* 0x004fe40000000000 */
[----:B------:R-:W-:-:S03]  /*dbd0*/  IMAD.MOV.U32 R4, RZ, RZ, R22 ;  /* 0x000000ffff047224 */ /* 0x000fc600078e0016 */
[----:B---3--:R-:W-:Y:S01]  /*dbe0*/  PRMT R2, R0, 0x654, R2 ;  /* 0x0000065400027816 */ /* 0x008fe20000000002 */
[----:B------:R-:W-:-:S03]  /*dbf0*/  IMAD.MOV.U32 R0, RZ, RZ, R19 ;  /* 0x000000ffff007224 */ /* 0x000fc600078e0013 */
[----:B------:R2:W-:Y:S01]  /*dc00*/  SYNCS.ARRIVE.TRANS64.RED.A1T0 RZ, [R2+URZ], RZ ;  /* 0x000000ff02ff79a7 */ /* 0x0005e2000810043f */
[----:B------:R-:W-:Y:S05]  /*dc10*/  @P1 BRA `(.L_x_258) ;  /* 0xfffffff000081947 */ /* 0x000fea000383ffff */
.L_x_238:
[----:B--2---:R-:W2:Y:S01]  /*dc20*/  S2R R2, SR_TID.X ;  /* 0x0000000000027919 */ /* 0x004ea20000002100 */
[----:B-1----:R-:W-:Y:S01]  /*dc30*/  IMAD.U32 R0, RZ, RZ, UR45 ;  /* 0x0000002dff007e24 */ /* 0x002fe2000f8e00ff */
[----:B------:R-:W-:Y:S04]  /*dc40*/  BSSY B0, `(.L_x_259) ;  /* 0x0000011000007945 */ /* 0x000fe80003800000 */
[----:B------:R-:W-:Y:S02]  /*dc50*/  ISETP.NE.AND P0, PT, R0, 0x3, PT ;  /* 0x000000030000780c */ /* 0x000fe40003f05270 */
[----:B--2---:R-:W-:-:S04]  /*dc60*/  LOP3.LUT R2, R2, 0x7f, RZ, 0xc0, !PT ;  /* 0x0000007f02027812 */ /* 0x004fc800078ec0ff */
[----:B------:R-:W-:-:S13]  /*dc70*/  ISETP.NE.AND P1, PT, R2, RZ, PT ;  /* 0x000000ff0200720c */ /* 0x000fda0003f25270 */
[----:B------:R-:W-:Y:S05]  /*dc80*/  @P1 BRA `(.L_x_260) ;  /* 0x0000000000301947 */ /* 0x000fea0003800000 */
[----:B------:R-:W1:Y:S01]  /*dc90*/  S2R R5, SR_LANEID ;  /* 0x0000000000057919 */ /* 0x000e620000000000 */
[----:B------:R-:W-:Y:S01]  /*dca0*/  VOTEU.ANY UR4, UPT, PT ;  /* 0x0000000000047886 */ /* 0x000fe200038e0100 */
[----:B0-----:R-:W0:Y:S01]  /*dcb0*/  LDC.64 R2, c[0x0][0xc60] ;  /* 0x00031800ff027b82 */ /* 0x001e220000000a00 */
[----:B------:R-:W1:Y:S02]  /*dcc0*/  FLO.U32 R0, UR4 ;  /* 0x0000000400007d00 */ /* 0x000e6400080e0000 */
[----:B-1----:R-:W-:-:S06]  /*dcd0*/  ISETP.EQ.U32.AND P1, PT, R0, R5, PT ;  /* 0x000000050000720c */ /* 0x002fcc0003f22070 */
[----:B------:R-:W0:Y:S07]  /*dce0*/  POPC R5, UR4 ;  /* 0x0000000400057d09 */ /* 0x000e2e0008000000 */
[----:B0-----:R-:W2:Y:S01]  /*dcf0*/  @P1 ATOMG.E.ADD.STRONG.GPU PT, R3, desc[UR50][R2.64], R5 ;  /* 0x00000005020319a8 */ /* 0x001ea200081ee1f2 */
[----:B------:R-:W0:Y:S02]  /*dd00*/  S2R R4, SR_LTMASK ;  /* 0x0000000000047919 */ /* 0x000e240000003900 */
[----:B0-----:R-:W-:-:S04]  /*dd10*/  LOP3.LUT R4, R4, UR4, RZ, 0xc0, !PT ;  /* 0x0000000404047c12 */ /* 0x001fc8000f8ec0ff */
[----:B------:R-:W0:Y:S01]  /*dd20*/  POPC R7, R4 ;  /* 0x0000000400077309 */ /* 0x000e220000000000 */
[----:B--2---:R-:W0:Y:S02]  /*dd30*/  SHFL.IDX PT, R0, R3, R0, 0x1f ;  /* 0x00001f0003007589 */ /* 0x004e2400000e0000 */
[----:B0-----:R-:W-:-:S07]  /*dd40*/  IADD3 R24, R0, UR46, R7 ;  /* 0x0000002e00187c10 */ /* 0x001fce000fffe007 */
.L_x_260:
[----:B------:R-:W-:Y:S05]  /*dd50*/  BSYNC B0 ;  /* 0x0000000000007941 */ /* 0x000fea0003800000 */
.L_x_259:
[----:B------:R-:W-:Y:S05]  /*dd60*/  @!P0 BRA `(.L_x_261) ;  /* 0x0000000000048947 */ /* 0x000fea0003800000 */
[----:B------:R-:W-:Y:S01]  /*dd70*/  BPT.TRAP 0x1 ;  /* 0x000000040000795c */ /* 0x000fe20000300000 */
.L_x_261:
[----:B------:R-:W-:Y:S01]  /*dd80*/  LOP3.LUT R0, R22, 0x1, RZ, 0x3c, !PT ;  /* 0x0000000116007812 */ /* 0x000fe200078e3cff */
[----:B0-----:R-:W-:Y:S01]  /*dd90*/  IMAD R3, R19, 0x8, R16 ;  /* 0x0000000813037824 */ /* 0x001fe200078e0210 */
[----:B------:R-:W-:Y:S02]  /*dda0*/  BSSY B0, `(.L_x_262) ;  /* 0x0000004000007945 */ /* 0x000fe40003800000 */
[----:B------:R-:W-:-:S04]  /*ddb0*/  SHF.L.U32 R0, R0, 0x1f, RZ ;  /* 0x0000001f00007819 */ /* 0x000fc800000006ff */
[----:B------:R-:W0:Y:S02]  /*ddc0*/  SYNCS.PHASECHK.TRANS64.TRYWAIT P1, [R3+URZ+0x19c70], R0 ;  /* 0x019c7000030075a7 */ /* 0x000e24000802017f */
[----:B0-----:R-:W-:Y:S05]  /*ddd0*/  @!P1 BRA `(.L_x_263) ;  /* 0x0000002400f89947 */ /* 0x001fea0003800000 */
.L_x_334:
[----:B------:R-:W-:Y:S05]  /*dde0*/  BSYNC B0 ;  /* 0x0000000000007941 */ /* 0x000fea0003800000 */
.L_x_262:
[----:B------:R-:W-:-:S05]  /*ddf0*/  IMAD.U32 R2, RZ, RZ, UR44 ;  /* 0x0000002cff027e24 */ /* 0x000fca000f8e00ff */
[----:B------:R-:W-:-:S13]  /*de00*/  ISETP.NE.AND P1, PT, R2, 0x3, PT ;  /* 0x000000030200780c */ /* 0x000fda0003f25270 */
[----:B------:R-:W-:Y:S05]  /*de10*/  @!P1 BRA `(.L_x_264) ;  /* 0x0000000000049947 */ /* 0x000fea0003800000 */
[----:B------:R-:W-:Y:S01]  /*de20*/  BPT.TRAP 0x1 ;  /* 0x000000040000795c */ /* 0x000fe20000300000 */
.L_x_264:
[----:B0-----:R-:W-:-:S04]  /*de30*/  SHF.L.U32 R0, R22, 0x1f, RZ ;  /* 0x0000001f16007819 */ /* 0x001fc800000006ff */
[----:B------:R-:W0:Y:S02]  /*de40*/  SYNCS.PHASECHK.TRANS64.TRYWAIT P1, [R3+URZ+0x19c60], R0 ;  /* 0x019c6000030075a7 */ /* 0x000e24000802017f */
[----:B0-----:R-:W-:Y:S05]  /*de50*/  @!P1 BRA `(.L_x_265) ;  /* 0x0000002400ec9947 */ /* 0x001fea0003800000 */
.L_x_335:
[----:B------:R-:W2:Y:S04]  /*de60*/  LDL R4, [R1+0x18] ;  /* 0x0000180001047983 */ /* 0x000ea80000100800 */
[----:B------:R-:W3:Y:S04]  /*de70*/  LDL R10, [R1+0x10] ;  /* 0x00001000010a7983 */ /* 0x000ee80000100800 */
[----:B------:R-:W4:Y:S01]  /*de80*/  LDL R12, [R1+0x14] ;  /* 0x00001400010c7983 */ /* 0x000f220000100800 */
[----:B------:R-:W-:Y:S01]  /*de90*/  IMAD R2, R19, 0x3000, RZ ;  /* 0x0000300013027824 */ /* 0x000fe200078e02ff */
[----:B------:R-:W-:Y:S05]  /*dea0*/  WARPSYNC.ALL ;  /* 0x0000000000007948 */ /* 0x000fea0003800000 */
[----:B--2---:R-:W-:-:S02]  /*deb0*/  LOP3.LUT R5, R2, R4, RZ, 0xfc, !PT ;  /* 0x0000000402057212 */ /* 0x004fc400078efcff */
[----:B---3--:R-:W-:-:S03]  /*dec0*/  LOP3.LUT R2, R2, R10, RZ, 0xfc, !PT ;  /* 0x0000000a02027212 */ /* 0x008fc600078efcff */
[C---:B0-----:R-:W-:Y:S02]  /*ded0*/  IMAD.IADD R0, R16.reuse, 0x1, R5 ;  /* 0x0000000110007824 */ /* 0x041fe400078e0205 */
[----:B------:R-:W-:-:S03]  /*dee0*/  IMAD.IADD R2, R16, 0x1, R2 ;  /* 0x0000000110027824 */ /* 0x000fc600078e0202 */
[----:B------:R-:W0:Y:S02]  /*def0*/  LDSM.16.MT88.4 R4, [R0+0x9000] ;  /* 0x009000000004783b */ /* 0x000e240000004200 */
        /* <DEDUP_REMOVED lines=18> */
[----:B----4-:R-:W-:Y:S01]  /*e020*/  IADD3 R2, R12, 0x3000, R2 ;  /* 0x000030000c027810 */ /* 0x010fe20007ffe002 */
        /* <DEDUP_REMOVED lines=27> */
.L_x_266:
[----:B-1----:R1:W-:Y:S01]  /*e1e0*/  SYNCS.ARRIVE.TRANS64.A1T0 RZ, [R3+URZ+0x19c50], RZ ;  /* 0x019c50ff03ff79a7 */ /* 0x0023e2000810003f */
[----:B------:R-:W-:Y:S06]  /*e1f0*/  BAR.SYNC.DEFER_BLOCKING 0x2, 0x80 ;  /* 0x0082000000007b1d */ /* 0x000fec0000010000 */
[----:B------:R-:W-:Y:S05]  /*e200*/  @!P0 BRA `(.L_x_267) ;  /* 0x0000000000048947 */ /* 0x000fea0003800000 */
[----:B------:R-:W-:Y:S01]  /*e210*/  BPT.TRAP 0x1 ;  /* 0x000000040000795c */ /* 0x000fe20000300000 */
.L_x_267:
[----:B------:R-:W2:Y:S01]  /*e220*/  LDL R0, [R1+0x8] ;  /* 0x0000080001007983 */ /* 0x000ea20000100800 */
[----:B-1----:R-:W-:Y:S02]  /*e230*/  VIADD R3, R3, 0x19c80 ;  /* 0x00019c8003037836 */ /* 0x002fe40000000000 */
[----:B------:R-:W-:-:S05]  /*e240*/  VIADD R19, R19, 0x1 ;  /* 0x0000000113137836 */ /* 0x000fca0000000000 */
[----:B------:R-:W-:-:S04]  /*e250*/  ISETP.NE.AND P0, PT, R19, 0x2, PT ;  /* 0x000000021300780c */ /* 0x000fc80003f05270 */
[----:B------:R-:W-:Y:S02]  /*e260*/  SEL R19, R19, RZ, P0 ;  /* 0x000000ff13137207 */ /* 0x000fe40000000000 */
[----:B--2---:R-:W-:-:S04]  /*e270*/  PRMT R3, R0, 0x654, R3 ;  /* 0x0000065400037816 */ /* 0x004fc80000000003 */
[----:B------:R1:W-:Y:S02]  /*e280*/  SYNCS.ARRIVE.TRANS64.RED.A1T0 RZ, [R3+URZ], RZ ;  /* 0x000000ff03ff79a7 */ /* 0x0003e4000810043f */
[----:B-1----:R-:W-:-:S04]  /*e290*/  SEL R3, RZ, 0x1, P0 ;  /* 0x00000001ff037807 */ /* 0x002fc80000000000 */
[----:B------:R-:W-:-:S07]  /*e2a0*/  LOP3.LUT R22, R22, R3, RZ, 0x3c, !PT ;  /* 0x0000000316167212 */ /* 0x000fce00078e3cff */
.L_x_208:
[----:B------:R-:W-:Y:S05]  /*e2b0*/  BSYNC B7 ;  /* 0x0000000000077941 */ /* 0x000fea0003800000 */
.L_x_206:
[----:B------:R-:W-:-:S13]  /*e2c0*/  LOP3.LUT P0, RZ, R28, 0x20, RZ, 0xc0, !PT ;  /* 0x000000201cff7812 */ /* 0x000fda000780c0ff */
[----:B------:R-:W-:Y:S05]  /*e2d0*/  @!P0 BRA `(.L_x_268) ;  /* 0x0000000000288947 */ /* 0x000fea0003800000 */
[----:B------:R-:W1:Y:S08]  /*e2e0*/  S2UR UR4, SR_CgaCtaId ;  /* 0x00000000000479c3 */ /* 0x000e700000008800 */
[----:B------:R-:W-:Y:S01]  /*e2f0*/  BAR.SYNC.DEFER_BLOCKING 0x5, 0x200 ;  /* 0x0148000000007b1d */ /* 0x000fe20000010000 */
[----:B------:R-:W-:Y:S01]  /*e300*/  MOV R16, 0x400 ;  /* 0x0000040000107802 */ /* 0x000fe20000000f00 */
[----:B-1----:R-:W-:-:S05]  /*e310*/  IMAD.U32 R0, RZ, RZ, UR4 ;  /* 0x00000004ff007e24 */ /* 0x002fca000f8e00ff */
[----:B------:R-:W-:Y:S01]  /*e320*/  LEA R16, R0, R16, 0x18 ;  /* 0x0000001000107211 */ /* 0x000fe200078ec0ff */
[----:B------:R-:W-:Y:S04]  /*e330*/  STL [R1+0x8], R0 ;  /* 0x0000080001007387 */ /* 0x000fe80000100800 */
[----:B------:R-:W1:Y:S02]  /*e340*/  LDS.128 R24, [R16+0x19cd0] ;  /* 0x019cd00010187984 */ /* 0x000e640000000c00 */
[----:B-1----:R-:W-:Y:S01]  /*e350*/  R2UR UR40, R27 ;  /* 0x000000001b2872ca */ /* 0x002fe200000e0000 */
[----:B------:R-:W-:Y:S06]  /*e360*/  BAR.ARV 0x4, 0x200 ;  /* 0x0108000000007b1d */ /* 0x000fec0000002000 */
[----:B------:R-:W-:Y:S08]  /*e370*/  BRA `(.L_x_269) ;  /* 0x0000000800ac7947 */ /* 0x000ff00003800000 */
.L_x_268:
[----:B------:R-:W0:Y:S01]  /*e380*/  S2R R0, SR_TID.X ;  /* 0x0000000000007919 */ /* 0x000e220000002100 */
[----:B------:R-:W-:Y:S01]  /*e390*/  ULDC UR4, c[0x0][0xc3c] ;  /* 0x00030f0000047ab9 */ /* 0x000fe20000000800 */
[----:B0-----:R-:W-:Y:S01]  /*e3a0*/  LOP3.LUT R10, R0, 0x1f, RZ, 0xc0, !PT ;  /* 0x0000001f000a7812 */ /* 0x001fe200078ec0ff */
[----:B------:R-:W-:-:S03]  /*e3b0*/  IMAD.MOV.U32 R0, RZ, RZ, RZ ;  /* 0x000000ffff007224 */ /* 0x000fc600078e00ff */
[C---:B------:R-:W-:Y:S01]  /*e3c0*/  ISETP.NE.AND P0, PT, R10.reuse, 0x1f, PT ;  /* 0x0000001f0a00780c */ /* 0x040fe20003f05270 */
[----:B------:R-:W-:-:S05]  /*e3d0*/  VIADD R7, R10, UR40 ;  /* 0x000000280a077c36 */ /* 0x000fca0008000000 */
[----:B------:R-:W-:Y:S01]  /*e3e0*/  ISETP.GE.OR P1, PT, R7, UR4, !P0 ;  /* 0x0000000407007c0c */ /* 0x000fe2000c726670 */
[----:B------:R-:W-:Y:S01]  /*e3f0*/  IMAD.MOV.U32 R6, RZ, RZ, RZ ;  /* 0x000000ffff067224 */ /* 0x000fe200078e00ff */
[----:B------:R-:W-:Y:S01]  /*e400*/  ISETP.GE.U32.AND P2, PT, R10, 0x2, PT ;  /* 0x000000020a00780c */ /* 0x000fe20003f46070 */
[----:B------:R-:W-:-:S10]  /*e410*/  ULDC UR4, c[0x0][0xc3c] ;  /* 0x00030f0000047ab9 */ /* 0x000fd40000000800 */
[----:B------:R-:W0:Y:S08]  /*e420*/  @!P1 LDC.64 R2, c[0x0][0xc80] ;  /* 0x00032000ff029b82 */ /* 0x000e300000000a00 */
[----:B------:R-:W1:Y:S01]  /*e430*/  @!P1 LDC.64 R4, c[0x0][0xc78] ;  /* 0x00031e00ff049b82 */ /* 0x000e620000000a00 */
[----:B0-----:R-:W-:-:S05]  /*e440*/  @!P1 IMAD.WIDE R2, R7, 0x4, R2 ;  /* 0x0000000407029825 */ /* 0x001fca00078e0202 */
[----:B------:R1:W2:Y:S02]  /*e450*/  @!P1 LDG.E R0, desc[UR50][R2.64] ;  /* 0x0000003202009981 */ /* 0x0002a4000c1e1900 */
[----:B-1----:R-:W-:-:S05]  /*e460*/  @!P1 IMAD.WIDE R2, R7, 0x4, R4 ;  /* 0x0000000407029825 */ /* 0x002fca00078e0204 */
[----:B------:R0:W2:Y:S01]  /*e470*/  @!P1 LDG.E R6, desc[UR50][R2.64] ;  /* 0x0000003202069981 */ /* 0x0000a2000c1e1900 */
[C---:B------:R-:W-:Y:S02]  /*e480*/  ISETP.NE.AND P1, PT, R10.reuse, RZ, PT ;  /* 0x000000ff0a00720c */ /* 0x040fe40003f25270 */
[C---:B------:R-:W-:Y:S02]  /*e490*/  ISETP.GE.U32.AND P3, PT, R10.reuse, 0x4, PT ;  /* 0x000000040a00780c */ /* 0x040fe40003f66070 */
[C---:B------:R-:W-:Y:S02]  /*e4a0*/  ISETP.GE.U32.AND P4, PT, R10.reuse, 0x8, PT ;  /* 0x000000080a00780c */ /* 0x040fe40003f86070 */
[----:B------:R-:W-:Y:S01]  /*e4b0*/  ISETP.GE.U32.AND P5, PT, R10, 0x10, PT ;  /* 0x000000100a00780c */ /* 0x000fe20003fa6070 */
[----:B0-----:R-:W0:Y:S01]  /*e4c0*/  LDC R3, c[0x0][0xc38] ;  /* 0x00030e00ff037b82 */ /* 0x001e220000000800 */
[----:B--2---:R-:W-:-:S05]  /*e4d0*/  IMAD R4, R6, R0, RZ ;  /* 0x0000000006047224 */ /* 0x004fca00078e02ff */
[----:B------:R-:W1:Y:S02]  /*e4e0*/  SHFL.UP PT, R5, R4, 0x1, RZ ;  /* 0x0420000004057989 */ /* 0x000e6400000e00ff */
[----:B-1----:R-:W-:-:S05]  /*e4f0*/  SEL R5, R5, RZ, P1 ;  /* 0x000000ff05057207 */ /* 0x002fca0000800000 */
[----:B------:R-:W-:Y:S02]  /*e500*/  IMAD.IADD R5, R4, 0x1, R5 ;  /* 0x0000000104057824 */ /* 0x000fe400078e0205 */
[----:B------:R-:W-:Y:S04]  /*e510*/  SHFL.IDX PT, R4, R24, RZ, 0x1f ;  /* 0x00001fff18047589 */ /* 0x000fe800000e0000 */
[----:B------:R-:W1:Y:S02]  /*e520*/  SHFL.UP PT, R7, R5, 0x2, RZ ;  /* 0x0440000005077989 */ /* 0x000e6400000e00ff */
[----:B-1----:R-:W-:-:S05]  /*e530*/  SEL R8, R7, RZ, P2 ;  /* 0x000000ff07087207 */ /* 0x002fca0001000000 */
[----:B------:R-:W-:Y:S02]  /*e540*/  IMAD.IADD R8, R5, 0x1, R8 ;  /* 0x0000000105087824 */ /* 0x000fe400078e0208 */
[----:B------:R1:W-:Y:S04]  /*e550*/  SHFL.IDX PT, R5, R24, 0x1, 0x1f ;  /* 0x00201f0018057f89 */ /* 0x0003e800000e0000 */
[----:B------:R-:W2:Y:S01]  /*e560*/  SHFL.UP PT, R7, R8, 0x4, RZ ;  /* 0x0480000008077989 */ /* 0x000ea200000e00ff */
[----:B-1----:R-:W-:Y:S01]  /*e570*/  IMAD.MOV.U32 R24, RZ, RZ, RZ ;  /* 0x000000ffff187224 */ /* 0x002fe200078e00ff */
[----:B--2---:R-:W-:-:S05]  /*e580*/  SEL R7, R7, RZ, P3 ;  /* 0x000000ff07077207 */ /* 0x004fca0001800000 */
        /* <DEDUP_REMOVED lines=11> */
[----:B------:R-:W-:Y:S05]  /*e640*/  @P6 BRA `(.L_x_270) ;  /* 0x0000000000986947 */ /* 0x000fea0003800000 */
.L_x_272:
[----:B------:R-:W-:-:S04]  /*e650*/  UIADD3 UR40, UR40, 0x1f, URZ ;  /* 0x0000001f28287890 */ /* 0x000fc8000fffe03f */
[----:B------:R-:W-:-:S06]  /*e660*/  UISETP.GE.AND UP0, UPT, UR40, UR4, UPT ;  /* 0x000000042800728c */ /* 0x000fcc000bf06270 */
[----:B------:R-:W-:-:S13]  /*e670*/  PLOP3.LUT P6, PT, PT, PT, UP0, 0x40, 0x0 ;  /* 0x000000000000781c */ /* 0x000fda0003fce808 */
[----:B------:R-:W-:Y:S05]  /*e680*/  @!P6 BRA `(.L_x_271) ;  /* 0x0000000400a8e947 */ /* 0x000fea0003800000 */
[----:B------:R-:W0:Y:S02]  /*e690*/  S2R R0, SR_TID.X ;  /* 0x0000000000007919 */ /* 0x000e240000002100 */
[----:B0-----:R-:W-:-:S05]  /*e6a0*/  LOP3.LUT R0, R0, 0x1f, RZ, 0xc0, !PT ;  /* 0x0000001f00007812 */ /* 0x001fca00078ec0ff */
[----:B------:R-:W-:Y:S02]  /*e6b0*/  VIADD R6, R0, UR40 ;  /* 0x0000002800067c36 */ /* 0x000fe40008000000 */
[----:B------:R-:W-:-:S03]  /*e6c0*/  IMAD.MOV.U32 R0, RZ, RZ, RZ ;  /* 0x000000ffff007224 */ /* 0x000fc600078e00ff */
[----:B------:R-:W-:-:S13]  /*e6d0*/  ISETP.GE.OR P6, PT, R6, UR4, !P0 ;  /* 0x0000000406007c0c */ /* 0x000fda000c7c6670 */
[----:B------:R-:W0:Y:S02]  /*e6e0*/  @!P6 LDC.64 R2, c[0x0][0xc80] ;  /* 0x00032000ff02eb82 */ /* 0x000e240000000a00 */
[----:B0-----:R-:W-:-:S05]  /*e6f0*/  @!P6 IMAD.WIDE R2, R6, 0x4, R2 ;  /* 0x000000040602e825 */ /* 0x001fca00078e0202 */
[----:B------:R0:W2:Y:S02]  /*e700*/  @!P6 LDG.E R0, desc[UR50][R2.64] ;  /* 0x000000320200e981 */ /* 0x0000a4000c1e1900 */
[----:B0-----:R-:W0:Y:S02]  /*e710*/  @!P6 LDC.64 R2, c[0x0][0xc78] ;  /* 0x00031e00ff02eb82 */ /* 0x001e240000000a00 */
[----:B0-----:R-:W-:-:S04]  /*e720*/  @!P6 IMAD.WIDE R2, R6, 0x4, R2 ;  /* 0x000000040602e825 */ /* 0x001fc800078e0202 */
[----:B------:R-:W-:-:S06]  /*e730*/  IMAD.MOV.U32 R6, RZ, RZ, RZ ;  /* 0x000000ffff067224 */ /* 0x000fcc00078e00ff */
[----:B------:R-:W2:Y:S02]  /*e740*/  @!P6 LDG.E R6, desc[UR50][R2.64] ;  /* 0x000000320206e981 */ /* 0x000ea4000c1e1900 */
[----:B--2---:R-:W-:-:S05]  /*e750*/  IMAD R10, R6, R0, RZ ;  /* 0x00000000060a7224 */ /* 0x004fca00078e02ff */
        /* <DEDUP_REMOVED lines=14> */
[----:B------:R-:W-:Y:S02]  /*e840*/  IMAD.IADD R2, R2, 0x1, R3 ;  /* 0x0000000102027824 */ /* 0x000fe400078e0203 */
[----:B------:R-:W0:Y:S03]  /*e850*/  LDC R3, c[0x0][0xc38] ;  /* 0x00030e00ff037b82 */ /* 0x000e260000000800 */
[----:B------:R-:W0:Y:S02]  /*e860*/  SHFL.IDX PT, R10, R2, 0x1f, 0x1f ;  /* 0x03e01f00020a7f89 */ /* 0x000e2400000e0000 */
[----:B0-----:R-:W-:-:S04]  /*e870*/  IMAD R8, R10, R3, RZ ;  /* 0x000000030a087224 */ /* 0x001fc800078e02ff */
[----:B------:R-:W-:-:S05]  /*e880*/  IMAD.IADD R5, R8, 0x1, R5 ;  /* 0x0000000108057824 */ /* 0x000fca00078e0205 */
[----:B------:R-:W-:-:S13]  /*e890*/  ISETP.GT.AND P6, PT, R5, R4, PT ;  /* 0x000000040500720c */ /* 0x000fda0003fc4270 */
[----:B------:R-:W-:Y:S05]  /*e8a0*/  @!P6 BRA `(.L_x_272) ;  /* 0xfffffffc0068e947 */ /* 0x000fea000383ffff */
.L_x_270:
[----:B------:R-:W-:-:S04]  /*e8b0*/  IMAD.IADD R5, R5, 0x1, -R8 ;  /* 0x0000000105057824 */ /* 0x000fc800078e0a08 */
[----:B------:R-:W-:-:S05]  /*e8c0*/  IMAD R7, R2, R3, R5 ;  /* 0x0000000302077224 */ /* 0x000fca00078e0205 */
[----:B------:R-:W-:-:S13]  /*e8d0*/  ISETP.GT.AND P0, PT, R7, R4, PT ;  /* 0x000000040700720c */ /* 0x000fda0003f04270 */
[----:B------:R-:W-:Y:S02]  /*e8e0*/  VOTEU.ANY UR5, UPT, !P0 ;  /* 0x0000000000057886 */ /* 0x000fe400040e0100 */
[----:B------:R-:W-:Y:S01]  /*e8f0*/  ISETP.NE.AND P0, PT, RZ, UR5, PT ;  /* 0x00000005ff007c0c */ /* 0x000fe2000bf05270 */
[----:B------:R-:W-:-:S06]  /*e900*/  UPOPC UR4, UR5 ;  /* 0x00000005000472bf */ /* 0x000fcc0008000000 */
[----:B------:R-:W-:Y:S02]  /*e910*/  IMAD.U32 R7, RZ, RZ, UR4 ;  /* 0x00000004ff077e24 */ /* 0x000fe4000f8e00ff */
[----:B------:R-:W-:-:S03]  /*e920*/  IMAD.U32 R9, RZ, RZ, UR4 ;  /* 0x00000004ff097e24 */ /* 0x000fc6000f8e00ff */
[----:B------:R0:W1:Y:S04]  /*e930*/  SHFL.IDX PT, R0, R0, R7, 0x1f ;  /* 0x00001f0700007589 */ /* 0x00006800000e0000 */
[----:B------:R0:W2:Y:S01]  /*e940*/  SHFL.IDX PT, R6, R6, R9, 0x1f ;  /* 0x00001f0906067589 */ /* 0x0000a200000e0000 */
[----:B------:R-:W-:Y:S05]  /*e950*/  @!P0 BRA `(.L_x_273) ;  /* 0x00000000000c8947 */ /* 0x000fea0003800000 */
[----:B------:R-:W-:-:S06]  /*e960*/  UIADD3 UR5, UR4, -0x1, URZ ;  /* 0xffffffff04057890 */ /* 0x000fcc000fffe03f */
[----:B0-----:R-:W-:-:S05]  /*e970*/  IMAD.U32 R7, RZ, RZ, UR5 ;  /* 0x00000005ff077e24 */ /* 0x001fca000f8e00ff */
[----:B------:R3:W4:Y:S02]  /*e980*/  SHFL.IDX PT, R24, R2, R7, 0x1f ;  /* 0x00001f0702187589 */ /* 0x00072400000e0000 */
.L_x_273:
[-C--:B01-3--:R-:W-:Y:S01]  /*e990*/  IABS R7, R0.reuse ;  /* 0x0000000000077213 */ /* 0x08bfe20000000000 */
[----:B----4-:R-:W-:Y:S01]  /*e9a0*/  IMAD R24, R24, R3, R5 ;  /* 0x0000000318187224 */ /* 0x010fe200078e0205 */
[----:B------:R-:W-:Y:S02]  /*e9b0*/  UIADD3 UR40, UR4, UR40, URZ ;  /* 0x0000002804287290 */ /* 0x000fe4000fffe03f */
[----:B------:R-:W0:Y:S01]  /*e9c0*/  I2F.RP R5, R7 ;  /* 0x0000000700057306 */ /* 0x000e220000209400 */
[----:B------:R-:W-:Y:S01]  /*e9d0*/  IMAD.IADD R25, R4, 0x1, -R24 ;  /* 0x0000000104197824 */ /* 0x000fe200078e0a18 */
[----:B------:R-:W-:-:S05]  /*e9e0*/  IABS R4, R0 ;  /* 0x0000000000047213 */ /* 0x000fca0000000000 */
[----:B------:R-:W-:Y:S01]  /*e9f0*/  IMAD.MOV R4, RZ, RZ, -R4 ;  /* 0x000000ffff047224 */ /* 0x000fe200078e0a04 */
[----:B0-----:R-:W0:Y:S02]  /*ea00*/  MUFU.RCP R5, R5 ;  /* 0x0000000500057308 */ /* 0x001e240000001000 */
[----:B0-----:R-:W-:-:S06]  /*ea10*/  VIADD R8, R5, 0xffffffe ;  /* 0x0ffffffe05087836 */ /* 0x001fcc0000000000 */
[----:B------:R-:W0:Y:S02]  /*ea20*/  F2I.FTZ.U32.TRUNC.NTZ R3, R8 ;  /* 0x0000000800037305 */ /* 0x000e24000021f000 */
[----:B0-----:R-:W-:-:S04]  /*ea30*/  IMAD.MOV R2, RZ, RZ, -R3 ;  /* 0x000000ffff027224 */ /* 0x001fc800078e0a03 */
[----:B------:R-:W-:Y:S02]  /*ea40*/  IMAD R9, R2, R7, RZ ;  /* 0x0000000702097224 */ /* 0x000fe400078e02ff */
[----:B------:R-:W-:-:S04]  /*ea50*/  IMAD.MOV.U32 R2, RZ, RZ, RZ ;  /* 0x000000ffff027224 */ /* 0x000fc800078e00ff */
[----:B------:R-:W-:Y:S01]  /*ea60*/  IMAD.HI.U32 R2, R3, R9, R2 ;  /* 0x0000000903027227 */ /* 0x000fe200078e0002 */
[----:B------:R-:W-:-:S05]  /*ea70*/  IABS R3, R25 ;  /* 0x0000001900037213 */ /* 0x000fca0000000000 */
[----:B------:R-:W-:-:S04]  /*ea80*/  IMAD.HI.U32 R5, R2, R3, RZ ;  /* 0x0000000302057227 */ /* 0x000fc800078e00ff */
[----:B------:R-:W-:Y:S01]  /*ea90*/  IMAD R2, R5, R4, R3 ;  /* 0x0000000405027224 */ /* 0x000fe200078e0203 */
[----:B--2---:R-:W-:-:S04]  /*eaa0*/  IABS R4, R6 ;  /* 0x0000000600047213 */ /* 0x004fc80000000000 */
[----:B------:R-:W-:-:S13]  /*eab0*/  ISETP.GT.U32.AND P1, PT, R7, R2, PT ;  /* 0x000000020700720c */ /* 0x000fda0003f24070 */
[----:B------:R-:W-:Y:S02]  /*eac0*/  @!P1 IMAD.IADD R2, R2, 0x1, -R7 ;  /* 0x0000000102029824 */ /* 0x000fe400078e0a07 */
[----:B------:R-:W-:Y:S01]  /*ead0*/  @!P1 VIADD R5, R5, 0x1 ;  /* 0x0000000105059836 */ /* 0x000fe20000000000 */
[----:B------:R-:W-:Y:S02]  /*eae0*/  ISETP.NE.AND P1, PT, R0, RZ, PT ;  /* 0x000000ff0000720c */ /* 0x000fe40003f25270 */
[----:B------:R-:W-:Y:S01]  /*eaf0*/  ISETP.GE.U32.AND P0, PT, R2, R7, PT ;  /* 0x000000070200720c */ /* 0x000fe20003f06070 */
[----:B------:R-:W-:Y:S01]  /*eb00*/  IMAD.MOV.U32 R2, RZ, RZ, RZ ;  /* 0x000000ffff027224 */ /* 0x000fe200078e00ff */
[----:B------:R-:W0:Y:S11]  /*eb10*/  I2F.RP R7, R4 ;  /* 0x0000000400077306 */ /* 0x000e360000209400 */
[----:B------:R-:W-:Y:S01]  /*eb20*/  @P0 VIADD R5, R5, 0x1 ;  /* 0x0000000105050836 */ /* 0x000fe20000000000 */
[----:B0-----:R-:W0:Y:S02]  /*eb30*/  MUFU.RCP R7, R7 ;  /* 0x0000000700077308 */ /* 0x001e240000001000 */
[----:B0-----:R-:W-:-:S06]  /*eb40*/  VIADD R8, R7, 0xffffffe ;  /* 0x0ffffffe07087836 */ /* 0x001fcc0000000000 */
[----:B------:R0:W1:Y:S02]  /*eb50*/  F2I.FTZ.U32.TRUNC.NTZ R3, R8 ;  /* 0x0000000800037305 */ /* 0x000064000021f000 */
[----:B0-----:R-:W-:-:S05]  /*eb60*/  IABS R8, R6 ;  /* 0x0000000600087213 */ /* 0x001fca0000000000 */
[----:B------:R-:W-:Y:S02]  /*eb70*/  IMAD.MOV R8, RZ, RZ, -R8 ;  /* 0x000000ffff087224 */ /* 0x000fe400078e0a08 */
[----:B-1----:R-:W-:-:S04]  /*eb80*/  IMAD.MOV R9, RZ, RZ, -R3 ;  /* 0x000000ffff097224 */ /* 0x002fc800078e0a03 */
[----:B------:R-:W-:-:S04]  /*eb90*/  IMAD R9, R9, R4, RZ ;  /* 0x0000000409097224 */ /* 0x000fc800078e02ff */
[----:B------:R-:W-:Y:S01]  /*eba0*/  IMAD.HI.U32 R2, R3, R9, R2 ;  /* 0x0000000903027227 */ /* 0x000fe200078e0002 */
[----:B------:R-:W-:-:S04]  /*ebb0*/  LOP3.LUT R3, R25, R0, RZ, 0x3c, !PT ;  /* 0x0000000019037212 */ /* 0x000fc800078e3cff */
[----:B------:R-:W-:-:S13]  /*ebc0*/  ISETP.GE.AND P2, PT, R3, RZ, PT ;  /* 0x000000ff0300720c */ /* 0x000fda0003f46270 */
[----:B------:R-:W-:Y:S01]  /*ebd0*/  @!P2 IMAD.MOV R5, RZ, RZ, -R5 ;  /* 0x000000ffff05a224 */ /* 0x000fe200078e0a05 */
[----:B------:R-:W-:-:S04]  /*ebe0*/  @!P1 LOP3.LUT R5, RZ, R0, RZ, 0x33, !PT ;  /* 0x00000000ff059212 */ /* 0x000fc800078e33ff */
[-C--:B------:R-:W-:Y:S01]  /*ebf0*/  IABS R3, R5.reuse ;  /* 0x0000000500037213 */ /* 0x080fe20000000000 */
[----:B------:R-:W-:-:S04]  /*ec00*/  IMAD R0, R0, R5, RZ ;  /* 0x0000000500007224 */ /* 0x000fc800078e02ff */
[----:B------:R-:W-:-:S04]  /*ec10*/  IMAD.HI.U32 R2, R2, R3, RZ ;  /* 0x0000000302027227 */ /* 0x000fc800078e00ff */
[----:B------:R-:W-:Y:S02]  /*ec20*/  IMAD R3, R2, R8, R3 ;  /* 0x0000000802037224 */ /* 0x000fe400078e0203 */
[----:B------:R-:W-:-:S03]  /*ec30*/  IMAD.IADD R25, R25, 0x1, -R0 ;  /* 0x0000000119197824 */ /* 0x000fc600078e0a00 */
[----:B------:R-:W-:-:S13]  /*ec40*/  ISETP.GT.U32.AND P1, PT, R4, R3, PT ;  /* 0x000000030400720c */ /* 0x000fda0003f24070 */
[----:B------:R-:W-:Y:S02]  /*ec50*/  @!P1 IMAD.IADD R3, R3, 0x1, -R4 ;  /* 0x0000000103039824 */ /* 0x000fe400078e0a04 */
[----:B------:R-:W-:Y:S01]  /*ec60*/  @!P1 VIADD R2, R2, 0x1 ;  /* 0x0000000102029836 */ /* 0x000fe20000000000 */
[----:B------:R-:W-:Y:S02]  /*ec70*/  ISETP.NE.AND P1, PT, R6, RZ, PT ;  /* 0x000000ff0600720c */ /* 0x000fe40003f25270 */
[----:B------:R-:W-:Y:S02]  /*ec80*/  ISETP.GE.U32.AND P0, PT, R3, R4, PT ;  /* 0x000000040300720c */ /* 0x000fe40003f06070 */
[----:B------:R-:W-:-:S04]  /*ec90*/  LOP3.LUT R3, R5, R6, RZ, 0x3c, !PT ;  /* 0x0000000605037212 */ /* 0x000fc800078e3cff */
[----:B------:R-:W-:-:S07]  /*eca0*/  ISETP.GE.AND P2, PT, R3, RZ, PT ;  /* 0x000000ff0300720c */ /* 0x000fce0003f46270 */
[----:B------:R-:W-:-:S06]  /*ecb0*/  @P0 VIADD R2, R2, 0x1 ;  /* 0x0000000102020836 */ /* 0x000fcc0000000000 */
[----:B------:R-:W-:Y:S01]  /*ecc0*/  @!P2 IMAD.MOV R2, RZ, RZ, -R2 ;  /* 0x000000ffff02a224 */ /* 0x000fe200078e0a02 */
[----:B------:R-:W-:-:S05]  /*ecd0*/  @!P1 LOP3.LUT R2, RZ, R6, RZ, 0x33, !PT ;  /* 0x00000006ff029212 */ /* 0x000fca00078e33ff */
[--C-:B------:R-:W-:Y:S02]  /*ece0*/  IMAD.MOV R3, RZ, RZ, -R2.reuse ;  /* 0x000000ffff037224 */ /* 0x100fe400078e0a02 */
[C---:B------:R-:W-:Y:S02]  /*ecf0*/  IMAD R2, R6.reuse, 0x1000000, R2 ;  /* 0x0100000006027824 */ /* 0x040fe400078e0202 */
[----:B------:R-:W-:-:S04]  /*ed00*/  IMAD R5, R6, R3, R5 ;  /* 0x0000000306057224 */ /* 0x000fc800078e0205 */
[----:B------:R-:W-:Y:S01]  /*ed10*/  IMAD R26, R5, 0x10000, R2 ;  /* 0x00010000051a7824 */ /* 0x000fe200078e0202 */
[----:B------:R-:W-:Y:S06]  /*ed20*/  BRA `(.L_x_274) ;  /* 0x0000000000107947 */ /* 0x000fec0003800000 */
.L_x_271:
[----:B------:R-:W-:Y:S01]  /*ed30*/  IMAD.MOV.U32 R24, RZ, RZ, R4 ;  /* 0x000000ffff187224 */ /* 0x000fe200078e0004 */
[----:B------:R-:W-:Y:S01]  /*ed40*/  ULDC UR40, c[0x0][0xc3c] ;  /* 0x00030f0000287ab9 */ /* 0x000fe20000000800 */
[----:B------:R-:W-:Y:S02]  /*ed50*/  IMAD.MOV.U32 R25, RZ, RZ, RZ ;  /* 0x000000ffff197224 */ /* 0x000fe400078e00ff */
[----:B------:R-:W-:-:S07]  /*ed60*/  IMAD.MOV.U32 R26, RZ, RZ, RZ ;  /* 0x000000ffff1a7224 */ /* 0x000fce00078e00ff */
.L_x_274:
[----:B------:R1:W2:Y:S01]  /*ed70*/  LDL R2, [R1+0x8] ;  /* 0x0000080001027983 */ /* 0x0002a20000100800 */
[----:B------:R-:W0:Y:S02]  /*ed80*/  S2R R0, SR_TID.X ;  /* 0x0000000000007919 */ /* 0x000e240000002100 */
[----:B0-----:R-:W-:Y:S01]  /*ed90*/  LOP3.LUT R0, R0, 0x1f, RZ, 0xc0, !PT ;  /* 0x0000001f00007812 */ /* 0x001fe200078ec0ff */
[----:B------:R-:W-:Y:S03]  /*eda0*/  BAR.SYNC.DEFER_BLOCKING 0x4, 0x200 ;  /* 0x0108000000007b1d */ /* 0x000fe60000010000 */
[----:B------:R-:W-:Y:S01]  /*edb0*/  ISETP.NE.AND P0, PT, R0, RZ, PT ;  /* 0x000000ff0000720c */ /* 0x000fe20003f05270 */
[----:B------:R-:W-:-:S12]  /*edc0*/  IMAD.U32 R27, RZ, RZ, UR40 ;  /* 0x00000028ff1b7e24 */ /* 0x000fd8000f8e00ff */
[----:B------:R-:W-:Y:S01]  /*edd0*/  @!P0 MOV R0, 0x400 ;  /* 0x0000040000008802 */ /* 0x000fe20000000f00 */
[----:B--2---:R-:W0:Y:S03]  /*ede0*/  @!P0 S2R R2, SR_CgaCtaId ;  /* 0x0000000000028919 */ /* 0x004e260000008800 */
[----:B0-----:R-:W-:Y:S01]  /*edf0*/  @!P0 LEA R16, R2, R0, 0x18 ;  /* 0x0000000002108211 */ /* 0x001fe200078ec0ff */
[----:B------:R1:W-:Y:S04]  /*ee00*/  @!P0 STL [R1+0x8], R2 ;  /* 0x0000080201008387 */ /* 0x0003e80000100800 */
[----:B------:R1:W-:Y:S01]  /*ee10*/  @!P0 STS.128 [R16+0x19cd0], R24 ;  /* 0x019cd01810008388 */ /* 0x0003e20000000c00 */
[----:B------:R-:W-:Y:S06]  /*ee20*/  BAR.ARV 0x5, 0x200 ;  /* 0x0148000000007b1d */ /* 0x000fec0000002000 */
.L_x_269:
[----:B------:R-:W-:Y:S02]  /*ee30*/  ULDC UR4, c[0x0][0xc3c] ;  /* 0x00030f0000047ab9 */ /* 0x000fe40000000800 */
[----:B------:R-:W-:-:S06]  /*ee40*/  UISETP.GE.AND UP0, UPT, UR40, UR4, UPT ;  /* 0x000000042800728c */ /* 0x000fcc000bf06270 */
[----:B------:R-:W-:-:S13]  /*ee50*/  PLOP3.LUT P0, PT, PT, PT, UP0, 0x80, 0x0 ;  /* 0x000000000000781c */ /* 0x000fda0003f0f008 */
[----:B------:R-:W-:Y:S05]  /*ee60*/  @!P0 BRA `(.L_x_275) ;  /* 0xffffffb400fc8947 */ /* 0x000fea000383ffff */
.L_x_201:
[----:B------:R-:W2:Y:S01]  /*ee70*/  LDL.LU R0, [R1+0x24] ;  /* 0x0000240001007983 */ /* 0x000ea20000300800 */
[----:B------:R-:W-:Y:S01]  /*ee80*/  BSSY B0, `(.L_x_276) ;  /* 0x000000b000007945 */ /* 0x000fe20003800000 */
[----:B------:R-:W3:Y:S01]  /*ee90*/  S2R R5, SR_CgaCtaId ;  /* 0x0000000000057919 */ /* 0x000ee20000008800 */
[----:B--2---:R-:W-:-:S05]  /*eea0*/  VIADD R0, R0, 0x1 ;  /* 0x0000000100007836 */ /* 0x004fca0000000000 */
[----:B01----:R-:W-:-:S04]  /*eeb0*/  LEA.HI R2, R0, R0, RZ, 0x1 ;  /* 0x0000000000027211 */ /* 0x003fc800078f08ff */
[----:B------:R-:W-:Y:S02]  /*eec0*/  LOP3.LUT R3, R2, 0xfffffffe, RZ, 0xc0, !PT ;  /* 0xfffffffe02037812 */ /* 0x000fe400078ec0ff */
[----:B------:R-:W-:-:S03]  /*eed0*/  MOV R2, 0x400 ;  /* 0x0000040000027802 */ /* 0x000fc60000000f00 */
[----:B------:R-:W-:Y:S01]  /*eee0*/  IMAD.IADD R0, R0, 0x1, -R3 ;  /* 0x0000000100007824 */ /* 0x000fe200078e0a03 */
[----:B---3--:R-:W-:-:S04]  /*eef0*/  LEA R4, R5, R2, 0x18 ;  /* 0x0000000205047211 */ /* 0x008fc800078ec0ff */
[----:B------:R-:W-:-:S04]  /*ef00*/  SHF.L.U32 R0, R0, 0x1f, RZ ;  /* 0x0000001f00007819 */ /* 0x000fc800000006ff */
[----:B------:R-:W0:Y:S02]  /*ef10*/  SYNCS.PHASECHK.TRANS64.TRYWAIT P0, [R4+URZ+0x19c20], R0 ;  /* 0x019c2000040075a7 */ /* 0x000e24000800017f */
[----:B0-----:R-:W-:Y:S05]  /*ef20*/  @!P0 BRA `(.L_x_277) ;  /* 0x0000001400cc8947 */ /* 0x001fea0003800000 */
.L_x_336:
[----:B------:R-:W-:Y:S05]  /*ef30*/  BSYNC B0 ;  /* 0x0000000000007941 */ /* 0x000fea0003800000 */
.L_x_276:
[----:B------:R-:W-:-:S03]  /*ef40*/  UMOV UR4, 0xffffffff ;  /* 0xffffffff00047882 */ /* 0x000fc60000000000 */
[----:B------:R-:W-:Y:S05]  /*ef50*/  BRA.DIV UR4, `(.L_x_278) ;  /* 0x0000001604d47947 */ /* 0x000fea000b800000 */
[----:B0-----:R-:W0:Y:S02]  /*ef60*/  S2R R0, SR_TID.X ;  /* 0x0000000000007919 */ /* 0x001e240000002100 */
[----:B0-----:R-:W-:-:S04]  /*ef70*/  SHF.R.U32.HI R0, RZ, 0x5, R0 ;  /* 0x00000005ff007819 */ /* 0x001fc80000011600 */
[----:B------:R-:W-:-:S05]  /*ef80*/  LOP3.LUT R0, R0, 0x3, RZ, 0xc0, !PT ;  /* 0x0000000300007812 */ /* 0x000fca00078ec0ff */
[----:B------:R0:W1:Y:S02]  /*ef90*/  SHFL.IDX PT, R14, R0, RZ, 0x1f ;  /* 0x00001fff000e7589 */ /* 0x00006400000e0000 */
.L_x_339:
[----:B-1----:R-:W-:Y:S01]  /*efa0*/  ISETP.NE.AND P0, PT, R14, RZ, PT ;  /* 0x000000ff0e00720c */ /* 0x002fe20003f05270 */
[----:B------:R-:W-:-:S12]  /*efb0*/  BSSY B0, `(.L_x_279) ;  /* 0x000002c000007945 */ /* 0x000fd80003800000 */
[----:B------:R-:W-:Y:S05]  /*efc0*/  @P0 BRA `(.L_x_280) ;  /* 0x0000000000a80947 */ /* 0x000fea0003800000 */
[----:B------:R-:W-:-:S03]  /*efd0*/  UMOV UR4, 0xffffffff ;  /* 0xffffffff00047882 */ /* 0x000fc60000000000 */
[----:B------:R-:W-:Y:S05]  /*efe0*/  BRA.DIV UR4, `(.L_x_281) ;  /* 0x0000001604e47947 */ /* 0x000fea000b800000 */
[----:B------:R-:W-:-:S13]  /*eff0*/  ELECT P6, URZ, PT ;  /* 0x00000000003f782f */ /* 0x000fda00038c0000 */
.L_x_342:
[----:B------:R-:W-:Y:S05]  /*f000*/  @!P6 BRA `(.L_x_280) ;  /* 0x000000000098e947 */ /* 0x000fea0003800000 */
[----:B------:R-:W-:-:S06]  /*f010*/  ULOP3.LUT UR4, UR38, 0x2, URZ, 0xfc, !UPT ;  /* 0x0000000226047892 */ /* 0x000fcc000f8efc3f */
[----:B0-----:R-:W-:-:S05]  /*f020*/  IMAD.U32 R0, RZ, RZ, UR4 ;  /* 0x00000004ff007e24 */ /* 0x001fca000f8e00ff */
[----:B------:R-:W-:-:S13]  /*f030*/  ISETP.NE.AND P0, PT, R0, 0x3, PT ;  /* 0x000000030000780c */ /* 0x000fda0003f05270 */
[----:B------:R-:W-:Y:S05]  /*f040*/  @!P0 BRA `(.L_x_282) ;  /* 0x0000000000048947 */ /* 0x000fea0003800000 */
[----:B------:R-:W-:Y:S01]  /*f050*/  BPT.TRAP 0x1 ;  /* 0x000000040000795c */ /* 0x000fe20000300000 */
.L_x_282:
[C---:B------:R-:W-:Y:S01]  /*f060*/  IMAD R5, R19.reuse, 0x8, R4 ;  /* 0x0000000813057824 */ /* 0x040fe200078e0204 */
[----:B------:R-:W-:Y:S01]  /*f070*/  SHF.L.U32 R0, R22, 0x1f, RZ ;  /* 0x0000001f16007819 */ /* 0x000fe200000006ff */
[----:B------:R-:W-:-:S03]  /*f080*/  VIADD R19, R19, 0x1 ;  /* 0x0000000113137836 */ /* 0x000fc60000000000 */
[----:B------:R-:W0:Y:S02]  /*f090*/  SYNCS.PHASECHK.TRANS64.TRYWAIT P1, [R5+URZ+0x19c40], R0 ;  /* 0x019c4000050075a7 */ /* 0x000e24000802017f */
[----:B------:R-:W-:-:S04]  /*f0a0*/  ISETP.NE.AND P2, PT, R19, 0x2, PT ;  /* 0x000000021300780c */ /* 0x000fc80003f45270 */
[----:B------:R-:W-:Y:S01]  /*f0b0*/  SEL R3, RZ, 0x1, P2 ;  /* 0x00000001ff037807 */ /* 0x000fe20001000000 */
[----:B0-----:R-:W-:Y:S08]  /*f0c0*/  @!P1 BRA `(.L_x_283) ;  /* 0x0000001400cc9947 */ /* 0x001ff00003800000 */
.L_x_343:
[----:B------:R-:W-:Y:S02]  /*f0d0*/  SEL R19, R19, RZ, P2 ;  /* 0x000000ff13137207 */ /* 0x000fe40001000000 */
[----:B------:R-:W-:Y:S01]  /*f0e0*/  LOP3.LUT R2, R22, R3, RZ, 0x3c, !PT ;  /* 0x0000000316027212 */ /* 0x000fe200078e3cff */
[----:B------:R-:W-:Y:S06]  /*f0f0*/  @!P0 BRA `(.L_x_284) ;  /* 0x0000000000048947 */ /* 0x000fec0003800000 */
[----:B------:R-:W-:Y:S01]  /*f100*/  BPT.TRAP 0x1 ;  /* 0x000000040000795c */ /* 0x000fe20000300000 */
.L_x_284:
[----:B------:R-:W-:Y:S01]  /*f110*/  IMAD R19, R19, 0x8, R4 ;  /* 0x0000000813137824 */ /* 0x000fe200078e0204 */
[----:B------:R-:W-:-:S04]  /*f120*/  SHF.L.U32 R2, R2, 0x1f, RZ ;  /* 0x0000001f02027819 */ /* 0x000fc800000006ff */
[----:B------:R-:W1:Y:S02]  /*f130*/  SYNCS.PHASECHK.TRANS64.TRYWAIT P1, [R19+URZ+0x19c40], R2 ;  /* 0x019c4002130075a7 */ /* 0x000e64000802017f */
[----:B-1----:R-:W-:Y:S05]  /*f140*/  @!P1 BRA `(.L_x_285) ;  /* 0x0000001400c09947 */ /* 0x002fea0003800000 */
.L_x_344:
[----:B------:R-:W-:Y:S05]  /*f150*/  @!P0 BRA `(.L_x_286) ;  /* 0x0000000000048947 */ /* 0x000fea0003800000 */
[----:B------:R-:W-:Y:S01]  /*f160*/  BPT.TRAP 0x1 ;  /* 0x000000040000795c */ /* 0x000fe20000300000 */
.L_x_286:
[----:B------:R-:W2:Y:S02]  /*f170*/  SYNCS.PHASECHK.TRANS64.TRYWAIT P1, [R5+URZ+0x19c60], R0 ;  /* 0x019c6000050075a7 */ /* 0x000ea4000802017f */
[----:B--2---:R-:W-:Y:S05]  /*f180*/  @!P1 BRA `(.L_x_287) ;  /* 0x0000001400c49947 */ /* 0x004fea0003800000 */
.L_x_345:
[----:B------:R-:W-:Y:S05]  /*f190*/  @!P0 BRA `(.L_x_288) ;  /* 0x0000000000048947 */ /* 0x000fea0003800000 */
[----:B------:R-:W-:Y:S01]  /*f1a0*/  BPT.TRAP 0x1 ;  /* 0x000000040000795c */ /* 0x000fe20000300000 */
.L_x_288:
[----:B------:R-:W3:Y:S02]  /*f1b0*/  SYNCS.PHASECHK.TRANS64.TRYWAIT P1, [R19+URZ+0x19c60], R2 ;  /* 0x019c6002130075a7 */ /* 0x000ee4000802017f */
[----:B---3--:R-:W-:Y:S05]  /*f1c0*/  @!P1 BRA `(.L_x_289) ;  /* 0x0000001400c89947 */ /* 0x008fea0003800000 */
.L_x_346:
[----:B------:R-:W-:Y:S05]  /*f1d0*/  @!P0 BRA `(.L_x_290) ;  /* 0x0000000000048947 */ /* 0x000fea0003800000 */
[----:B------:R-:W-:Y:S01]  /*f1e0*/  BPT.TRAP 0x1 ;  /* 0x000000040000795c */ /* 0x000fe20000300000 */
.L_x_290:
[----:B------:R-:W4:Y:S02]  /*f1f0*/  SYNCS.PHASECHK.TRANS64.TRYWAIT P1, [R5+URZ+0x19c80], R0 ;  /* 0x019c8000050075a7 */ /* 0x000f24000802017f */
[----:B----4-:R-:W-:Y:S05]  /*f200*/  @!P1 BRA `(.L_x_291) ;  /* 0x0000001400cc9947 */ /* 0x010fea0003800000 */
.L_x_347:
[----:B------:R-:W-:Y:S05]  /*f210*/  @!P0 BRA `(.L_x_292) ;  /* 0x0000000000048947 */ /* 0x000fea0003800000 */
[----:B------:R-:W-:Y:S01]  /*f220*/  BPT.TRAP 0x1 ;  /* 0x000000040000795c */ /* 0x000fe20000300000 */
.L_x_292:
[----:B------:R0:W0:Y:S02]  /*f230*/  SYNCS.PHASECHK.TRANS64.TRYWAIT P0, [R19+URZ+0x19c80], R2 ;  /* 0x019c8002130075a7 */ /* 0x000024000800017f */
[----:B0-----:R-:W-:Y:S05]  /*f240*/  @!P0 NANOSLEEP.SYNCS 0x989680 ;  /* 0x009896800000895d */ /* 0x001fea0003900000 */
[----:B------:R-:W0:Y:S02]  /*f250*/  @!P0 SYNCS.PHASECHK.TRANS64 P0, [R19+URZ+0x19c80], R2 ;  /* 0x019c8002130085a7 */ /* 0x000e24000800007f */
[----:B0-----:R-:W-:Y:S05]  /*f260*/  @!P0 BRA `(.L_x_292) ;  /* 0xfffffffc00f08947 */ /* 0x001fea000383ffff */
.L_x_280:
[----:B------:R-:W-:Y:S05]  /*f270*/  BSYNC B0 ;  /* 0x0000000000007941 */ /* 0x000fea0003800000 */
.L_x_279:
[----:B------:R-:W-:Y:S05]  /*f280*/  EXIT ;  /* 0x000000000000794d */ /* 0x000fea0003800000 */
.L_x_157:
[----:B0-----:R-:W-:-:S04]  /*f290*/  IMAD.U32 R3, RZ, RZ, UR54 ;  /* 0x00000036ff037e24 */ /* 0x001fc8000f8e00ff */
[----:B------:R0:W1:Y:S03]  /*f2a0*/  SYNCS.PHASECHK.TRANS64.TRYWAIT P1, [R3+URZ+0x19c00], R0 ;  /* 0x019c0000030075a7 */ /* 0x000066000802017f */
[----:B-1----:R-:W-:Y:S05]  /*f2b0*/  @!P1 NANOSLEEP.SYNCS 0x989680 ;  /* 0x009896800000995d */ /* 0x002fea0003900000 */
[----:B------:R-:W1:Y:S02]  /*f2c0*/  @!P1 SYNCS.PHASECHK.TRANS64 P1, [R3+URZ+0x19c00], R0 ;  /* 0x019c0000030095a7 */ /* 0x000e64000802007f */
[----:B-1----:R-:W-:Y:S05]  /*f2d0*/  @!P1 BRA `(.L_x_157) ;  /* 0xfffffffc00ec9947 */ /* 0x002fea000383ffff */
[----:B------:R-:W-:Y:S05]  /*f2e0*/  BRA `(.L_x_293) ;  /* 0xffffff2800647947 */ /* 0x000fea000383ffff */
.L_x_161:
[----:B-1----:R1:W2:Y:S02]  /*f2f0*/  SYNCS.PHASECHK.TRANS64.TRYWAIT P1, [R4+URZ+0x19c30], R3 ;  /* 0x019c3003040075a7 */ /* 0x0022a4000802017f */
[----:B--2---:R-:W-:Y:S05]  /*f300*/  @!P1 NANOSLEEP.SYNCS 0x989680 ;  /* 0x009896800000995d */ /* 0x004fea0003900000 */
[----:B------:R-:W2:Y:S02]  /*f310*/  @!P1 SYNCS.PHASECHK.TRANS64 P1, [R4+URZ+0x19c30], R3 ;  /* 0x019c3003040095a7 */ /* 0x000ea4000802007f */
[----:B--2---:R-:W-:Y:S05]  /*f320*/  @!P1 BRA `(.L_x_161) ;  /* 0xfffffffc00f09947 */ /* 0x004fea000383ffff */
[----:B------:R-:W-:Y:S05]  /*f330*/  BRA `(.L_x_160) ;  /* 0xffffff2800847947 */ /* 0x000fea000383ffff */
.L_x_167:
[----:B-1----:R-:W-:-:S04]  /*f340*/  IMAD.U32 R3, RZ, RZ, UR19 ;  /* 0x00000013ff037e24 */ /* 0x002fc8000f8e00ff */
[----:B------:R1:W2:Y:S03]  /*f350*/  SYNCS.PHASECHK.TRANS64.TRYWAIT P1, [R3+URZ+0x19c30], R0 ;  /* 0x019c3000030075a7 */ /* 0x0002a6000802017f */
[----:B--2---:R-:W-:Y:S05]  /*f360*/  @!P1 NANOSLEEP.SYNCS 0x989680 ;  /* 0x009896800000995d */ /* 0x004fea0003900000 */
[----:B------:R-:W2:Y:S02]  /*f370*/  @!P1 SYNCS.PHASECHK.TRANS64 P1, [R3+URZ+0x19c30], R0 ;  /* 0x019c3000030095a7 */ /* 0x000ea4000802007f */
[----:B--2---:R-:W-:Y:S05]  /*f380*/  @!P1 BRA `(.L_x_167) ;  /* 0xfffffffc00ec9947 */ /* 0x004fea000383ffff */
[----:B------:R-:W-:Y:S05]  /*f390*/  BRA `(.L_x_166) ;  /* 0xffffff4800f07947 */ /* 0x000fea000383ffff */
.L_x_171:
[----:B-1----:R-:W-:-:S04]  /*f3a0*/  IMAD.U32 R3, RZ, RZ, UR11 ;  /* 0x0000000bff037e24 */ /* 0x002fc8000f8e00ff */
[----:B------:R1:W2:Y:S03]  /*f3b0*/  SYNCS.PHASECHK.TRANS64.TRYWAIT P1, [R3+URZ+0x19c50], R0 ;  /* 0x019c5000030075a7 */ /* 0x0002a6000802017f */
[----:B--2---:R-:W-:Y:S05]  /*f3c0*/  @!P1 NANOSLEEP.SYNCS 0x989680 ;  /* 0x009896800000995d */ /* 0x004fea0003900000 */
[----:B------:R-:W2:Y:S02]  /*f3d0*/  @!P1 SYNCS.PHASECHK.TRANS64 P1, [R3+URZ+0x19c50], R0 ;  /* 0x019c5000030095a7 */ /* 0x000ea4000802007f */
[----:B--2---:R-:W-:Y:S05]  /*f3e0*/  @!P1 BRA `(.L_x_171) ;  /* 0xfffffffc00ec9947 */ /* 0x004fea000383ffff */
[----:B------:R-:W-:Y:S05]  /*f3f0*/  BRA `(.L_x_170) ;  /* 0xffffff4c00407947 */ /* 0x000fea000383ffff */
.L_x_178:
[----:B-1----:R-:W-:-:S04]  /*f400*/  IMAD.U32 R7, RZ, RZ, UR5 ;  /* 0x00000005ff077e24 */ /* 0x002fc8000f8e00ff */
[----:B------:R1:W2:Y:S03]  /*f410*/  SYNCS.PHASECHK.TRANS64.TRYWAIT P1, [R7+URZ+0x19c50], R6 ;  /* 0x019c5006070075a7 */ /* 0x0002a6000802017f */
[----:B--2---:R-:W-:Y:S05]  /*f420*/  @!P1 NANOSLEEP.SYNCS 0x989680 ;  /* 0x009896800000995d */ /* 0x004fea0003900000 */
[----:B------:R-:W2:Y:S02]  /*f430*/  @!P1 SYNCS.PHASECHK.TRANS64 P1, [R7+URZ+0x19c50], R6 ;  /* 0x019c5006070095a7 */ /* 0x000ea4000802007f */
[----:B--2---:R-:W-:Y:S05]  /*f440*/  @!P1 BRA `(.L_x_178) ;  /* 0xfffffffc00ec9947 */ /* 0x004fea000383ffff */
[----:B------:R-:W-:Y:S05]  /*f450*/  BRA `(.L_x_177) ;  /* 0xffffff6400987947 */ /* 0x000fea000383ffff */
.L_x_217:
[----:B------:R-:W0:Y:S01]  /*f460*/  S2R R18, SR_TID.X ;  /* 0x0000000000127919 */ /* 0x000e220000002100 */
[----:B------:R-:W-:Y:S02]  /*f470*/  IMAD.MOV.U32 R12, RZ, RZ, RZ ;  /* 0x000000ffff0c7224 */ /* 0x000fe400078e00ff */
[----:B------:R-:W-:Y:S02]  /*f480*/  IMAD.MOV.U32 R11, RZ, RZ, 0x1f ;  /* 0x0000001fff0b7424 */ /* 0x000fe400078e00ff */
[----:B------:R-:W-:Y:S01]  /*f490*/  IMAD.MOV.U32 R15, RZ, RZ, -0x1 ;  /* 0xffffffffff0f7424 */ /* 0x000fe200078e00ff */
[----:B0-----:R-:W-:-:S04]  /*f4a0*/  SHF.R.U32.HI R8, RZ, 0x5, R18 ;  /* 0x00000005ff087819 */ /* 0x001fc80000011612 */
[----:B------:R-:W-:-:S05]  /*f4b0*/  LOP3.LUT R8, R8, 0x3, RZ, 0xc0, !PT ;  /* 0x0000000308087812 */ /* 0x000fca00078ec0ff */
[----:B------:R-:W-:-:S07]  /*f4c0*/  IMAD.MOV.U32 R13, RZ, RZ, R8 ;  /* 0x000000ffff0d7224 */ /* 0x000fce00078e0008 */
[----:B-----5:R-:W-:Y:S05]  /*f4d0*/  WARPSYNC.COLLECTIVE R15, `(.L_x_294) ;  /* 0x000000000f087348 */ /* 0x020fea0003c00000 */
[----:B------:R0:W1:Y:S02]  /*f4e0*/  SHFL.IDX P6, R14, R13, R12, R11 ;  /* 0x0000000c0d0e7389 */ /* 0x00006400000c000b */
[----:B01---5:R-:W-:Y:S01]  /*f4f0*/  ENDCOLLECTIVE ;  /* 0x000000000000791b */ /* 0x023fe20003800000 */
.L_x_294:
[----:B------:R-:W-:Y:S05]  /*f500*/  BRA `(.L_x_295) ;  /* 0xffffffc000e07947 */ /* 0x000fea000383ffff */
.L_x_220:
[----:B0-----:R0:W1:Y:S02]  /*f510*/  SYNCS.PHASECHK.TRANS64.TRYWAIT P0, [R5+URZ+0x19c80], R20 ;  /* 0x019c8014050075a7 */ /* 0x001064000800017f */
[----:B-1----:R-:W-:Y:S05]  /*f520*/  @!P0 NANOSLEEP.SYNCS 0x989680 ;  /* 0x009896800000895d */ /* 0x002fea0003900000 */
[----:B------:R-:W1:Y:S02]  /*f530*/  @!P0 SYNCS.PHASECHK.TRANS64 P0, [R5+URZ+0x19c80], R20 ;  /* 0x019c8014050085a7 */ /* 0x000e64000800007f */
[----:B-1----:R-:W-:Y:S05]  /*f540*/  @!P0 BRA `(.L_x_220) ;  /* 0xfffffffc00f08947 */ /* 0x002fea000383ffff */
[----:B------:R-:W-:Y:S05]  /*f550*/  BRA `(.L_x_296) ;  /* 0xffffffc000f47947 */ /* 0x000fea000383ffff */
.L_x_221:
[----:B------:R-:W-:Y:S01]  /*f560*/  BSSY B0, `(.L_x_297) ;  /* 0x0000008000007945 */ /* 0x000fe20003800000 */
[----:B------:R-:W-:Y:S02]  /*f570*/  IMAD.MOV.U32 R13, RZ, RZ, R9 ;  /* 0x000000ffff0d7224 */ /* 0x000fe400078e0009 */
[----:B------:R-:W-:Y:S02]  /*f580*/  IMAD.MOV.U32 R12, RZ, RZ, RZ ;  /* 0x000000ffff0c7224 */ /* 0x000fe400078e00ff */
[----:B------:R-:W-:Y:S02]  /*f590*/  IMAD.MOV.U32 R11, RZ, RZ, 0x1e1f ;  /* 0x00001e1fff0b7424 */ /* 0x000fe400078e00ff */
[----:B------:R-:W-:-:S07]  /*f5a0*/  IMAD.MOV.U32 R15, RZ, RZ, -0x1 ;  /* 0xffffffffff0f7424 */ /* 0x000fce00078e00ff */
[----:B0-----:R-:W-:Y:S05]  /*f5b0*/  WARPSYNC.COLLECTIVE R15, `(.L_x_298) ;  /* 0x000000000f087348 */ /* 0x001fea0003c00000 */
[----:B------:R1:W2:Y:S02]  /*f5c0*/  SHFL.IDX P6, R14, R13, R12, R11 ;  /* 0x0000000c0d0e7389 */ /* 0x0002a400000c000b */
[----:B012---:R-:W-:Y:S01]  /*f5d0*/  ENDCOLLECTIVE ;  /* 0x000000000000791b */ /* 0x007fe20003800000 */
.L_x_298:
[----:B------:R-:W-:Y:S05]  /*f5e0*/  BSYNC B0 ;  /* 0x0000000000007941 */ /* 0x000fea0003800000 */
.L_x_297:
[----:B------:R-:W-:Y:S01]  /*f5f0*/  IMAD.MOV.U32 R13, RZ, RZ, R8 ;  /* 0x000000ffff0d7224 */ /* 0x000fe200078e0008 */
[----:B------:R-:W0:Y:S01]  /*f600*/  LDC R26, c[0x0][0x2f4] ;  /* 0x0000bd00ff1a7b82 */ /* 0x000e220000000800 */
[----:B------:R-:W-:Y:S01]  /*f610*/  IMAD.MOV.U32 R12, RZ, RZ, RZ ;  /* 0x000000ffff0c7224 */ /* 0x000fe200078e00ff */
[----:B------:R-:W-:Y:S01]  /*f620*/  LOP3.LUT R21, R29, 0x40, RZ, 0xfc, !PT ;  /* 0x000000401d157812 */ /* 0x000fe200078efcff */
[----:B------:R-:W-:Y:S02]  /*f630*/  IMAD.MOV.U32 R11, RZ, RZ, 0x1e1f ;  /* 0x00001e1fff0b7424 */ /* 0x000fe400078e00ff */
[----:B------:R-:W-:Y:S02]  /*f640*/  IMAD.MOV.U32 R15, RZ, RZ, -0x1 ;  /* 0xffffffffff0f7424 */ /* 0x000fe400078e00ff */
[----:B------:R-:W-:Y:S02]  /*f650*/  IMAD.MOV.U32 R3, RZ, RZ, R14 ;  /* 0x000000ffff037224 */ /* 0x000fe400078e000e */
[----:B------:R-:W-:-:S07]  /*f660*/  IMAD.IADD R4, R16, 0x1, R4 ;  /* 0x0000000110047824 */ /* 0x000fce00078e0204 */
[----:B0-----:R-:W-:Y:S05]  /*f670*/  WARPSYNC.COLLECTIVE R15, `(.L_x_299) ;  /* 0x000000000f087348 */ /* 0x001fea0003c00000 */
[----:B------:R1:W2:Y:S02]  /*f680*/  SHFL.IDX P6, R14, R13, R12, R11 ;  /* 0x0000000c0d0e7389 */ /* 0x0002a400000c000b */
[----:B012---:R-:W-:Y:S01]  /*f690*/  ENDCOLLECTIVE ;  /* 0x000000000000791b */ /* 0x007fe20003800000 */
.L_x_299:
[C---:B------:R-:W-:Y:S01]  /*f6a0*/  LOP3.LUT R15, R29.reuse, 0x20, RZ, 0xfc, !PT ;  /* 0x000000201d0f7812 */ /* 0x040fe200078efcff */
[----:B------:R-:W-:Y:S01]  /*f6b0*/  IMAD.MOV.U32 R13, RZ, RZ, R9 ;  /* 0x000000ffff0d7224 */ /* 0x000fe200078e0009 */
[-C--:B------:R-:W-:Y:S01]  /*f6c0*/  ISETP.GE.AND P3, PT, R29, R26.reuse, PT ;  /* 0x0000001a1d00720c */ /* 0x080fe20003f66270 */
[----:B------:R-:W-:Y:S01]  /*f6d0*/  IMAD.MOV.U32 R12, RZ, RZ, 0x1 ;  /* 0x00000001ff0c7424 */ /* 0x000fe200078e00ff */
[----:B------:R-:W-:Y:S01]  /*f6e0*/  ISETP.GE.AND P2, PT, R15, R26, PT ;  /* 0x0000001a0f00720c */ /* 0x000fe20003f46270 */
[----:B------:R-:W-:Y:S02]  /*f6f0*/  IMAD.MOV.U32 R15, RZ, RZ, -0x1 ;  /* 0xffffffffff0f7424 */ /* 0x000fe400078e00ff */
[----:B------:R-:W-:-:S10]  /*f700*/  IMAD.MOV.U32 R2, RZ, RZ, R14 ;  /* 0x000000ffff027224 */ /* 0x000fd400078e000e */
[----:B------:R-:W-:Y:S05]  /*f710*/  WARPSYNC.COLLECTIVE R15, `(.L_x_300) ;  /* 0x000000000f087348 */ /* 0x000fea0003c00000 */
[----:B------:R0:W1:Y:S02]  /*f720*/  SHFL.IDX P6, R14, R13, R12, R11 ;  /* 0x0000000c0d0e7389 */ /* 0x00006400000c000b */
[----:B01----:R-:W-:Y:S01]  /*f730*/  ENDCOLLECTIVE ;  /* 0x000000000000791b */ /* 0x003fe20003800000 */
.L_x_300:
        /* <DEDUP_REMOVED lines=13> */
.L_x_301:
        /* <DEDUP_REMOVED lines=10> */
.L_x_226:
[----:B---3--:R3:W4:Y:S02]  /*f8b0*/  SYNCS.PHASECHK.TRANS64.TRYWAIT P1, [R5+URZ+0x19c40], R20 ;  /* 0x019c4014050075a7 */ /* 0x008724000802017f */
[----:B----4-:R-:W-:Y:S05]  /*f8c0*/  @!P1 NANOSLEEP.SYNCS 0x989680 ;  /* 0x009896800000995d */ /* 0x010fea0003900000 */
[----:B------:R-:W4:Y:S02]  /*f8d0*/  @!P1 SYNCS.PHASECHK.TRANS64 P1, [R5+URZ+0x19c40], R20 ;  /* 0x019c4014050095a7 */ /* 0x000f24000802007f */
[----:B----4-:R-:W-:Y:S05]  /*f8e0*/  @!P1 BRA `(.L_x_226) ;  /* 0xfffffffc00f09947 */ /* 0x010fea000383ffff */
[----:B------:R-:W-:Y:S05]  /*f8f0*/  BRA `(.L_x_303) ;  /* 0xffffffc400307947 */ /* 0x000fea000383ffff */
.L_x_227:
[----:B------:R-:W-:Y:S01]  /*f900*/  BSSY B0, `(.L_x_304) ;  /* 0x0000008000007945 */ /* 0x000fe20003800000 */
[----:B------:R-:W-:Y:S02]  /*f910*/  IMAD.MOV.U32 R13, RZ, RZ, R6 ;  /* 0x000000ffff0d7224 */ /* 0x000fe400078e0006 */
[----:B------:R-:W-:Y:S02]  /*f920*/  IMAD.MOV.U32 R12, RZ, RZ, RZ ;  /* 0x000000ffff0c7224 */ /* 0x000fe400078e00ff */
[----:B------:R-:W-:Y:S02]  /*f930*/  IMAD.MOV.U32 R11, RZ, RZ, 0x1e1f ;  /* 0x00001e1fff0b7424 */ /* 0x000fe400078e00ff */
[----:B------:R-:W-:-:S07]  /*f940*/  IMAD.MOV.U32 R15, RZ, RZ, -0x1 ;  /* 0xffffffffff0f7424 */ /* 0x000fce00078e00ff */
[----:B0-23--:R-:W-:Y:S05]  /*f950*/  WARPSYNC.COLLECTIVE R15, `(.L_x_305) ;  /* 0x000000000f087348 */ /* 0x00dfea0003c00000 */
[----:B------:R1:W4:Y:S02]  /*f960*/  SHFL.IDX P6, R14, R13, R12, R11 ;  /* 0x0000000c0d0e7389 */ /* 0x00032400000c000b */
[----:B01234-:R-:W-:Y:S01]  /*f970*/  ENDCOLLECTIVE ;  /* 0x000000000000791b */ /* 0x01ffe20003800000 */
.L_x_305:
[----:B------:R-:W-:Y:S05]  /*f980*/  BSYNC B0 ;  /* 0x0000000000007941 */ /* 0x000fea0003800000 */
.L_x_304:
        /* <DEDUP_REMOVED lines=8> */
.L_x_306:
[----:B------:R-:W-:Y:S02]  /*fa10*/  IMAD.MOV.U32 R13, RZ, RZ, R6 ;  /* 0x000000ffff0d7224 */ /* 0x000fe400078e0006 */
[----:B------:R-:W-:Y:S02]  /*fa20*/  IMAD.MOV.U32 R12, RZ, RZ, 0x1 ;  /* 0x00000001ff0c7424 */ /* 0x000fe400078e00ff */
[----:B------:R-:W-:-:S07]  /*fa30*/  IMAD.MOV.U32 R3, RZ, RZ, R14 ;  /* 0x000000ffff037224 */ /* 0x000fce00078e000e */
[----:B------:R-:W-:Y:S05]  /*fa40*/  WARPSYNC.COLLECTIVE R15, `(.L_x_307) ;  /* 0x000000000f087348 */ /* 0x000fea0003c00000 */
[----:B------:R0:W1:Y:S02]  /*fa50*/  SHFL.IDX P6, R14, R13, R12, R11 ;  /* 0x0000000c0d0e7389 */ /* 0x00006400000c000b */
[----:B01----:R-:W-:Y:S01]  /*fa60*/  ENDCOLLECTIVE ;  /* 0x000000000000791b */ /* 0x003fe20003800000 */
.L_x_307:
[----:B------:R-:W-:-:S05]  /*fa70*/  @P0 IADD3 R3, P1, R29, R3, RZ ;  /* 0x000000031d030210 */ /* 0x000fca0007f3e0ff */
[----:B------:R-:W-:-:S05]  /*fa80*/  @P0 IMAD.X R2, RZ, RZ, R2, P1 ;  /* 0x000000ffff020224 */ /* 0x000fca00008e0602 */
[----:B------:R-:W-:Y:S01]  /*fa90*/  @P0 LOP3.LUT R3, R3, R2, RZ, 0x3c, !PT ;  /* 0x0000000203030212 */ /* 0x000fe200078e3cff */
[----:B------:R-:W-:-:S03]  /*faa0*/  IMAD.MOV.U32 R13, RZ, RZ, R0 ;  /* 0x000000ffff0d7224 */ /* 0x000fc600078e0000 */
[----:B------:R-:W-:-:S04]  /*fab0*/  @P0 LOP3.LUT R2, R3, R2, RZ, 0x3c, !PT ;  /* 0x0000000203020212 */ /* 0x000fc800078e3cff */
[----:B------:R-:W-:Y:S01]  /*fac0*/  @P0 LOP3.LUT R3, R3, R2, RZ, 0x3c, !PT ;  /* 0x0000000203030212 */ /* 0x000fe200078e3cff */
[----:B------:R-:W-:-:S07]  /*fad0*/  IMAD.MOV.U32 R6, RZ, RZ, R14 ;  /* 0x000000ffff067224 */ /* 0x000fce00078e000e */
[----:B------:R-:W-:Y:S05]  /*fae0*/  WARPSYNC.COLLECTIVE R15, `(.L_x_308) ;  /* 0x000000000f087348 */ /* 0x000fea0003c00000 */
[----:B------:R0:W1:Y:S02]  /*faf0*/  SHFL.IDX P6, R14, R13, R12, R11 ;  /* 0x0000000c0d0e7389 */ /* 0x00006400000c000b */
[----:B01----:R-:W-:Y:S01]  /*fb00*/  ENDCOLLECTIVE ;  /* 0x000000000000791b */ /* 0x003fe20003800000 */
.L_x_308:
[----:B------:R-:W-:Y:S01]  /*fb10*/  @!PT LDS RZ, [RZ] ;  /* 0x00000000fffff984 */ /* 0x000fe20000000800 */
[----:B------:R-:W-:Y:S01]  /*fb20*/  @!PT LDS RZ, [RZ] ;  /* 0x00000000fffff984 */ /* 0x000fe20000000800 */
[----:B------:R-:W-:Y:S01]  /*fb30*/  @!PT LDS RZ, [RZ] ;  /* 0x00000000fffff984 */ /* 0x000fe20000000800 */
[----:B------:R0:W-:Y:S04]  /*fb40*/  @P0 LDGSTS.E.BYPASS.LTC128B.128 [R4+0x13800], desc[UR50][R2.64], !P5 ;  /* 0x1380000002040fae */ /* 0x0001e8000e901d72 */
[----:B------:R0:W-:Y:S04]  /*fb50*/  @P0 LDGSTS.E.BYPASS.LTC128B.128 [R4+0x14800], desc[UR50][R2.64+0x20], !P3 ;  /* 0x1480002002040fae */ /* 0x0001e8000d901d72 */
[----:B------:R0:W-:Y:S01]  /*fb60*/  @P0 LDGSTS.E.BYPASS.LTC128B.128 [R4+0x15800], desc[UR50][R2.64+0x40], !P2 ;  /* 0x1580004002040fae */ /* 0x0001e2000d101d72 */
[----:B------:R-:W-:Y:S01]  /*fb70*/  IMAD.MOV.U32 R0, RZ, RZ, R14 ;  /* 0x000000ffff007224 */ /* 0x000fe200078e000e */
[----:B------:R-:W-:Y:S06]  /*fb80*/  BRA `(.L_x_309) ;  /* 0xffffffc400207947 */ /* 0x000fec000383ffff */
.L_x_232:
[----:B------:R-:W-:Y:S02]  /*fb90*/  IMAD.MOV.U32 R13, RZ, RZ, R0 ;  /* 0x000000ffff0d7224 */ /* 0x000fe400078e0000 */
[----:B------:R-:W-:Y:S02]  /*fba0*/  IMAD.MOV.U32 R12, RZ, RZ, RZ ;  /* 0x000000ffff0c7224 */ /* 0x000fe400078e00ff */
[----:B------:R-:W-:Y:S02]  /*fbb0*/  IMAD.MOV.U32 R11, RZ, RZ, 0x1e1f ;  /* 0x00001e1fff0b7424 */ /* 0x000fe400078e00ff */
[----:B------:R-:W-:Y:S02]  /*fbc0*/  IMAD.MOV.U32 R15, RZ, RZ, -0x1 ;  /* 0xffffffffff0f7424 */ /* 0x000fe400078e00ff */
[----:B------:R-:W-:Y:S02]  /*fbd0*/  IMAD R25, R25, 0xc0, R10 ;  /* 0x000000c019197824 */ /* 0x000fe400078e020a */
[----:B------:R-:W-:-:S07]  /*fbe0*/  IMAD R4, R8, UR41, RZ ;  /* 0x0000002908047c24 */ /* 0x000fce000f8e02ff */
[----:B-----5:R-:W-:Y:S05]  /*fbf0*/  WARPSYNC.COLLECTIVE R15, `(.L_x_310) ;  /* 0x000000000f087348 */ /* 0x020fea0003c00000 */
[----:B------:R0:W1:Y:S02]  /*fc00*/  SHFL.IDX P6, R14, R13, R12, R11 ;  /* 0x0000000c0d0e7389 */ /* 0x00006400000c000b */
[----:B01---5:R-:W-:Y:S01]  /*fc10*/  ENDCOLLECTIVE ;  /* 0x000000000000791b */ /* 0x023fe20003800000 */
.L_x_310:
[----:B------:R-:W-:Y:S01]  /*fc20*/  ISETP.GE.AND P1, PT, R25, R4, PT ;  /* 0x000000041900720c */ /* 0x000fe20003f26270 */
[----:B------:R-:W-:Y:S02]  /*fc30*/  IMAD.MOV.U32 R13, RZ, RZ, R5 ;  /* 0x000000ffff0d7224 */ /* 0x000fe400078e0005 */
[----:B------:R-:W-:-:S10]  /*fc40*/  IMAD.MOV.U32 R2, RZ, RZ, R14 ;  /* 0x000000ffff027224 */ /* 0x000fd400078e000e */
[----:B------:R-:W-:Y:S05]  /*fc50*/  WARPSYNC.COLLECTIVE R15, `(.L_x_311) ;  /* 0x000000000f087348 */ /* 0x000fea0003c00000 */
[----:B------:R0:W1:Y:S02]  /*fc60*/  SHFL.IDX P6, R14, R13, R12, R11 ;  /* 0x0000000c0d0e7389 */ /* 0x00006400000c000b */
[----:B01----:R-:W-:Y:S01]  /*fc70*/  ENDCOLLECTIVE ;  /* 0x000000000000791b */ /* 0x003fe20003800000 */
.L_x_311:
[----:B------:R-:W-:Y:S02]  /*fc80*/  IMAD.MOV.U32 R13, RZ, RZ, R0 ;  /* 0x000000ffff0d7224 */ /* 0x000fe400078e0000 */
[----:B------:R-:W-:Y:S02]  /*fc90*/  IMAD.MOV.U32 R12, RZ, RZ, 0x1 ;  /* 0x00000001ff0c7424 */ /* 0x000fe400078e00ff */
[----:B------:R-:W-:-:S07]  /*fca0*/  IMAD.MOV.U32 R3, RZ, RZ, R14 ;  /* 0x000000ffff037224 */ /* 0x000fce00078e000e */
[----:B------:R-:W-:Y:S05]  /*fcb0*/  WARPSYNC.COLLECTIVE R15, `(.L_x_312) ;  /* 0x000000000f087348 */ /* 0x000fea0003c00000 */
[----:B------:R0:W1:Y:S02]  /*fcc0*/  SHFL.IDX P6, R14, R13, R12, R11 ;  /* 0x0000000c0d0e7389 */ /* 0x00006400000c000b */
[----:B01----:R-:W-:Y:S01]  /*fcd0*/  ENDCOLLECTIVE ;  /* 0x000000000000791b */ /* 0x003fe20003800000 */
.L_x_312:
[----:B------:R-:W-:-:S05]  /*fce0*/  @!P1 IADD3 R3, P4, R29, R3, RZ ;  /* 0x000000031d039210 */ /* 0x000fca0007f9e0ff */
[----:B------:R-:W-:-:S05]  /*fcf0*/  @!P1 IMAD.X R2, RZ, RZ, R2, P4 ;  /* 0x000000ffff029224 */ /* 0x000fca00020e0602 */
[----:B------:R-:W-:Y:S01]  /*fd00*/  @!P1 LOP3.LUT R3, R3, R2, RZ, 0x3c, !PT ;  /* 0x0000000203039212 */ /* 0x000fe200078e3cff */
[----:B------:R-:W-:-:S03]  /*fd10*/  IMAD.MOV.U32 R13, RZ, RZ, R5 ;  /* 0x000000ffff0d7224 */ /* 0x000fc600078e0005 */
[----:B------:R-:W-:-:S04]  /*fd20*/  @!P1 LOP3.LUT R2, R3, R2, RZ, 0x3c, !PT ;  /* 0x0000000203029212 */ /* 0x000fc800078e3cff */
[----:B------:R-:W-:Y:S01]  /*fd30*/  @!P1 LOP3.LUT R3, R3, R2, RZ, 0x3c, !PT ;  /* 0x0000000203039212 */ /* 0x000fe200078e3cff */
[----:B------:R-:W-:-:S07]  /*fd40*/  IMAD.MOV.U32 R0, RZ, RZ, R14 ;  /* 0x000000ffff007224 */ /* 0x000fce00078e000e */
[----:B------:R-:W-:Y:S05]  /*fd50*/  WARPSYNC.COLLECTIVE R15, `(.L_x_313) ;  /* 0x000000000f087348 */ /* 0x000fea0003c00000 */
[----:B------:R0:W1:Y:S02]  /*fd60*/  SHFL.IDX P6, R14, R13, R12, R11 ;  /* 0x0000000c0d0e7389 */ /* 0x00006400000c000b */
[----:B01----:R-:W-:Y:S01]  /*fd70*/  ENDCOLLECTIVE ;  /* 0x000000000000791b */ /* 0x003fe20003800000 */
.L_x_313:
[----:B------:R-:W-:Y:S01]  /*fd80*/  @!PT LDS RZ, [RZ] ;  /* 0x00000000fffff984 */ /* 0x000fe20000000800 */
[----:B------:R-:W-:Y:S01]  /*fd90*/  @!PT LDS RZ, [RZ] ;  /* 0x00000000fffff984 */ /* 0x000fe20000000800 */
[----:B------:R-:W-:Y:S01]  /*fda0*/  @!PT LDS RZ, [RZ] ;  /* 0x00000000fffff984 */ /* 0x000fe20000000800 */
[----:B------:R0:W-:Y:S04]  /*fdb0*/  @!P1 LDGSTS.E.BYPASS.LTC128B.128 [R9+0xf000], desc[UR50][R2.64], !P3 ;  /* 0x0f00000002099fae */ /* 0x0001e8000d901d72 */
[----:B------:R0:W-:Y:S04]  /*fdc0*/  @!P1 LDGSTS.E.BYPASS.LTC128B.128 [R9+0x10800], desc[UR50][R2.64+0x20], !P2 ;  /* 0x1080002002099fae */ /* 0x0001e8000d101d72 */
[----:B------:R0:W-:Y:S01]  /*fdd0*/  @!P1 LDGSTS.E.BYPASS.LTC128B.128 [R9+0x12000], desc[UR50][R2.64+0x40], !P0 ;  /* 0x1200004002099fae */ /* 0x0001e2000c101d72 */
[----:B------:R-:W-:Y:S02]  /*fde0*/  IMAD.MOV.U32 R13, RZ, RZ, R6 ;  /* 0x000000ffff0d7224 */ /* 0x000fe400078e0006 */
[----:B------:R-:W-:-:S02]  /*fdf0*/  IMAD.MOV.U32 R12, RZ, RZ, RZ ;  /* 0x000000ffff0c7224 */ /* 0x000fc400078e00ff */
[----:B------:R-:W-:-:S07]  /*fe00*/  IMAD.MOV.U32 R5, RZ, RZ, R14 ;  /* 0x000000ffff057224 */ /* 0x000fce00078e000e */
[----:B0-----:R-:W-:Y:S05]  /*fe10*/  WARPSYNC.COLLECTIVE R15, `(.L_x_314) ;  /* 0x000000000f087348 */ /* 0x001fea0003c00000 */
[----:B------:R1:W2:Y:S02]  /*fe20*/  SHFL.IDX P6, R14, R13, R12, R11 ;  /* 0x0000000c0d0e7389 */ /* 0x0002a400000c000b */
[----:B012---:R-:W-:Y:S01]  /*fe30*/  ENDCOLLECTIVE ;  /* 0x000000000000791b */ /* 0x007fe20003800000 */
.L_x_314:
[----:B------:R-:W-:-:S05]  /*fe40*/  VIADD R3, R25, 0x40 ;  /* 0x0000004019037836 */ /* 0x000fca0000000000 */
[----:B------:R-:W-:Y:S01]  /*fe50*/  ISETP.GE.AND P1, PT, R3, R4, PT ;  /* 0x000000040300720c */ /* 0x000fe20003f26270 */
[----:B------:R-:W-:-:S12]  /*fe60*/  IMAD.MOV.U32 R13, RZ, RZ, R7 ;  /* 0x000000ffff0d7224 */ /* 0x000fd800078e0007 */
[----:B------:R-:W-:Y:S01]  /*fe70*/  @!P1 IADD3 R2, P4, R29, R5, RZ ;  /* 0x000000051d029210 */ /* 0x000fe20007f9e0ff */
[----:B------:R-:W-:-:S12]  /*fe80*/  IMAD.MOV.U32 R6, RZ, RZ, R14 ;  /* 0x000000ffff067224 */ /* 0x000fd800078e000e */
[----:B------:R-:W-:Y:S05]  /*fe90*/  WARPSYNC.COLLECTIVE R15, `(.L_x_315) ;  /* 0x000000000f087348 */ /* 0x000fea0003c00000 */
[----:B------:R0:W1:Y:S02]  /*fea0*/  SHFL.IDX P6, R14, R13, R12, R11 ;  /* 0x0000000c0d0e7389 */ /* 0x00006400000c000b */
[----:B01----:R-:W-:Y:S01]  /*feb0*/  ENDCOLLECTIVE ;  /* 0x000000000000791b */ /* 0x003fe20003800000 */
.L_x_315:
[----:B------:R-:W-:-:S04]  /*fec0*/  @!P1 IMAD.X R0, RZ, RZ, R0, P4 ;  /* 0x000000ffff009224 */ /* 0x000fc800020e0600 */
[----:B------:R-:W-:-:S05]  /*fed0*/  @!P1 IMAD.MOV.U32 R3, RZ, RZ, R0 ;  /* 0x000000ffff039224 */ /* 0x000fca00078e0000 */
[----:B------:R-:W-:Y:S01]  /*fee0*/  @!PT LDS RZ, [RZ] ;  /* 0x00000000fffff984 */ /* 0x000fe20000000800 */
[----:B------:R-:W-:Y:S01]  /*fef0*/  @!PT LDS RZ, [RZ] ;  /* 0x00000000fffff984 */ /* 0x000fe20000000800 */
[----:B------:R-:W-:Y:S01]  /*ff00*/  @!PT LDS RZ, [RZ] ;  /* 0x00000000fffff984 */ /* 0x000fe20000000800 */
[----:B------:R-:W-:Y:S04]  /*ff10*/  @!P1 LDGSTS.E.BYPASS.LTC128B.128 [R9+0xf800], desc[UR50][R2.64], !P3 ;  /* 0x0f80000002099fae */ /* 0x000fe8000d901d72 */
[----:B------:R-:W-:Y:S04]  /*ff20*/  @!P1 LDGSTS.E.BYPASS.LTC128B.128 [R9+0x11000], desc[UR50][R2.64+0x20], !P2 ;  /* 0x1100002002099fae */ /* 0x000fe8000d101d72 */
[----:B------:R0:W-:Y:S02]  /*ff30*/  @!P1 LDGSTS.E.BYPASS.LTC128B.128 [R9+0x12800], desc[UR50][R2.64+0x40], !P0 ;  /* 0x1280004002099fae */ /* 0x0001e4000c101d72 */
[----:B0-----:R-:W-:Y:S01]  /*ff40*/  IMAD.MOV.U32 R2, RZ, RZ, R14 ;  /* 0x000000ffff027224 */ /* 0x001fe200078e000e */
[----:B------:R-:W-:Y:S06]  /*ff50*/  BRA `(.L_x_316) ;  /* 0xffffffc800987947 */ /* 0x000fec000383ffff */
.L_x_237:
[----:B-1----:R1:W2:Y:S02]  /*ff60*/  SYNCS.PHASECHK.TRANS64.TRYWAIT P0, [R16+URZ+0x19c20], R0 ;  /* 0x019c2000100075a7 */ /* 0x0022a4000800017f */
[----:B--2---:R-:W-:Y:S05]  /*ff70*/  @!P0 NANOSLEEP.SYNCS 0x989680 ;  /* 0x009896800000895d */ /* 0x004fea0003900000 */
[----:B------:R-:W2:Y:S02]  /*ff80*/  @!P0 SYNCS.PHASECHK.TRANS64 P0, [R16+URZ+0x19c20], R0 ;  /* 0x019c2000100085a7 */ /* 0x000ea4000800007f */
[----:B--2---:R-:W-:Y:S05]  /*ff90*/  @!P0 BRA `(.L_x_237) ;  /* 0xfffffffc00f08947 */ /* 0x004fea000383ffff */
[----:B------:R-:W-:Y:S05]  /*ffa0*/  BRA `(.L_x_317) ;  /* 0xffffffcc00087947 */ /* 0x000fea000383ffff */
.L_x_241:
[----:B0-----:R0:W1:Y:S02]  /*ffb0*/  SYNCS.PHASECHK.TRANS64.TRYWAIT P0, [R5+URZ+0x19c80], R10 ;  /* 0x019c800a050075a7 */ /* 0x001064000800017f */
[----:B-1----:R-:W-:Y:S05]  /*ffc0*/  @!P0 NANOSLEEP.SYNCS 0x989680 ;  /* 0x009896800000895d */ /* 0x002fea0003900000 */
[----:B------:R-:W1:Y:S02]  /*ffd0*/  @!P0 SYNCS.PHASECHK.TRANS64 P0, [R5+URZ+0x19c80], R10 ;  /* 0x019c800a050085a7 */ /* 0x000e64000800007f */
[----:B-1----:R-:W-:Y:S05]  /*ffe0*/  @!P0 BRA `(.L_x_241) ;  /* 0xfffffffc00f08947 */ /* 0x002fea000383ffff */
[----:B------:R-:W-:Y:S05]  /*fff0*/  BRA `(.L_x_318) ;  /* 0xffffffcc00d47947 */ /* 0x000fea000383ffff */
.L_x_242:
        /* <DEDUP_REMOVED lines=8> */
.L_x_320:
[----:B------:R-:W-:Y:S05]  /*10080*/  BSYNC B0 ;  /* 0x0000000000007941 */ /* 0x000fea0003800000 */
.L_x_319:
[----:B------:R-:W-:Y:S02]  /*10090*/  IMAD.MOV.U32 R13, RZ, RZ, R25 ;  /* 0x000000ffff0d7224 */ /* 0x000fe400078e0019 */
[----:B------:R-:W-:Y:S02]  /*100a0*/  IMAD.MOV.U32 R12, RZ, RZ, RZ ;  /* 0x000000ffff0c7224 */ /* 0x000fe400078e00ff */
[----:B------:R-:W-:Y:S02]  /*100b0*/  IMAD.MOV.U32 R11, RZ, RZ, 0x1e1f ;  /* 0x00001e1fff0b7424 */ /* 0x000fe400078e00ff */
[----:B------:R-:W-:Y:S02]  /*100c0*/  IMAD.MOV.U32 R15, RZ, RZ, -0x1 ;  /* 0xffffffffff0f7424 */ /* 0x000fe400078e00ff */
[----:B------:R-:W-:Y:S02]  /*100d0*/  IMAD.MOV.U32 R3, RZ, RZ, R14 ;  /* 0x000000ffff037224 */ /* 0x000fe400078e000e */
[----:B------:R-:W-:-:S07]  /*100e0*/  IMAD.IADD R6, R16, 0x1, R6 ;  /* 0x0000000110067824 */ /* 0x000fce00078e0206 */
[----:B------:R-:W-:Y:S05]  /*100f0*/  WARPSYNC.COLLECTIVE R15, `(.L_x_321) ;  /* 0x000000000f087348 */ /* 0x000fea0003c00000 */
[----:B------:R0:W1:Y:S02]  /*10100*/  SHFL.IDX P6, R14, R13, R12, R11 ;  /* 0x0000000c0d0e7389 */ /* 0x00006400000c000b */
[----:B01----:R-:W-:Y:S01]  /*10110*/  ENDCOLLECTIVE ;  /* 0x000000000000791b */ /* 0x003fe20003800000 */
.L_x_321:
[----:B------:R-:W-:Y:S02]  /*10120*/  IMAD.MOV.U32 R13, RZ, RZ, R21 ;  /* 0x000000ffff0d7224 */ /* 0x000fe400078e0015 */
[----:B------:R-:W-:Y:S02]  /*10130*/  IMAD.MOV.U32 R12, RZ, RZ, 0x1 ;  /* 0x00000001ff0c7424 */ /* 0x000fe400078e00ff */
[----:B------:R-:W-:-:S07]  /*10140*/  IMAD.MOV.U32 R2, RZ, RZ, R14 ;  /* 0x000000ffff027224 */ /* 0x000fce00078e000e */
[----:B------:R-:W-:Y:S05]  /*10150*/  WARPSYNC.COLLECTIVE R15, `(.L_x_322) ;  /* 0x000000000f087348 */ /* 0x000fea0003c00000 */
[----:B------:R0:W1:Y:S02]  /*10160*/  SHFL.IDX P6, R14, R13, R12, R11 ;  /* 0x0000000c0d0e7389 */ /* 0x00006400000c000b */
[----:B01----:R-:W-:Y:S01]  /*10170*/  ENDCOLLECTIVE ;  /* 0x000000000000791b */ /* 0x003fe20003800000 */
.L_x_322:
[----:B------:R-:W-:-:S05]  /*10180*/  IADD3 R2, P0, R29, R2, RZ ;  /* 0x000000021d027210 */ /* 0x000fca0007f1e0ff */
        /* <DEDUP_REMOVED lines=12> */
.L_x_323:
[----:B------:R-:W-:Y:S01]  /*10250*/  IMAD.MOV.U32 R2, RZ, RZ, R14 ;  /* 0x000000ffff027224 */ /* 0x000fe200078e000e */
[----:B------:R-:W-:Y:S06]  /*10260*/  BRA `(.L_x_324) ;  /* 0xffffffcc00cc7947 */ /* 0x000fec000383ffff */
.L_x_247:
[----:B---3--:R3:W4:Y:S02]  /*10270*/  SYNCS.PHASECHK.TRANS64.TRYWAIT P0, [R5+URZ+0x19c40], R10 ;  /* 0x019c400a050075a7 */ /* 0x008724000800017f */
[----:B----4-:R-:W-:Y:S05]  /*10280*/  @!P0 NANOSLEEP.SYNCS 0x989680 ;  /* 0x009896800000895d */ /* 0x010fea0003900000 */
[----:B------:R-:W4:Y:S02]  /*10290*/  @!P0 SYNCS.PHASECHK.TRANS64 P0, [R5+URZ+0x19c40], R10 ;  /* 0x019c400a050085a7 */ /* 0x000f24000800007f */
[----:B----4-:R-:W-:Y:S05]  /*102a0*/  @!P0 BRA `(.L_x_247) ;  /* 0xfffffffc00f08947 */ /* 0x010fea000383ffff */
[----:B------:R-:W-:Y:S05]  /*102b0*/  BRA `(.L_x_325) ;  /* 0xffffffd000247947 */ /* 0x000fea000383ffff */
.L_x_248:
[----:B------:R-:W-:Y:S01]  /*102c0*/  BSSY B0, `(.L_x_326) ;  /* 0x0000008000007945 */ /* 0x000fe20003800000 */
[----:B------:R-:W-:Y:S02]  /*102d0*/  IMAD.MOV.U32 R13, RZ, RZ, R8 ;  /* 0x000000ffff0d7224 */ /* 0x000fe400078e0008 */
[----:B------:R-:W-:Y:S02]  /*102e0*/  IMAD.MOV.U32 R12, RZ, RZ, RZ ;  /* 0x000000ffff0c7224 */ /* 0x000fe400078e00ff */
[----:B------:R-:W-:Y:S02]  /*102f0*/  IMAD.MOV.U32 R11, RZ, RZ, 0x1e1f ;  /* 0x00001e1fff0b7424 */ /* 0x000fe400078e00ff */
[----:B------:R-:W-:-:S07]  /*10300*/  IMAD.MOV.U32 R15, RZ, RZ, -0x1 ;  /* 0xffffffffff0f7424 */ /* 0x000fce00078e00ff */
[----:B0123--:R-:W-:Y:S05]  /*10310*/  WARPSYNC.COLLECTIVE R15, `(.L_x_327) ;  /* 0x000000000f087348 */ /* 0x00ffea0003c00000 */
[----:B------:R4:W0:Y:S02]  /*10320*/  SHFL.IDX P6, R14, R13, R12, R11 ;  /* 0x0000000c0d0e7389 */ /* 0x00082400000c000b */
[----:B01234-:R-:W-:Y:S01]  /*10330*/  ENDCOLLECTIVE ;  /* 0x000000000000791b */ /* 0x01ffe20003800000 */
.L_x_327:
[----:B------:R-:W-:Y:S05]  /*10340*/  BSYNC B0 ;  /* 0x0000000000007941 */ /* 0x000fea0003800000 */
.L_x_326:
        /* <DEDUP_REMOVED lines=8> */
.L_x_328:
[----:B------:R-:W-:Y:S02]  /*103d0*/  IMAD.MOV.U32 R13, RZ, RZ, R8 ;  /* 0x000000ffff0d7224 */ /* 0x000fe400078e0008 */
[----:B------:R-:W-:Y:S02]  /*103e0*/  IMAD.MOV.U32 R12, RZ, RZ, 0x1 ;  /* 0x00000001ff0c7424 */ /* 0x000fe400078e00ff */
[----:B------:R-:W-:-:S07]  /*103f0*/  IMAD.MOV.U32 R2, RZ, RZ, R14 ;  /* 0x000000ffff027224 */ /* 0x000fce00078e000e */
[----:B------:R-:W-:Y:S05]  /*10400*/  WARPSYNC.COLLECTIVE R15, `(.L_x_329) ;  /* 0x000000000f087348 */ /* 0x000fea0003c00000 */
[----:B------:R0:W1:Y:S02]  /*10410*/  SHFL.IDX P6, R14, R13, R12, R11 ;  /* 0x0000000c0d0e7389 */ /* 0x00006400000c000b */
[----:B01----:R-:W-:Y:S01]  /*10420*/  ENDCOLLECTIVE ;  /* 0x000000000000791b */ /* 0x003fe20003800000 */
.L_x_329:
        /* <DEDUP_REMOVED lines=13> */
.L_x_330:
[----:B------:R-:W-:Y:S01]  /*10500*/  IMAD.MOV.U32 R2, RZ, RZ, R14 ;  /* 0x000000ffff027224 */ /* 0x000fe200078e000e */
[----:B------:R-:W-:Y:S06]  /*10510*/  BRA `(.L_x_331) ;  /* 0xffffffd000147947 */ /* 0x000fec000383ffff */
.L_x_253:
[----:B------:R0:W0:Y:S02]  /*10520*/  SYNCS.PHASECHK.TRANS64.TRYWAIT P2, [R2+URZ+0x19c70], R3 ;  /* 0x019c7003020075a7 */ /* 0x000024000804017f */
[----:B0-----:R-:W-:Y:S05]  /*10530*/  @!P2 NANOSLEEP.SYNCS 0x989680 ;  /* 0x009896800000a95d */ /* 0x001fea0003900000 */
[----:B------:R-:W0:Y:S02]  /*10540*/  @!P2 SYNCS.PHASECHK.TRANS64 P2, [R2+URZ+0x19c70], R3 ;  /* 0x019c70030200a5a7 */ /* 0x000e24000804007f */
[----:B0-----:R-:W-:Y:S05]  /*10550*/  @!P2 BRA `(.L_x_253) ;  /* 0xfffffffc00f0a947 */ /* 0x001fea000383ffff */
[----:B------:R-:W-:Y:S05]  /*10560*/  BRA `(.L_x_332) ;  /* 0xffffffd000807947 */ /* 0x000fea000383ffff */
.L_x_255:
[----:B0-----:R0:W2:Y:S02]  /*10570*/  SYNCS.PHASECHK.TRANS64.TRYWAIT P2, [R2+URZ+0x19c60], R4 ;  /* 0x019c6004020075a7 */ /* 0x0010a4000804017f */
[----:B--2---:R-:W-:Y:S05]  /*10580*/  @!P2 NANOSLEEP.SYNCS 0x989680 ;  /* 0x009896800000a95d */ /* 0x004fea0003900000 */
[----:B------:R-:W2:Y:S02]  /*10590*/  @!P2 SYNCS.PHASECHK.TRANS64 P2, [R2+URZ+0x19c60], R4 ;  /* 0x019c60040200a5a7 */ /* 0x000ea4000804007f */
[----:B--2---:R-:W-:Y:S05]  /*105a0*/  @!P2 BRA `(.L_x_255) ;  /* 0xfffffffc00f0a947 */ /* 0x004fea000383ffff */
[----:B------:R-:W-:Y:S05]  /*105b0*/  BRA `(.L_x_333) ;  /* 0xffffffd000907947 */ /* 0x000fea000383ffff */
.L_x_263:
[----:B0-----:R0:W1:Y:S02]  /*105c0*/  SYNCS.PHASECHK.TRANS64.TRYWAIT P1, [R3+URZ+0x19c70], R0 ;  /* 0x019c7000030075a7 */ /* 0x001064000802017f */
[----:B-1----:R-:W-:Y:S05]  /*105d0*/  @!P1 NANOSLEEP.SYNCS 0x989680 ;  /* 0x009896800000995d */ /* 0x002fea0003900000 */
[----:B------:R-:W1:Y:S02]  /*105e0*/  @!P1 SYNCS.PHASECHK.TRANS64 P1, [R3+URZ+0x19c70], R0 ;  /* 0x019c7000030095a7 */ /* 0x000e64000802007f */
[----:B-1----:R-:W-:Y:S05]  /*105f0*/  @!P1 BRA `(.L_x_263) ;  /* 0xfffffffc00f09947 */ /* 0x002fea000383ffff */
[----:B------:R-:W-:Y:S05]  /*10600*/  BRA `(.L_x_334) ;  /* 0xffffffd400f47947 */ /* 0x000fea000383ffff */
.L_x_265:
[----:B0-----:R0:W1:Y:S02]  /*10610*/  SYNCS.PHASECHK.TRANS64.TRYWAIT P1, [R3+URZ+0x19c60], R0 ;  /* 0x019c6000030075a7 */ /* 0x001064000802017f */
[----:B-1----:R-:W-:Y:S05]  /*10620*/  @!P1 NANOSLEEP.SYNCS 0x989680 ;  /* 0x009896800000995d */ /* 0x002fea0003900000 */
[----:B------:R-:W1:Y:S02]  /*10630*/  @!P1 SYNCS.PHASECHK.TRANS64 P1, [R3+URZ+0x19c60], R0 ;  /* 0x019c6000030095a7 */ /* 0x000e64000802007f */
[----:B-1----:R-:W-:Y:S05]  /*10640*/  @!P1 BRA `(.L_x_265) ;  /* 0xfffffffc00f09947 */ /* 0x002fea000383ffff */
[----:B------:R-:W-:Y:S05]  /*10650*/  BRA `(.L_x_335) ;  /* 0xffffffd800007947 */ /* 0x000fea000383ffff */
.L_x_277:
[----:B0-----:R0:W1:Y:S02]  /*10660*/  SYNCS.PHASECHK.TRANS64.TRYWAIT P0, [R4+URZ+0x19c20], R0 ;  /* 0x019c2000040075a7 */ /* 0x001064000800017f */
[----:B-1----:R-:W-:Y:S05]  /*10670*/  @!P0 NANOSLEEP.SYNCS 0x989680 ;  /* 0x009896800000895d */ /* 0x002fea0003900000 */
[----:B------:R-:W1:Y:S02]  /*10680*/  @!P0 SYNCS.PHASECHK.TRANS64 P0, [R4+URZ+0x19c20], R0 ;  /* 0x019c2000040085a7 */ /* 0x000e64000800007f */
[----:B-1----:R-:W-:Y:S05]  /*10690*/  @!P0 BRA `(.L_x_277) ;  /* 0xfffffffc00f08947 */ /* 0x002fea000383ffff */
[----:B------:R-:W-:Y:S05]  /*106a0*/  BRA `(.L_x_336) ;  /* 0xffffffe800207947 */ /* 0x000fea000383ffff */
.L_x_278:
[----:B------:R-:W1:Y:S01]  /*106b0*/  S2R R2, SR_TID.X ;  /* 0x0000000000027919 */ /* 0x000e620000002100 */
[----:B------:R-:W-:Y:S01]  /*106c0*/  BSSY B0, `(.L_x_337) ;  /* 0x000000a000007945 */ /* 0x000fe20003800000 */
[----:B------:R-:W-:Y:S02]  /*106d0*/  IMAD.MOV.U32 R12, RZ, RZ, RZ ;  /* 0x000000ffff0c7224 */ /* 0x000fe400078e00ff */
[----:B------:R-:W-:Y:S02]  /*106e0*/  IMAD.MOV.U32 R11, RZ, RZ, 0x1f ;  /* 0x0000001fff0b7424 */ /* 0x000fe400078e00ff */
[----:B------:R-:W-:Y:S01]  /*106f0*/  IMAD.MOV.U32 R15, RZ, RZ, -0x1 ;  /* 0xffffffffff0f7424 */ /* 0x000fe200078e00ff */
[----:B-1----:R-:W-:-:S04]  /*10700*/  SHF.R.U32.HI R2, RZ, 0x5, R2 ;  /* 0x00000005ff027819 */ /* 0x002fc80000011602 */
[----:B------:R-:W-:-:S05]  /*10710*/  LOP3.LUT R2, R2, 0x3, RZ, 0xc0, !PT ;  /* 0x0000000302027812 */ /* 0x000fca00078ec0ff */
[----:B------:R-:W-:-:S07]  /*10720*/  IMAD.MOV.U32 R13, RZ, RZ, R2 ;  /* 0x000000ffff0d7224 */ /* 0x000fce00078e0002 */
[----:B0-----:R-:W-:Y:S05]  /*10730*/  WARPSYNC.COLLECTIVE R15, `(.L_x_338) ;  /* 0x000000000f087348 */ /* 0x001fea0003c00000 */
[----:B------:R1:W2:Y:S02]  /*10740*/  SHFL.IDX P6, R14, R13, R12, R11 ;  /* 0x0000000c0d0e7389 */ /* 0x0002a400000c000b */
[----:B012---:R-:W-:Y:S01]  /*10750*/  ENDCOLLECTIVE ;  /* 0x000000000000791b */ /* 0x007fe20003800000 */
.L_x_338:
[----:B------:R-:W-:Y:S05]  /*10760*/  BSYNC B0 ;  /* 0x0000000000007941 */ /* 0x000fea0003800000 */
.L_x_337:
[----:B------:R-:W-:Y:S05]  /*10770*/  BRA `(.L_x_339) ;  /* 0xffffffe800087947 */ /* 0x000fea000383ffff */
.L_x_281:
[----:B------:R-:W-:Y:S01]  /*10780*/  BSSY B1, `(.L_x_340) ;  /* 0x0000006000017945 */ /* 0x000fe20003800000 */
[----:B------:R-:W-:-:S07]  /*10790*/  IMAD.MOV.U32 R15, RZ, RZ, -0x1 ;  /* 0xffffffffff0f7424 */ /* 0x000fce00078e00ff */
[----:B0-----:R-:W-:Y:S05]  /*107a0*/  WARPSYNC.COLLECTIVE R15, `(.L_x_341) ;  /* 0x000000000f0c7348 */ /* 0x001fea0003c00000 */
[----:B------:R-:W-:Y:S02]  /*107b0*/  ELECT P6, UR62, PT ;  /* 0x00000000003e782f */ /* 0x000fe400038c0000 */
[----:B------:R-:W-:Y:S01]  /*107c0*/  MOV R14, UR62 ;  /* 0x0000003e000e7c02 */ /* 0x000fe20008000f00 */
[----:B0-----:R-:W-:Y:S10]  /*107d0*/  ENDCOLLECTIVE ;  /* 0x000000000000791b */ /* 0x001ff40003800000 */
.L_x_341:
[----:B------:R-:W-:Y:S05]  /*107e0*/  BSYNC B1 ;  /* 0x0000000000017941 */ /* 0x000fea0003800000 */
.L_x_340:
[----:B------:R-:W-:Y:S05]  /*107f0*/  BRA `(.L_x_342) ;  /* 0xffffffe800007947 */ /* 0x000fea000383ffff */
.L_x_283:
[----:B0-----:R0:W1:Y:S02]  /*10800*/  SYNCS.PHASECHK.TRANS64.TRYWAIT P1, [R5+URZ+0x19c40], R0 ;  /* 0x019c4000050075a7 */ /* 0x001064000802017f */
[----:B-1----:R-:W-:Y:S05]  /*10810*/  @!P1 NANOSLEEP.SYNCS 0x989680 ;  /* 0x009896800000995d */ /* 0x002fea0003900000 */
[----:B------:R-:W1:Y:S02]  /*10820*/  @!P1 SYNCS.PHASECHK.TRANS64 P1, [R5+URZ+0x19c40], R0 ;  /* 0x019c4000050095a7 */ /* 0x000e64000802007f */
[----:B-1----:R-:W-:Y:S05]  /*10830*/  @!P1 BRA `(.L_x_283) ;  /* 0xfffffffc00f09947 */ /* 0x002fea000383ffff */
[----:B------:R-:W-:Y:S05]  /*10840*/  BRA `(.L_x_343) ;  /* 0xffffffe800207947 */ /* 0x000fea000383ffff */
.L_x_285:
[----:B-1----:R1:W2:Y:S02]  /*10850*/  SYNCS.PHASECHK.TRANS64.TRYWAIT P1, [R19+URZ+0x19c40], R2 ;  /* 0x019c4002130075a7 */ /* 0x0022a4000802017f */
[----:B--2---:R-:W-:Y:S05]  /*10860*/  @!P1 NANOSLEEP.SYNCS 0x989680 ;  /* 0x009896800000995d */ /* 0x004fea0003900000 */
[----:B------:R-:W2:Y:S02]  /*10870*/  @!P1 SYNCS.PHASECHK.TRANS64 P1, [R19+URZ+0x19c40], R2 ;  /* 0x019c4002130095a7 */ /* 0x000ea4000802007f */
[----:B--2---:R-:W-:Y:S05]  /*10880*/  @!P1 BRA `(.L_x_285) ;  /* 0xfffffffc00f09947 */ /* 0x004fea000383ffff */
[----:B------:R-:W-:Y:S05]  /*10890*/  BRA `(.L_x_344) ;  /* 0xffffffe8002c7947 */ /* 0x000fea000383ffff */
.L_x_287:
[----:B--2---:R2:W3:Y:S02]  /*108a0*/  SYNCS.PHASECHK.TRANS64.TRYWAIT P1, [R5+URZ+0x19c60], R0 ;  /* 0x019c6000050075a7 */ /* 0x0044e4000802017f */
[----:B---3--:R-:W-:Y:S05]  /*108b0*/  @!P1 NANOSLEEP.SYNCS 0x989680 ;  /* 0x009896800000995d */ /* 0x008fea0003900000 */
[----:B------:R-:W3:Y:S02]  /*108c0*/  @!P1 SYNCS.PHASECHK.TRANS64 P1, [R5+URZ+0x19c60], R0 ;  /* 0x019c6000050095a7 */ /* 0x000ee4000802007f */
[----:B---3--:R-:W-:Y:S05]  /*108d0*/  @!P1 BRA `(.L_x_287) ;  /* 0xfffffffc00f09947 */ /* 0x008fea000383ffff */
[----:B------:R-:W-:Y:S05]  /*108e0*/  BRA `(.L_x_345) ;  /* 0xffffffe800287947 */ /* 0x000fea000383ffff */
.L_x_289:
[----:B---3--:R3:W4:Y:S02]  /*108f0*/  SYNCS.PHASECHK.TRANS64.TRYWAIT P1, [R19+URZ+0x19c60], R2 ;  /* 0x019c6002130075a7 */ /* 0x008724000802017f */
[----:B----4-:R-:W-:Y:S05]  /*10900*/  @!P1 NANOSLEEP.SYNCS 0x989680 ;  /* 0x009896800000995d */ /* 0x010fea0003900000 */
[----:B------:R-:W4:Y:S02]  /*10910*/  @!P1 SYNCS.PHASECHK.TRANS64 P1, [R19+URZ+0x19c60], R2 ;  /* 0x019c6002130095a7 */ /* 0x000f24000802007f */
[----:B----4-:R-:W-:Y:S05]  /*10920*/  @!P1 BRA `(.L_x_289) ;  /* 0xfffffffc00f09947 */ /* 0x010fea000383ffff */
[----:B------:R-:W-:Y:S05]  /*10930*/  BRA `(.L_x_346) ;  /* 0xffffffe800247947 */ /* 0x000fea000383ffff */
.L_x_291:
[----:B----4-:R4:W0:Y:S02]  /*10940*/  SYNCS.PHASECHK.TRANS64.TRYWAIT P1, [R5+URZ+0x19c80], R0 ;  /* 0x019c8000050075a7 */ /* 0x010824000802017f */
[----:B0-----:R-:W-:Y:S05]  /*10950*/  @!P1 NANOSLEEP.SYNCS 0x989680 ;  /* 0x009896800000995d */ /* 0x001fea0003900000 */
[----:B------:R-:W0:Y:S02]  /*10960*/  @!P1 SYNCS.PHASECHK.TRANS64 P1, [R5+URZ+0x19c80], R0 ;  /* 0x019c8000050095a7 */ /* 0x000e24000802007f */
[----:B0-----:R-:W-:Y:S05]  /*10970*/  @!P1 BRA `(.L_x_291) ;  /* 0xfffffffc00f09947 */ /* 0x001fea000383ffff */
[----:B------:R-:W-:Y:S05]  /*10980*/  BRA `(.L_x_347) ;  /* 0xffffffe800207947 */ /* 0x000fea000383ffff */
.L_x_348:
        /* <DEDUP_REMOVED lines=15> */
.L_x_2538:


//--------------------- .text._ZN7cutlass13device_kernelIN5flash11enable_sm90INS1_16FlashAttnFwdSm90INS1_25CollectiveMainloopFwdSm90ILi2EN4cute5tupleIJNS5_1CILi1EEES8_S8_EEENS6_IJNS7_ILi192EEENS7_ILi128EEENS7_ILi96EEEEEELi96ENS_12float_e4m3_tEfNS_4arch4Sm90ELb0ELb0ELb0ELb1ELb1ELb1ELb0ELb1ELb1ELb1ELb1ELb0EEENS1_21CollectiveEpilogueFwdINS6_IJSA_SC_SB_EEES9_NS_10bfloat16_tESG_Li384ELb1ELb1ELb1ELb1EEENS1_36VarlenDynamicPersistentTileSchedulerILi192ELi128ELi384ELi128ELb1ELb1ELb1ELb0ELb1ELb1EEEEEEEEEvNT_6ParamsE --------------------------
	.section	.text._ZN7cutlass13device_kernelIN5flash11enable_sm90INS1_16FlashAttnFwdSm90INS1_25CollectiveMainloopFwdSm90ILi2EN4cute5tupleIJNS5_1CILi1EEES8_S8_EEENS6_IJNS7_ILi192EEENS7_ILi128EEENS7_ILi96EEEEEELi96ENS_12float_e4m3_tEfNS_4arch4Sm90ELb0ELb0ELb0ELb1ELb1ELb1ELb0ELb1ELb1ELb1ELb1ELb0EEENS1_21CollectiveEpilogueFwdINS6_IJSA_SC_SB_EEES9_NS_10bfloat16_tESG_Li384ELb1ELb1ELb1ELb1EEENS1_36VarlenDynamicPersistentTileSchedulerILi192ELi128ELi384ELi128ELb1ELb1ELb1ELb0ELb1ELb1EEEEEEEEEvNT_6ParamsE,"ax",@progbits
	.align	128
.text._ZN7cutlass13device_kernelIN5flash11enable_sm90INS1_16FlashAttnFwdSm90INS1_25CollectiveMainloopFwdSm90ILi2EN4cute5tupleIJNS5_1CILi1EEES8_S8_EEENS6_IJNS7_ILi192EEENS7_ILi128EEENS7_ILi96EEEEEELi96ENS_12float_e4m3_tEfNS_4arch4Sm90ELb0ELb0ELb0ELb1ELb1ELb1ELb0ELb1ELb1ELb1ELb1ELb0EEENS1_21CollectiveEpilogueFwdINS6_IJSA_SC_SB_EEES9_NS_10bfloat16_tESG_Li384ELb1ELb1ELb1ELb1EEENS1_36VarlenDynamicPersistentTileSchedulerILi192ELi128ELi384ELi128ELb1ELb1ELb1ELb0ELb1ELb1EEEEEEEEEvNT_6ParamsE:
        .type           _ZN7cutlass13device_kernelIN5flash11enable_sm90INS1_16FlashAttnFwdSm90INS1_25CollectiveMainloopFwdSm90ILi2EN4cute5tupleIJNS5_1CILi1EEES8_S8_EEENS6_IJNS7_ILi192EEENS7_ILi128EEENS7_ILi96EEEEEELi96ENS_12float_e4m3_tEfNS_4arch4Sm90ELb0ELb0ELb0ELb1ELb1ELb1ELb0ELb1ELb1ELb1ELb1ELb0EEENS1_21CollectiveEpilogueFwdINS6_IJSA_SC_SB_EEES9_NS_10bfloat16_tESG_Li384ELb1ELb1ELb1ELb1EEENS1_36VarlenDynamicPersistentTileSchedulerILi192ELi128ELi384ELi128ELb1ELb1ELb1ELb0ELb1ELb1EEEEEEEEEvNT_6ParamsE,@function
        .size           _ZN7cutlass13device_kernelIN5flash11enable_sm90INS1_16FlashAttnFwdSm90INS1_25CollectiveMainloopFwdSm90ILi2EN4cute5tupleIJNS5_1CILi1EEES8_S8_EEENS6_IJNS7_ILi192EEENS7_ILi128EEENS7_ILi96EEEEEELi96ENS_12float_e4m3_tEfNS_4arch4Sm90ELb0ELb0ELb0ELb1ELb1ELb1ELb0ELb1ELb1ELb1ELb1ELb0EEENS1_21CollectiveEpilogueFwdINS6_IJSA_SC_SB_EEES9_NS_10bfloat16_tESG_Li384ELb1ELb1ELb1ELb1EEENS1_36VarlenDynamicPersistentTileSchedulerILi192ELi128ELi384ELi128ELb1ELb1ELb1ELb0ELb1ELb1EEEEEEEEEvNT_6ParamsE,(.L_x_2539 - _ZN7cutlass13device_kernelIN5flash11enable_sm90INS1_16FlashAttnFwdSm90INS1_25CollectiveMainloopFwdSm90ILi2EN4cute5tupleIJNS5_1CILi1EEES8_S8_EEENS6_IJNS7_ILi192EEENS7_ILi128EEENS7_ILi96EEEEEELi96ENS_12float_e4m3_tEfNS_4arch4Sm90ELb0ELb0ELb0ELb1ELb1ELb1ELb0ELb1ELb1ELb1ELb1ELb0EEENS1_21CollectiveEpilogueFwdINS6_IJSA_SC_SB_EEES9_NS_10bfloat16_tESG_Li384ELb1ELb1ELb1ELb1EEENS1_36VarlenDynamicPersistentTileSchedulerILi192ELi128ELi384ELi128ELb1ELb1ELb1ELb0ELb1ELb1EEEEEEEEEvNT_6ParamsE)
        .other          _ZN7cutlass13device_kernelIN5flash11enable_sm90INS1_16FlashAttnFwdSm90INS1_25CollectiveMainloopFwdSm90ILi2EN4cute5tupleIJNS5_1CILi1EEES8_S8_EEENS6_IJNS7_ILi192EEENS7_ILi128EEENS7_ILi96EEEEEELi96ENS_12float_e4m3_tEfNS_4arch4Sm90ELb0ELb0ELb0ELb1ELb1ELb1ELb0ELb1ELb1ELb1ELb1ELb0EEENS1_21CollectiveEpilogueFwdINS6_IJSA_SC_SB_EEES9_NS_10bfloat16_tESG_Li384ELb1ELb1ELb1ELb1EEENS1_36VarlenDynamicPersistentTileSchedulerILi192ELi128ELi384ELi128ELb1ELb1ELb1ELb0ELb1ELb1EEEEEEEEEvNT_6ParamsE,@"STO_CUDA_ENTRY STV_DEFAULT"
_ZN7cutlass13device_kernelIN5flash11enable_sm90INS1_16FlashAttnFwdSm90INS1_25CollectiveMainloopFwdSm90ILi2EN4cute5tupleIJNS5_1CILi1EEES8_S8_EEENS6_IJNS7_ILi192EEENS7_ILi128EEENS7_ILi96EEEEEELi96ENS_12float_e4m3_tEfNS_4arch4Sm90ELb0ELb0ELb0ELb1ELb1ELb1ELb0ELb1ELb1ELb1ELb1ELb0EEENS1_21CollectiveEpilogueFwdINS6_IJSA_SC_SB_EEES9_NS_10bfloat16_tESG_Li384ELb1ELb1ELb1ELb1EEENS1_36VarlenDynamicPersistentTileSchedulerILi192ELi128ELi384ELi128ELb1ELb1ELb1ELb0ELb1ELb1EEEEEEEEEvNT_6ParamsE:
[----:B------:R-:W0:Y:S02]  /*0000*/  LDC R1, c[0x0][0x28] ;  /* 0x00000a00ff017b82 */ /* 0x000e240000000800 */
[----:B0-----:R-:W-:Y:S01]  /*0010*/  VIADD R1, R1, 0xffffff50 ;  /* 0xffffff5001017836 */ /* 0x001fe20000000000 */
[----:B------:R-:W0:Y:S01]  /*0020*/  S2R R2, SR_TID.X ;  /* 0x0000000000027919 */ /* 0x000e220000002100 */
[----:B------:R-:W-:Y:S01]  /*0030*/  ELECT P0, URZ, PT ;  /* 0x00000000003f782f */ /* 0x000fe20003800000 */
[----:B------:R-:W-:Y:S01]  /*0040*/  BSSY B0, `(.L_x_349) ;  /* 0x000000d000007945 */ /* 0x000fe20003800000 */
[----:B0-----:R-:W-:-:S05]  /*0050*/  SHF.R.U32.HI R6, RZ, 0x5, R2 ;  /* 0x00000005ff067819 */ /* 0x001fca0000011602 */
[----:B------:R-:W0:Y:S02]  /*0060*/  SHFL.IDX PT, R0, R6, RZ, 0x1f ;  /* 0x00001fff06007589 */ /* 0x000e2400000e0000 */
[----:B0-----:R-:W-:-:S13]  /*0070*/  ISETP.EQ.AND P0, PT, R0, RZ, P0 ;  /* 0x000000ff0000720c */ /* 0x001fda0000702270 */
[----:B------:R-:W-:Y:S05]  /*0080*/  @!P0 BRA `(.L_x_350) ;  /* 0x0000000000208947 */ /* 0x000fea0003800000 */
[----:B------:R-:W-:Y:S02]  /*0090*/  ULDC.64 UR4, c[0x0][0x198] ;  /* 0x0000660000047ab9 */ /* 0x000fe40000000a00 */
[----:B------:R-:W-:Y:S02]  /*00a0*/  UIADD3 UR6, UP0, UR4, 0x570, URZ ;  /* 0x0000057004067890 */ /* 0x000fe4000ff1e03f */
[----:B------:R-:W-:Y:S02]  /*00b0*/  UIADD3 UR4, UP1, UR4, 0x670, URZ ;  /* 0x0000067004047890 */ /* 0x000fe4000ff3e03f */
[----:B------:R-:W-:Y:S02]  /*00c0*/  UIADD3.X UR7, URZ, UR5, URZ, UP0, !UPT ;  /* 0x000000053f077290 */ /* 0x000fe400087fe43f */
[----:B------:R-:W-:-:S07]  /*00d0*/  UIADD3.X UR5, URZ, UR5, URZ, UP1, !UPT ;  /* 0x000000053f057290 */ /* 0x000fce0008ffe43f */
[----:B------:R0:W-:Y:S02]  /*00e0*/  UTMACCTL.PF [UR6] ;  /* 0x00000000060079b9 */ /* 0x0001e40008040000 */
[----:B------:R0:W-:Y:S02]  /*00f0*/  UTMACCTL.PF [UR4] ;  /* 0x00000000040079b9 */ /* 0x0001e40008040000 */
[----:B0-----:R-:W-:Y:S01]  /*0100*/  NOP ;  /* 0x0000000000007918 */ /* 0x001fe20000000000 */
.L_x_350:
[----:B------:R-:W-:Y:S05]  /*0110*/  BSYNC B0 ;  /* 0x0000000000007941 */ /* 0x000fea0003800000 */
.L_x_349:
[----:B------:R-:W-:Y:S01]  /*0120*/  VOTEU.ANY UP0, P0 ;  /* 0x00000000003f7886 */ /* 0x000fe20000000100 */
[----:B------:R-:W0:Y:S01]  /*0130*/  SHFL.IDX PT, R0, R6, RZ, 0x1f ;  /* 0x00001fff06007589 */ /* 0x000e2200000e0000 */
[----:B------:R-:W-:Y:S01]  /*0140*/  UMOV UR4, 0x80 ;  /* 0x0000008000047882 */ /* 0x000fe20000000000 */
[----:B------:R-:W-:Y:S01]  /*0150*/  UMOV UR7, 0x180 ;  /* 0x0000018000077882 */ /* 0x000fe20000000000 */
[----:B------:R-:W-:Y:S01]  /*0160*/  SHF.R.U32.HI R2, RZ, 0x7, R2 ;  /* 0x00000007ff027819 */ /* 0x000fe20000011602 */
[----:B------:R-:W1:Y:S01]  /*0170*/  @UP0 S2UR UR8, SR_CgaCtaId ;  /* 0x00000000000809c3 */ /* 0x000e620000008800 */
[----:B------:R-:W-:Y:S01]  /*0180*/  @UP0 UMOV UR6, 0x400 ;  /* 0x0000040000060882 */ /* 0x000fe20000000000 */
[----:B------:R-:W-:-:S04]  /*0190*/  @UP0 UIADD3 UR4, -UR4, 0x100000, URZ ;  /* 0x0010000004040890 */ /* 0x000fc8000fffe13f */
[----:B------:R-:W-:Y:S02]  /*01a0*/  @UP0 USHF.L.U32 UR5, UR4, 0xb, URZ ;  /* 0x0000000b04050899 */ /* 0x000fe4000800063f */
[----:B------:R-:W-:Y:S01]  /*01b0*/  @UP0 USHF.L.U32 UR4, UR4, 0x1, URZ ;  /* 0x0000000104040899 */ /* 0x000fe2000800063f */
[----:B------:R-:W-:Y:S01]  /*01c0*/  VOTEU.ANY UP1, P0 ;  /* 0x00000000003f7886 */ /* 0x000fe20000020100 */
[----:B0-----:R-:W-:Y:S02]  /*01d0*/  ISETP.NE.AND P1, PT, R0, RZ, PT ;  /* 0x000000ff0000720c */ /* 0x001fe40003f25270 */
[----:B------:R0:W2:Y:S01]  /*01e0*/  SHFL.IDX PT, R0, R2, RZ, 0x1f ;  /* 0x00001fff02007589 */ /* 0x0000a200000e0000 */
[----:B-1----:R-:W-:Y:S02]  /*01f0*/  @UP0 ULEA UR8, UR8, UR6, 0x18 ;  /* 0x0000000608080291 */ /* 0x002fe4000f8ec03f */
[----:B------:R-:W-:-:S04]  /*0200*/  @UP0 UIADD3 UR6, -UR7, 0x100000, URZ ;  /* 0x0010000007060890 */ /* 0x000fc8000fffe13f */
[----:B------:R-:W-:Y:S02]  /*0210*/  @UP0 USHF.L.U32 UR7, UR6, 0xb, URZ ;  /* 0x0000000b06070899 */ /* 0x000fe4000800063f */
[----:B------:R-:W-:Y:S01]  /*0220*/  @UP0 USHF.L.U32 UR6, UR6, 0x1, URZ ;  /* 0x0000000106060899 */ /* 0x000fe2000800063f */
[----:B------:R-:W-:Y:S01]  /*0230*/  VOTEU.ANY UP0, P0 ;  /* 0x00000000003f7886 */ /* 0x000fe20000000100 */
[----:B------:R-:W1:Y:S04]  /*0240*/  FENCE.VIEW.ASYNC.S ;  /* 0x00000000000073c6 */ /* 0x000e680000000000 */
[----:B-1----:R0:W1:Y:S06]  /*0250*/  @UP0 SYNCS.EXCH.64 URZ, [UR8+0x19c00], UR4 ;  /* 0x019c0004083f05b2 */ /* 0x00206c0008000100 */
[----:B------:R0:W3:Y:S02]  /*0260*/  @UP1 SYNCS.EXCH.64 URZ, [UR8+0x19c20], UR6 ;  /* 0x019c2006083f15b2 */ /* 0x0000e40008000100 */
        /* <DEDUP_REMOVED lines=14> */
[----:B0-----:R0:W4:Y:S08]  /*0350*/  SYNCS.EXCH.64 URZ, [UR8+0x19c30], UR4 ;  /* 0x019c3004083f75b2 */ /* 0x0011300008000100 */
[----:B------:R0:W0:Y:S01]  /*0360*/  SYNCS.EXCH.64 URZ, [UR8+0x19c40], UR6 ;  /* 0x019c4006083f75b2 */ /* 0x0000220008000100 */
[----:B------:R0:W0:Y:S01]  /*0370*/  SYNCS.EXCH.64 URZ, [UR8+0x19c38], UR4 ;  /* 0x019c3804083f75b2 */ /* 0x0000220008000100 */
[----:B------:R0:W0:Y:S01]  /*0380*/  SYNCS.EXCH.64 URZ, [UR8+0x19c48], UR6 ;  /* 0x019c4806083f75b2 */ /* 0x0000220008000100 */
[----:B------:R-:W-:Y:S01]  /*0390*/  NOP ;  /* 0x0000000000007918 */ /* 0x000fe20000000000 */
.L_x_351:
        /* <DEDUP_REMOVED lines=22> */
.L_x_352:
        /* <DEDUP_REMOVED lines=18> */
.L_x_353:
        /* <DEDUP_REMOVED lines=22> */
.L_x_354:
[----:B------:R-:W5:Y:S01]  /*0780*/  SHFL.IDX PT, R3, R6, RZ, 0x1f ;  /* 0x00001fff06037589 */ /* 0x000f6200000e0000 */
        /* <DEDUP_REMOVED lines=22> */
.L_x_355:
[----:B--2---:R-:W-:Y:S01]  /*08f0*/  ISETP.NE.AND P0, PT, R0, RZ, PT ;  /* 0x000000ff0000720c */ /* 0x004fe20003f05270 */
[----:B------:R-:W-:Y:S01]  /*0900*/  IMAD.MOV.U32 R0, RZ, RZ, 0x1 ;  /* 0x00000001ff007424 */ /* 0x000fe200078e00ff */
[----:B------:R-:W-:Y:S01]  /*0910*/  NOP ;  /* 0x0000000000007918 */ /* 0x000fe20000000000 */
[----:B------:R-:W-:Y:S01]  /*0920*/  ULDC.64 UR40, c[0x0][0x208] ;  /* 0x0000820000287ab9 */ /* 0x000fe20000000a00 */
[----:B------:R-:W-:Y:S02]  /*0930*/  BSSY B8, `(.L_x_356) ;  /* 0x0001a26000087945 */ /* 0x000fe40003800000 */
[----:B------:R-:W-:-:S05]  /*0940*/  SEL R0, R0, 0x2, !P0 ;  /* 0x0000000200007807 */ /* 0x000fca0004000000 */
[----:B------:R2:W-:Y:S01]  /*0950*/  STL [R1+0x2c], R0 ;  /* 0x00002c0001007387 */ /* 0x0005e20000100800 */
[----:B01-34-:R-:W-:Y:S06]  /*0960*/  BAR.SYNC.DEFER_BLOCKING 0x0 ;  /* 0x0000000000007b1d */ /* 0x01bfec0000010000 */
[----:B------:R-:W-:Y:S05]  /*0970*/  @!P0 BRA `(.L_x_357) ;  /* 0x0000012c00588947 */ /* 0x000fea0003800000 */
.L_x_358:
[----:B------:R-:W-:-:S08]  /*0980*/  NOP ;  /* 0x0000000000007918 */ /* 0x000fd00000000000 */
[----:B------:R-:W0:Y:S02]  /*0990*/  USETMAXREG.TRY_ALLOC.CTAPOOL UP0, 0xa0 ;  /* 0x000000a0000079c8 */ /* 0x000e240008000600 */
[----:B0-----:R-:W-:-:S13]  /*09a0*/  PLOP3.LUT P0, PT, PT, PT, UP0, 0x80, 0x0 ;  /* 0x000000000000781c */ /* 0x001fda0003f0f008 */
[----:B------:R-:W-:Y:S05]  /*09b0*/  @!P0 BRA `(.L_x_358) ;  /* 0xfffffffc00f08947 */ /* 0x000fea000383ffff */
[----:B------:R-:W2:Y:S08]  /*09c0*/  S2UR UR4, SR_CgaCtaId ;  /* 0x00000000000479c3 */ /* 0x000eb00000008800 */
[----:B------:R-:W-:Y:S06]  /*09d0*/  BAR.ARV 0x8, 0x200 ;  /* 0x0208000000007b1d */ /* 0x000fec0000002000 */
[----:B------:R-:W-:-:S02]  /*09e0*/  MOV R18, 0x400 ;  /* 0x0000040000127802 */ /* 0x000fc40000000f00 */
[----:B------:R-:W-:Y:S01]  /*09f0*/  BAR.SYNC.DEFER_BLOCKING 0x5, 0x200 ;  /* 0x0148000000007b1d */ /* 0x000fe20000010000 */
[----:B--2---:R-:W-:-:S05]  /*0a00*/  IMAD.U32 R0, RZ, RZ, UR4 ;  /* 0x00000004ff007e24 */ /* 0x004fca000f8e00ff */
[----:B------:R-:W-:Y:S01]  /*0a10*/  ULDC UR4, c[0x0][0xc3c] ;  /* 0x00030f0000047ab9 */ /* 0x000fe20000000800 */
[----:B------:R-:W-:Y:S01]  /*0a20*/  LEA R18, R0, R18, 0x18 ;  /* 0x0000001200127211 */ /* 0x000fe200078ec0ff */
[----:B------:R-:W-:Y:S04]  /*0a30*/  STL [R1+0x24], R0 ;  /* 0x0000240001007387 */ /* 0x000fe80000100800 */
[----:B------:R-:W0:Y:S01]  /*0a40*/  LDS.128 R24, [R18+0x19cd0] ;  /* 0x019cd00012187984 */ /* 0x000e220000000c00 */
[----:B------:R-:W-:Y:S06]  /*0a50*/  BAR.ARV 0x4, 0x200 ;  /* 0x0108000000007b1d */ /* 0x000fec0000002000 */
[----:B0-----:R-:W-:-:S13]  /*0a60*/  ISETP.GE.AND P0, PT, R27, UR4, PT ;  /* 0x000000041b007c0c */ /* 0x001fda000bf06270 */
[----:B------:R-:W-:Y:S05]  /*0a70*/  @P0 BRA `(.L_x_359) ;  /* 0x000001a000440947 */ /* 0x000fea0003800000 */
[----:B------:R-:W0:Y:S02]  /*0a80*/  S2R R0, SR_TID.X ;  /* 0x0000000000007919 */ /* 0x000e240000002100 */
[----:B0-----:R-:W-:-:S05]  /*0a90*/  VIADD R21, R0, 0xffffff80 ;  /* 0xffffff8000157836 */ /* 0x001fca0000000000 */
[-C--:B------:R-:W-:Y:S02]  /*0aa0*/  LEA.HI R3, R21, R21.reuse, RZ, 0x1 ;  /* 0x0000001515037211 */ /* 0x080fe400078f08ff */
[----:B------:R-:W-:Y:S02]  /*0ab0*/  SHF.R.S32.HI R0, RZ, 0x1f, R21 ;  /* 0x0000001fff007819 */ /* 0x000fe40000011415 */
[--C-:B------:R-:W-:Y:S02]  /*0ac0*/  SHF.R.S32.HI R155, RZ, 0x1, R3.reuse ;  /* 0x00000001ff9b7819 */ /* 0x100fe40000011403 */
[----:B------:R-:W-:Y:S02]  /*0ad0*/  SHF.R.S32.HI R6, RZ, 0x1f, R3 ;  /* 0x0000001fff067819 */ /* 0x000fe40000011403 */
[----:B------:R-:W-:Y:S02]  /*0ae0*/  LOP3.LUT R3, R3, 0xfffffffe, RZ, 0xc0, !PT ;  /* 0xfffffffe03037812 */ /* 0x000fe400078ec0ff */
[----:B------:R-:W-:-:S02]  /*0af0*/  LEA.HI R2, R0, R21, RZ, 0x5 ;  /* 0x0000001500027211 */ /* 0x000fc400078f28ff */
[----:B------:R-:W-:Y:S01]  /*0b00*/  LEA.HI R5, R0, R21, RZ, 0x4 ;  /* 0x0000001500057211 */ /* 0x000fe200078f20ff */
[----:B------:R-:W-:Y:S01]  /*0b10*/  IMAD.IADD R16, R21, 0x1, -R3 ;  /* 0x0000000115107824 */ /* 0x000fe200078e0a03 */
[----:B------:R-:W-:Y:S01]  /*0b20*/  LEA.HI R6, R6, R155, RZ, 0x2 ;  /* 0x0000009b06067211 */ /* 0x000fe200078f10ff */
[----:B------:R-:W-:Y:S01]  /*0b30*/  IMAD.SHL.U32 R4, R2, 0x10, RZ ;  /* 0x0000001002047824 */ /* 0x000fe200078e00ff */
[----:B------:R-:W-:Y:S01]  /*0b40*/  LOP3.LUT R2, R5, 0x7fffff0, RZ, 0xc0, !PT ;  /* 0x07fffff005027812 */ /* 0x000fe200078ec0ff */
[----:B------:R-:W-:Y:S01]  /*0b50*/  IMAD.SHL.U32 R152, R16, 0x8, RZ ;  /* 0x0000000810987824 */ /* 0x000fe200078e00ff */
[----:B------:R-:W-:Y:S02]  /*0b60*/  LOP3.LUT R6, R6, 0x7fffffc, RZ, 0xc0, !PT ;  /* 0x07fffffc06067812 */ /* 0x000fe400078ec0ff */
[----:B------:R-:W-:Y:S01]  /*0b70*/  LOP3.LUT R7, R4, 0xfffffe00, RZ, 0xc0, !PT ;  /* 0xfffffe0004077812 */ /* 0x000fe200078ec0ff */
[----:B------:R-:W-:Y:S02]  /*0b80*/  VIADD R11, R152, 0x20 ;  /* 0x00000020980b7836 */ /* 0x000fe40000000000 */
[----:B------:R-:W-:Y:S01]  /*0b90*/  IMAD.IADD R4, R21, 0x1, -R2 ;  /* 0x0000000115047824 */ /* 0x000fe200078e0a02 */
[----:B------:R-:W-:Y:S01]  /*0ba0*/  LEA.HI R2, R0, R21, RZ, 0x7 ;  /* 0x0000001500027211 */ /* 0x000fe200078f38ff */
[----:B------:R-:W-:Y:S01]  /*0bb0*/  IMAD.IADD R6, R155, 0x1, -R6 ;  /* 0x000000019b067824 */ /* 0x000fe200078e0a06 */
[----:B------:R0:W-:Y:S01]  /*0bc0*/  STL [R1+0x1c], R11 ;  /* 0x00001c0b01007387 */ /* 0x0001e20000100800 */
[----:B------:R-:W-:Y:S01]  /*0bd0*/  IMAD R9, R4, 0x20, R7 ;  /* 0x0000002004097824 */ /* 0x000fe200078e0207 */
[----:B------:R-:W-:-:S02]  /*0be0*/  LOP3.LUT R7, R2, 0xffffff80, RZ, 0xc0, !PT ;  /* 0xffffff8002077812 */ /* 0x000fc400078ec0ff */
[----:B------:R-:W2:Y:S01]  /*0bf0*/  LDL.LU R19, [R1+0x2c] ;  /* 0x00002c0001137983 */ /* 0x000ea20000300800 */
[----:B------:R-:W-:Y:S02]  /*0c00*/  LEA.HI R4, R0, R21, RZ, 0x3 ;  /* 0x0000001500047211 */ /* 0x000fe400078f18ff */
[----:B------:R-:W-:Y:S01]  /*0c10*/  IMAD.IADD R15, R21, 0x1, -R7 ;  /* 0x00000001150f7824 */ /* 0x000fe200078e0a07 */
[----:B------:R-:W-:Y:S02]  /*0c20*/  SHF.R.S32.HI R7, RZ, 0x4, R5 ;  /* 0x00000004ff077819 */ /* 0x000fe40000011405 */
[----:B------:R-:W-:Y:S02]  /*0c30*/  SHF.R.S32.HI R22, RZ, 0x7, R2 ;  /* 0x00000007ff167819 */ /* 0x000fe40000011402 */
[----:B------:R-:W-:Y:S01]  /*0c40*/  LEA.HI R5, R5, R7, RZ, 0x1 ;  /* 0x0000000705057211 */ /* 0x000fe200078f08ff */
[----:B------:R-:W-:Y:S01]  /*0c50*/  IMAD R13, R7, 0x8, R6 ;  /* 0x00000008070d7824 */ /* 0x000fe200078e0206 */
[----:B------:R-:W-:Y:S01]  /*0c60*/  SHF.R.S32.HI R8, RZ, 0x1f, R15 ;  /* 0x0000001fff087819 */ /* 0x000fe2000001140f */
[----:B------:R-:W-:Y:S01]  /*0c70*/  IMAD.IADD R6, R152, 0x1, R11 ;  /* 0x0000000198067824 */ /* 0x000fe200078e020b */
[----:B------:R-:W-:-:S02]  /*0c80*/  LOP3.LUT R2, R5, 0x1ffffffe, RZ, 0xc0, !PT ;  /* 0x1ffffffe05027812 */ /* 0x000fc400078ec0ff */
[----:B------:R-:W-:Y:S02]  /*0c90*/  LEA.HI R10, R8, R15, RZ, 0x2 ;  /* 0x0000000f080a7211 */ /* 0x000fe400078f10ff */
[----:B------:R-:W-:Y:S01]  /*0ca0*/  SHF.R.S32.HI R4, RZ, 0x3, R4 ;  /* 0x00000003ff047819 */ /* 0x000fe20000011404 */
[----:B------:R-:W-:Y:S01]  /*0cb0*/  IMAD.IADD R2, R7, 0x1, -R2 ;  /* 0x0000000107027824 */ /* 0x000fe200078e0a02 */
[--C-:B------:R-:W-:Y:S02]  /*0cc0*/  SHF.R.S32.HI R5, RZ, 0x2, R10.reuse ;  /* 0x00000002ff057819 */ /* 0x100fe4000001140a */
[----:B------:R-:W-:Y:S02]  /*0cd0*/  SHF.R.S32.HI R12, RZ, 0x1f, R10 ;  /* 0x0000001fff0c7819 */ /* 0x000fe4000001140a */
[----:B------:R-:W-:Y:S01]  /*0ce0*/  SHF.R.S32.HI R7, RZ, 0x1f, R6 ;  /* 0x0000001fff077819 */ /* 0x000fe20000011406 */
[----:B------:R-:W-:Y:S01]  /*0cf0*/  IMAD.SHL.U32 R4, R4, 0x80, RZ ;  /* 0x0000008004047824 */ /* 0x000fe200078e00ff */
[----:B------:R-:W-:-:S02]  /*0d00*/  LEA.HI R12, R12, R5, RZ, 0x3 ;  /* 0x000000050c0c7211 */ /* 0x000fc400078f18ff */
[CC--:B0-----:R-:W-:Y:S02]  /*0d10*/  LEA.HI R11, R7.reuse, R6.reuse, RZ, 0x4 ;  /* 0x00000006070b7211 */ /* 0x0c1fe400078f20ff */
[----:B------:R-:W-:Y:S02]  /*0d20*/  LEA.HI R6, R7, R6, RZ, 0x5 ;  /* 0x0000000607067211 */ /* 0x000fe400078f28ff */
[----:B------:R-:W-:Y:S02]  /*0d30*/  LOP3.LUT R20, R4, 0x80, RZ, 0xc0, !PT ;  /* 0x0000008004147812 */ /* 0x000fe400078ec0ff */
[----:B------:R-:W-:Y:S02]  /*0d40*/  LOP3.LUT R12, R12, 0xfffffff8, RZ, 0xc0, !PT ;  /* 0xfffffff80c0c7812 */ /* 0x000fe400078ec0ff */
[----:B------:R-:W-:Y:S01]  /*0d50*/  LEA.HI R8, R8, R15, RZ, 0x5 ;  /* 0x0000000f08087211 */ /* 0x000fe200078f28ff */
[----:B------:R-:W-:Y:S01]  /*0d60*/  IMAD.SHL.U32 R13, R13, 0x20, RZ ;  /* 0x000000200d0d7824 */ /* 0x000fe200078e00ff */
[----:B------:R-:W-:-:S02]  /*0d70*/  SHF.R.S32.HI R6, RZ, 0x5, R6 ;  /* 0x00000005ff067819 */ /* 0x000fc40000011406 */
[----:B------:R-:W-:Y:S02]  /*0d80*/  SHF.R.U32.HI R14, RZ, 0x3, R20 ;  /* 0x00000003ff0e7819 */ /* 0x000fe40000011614 */
[----:B------:R-:W-:Y:S01]  /*0d90*/  LOP3.LUT R4, R20, 0x10, R11, 0xf8, !PT ;  /* 0x0000001014047812 */ /* 0x000fe200078ef80b */
[----:B------:R-:W-:Y:S01]  /*0da0*/  IMAD.IADD R5, R5, 0x1, -R12 ;  /* 0x0000000105057824 */ /* 0x000fe200078e0a0c */
[----:B------:R-:W-:Y:S01]  /*0db0*/  SHF.R.S32.HI R8, RZ, 0x5, R8 ;  /* 0x00000005ff087819 */ /* 0x000fe20000011408 */
[----:B------:R-:W-:Y:S01]  /*0dc0*/  IMAD R7, R6, 0x1800, R13 ;  /* 0x0000180006077824 */ /* 0x000fe200078e020d */
[----:B------:R-:W-:Y:S01]  /*0dd0*/  LOP3.LUT R4, R4, R14, RZ, 0x3c, !PT ;  /* 0x0000000e04047212 */ /* 0x000fe200078e3cff */
[----:B------:R-:W-:Y:S01]  /*0de0*/  IMAD.HI R3, R22, 0x55555556, RZ ;  /* 0x5555555616037827 */ /* 0x000fe200078e02ff */
[----:B------:R-:W-:Y:S03]  /*0df0*/  STL [R1+0x8], R20 ;  /* 0x0000081401007387 */ /* 0x000fe60000100800 */
[----:B------:R-:W-:-:S02]  /*0e00*/  IMAD R8, R8, 0x10, R5 ;  /* 0x0000001008087824 */ /* 0x000fc400078e0205 */
[----:B------:R-:W-:Y:S01]  /*0e10*/  IMAD R5, R2, 0x8, R9 ;  /* 0x0000000802057824 */ /* 0x000fe200078e0209 */
[----:B------:R-:W-:Y:S01]  /*0e20*/  IADD3 R2, R18, R7, R4 ;  /* 0x0000000712027210 */ /* 0x000fe20007ffe004 */
[----:B------:R-:W-:Y:S01]  /*0e30*/  STL [R1+0x20], R13 ;  /* 0x0000200d01007387 */ /* 0x000fe20000100800 */
[----:B------:R-:W-:Y:S02]  /*0e40*/  LEA.HI R0, R0, R21, RZ, 0x2 ;  /* 0x0000001500007211 */ /* 0x000fe400078f10ff */
[----:B------:R-:W-:Y:S01]  /*0e50*/  LEA.HI R3, R3, R3, RZ, 0x1 ;  /* 0x0000000303037211 */ /* 0x000fe200078f08ff */
[----:B------:R-:W-:Y:S04]  /*0e60*/  STL [R1+0x98], R14 ;  /* 0x0000980e01007387 */ /* 0x000fe80000100800 */
[----:B------:R-:W-:Y:S04]  /*0e70*/  STL [R1+0xa4], R5 ;  /* 0x0000a40501007387 */ /* 0x000fe80000100800 */
[----:B------:R0:W-:Y:S01]  /*0e80*/  STL [R1+0x94], R2 ;  /* 0x0000940201007387 */ /* 0x0001e20000100800 */
[----:B------:R-:W-:-:S02]  /*0e90*/  IMAD R3, R3, -0x3, R22 ;  /* 0xfffffffd03037824 */ /* 0x000fc400078e0216 */
[----:B------:R-:W-:Y:S01]  /*0ea0*/  IMAD.SHL.U32 R16, R16, 0x10, RZ ;  /* 0x0000001010107824 */ /* 0x000fe200078e00ff */
[----:B0-----:R-:W-:Y:S01]  /*0eb0*/  LOP3.LUT R2, R0, 0xfffffffc, RZ, 0xc0, !PT ;  /* 0xfffffffc00027812 */ /* 0x001fe200078ec0ff */
[----:B------:R-:W-:-:S04]  /*0ec0*/  IMAD R3, R3, 0x40, R8 ;  /* 0x0000004003037824 */ /* 0x000fc800078e0208 */
[----:B------:R-:W-:Y:S01]  /*0ed0*/  IMAD.IADD R6, R21, 0x1, -R2 ;  /* 0x0000000115067824 */ /* 0x000fe200078e0a02 */
[----:B------:R-:W-:Y:S01]  /*0ee0*/  SHF.R.S32.HI R2, RZ, 0x2, R0 ;  /* 0x00000002ff027819 */ /* 0x000fe20000011400 */
[----:B------:R-:W-:Y:S01]  /*0ef0*/  VIADD R23, R16, 0x40 ;  /* 0x0000004010177836 */ /* 0x000fe20000000000 */
[----:B------:R-:W-:Y:S01]  /*0f00*/  STL [R1+0x9c], R3 ;  /* 0x00009c0301007387 */ /* 0x000fe20000100800 */
[----:B------:R-:W-:Y:S01]  /*0f10*/  VIADD R5, R152, 0x10 ;  /* 0x0000001098057836 */ /* 0x000fe20000000000 */
[C---:B------:R-:W-:Y:S02]  /*0f20*/  SHF.L.U32 R4, R6.reuse, 0x3, RZ ;  /* 0x0000000306047819 */ /* 0x040fe400000006ff */
[----:B------:R-:W-:Y:S01]  /*0f30*/  LEA.HI R0, R6, R6, RZ, 0x1 ;  /* 0x0000000606007211 */ /* 0x000fe200078f08ff */
[----:B------:R-:W-:Y:S01]  /*0f40*/  STL [R1+0x4c], RZ ;  /* 0x00004cff01007387 */ /* 0x000fe20000100800 */
[----:B------:R-:W-:Y:S02]  /*0f50*/  LOP3.LUT R10, R10, 0x7ffffffc, RZ, 0xc0, !PT ;  /* 0x7ffffffc0a0a7812 */ /* 0x000fe400078ec0ff */
[----:B------:R-:W-:Y:S01]  /*0f60*/  LOP3.LUT R2, R0, 0x1ffffffe, RZ, 0xc0, !PT ;  /* 0x1ffffffe00027812 */ /* 0x000fe200078ec0ff */
[----:B------:R-:W-:Y:S01]  /*0f70*/  STL [R1+0x4], RZ ;  /* 0x000004ff01007387 */ /* 0x000fe20000100800 */
[----:B------:R-:W-:-:S02]  /*0f80*/  LOP3.LUT R0, R20, 0x10, R16, 0xf8, !PT ;  /* 0x0000001014007812 */ /* 0x000fc400078ef810 */
[----:B------:R-:W-:Y:S01]  /*0f90*/  SHF.R.S32.HI R7, RZ, 0x1f, R23 ;  /* 0x0000001fff077819 */ /* 0x000fe20000011417 */
[----:B------:R-:W-:Y:S04]  /*0fa0*/  STL [R1+0x38], R4 ;  /* 0x0000380401007387 */ /* 0x000fe80000100800 */
[----:B------:R0:W-:Y:S01]  /*0fb0*/  STL [R1+0x18], R5 ;  /* 0x0000180501007387 */ /* 0x0001e20000100800 */
[----:B------:R-:W-:Y:S01]  /*0fc0*/  IMAD.IADD R10, R15, 0x1, -R10 ;  /* 0x000000010f0a7824 */ /* 0x000fe200078e0a0a */
[----:B------:R-:W-:Y:S01]  /*0fd0*/  LOP3.LUT R0, R0, R14, RZ, 0x3c, !PT ;  /* 0x0000000e00007212 */ /* 0x000fe200078e3cff */
[----:B------:R-:W-:Y:S01]  /*0fe0*/  IMAD.IADD R2, R6, 0x1, -R2 ;  /* 0x0000000106027824 */ /* 0x000fe200078e0a02 */
[----:B------:R-:W-:Y:S01]  /*0ff0*/  STL [R1+0xc], R7 ;  /* 0x00000c0701007387 */ /* 0x000fe20000100800 */
[----:B0-----:R-:W-:-:S02]  /*1000*/  VIADD R5, R4, 0x20 ;  /* 0x0000002004057836 */ /* 0x001fc40000000000 */
[----:B------:R-:W-:-:S03]  /*1010*/  VIADD R4, R4, 0x40 ;  /* 0x0000004004047836 */ /* 0x000fc60000000000 */
[----:B------:R0:W-:Y:S01]  /*1020*/  STL [R1+0x58], R5 ;  /* 0x0000580501007387 */ /* 0x0001e20000100800 */
[----:B------:R-:W-:Y:S01]  /*1030*/  SHF.R.S32.HI R6, RZ, 0x1f, R5 ;  /* 0x0000001fff067819 */ /* 0x000fe20000011405 */
[----:B------:R-:W-:Y:S02]  /*1040*/  IMAD.SHL.U32 R9, R10, 0x2, RZ ;  /* 0x000000020a097824 */ /* 0x000fe400078e00ff */
[----:B------:R1:W-:Y:S01]  /*1050*/  STL [R1+0x60], R4 ;  /* 0x0000600401007387 */ /* 0x0003e20000100800 */
[----:B0-----:R-:W-:-:S03]  /*1060*/  SHF.R.S32.HI R5, RZ, 0x1f, R4 ;  /* 0x0000001fff057819 */ /* 0x001fc60000011404 */
[----:B------:R0:W-:Y:S01]  /*1070*/  STL [R1+0xac], R6 ;  /* 0x0000ac0601007387 */ /* 0x0001e20000100800 */
[----:B-1----:R-:W-:Y:S01]  /*1080*/  IMAD.IADD R4, R13, 0x1, R0 ;  /* 0x000000010d047824 */ /* 0x002fe200078e0200 */
[----:B------:R-:W-:Y:S02]  /*1090*/  SHF.R.S32.HI R0, RZ, 0x4, R11 ;  /* 0x00000004ff007819 */ /* 0x000fe4000001140b */
[----:B------:R1:W-:Y:S01]  /*10a0*/  STL [R1+0xa8], R5 ;  /* 0x0000a80501007387 */ /* 0x0003e20000100800 */
[C---:B------:R-:W-:Y:S02]  /*10b0*/  VIADD R8, R9.reuse, 0x30 ;  /* 0x0000003009087836 */ /* 0x040fe40000000000 */
[C---:B------:R-:W-:Y:S01]  /*10c0*/  VIADD R7, R9.reuse, 0x38 ;  /* 0x0000003809077836 */ /* 0x040fe20000000000 */
[----:B------:R-:W-:Y:S01]  /*10d0*/  STL [R1+0x3c], R9 ;  /* 0x00003c0901007387 */ /* 0x000fe20000100800 */
[----:B0-----:R-:W-:-:S03]  /*10e0*/  VIADD R6, R9, 0x40 ;  /* 0x0000004009067836 */ /* 0x001fc60000000000 */
[----:B------:R0:W-:Y:S01]  /*10f0*/  STL [R1+0x30], R4 ;  /* 0x0000300401007387 */ /* 0x0001e20000100800 */
[----:B-1----:R-:W-:-:S03]  /*1100*/  VIADD R5, R9, 0x48 ;  /* 0x0000004809057836 */ /* 0x002fc60000000000 */
[----:B------:R1:W-:Y:S04]  /*1110*/  STL [R1], R0 ;  /* 0x0000000001007387 */ /* 0x0003e80000100800 */
[----:B------:R3:W-:Y:S01]  /*1120*/  STL [R1+0x78], R8 ;  /* 0x0000780801007387 */ /* 0x0007e20000100800 */
[C---:B0-----:R-:W-:Y:S02]  /*1130*/  VIADD R4, R9.reuse, 0x50 ;  /* 0x0000005009047836 */ /* 0x041fe40000000000 */
[----:B-1----:R-:W-:Y:S01]  /*1140*/  VIADD R0, R9, 0x58 ;  /* 0x0000005809007836 */ /* 0x002fe20000000000 */
[----:B------:R-:W-:Y:S01]  /*1150*/  SHF.R.S32.HI R9, RZ, 0x1f, R8 ;  /* 0x0000001fff097819 */ /* 0x000fe20000011408 */
[----:B------:R0:W-:Y:S01]  /*1160*/  STL [R1+0x74], R7 ;  /* 0x0000740701007387 */ /* 0x0001e20000100800 */
[----:B---3--:R-:W-:-:S03]  /*1170*/  SHF.R.S32.HI R8, RZ, 0x1f, R7 ;  /* 0x0000001fff087819 */ /* 0x008fc60000011407 */
[----:B------:R1:W-:Y:S04]  /*1180*/  STL [R1+0x70], R6 ;  /* 0x0000700601007387 */ /* 0x0003e80000100800 */
[----:B------:R3:W-:Y:S01]  /*1190*/  STL [R1+0x6c], R5 ;  /* 0x00006c0501007387 */ /* 0x0007e20000100800 */
[----:B0-----:R-:W-:-:S03]  /*11a0*/  SHF.R.S32.HI R7, RZ, 0x1f, R6 ;  /* 0x0000001fff077819 */ /* 0x001fc60000011406 */
[----:B------:R-:W-:Y:S01]  /*11b0*/  STL [R1+0x90], R9 ;  /* 0x0000900901007387 */ /* 0x000fe20000100800 */
[----:B-1----:R-:W-:-:S03]  /*11c0*/  SHF.R.S32.HI R6, RZ, 0x1f, R5 ;  /* 0x0000001fff067819 */ /* 0x002fc60000011405 */
[----:B------:R0:W-:Y:S01]  /*11d0*/  STL [R1+0x68], R4 ;  /* 0x0000680401007387 */ /* 0x0001e20000100800 */
[----:B---3--:R-:W-:-:S03]  /*11e0*/  SHF.R.S32.HI R5, RZ, 0x1f, R4 ;  /* 0x0000001fff057819 */ /* 0x008fc60000011404 */
[----:B------:R-:W-:Y:S04]  /*11f0*/  STL [R1+0x8c], R8 ;  /* 0x00008c0801007387 */ /* 0x000fe80000100800 */
[----:B------:R1:W-:Y:S01]  /*1200*/  STL [R1+0x64], R0 ;  /* 0x0000640001007387 */ /* 0x0003e20000100800 */
[----:B0-----:R-:W-:-:S03]  /*1210*/  SHF.R.S32.HI R4, RZ, 0x1f, R0 ;  /* 0x0000001fff047819 */ /* 0x001fc60000011400 */
[----:B------:R0:W-:Y:S01]  /*1220*/  STL [R1+0x88], R7 ;  /* 0x0000880701007387 */ /* 0x0001e20000100800 */
[----:B-1----:R-:W-:-:S03]  /*1230*/  IMAD R0, R2, 0x8, R3 ;  /* 0x0000000802007824 */ /* 0x002fc600078e0203 */
[----:B------:R0:W-:Y:S04]  /*1240*/  STL [R1+0x84], R6 ;  /* 0x0000840601007387 */ /* 0x0001e80000100800 */
[----:B------:R0:W-:Y:S04]  /*1250*/  STL [R1+0x80], R5 ;  /* 0x0000800501007387 */ /* 0x0001e80000100800 */
[----:B------:R0:W-:Y:S04]  /*1260*/  STL [R1+0xa0], R0 ;  /* 0x0000a00001007387 */ /* 0x0001e80000100800 */
[----:B------:R0:W-:Y:S01]  /*1270*/  STL [R1+0x7c], R4 ;  /* 0x00007c0401007387 */ /* 0x0001e20000100800 */
[----:B------:R-:W-:-:S02]  /*1280*/  IMAD.MOV.U32 R154, RZ, RZ, RZ ;  /* 0x000000ffff9a7224 */ /* 0x000fc400078e00ff */
[----:B------:R-:W-:Y:S01]  /*1290*/  IMAD.MOV.U32 R156, RZ, RZ, RZ ;  /* 0x000000ffff9c7224 */ /* 0x000fe200078e00ff */
[----:B--2---:R-:W-:Y:S01]  /*12a0*/  LOP3.LUT R157, R19, 0x1, RZ, 0xfc, !PT ;  /* 0x00000001139d7812 */ /* 0x004fe200078efcff */
[----:B0-----:R-:W-:-:S07]  /*12b0*/  IMAD.MOV.U32 R19, RZ, RZ, RZ ;  /* 0x000000ffff137224 */ /* 0x001fce00078e00ff */
.L_x_486:
[----:B012-4-:R-:W0:Y:S01]  /*12c0*/  LDC.64 R2, c[0x0][0xc88] ;  /* 0x00032200ff027b82 */ /* 0x017e220000000a00 */
[----:B------:R-:W-:Y:S01]  /*12d0*/  ULDC.64 UR4, c[0x0][0xa28] ;  /* 0x00028a0000047ab9 */ /* 0x000fe20000000a00 */
[----:B------:R-:W-:Y:S01]  /*12e0*/  ULDC.64 UR8, c[0x0][0xa18] ;  /* 0x0002860000087ab9 */ /* 0x000fe20000000a00 */
[----:B------:R-:W-:Y:S01]  /*12f0*/  ULDC.64 UR6, c[0x0][0xa08] ;  /* 0x0002820000067ab9 */ /* 0x000fe20000000a00 */
[----:B0-----:R-:W-:-:S05]  /*1300*/  IMAD.WIDE R2, R27, 0x4, R2 ;  /* 0x000000041b027825 */ /* 0x001fca00078e0202 */
[----:B------:R-:W2:Y:S01]  /*1310*/  LDG.E R30, desc[UR40][R2.64] ;  /* 0x00000028021e7981 */ /* 0x000ea2000c1e1900 */
[----:B------:R-:W-:Y:S01]  /*1320*/  ISETP.NE.U32.AND P2, PT, RZ, UR4, PT ;  /* 0x00000004ff007c0c */ /* 0x000fe2000bf45070 */
[----:B---3--:R-:W-:Y:S01]  /*1330*/  IMAD.MOV.U32 R8, RZ, RZ, RZ ;  /* 0x000000ffff087224 */ /* 0x008fe200078e00ff */
[----:B------:R-:W-:Y:S01]  /*1340*/  ISETP.NE.U32.AND P1, PT, RZ, UR8, PT ;  /* 0x00000008ff007c0c */ /* 0x000fe2000bf25070 */
[----:B------:R-:W-:Y:S01]  /*1350*/  IMAD.MOV.U32 R66, RZ, RZ, RZ ;  /* 0x000000ffff427224 */ /* 0x000fe200078e00ff */
[----:B------:R-:W-:Y:S02]  /*1360*/  ISETP.NE.AND.EX P2, PT, RZ, UR5, PT, P2 ;  /* 0x00000005ff007c0c */ /* 0x000fe4000bf45320 */
[----:B------:R-:W-:Y:S02]  /*1370*/  ISETP.NE.AND.EX P1, PT, RZ, UR9, PT, P1 ;  /* 0x00000009ff007c0c */ /* 0x000fe4000bf25310 */
[----:B------:R-:W-:-:S04]  /*1380*/  ISETP.NE.U32.AND P0, PT, RZ, UR6, PT ;  /* 0x00000006ff007c0c */ /* 0x000fc8000bf05070 */
[----:B------:R-:W-:Y:S02]  /*1390*/  ISETP.NE.AND.EX P0, PT, RZ, UR7, PT, P0 ;  /* 0x00000007ff007c0c */ /* 0x000fe4000bf05300 */
[----:B--2---:R-:W-:Y:S01]  /*13a0*/  SHF.R.S32.HI R0, RZ, 0x1f, R30 ;  /* 0x0000001fff007819 */ /* 0x004fe2000001141e */
[C---:B------:R-:W-:Y:S02]  /*13b0*/  IMAD.SHL.U32 R32, R30.reuse, 0x4, RZ ;  /* 0x000000041e207824 */ /* 0x040fe400078e00ff */
[C---:B------:R-:W-:Y:S01]  /*13c0*/  @P2 LEA R2, P3, R30.reuse, UR4, 0x2 ;  /* 0x000000041e022c11 */ /* 0x040fe2000f8610ff */
[----:B------:R-:W-:Y:S01]  /*13d0*/  STL [R1+0x34], R30 ;  /* 0x0000341e01007387 */ /* 0x000fe20000100800 */
[C-C-:B------:R-:W-:Y:S02]  /*13e0*/  SHF.L.U64.HI R31, R30.reuse, 0x2, R0.reuse ;  /* 0x000000021e1f7819 */ /* 0x140fe40000010200 */
[----:B------:R-:W-:Y:S01]  /*13f0*/  @P2 LEA.HI.X R3, R30, UR5, R0, 0x2, P3 ;  /* 0x000000051e032c11 */ /* 0x000fe200098f1400 */
[----:B------:R-:W-:Y:S01]  /*1400*/  ULDC UR4, c[0x0][0x288] ;  /* 0x0000a20000047ab9 */ /* 0x000fe20000000800 */
[C---:B------:R-:W-:Y:S01]  /*1410*/  IADD3 R6, P4, R32.reuse, UR6, RZ ;  /* 0x0000000620067c10 */ /* 0x040fe2000ff9e0ff */
[----:B------:R0:W-:Y:S04]  /*1420*/  STL [R1+0x50], R0 ;  /* 0x0000500001007387 */ /* 0x0001e80000100800 */
[----:B-----5:R1:W5:Y:S01]  /*1430*/  @P2 LDG.E R8, desc[UR40][R2.64] ;  /* 0x0000002802082981 */ /* 0x020362000c1e1900 */
[----:B------:R-:W-:Y:S01]  /*1440*/  @P1 IADD3 R4, P2, R32, UR8, RZ ;  /* 0x0000000820041c10 */ /* 0x000fe2000ff5e0ff */
[----:B------:R-:W-:Y:S01]  /*1450*/  IMAD.U32 R24, RZ, RZ, UR4 ;  /* 0x00000004ff187e24 */ /* 0x000fe2000f8e00ff */
[C---:B------:R-:W-:Y:S01]  /*1460*/  IADD3.X R7, R31.reuse, UR7, RZ, P4, !PT ;  /* 0x000000071f077c10 */ /* 0x040fe2000a7fe4ff */
[----:B------:R2:W-:Y:S01]  /*1470*/  STL [R1+0x44], R32 ;  /* 0x0000442001007387 */ /* 0x0005e20000100800 */
[----:B------:R-:W-:Y:S01]  /*1480*/  @P1 IADD3.X R5, R31, UR9, RZ, P2, !PT ;  /* 0x000000091f051c10 */ /* 0x000fe200097fe4ff */
[----:B------:R-:W-:Y:S01]  /*1490*/  ULDC.64 UR4, c[0x0][0x418] ;  /* 0x0001060000047ab9 */ /* 0x000fe20000000a00 */
[----:B------:R-:W-:Y:S01]  /*14a0*/  ULDC.64 UR8, c[0x0][0xa20] ;  /* 0x0002880000087ab9 */ /* 0x000fe20000000a00 */
[----:B------:R2:W5:Y:S04]  /*14b0*/  @P0 LDG.E R66, desc[UR40][R6.64] ;  /* 0x0000002806420981 */ /* 0x000568000c1e1900 */
[----:B------:R2:W5:Y:S04]  /*14c0*/  @P1 LDG.E R24, desc[UR40][R4.64] ;  /* 0x0000002804181981 */ /* 0x000568000c1e1900 */
[----:B------:R2:W-:Y:S04]  /*14d0*/  STL [R1+0x48], R31 ;  /* 0x0000481f01007387 */ /* 0x0005e80000100800 */
[----:B------:R2:W-:Y:S01]  /*14e0*/  STL [R1+0x54], R25 ;  /* 0x0000541901007387 */ /* 0x0005e20000100800 */
[----:B------:R-:W-:Y:S01]  /*14f0*/  UISETP.NE.U32.AND UP0, UPT, UR4, URZ, UPT ;  /* 0x0000003f0400728c */ /* 0x000fe2000bf05070 */
[----:B-1----:R-:W-:-:S02]  /*1500*/  LOP3.LUT R2, R26, 0xff000000, RZ, 0xc0, !PT ;  /* 0xff0000001a027812 */ /* 0x002fc400078ec0ff */
[----:B------:R-:W-:Y:S01]  /*1510*/  ULDC UR4, c[0x0][0x424] ;  /* 0x0001090000047ab9 */ /* 0x000fe20000000800 */
[----:B------:R-:W-:Y:S01]  /*1520*/  UISETP.NE.AND.EX UP0, UPT, UR5, URZ, UPT, UP0 ;  /* 0x0000003f0500728c */ /* 0x000fe2000bf05300 */
[----:B------:R-:W-:Y:S02]  /*1530*/  ISETP.NE.U32.AND P2, PT, RZ, UR8, PT ;  /* 0x00000008ff007c0c */ /* 0x000fe4000bf45070 */
[----:B------:R-:W-:Y:S01]  /*1540*/  ULDC UR5, c[0x0][0x2f0] ;  /* 0x0000bc0000057ab9 */ /* 0x000fe20000000800 */
[----:B------:R-:W-:Y:S01]  /*1550*/  USEL UR4, UR4, 0x1, UP0 ;  /* 0x0000000104047887 */ /* 0x000fe20008000000 */
[----:B0-----:R-:W-:Y:S02]  /*1560*/  LOP3.LUT R0, R26, 0xff0000, RZ, 0xc0, !PT ;  /* 0x00ff00001a007812 */ /* 0x001fe400078ec0ff */
[----:B------:R-:W-:Y:S01]  /*1570*/  SHF.R.U32.HI R3, RZ, 0x8, R2 ;  /* 0x00000008ff037819 */ /* 0x000fe20000011602 */
[----:B------:R-:W-:Y:S01]  /*1580*/  UIMAD UR4, UR4, UR5, URZ ;  /* 0x00000005040472a4 */ /* 0x000fe2000f8e023f */
[----:B------:R-:W-:-:S02]  /*1590*/  ISETP.NE.AND.EX P2, PT, RZ, UR9, PT, P2 ;  /* 0x00000009ff007c0c */ /* 0x000fc4000bf45320 */
[----:B------:R-:W-:Y:S01]  /*15a0*/  ULDC UR5, c[0x0][0x348] ;  /* 0x0000d20000057ab9 */ /* 0x000fe20000000800 */
[----:B------:R-:W-:Y:S02]  /*15b0*/  LEA.HI R9, R0, R3, RZ, 0x10 ;  /* 0x0000000300097211 */ /* 0x000fe400078f80ff */
[----:B------:R-:W-:Y:S01]  /*15c0*/  LOP3.LUT R22, R26, 0xffff, RZ, 0xc0, !PT ;  /* 0x0000ffff1a167812 */ /* 0x000fe200078ec0ff */
[----:B--2---:R-:W-:Y:S07]  /*15d0*/  @P1 BRA `(.L_x_360) ;  /* 0x0000000000241947 */ /* 0x004fee0003800000 */
[----:B------:R-:W-:Y:S02]  /*15e0*/  ULDC.64 UR6, c[0x0][0xa00] ;  /* 0x0002800000067ab9 */ /* 0x000fe40000000a00 */
[----:B------:R-:W-:-:S04]  /*15f0*/  ISETP.NE.U32.AND P1, PT, RZ, UR6, PT ;  /* 0x00000006ff007c0c */ /* 0x000fc8000bf25070 */
[----:B------:R-:W-:-:S13]  /*1600*/  ISETP.NE.AND.EX P1, PT, RZ, UR7, PT, P1 ;  /* 0x00000007ff007c0c */ /* 0x000fda000bf25310 */
[----:B------:R-:W-:Y:S05]  /*1610*/  @!P1 BRA `(.L_x_360) ;  /* 0x0000000000149947 */ /* 0x000fea0003800000 */
[----:B------:R-:W0:Y:S02]  /*1620*/  LDC.64 R2, c[0x0][0xa00] ;  /* 0x00028000ff027b82 */ /* 0x000e240000000a00 */
[----:B0-----:R-:W-:-:S05]  /*1630*/  IMAD.WIDE R2, R30, 0x4, R2 ;  /* 0x000000041e027825 */ /* 0x001fca00078e0202 */
[----:B-----5:R-:W2:Y:S04]  /*1640*/  LDG.E R24, desc[UR40][R2.64] ;  /* 0x0000002802187981 */ /* 0x020ea8000c1e1900 */
[----:B------:R-:W2:Y:S02]  /*1650*/  LDG.E R5, desc[UR40][R2.64+0x4] ;  /* 0x0000042802057981 */ /* 0x000ea4000c1e1900 */
[----:B--2---:R-:W-:-:S07]  /*1660*/  IMAD.IADD R24, R5, 0x1, -R24 ;  /* 0x0000000105187824 */ /* 0x004fce00078e0a18 */
.L_x_360:
[----:B------:R-:W-:Y:S02]  /*1670*/  IMAD.U32 R41, RZ, RZ, UR5 ;  /* 0x00000005ff297e24 */ /* 0x000fe4000f8e00ff */
[----:B------:R-:W-:Y:S01]  /*1680*/  IMAD.U32 R29, RZ, RZ, UR4 ;  /* 0x00000004ff1d7e24 */ /* 0x000fe2000f8e00ff */
[----:B------:R-:W-:Y:S06]  /*1690*/  @!P2 BRA `(.L_x_361) ;  /* 0x000000000010a947 */ /* 0x000fec0003800000 */
[----:B------:R-:W-:-:S04]  /*16a0*/  IADD3 R2, P0, R32, UR8, RZ ;  /* 0x0000000820027c10 */ /* 0x000fc8000ff1e0ff */
[----:B------:R-:W-:-:S05]  /*16b0*/  IADD3.X R3, R31, UR9, RZ, P0, !PT ;  /* 0x000000091f037c10 */ /* 0x000fca00087fe4ff */
[----:B------:R0:W5:Y:S01]  /*16c0*/  LDG.E R29, desc[UR40][R2.64] ;  /* 0x00000028021d7981 */ /* 0x000162000c1e1900 */
[----:B------:R-:W-:Y:S05]  /*16d0*/  BRA `(.L_x_362) ;  /* 0x0000000000107947 */ /* 0x000fea0003800000 */
.L_x_361:
[----:B------:R-:W-:Y:S05]  /*16e0*/  @!P0 BRA `(.L_x_362) ;  /* 0x00000000000c8947 */ /* 0x000fea0003800000 */
[----:B------:R-:W2:Y:S04]  /*16f0*/  LDG.E R0, desc[UR40][R6.64] ;  /* 0x0000002806007981 */ /* 0x000ea8000c1e1900 */
[----:B------:R-:W2:Y:S02]  /*1700*/  LDG.E R29, desc[UR40][R6.64+0x4] ;  /* 0x00000428061d7981 */ /* 0x000ea4000c1e1900 */
[----:B--2---:R-:W-:-:S07]  /*1710*/  IMAD.IADD R29, R29, 0x1, -R0 ;  /* 0x000000011d1d7824 */ /* 0x004fce00078e0a00 */
.L_x_362:
[----:B------:R-:W-:Y:S01]  /*1720*/  ULDC.64 UR4, c[0x0][0xa10] ;  /* 0x0002840000047ab9 */ /* 0x000fe20000000a00 */
[----:B------:R-:W2:Y:S01]  /*1730*/  LDL.LU R28, [R1+0x28] ;  /* 0x00002800011c7983 */ /* 0x000ea20000300800 */
[----:B------:R-:W-:-:S04]  /*1740*/  ISETP.NE.U32.AND P0, PT, RZ, UR4, PT ;  /* 0x00000004ff007c0c */ /* 0x000fc8000bf05070 */
[----:B------:R-:W-:Y:S01]  /*1750*/  ISETP.NE.AND.EX P0, PT, RZ, UR5, PT, P0 ;  /* 0x00000005ff007c0c */ /* 0x000fe2000bf05300 */
[----:B------:R-:W-:Y:S02]  /*1760*/  ULDC.64 UR4, c[0x0][0xa30] ;  /* 0x00028c0000047ab9 */ /* 0x000fe40000000a00 */
[----:B------:R-:W-:-:S10]  /*1770*/  ISETP.NE.U32.AND P1, PT, RZ, UR4, PT ;  /* 0x00000004ff007c0c */ /* 0x000fd4000bf25070 */
[----:B0-----:R-:W0:Y:S02]  /*1780*/  @P0 LDC.64 R2, c[0x0][0xa10] ;  /* 0x00028400ff020b82 */ /* 0x001e240000000a00 */
[----:B0-----:R-:W-:-:S05]  /*1790*/  @P0 IMAD.WIDE R2, R30, 0x4, R2 ;  /* 0x000000041e020825 */ /* 0x001fca00078e0202 */
[----:B------:R-:W3:Y:S04]  /*17a0*/  @P0 LDG.E R0, desc[UR40][R2.64] ;  /* 0x0000002802000981 */ /* 0x000ee8000c1e1900 */
[----:B------:R-:W3:Y:S01]  /*17b0*/  @P0 LDG.E R7, desc[UR40][R2.64+0x4] ;  /* 0x0000042802070981 */ /* 0x000ee2000c1e1900 */
[----:B------:R-:W-:Y:S01]  /*17c0*/  ISETP.NE.AND.EX P1, PT, RZ, UR5, PT, P1 ;  /* 0x00000005ff007c0c */ /* 0x000fe2000bf25310 */
[----:B-----5:R-:W-:-:S12]  /*17d0*/  IMAD.MOV.U32 R27, RZ, RZ, R29 ;  /* 0x000000ffff1b7224 */ /* 0x020fd800078e001d */
[----:B------:R-:W-:-:S04]  /*17e0*/  @P1 IADD3 R4, P2, R32, UR4, RZ ;  /* 0x0000000420041c10 */ /* 0x000fc8000ff5e0ff */
[----:B------:R-:W-:-:S05]  /*17f0*/  @P1 IADD3.X R5, R31, UR5, RZ, P2, !PT ;  /* 0x000000051f051c10 */ /* 0x000fca00097fe4ff */
[----:B------:R0:W5:Y:S01]  /*1800*/  @P1 LDG.E R27, desc[UR40][R4.64] ;  /* 0x00000028041b1981 */ /* 0x000162000c1e1900 */
[----:B------:R-:W-:Y:S01]  /*1810*/  IMAD.IADD R8, R29, 0x1, -R8 ;  /* 0x000000011d087824 */ /* 0x000fe200078e0a08 */
[----:B------:R-:W-:Y:S01]  /*1820*/  LOP3.LUT R11, R9, 0xff, RZ, 0xc0, !PT ;  /* 0x000000ff090b7812 */ /* 0x000fe200078ec0ff */
[----:B------:R-:W-:Y:S01]  /*1830*/  BSSY B0, `(.L_x_363) ;  /* 0x000002e000007945 */ /* 0x000fe20003800000 */
[----:B------:R-:W-:-:S03]  /*1840*/  SHF.R.U32.HI R6, RZ, 0x10, R9 ;  /* 0x00000010ff067819 */ /* 0x000fc60000011609 */
[----:B------:R0:W-:Y:S04]  /*1850*/  STL [R1+0x5c], R11 ;  /* 0x00005c0b01007387 */ /* 0x0001e80000100800 */
[----:B------:R0:W-:Y:S01]  /*1860*/  STL [R1+0x40], R6 ;  /* 0x0000400601007387 */ /* 0x0001e20000100800 */
[----:B--2---:R-:W-:Y:S02]  /*1870*/  LOP3.LUT R28, R28, 0xfffffffb, RZ, 0xc0, !PT ;  /* 0xfffffffb1c1c7812 */ /* 0x004fe400078ec0ff */
[----:B---3--:R-:W-:Y:S01]  /*1880*/  @P0 IADD3 R41, -R0, R7, RZ ;  /* 0x0000000700290210 */ /* 0x008fe20007ffe1ff */
[----:B------:R-:W-:-:S04]  /*1890*/  IMAD.MOV.U32 R7, RZ, RZ, RZ ;  /* 0x000000ffff077224 */ /* 0x000fc800078e00ff */
[----:B------:R-:W-:-:S04]  /*18a0*/  IMAD.IADD R88, R8, 0x1, R41 ;  /* 0x0000000108587824 */ /* 0x000fc800078e0229 */
[C---:B------:R-:W-:Y:S01]  /*18b0*/  VIADD R0, R88.reuse, 0x7f ;  /* 0x0000007f58007836 */ /* 0x040fe20000000000 */
[----:B------:R-:W-:-:S04]  /*18c0*/  ISETP.GE.AND P3, PT, R88, 0x1, PT ;  /* 0x000000015800780c */ /* 0x000fc80003f66270 */
[----:B------:R-:W-:-:S04]  /*18d0*/  SHF.R.S32.HI R3, RZ, 0x1f, R0 ;  /* 0x0000001fff037819 */ /* 0x000fc80000011400 */
[----:B------:R-:W-:-:S04]  /*18e0*/  LEA.HI R3, R3, R0, RZ, 0x7 ;  /* 0x0000000003037211 */ /* 0x000fc800078f38ff */
[----:B------:R-:W-:Y:S02]  /*18f0*/  SHF.R.S32.HI R26, RZ, 0x7, R3 ;  /* 0x00000007ff1a7819 */ /* 0x000fe40000011403 */
[----:B------:R-:W-:-:S05]  /*1900*/  @P3 LOP3.LUT R28, R28, 0x4, RZ, 0xfc, !PT ;  /* 0x000000041c1c3812 */ /* 0x000fca00078efcff */
[----:B------:R0:W-:Y:S01]  /*1910*/  STL [R1+0x28], R28 ;  /* 0x0000281c01007387 */ /* 0x0001e20000100800 */
[----:B------:R-:W-:Y:S05]  /*1920*/  @!P3 BRA `(.L_x_364) ;  /* 0x000000000078b947 */ /* 0x000fea0003800000 */
[----:B------:R-:W-:Y:S01]  /*1930*/  ISETP.NE.AND P0, PT, R6, RZ, PT ;  /* 0x000000ff0600720c */ /* 0x000fe20003f05270 */
[----:B------:R-:W-:-:S03]  /*1940*/  ULDC UR4, c[0x0][0x9f0] ;  /* 0x00027c0000047ab9 */ /* 0x000fc60000000800 */
[----:B------:R-:W-:-:S04]  /*1950*/  SEL R9, R6, UR4, P0 ;  /* 0x0000000406097c07 */ /* 0x000fc80008000000 */
[-C--:B0-----:R-:W-:Y:S02]  /*1960*/  IABS R5, R9.reuse ;  /* 0x0000000900057213 */ /* 0x081fe40000000000 */
[----:B------:R-:W-:Y:S02]  /*1970*/  IADD3 R0, R26, -0x1, R9 ;  /* 0xffffffff1a007810 */ /* 0x000fe40007ffe009 */
[----:B------:R-:W0:Y:S01]  /*1980*/  I2F.RP R4, R5 ;  /* 0x0000000500047306 */ /* 0x000e220000209400 */
[----:B------:R-:W-:-:S05]  /*1990*/  IABS R10, R9 ;  /* 0x00000009000a7213 */ /* 0x000fca0000000000 */
[----:B------:R-:W-:Y:S02]  /*19a0*/  IMAD.MOV R10, RZ, RZ, -R10 ;  /* 0x000000ffff0a7224 */ /* 0x000fe400078e0a0a */
[----:B0-----:R-:W0:Y:S02]  /*19b0*/  MUFU.RCP R4, R4 ;  /* 0x0000000400047308 */ /* 0x001e240000001000 */
[----:B0-----:R-:W-:Y:S01]  /*19c0*/  VIADD R2, R4, 0xffffffe ;  /* 0x0ffffffe04027836 */ /* 0x001fe20000000000 */
[----:B------:R-:W-:Y:S02]  /*19d0*/  IABS R4, R0 ;  /* 0x0000000000047213 */ /* 0x000fe40000000000 */
[----:B------:R-:W-:-:S03]  /*19e0*/  LOP3.LUT R0, R0, R9, RZ, 0x3c, !PT ;  /* 0x0000000900007212 */ /* 0x000fc600078e3cff */
[----:B------:R0:W1:Y:S01]  /*19f0*/  F2I.FTZ.U32.TRUNC.NTZ R3, R2 ;  /* 0x0000000200037305 */ /* 0x000062000021f000 */
[----:B------:R-:W-:Y:S01]  /*1a00*/  ISETP.GE.AND P2, PT, R0, RZ, PT ;  /* 0x000000ff0000720c */ /* 0x000fe20003f46270 */
[----:B0-----:R-:W-:Y:S02]  /*1a10*/  IMAD.MOV.U32 R2, RZ, RZ, RZ ;  /* 0x000000ffff027224 */ /* 0x001fe400078e00ff */
[----:B-1----:R-:W-:-:S04]  /*1a20*/  IMAD.MOV R6, RZ, RZ, -R3 ;  /* 0x000000ffff067224 */ /* 0x002fc800078e0a03 */
[----:B------:R-:W-:-:S04]  /*1a30*/  IMAD R7, R6, R5, RZ ;  /* 0x0000000506077224 */ /* 0x000fc800078e02ff */
[----:B------:R-:W-:-:S04]  /*1a40*/  IMAD.HI.U32 R3, R3, R7, R2 ;  /* 0x0000000703037227 */ /* 0x000fc800078e0002 */
[----:B------:R-:W-:Y:S02]  /*1a50*/  IMAD.MOV.U32 R2, RZ, RZ, R10 ;  /* 0x000000ffff027224 */ /* 0x000fe400078e000a */
[----:B------:R-:W-:-:S04]  /*1a60*/  IMAD.HI.U32 R3, R3, R4, RZ ;  /* 0x0000000403037227 */ /* 0x000fc800078e00ff */
[----:B------:R-:W-:-:S05]  /*1a70*/  IMAD R2, R3, R2, R4 ;  /* 0x0000000203027224 */ /* 0x000fca00078e0204 */
[----:B------:R-:W-:-:S13]  /*1a80*/  ISETP.GT.U32.AND P1, PT, R5, R2, PT ;  /* 0x000000020500720c */ /* 0x000fda0003f24070 */
[----:B------:R-:W-:Y:S02]  /*1a90*/  @!P1 IMAD.IADD R2, R2, 0x1, -R5 ;  /* 0x0000000102029824 */ /* 0x000fe400078e0a05 */
[----:B------:R-:W-:Y:S01]  /*1aa0*/  @!P1 VIADD R3, R3, 0x1 ;  /* 0x0000000103039836 */ /* 0x000fe20000000000 */
[----:B------:R-:W-:Y:S02]  /*1ab0*/  ISETP.NE.AND P1, PT, R9, RZ, PT ;  /* 0x000000ff0900720c */ /* 0x000fe40003f25270 */
[----:B------:R-:W-:-:S13]  /*1ac0*/  ISETP.GE.U32.AND P0, PT, R2, R5, PT ;  /* 0x000000050200720c */ /* 0x000fda0003f06070 */
[----:B------:R-:W-:-:S04]  /*1ad0*/  @P0 VIADD R3, R3, 0x1 ;  /* 0x0000000103030836 */ /* 0x000fc80000000000 */
[----:B------:R-:W-:Y:S01]  /*1ae0*/  @!P2 IMAD.MOV R3, RZ, RZ, -R3 ;  /* 0x000000ffff03a224 */ /* 0x000fe200078e0a03 */
[----:B------:R-:W-:-:S05]  /*1af0*/  @!P1 LOP3.LUT R3, RZ, R9, RZ, 0x33, !PT ;  /* 0x00000009ff039212 */ /* 0x000fca00078e33ff */
[----:B------:R-:W-:-:S07]  /*1b00*/  IMAD.MOV.U32 R7, RZ, RZ, R3 ;  /* 0x000000ffff077224 */ /* 0x000fce00078e0003 */
.L_x_364:
[----:B------:R-:W-:Y:S05]  /*1b10*/  BSYNC B0 ;  /* 0x0000000000007941 */ /* 0x000fea0003800000 */
.L_x_363:
[----:B------:R-:W-:Y:S01]  /*1b20*/  IMAD R0, R11, R7, RZ ;  /* 0x000000070b007224 */ /* 0x000fe200078e02ff */
[----:B------:R-:W-:-:S04]  /*1b30*/  PLOP3.LUT P2, PT, PT, PT, PT, 0x80, 0x0 ;  /* 0x000000000000781c */ /* 0x000fc80003f4f070 */
[C---:B------:R-:W-:Y:S01]  /*1b40*/  VIADDMNMX R7, R0.reuse, R7, R26, PT ;  /* 0x0000000700077246 */ /* 0x040fe2000380011a */
[----:B------:R-:W-:-:S04]  /*1b50*/  IMAD R0, R0, 0x80, -R8 ;  /* 0x0000008000007824 */ /* 0x000fc800078e0a08 */
[----:B------:R-:W-:Y:S01]  /*1b60*/  IMAD R2, R7, 0x80, -R8 ;  /* 0x0000008007027824 */ /* 0x000fe200078e0a08 */
[----:B------:R-:W-:-:S04]  /*1b70*/  VIMNMX R0, RZ, R0, !PT ;  /* 0x00000000ff007248 */ /* 0x000fc80007fe0100 */
[----:B------:R-:W-:Y:S02]  /*1b80*/  VIMNMX R3, R2, R41, PT ;  /* 0x0000002902037248 */ /* 0x000fe40003fe0100 */
[----:B------:R-:W-:Y:S02]  /*1b90*/  SHF.R.U32.HI R40, RZ, 0x7, R0 ;  /* 0x00000007ff287819 */ /* 0x000fe40000011600 */
[----:B------:R-:W-:-:S03]  /*1ba0*/  ISETP.GT.AND P0, PT, R3, R0, PT ;  /* 0x000000000300720c */ /* 0x000fc60003f04270 */
[----:B------:R-:W-:-:S10]  /*1bb0*/  IMAD.MOV.U32 R2, RZ, RZ, R40 ;  /* 0x000000ffff027224 */ /* 0x000fd400078e0028 */
[----:B------:R-:W-:-:S05]  /*1bc0*/  @P0 VIADD R3, R3, 0x7f ;  /* 0x0000007f03030836 */ /* 0x000fca0000000000 */
[----:B------:R-:W-:-:S04]  /*1bd0*/  @P0 SHF.R.S32.HI R0, RZ, 0x1f, R3 ;  /* 0x0000001fff000819 */ /* 0x000fc80000011403 */
[----:B------:R-:W-:-:S04]  /*1be0*/  @P0 LEA.HI R0, R0, R3, RZ, 0x7 ;  /* 0x0000000300000211 */ /* 0x000fc800078f38ff */
[----:B------:R-:W-:-:S04]  /*1bf0*/  @P0 SHF.R.S32.HI R2, RZ, 0x7, R0 ;  /* 0x00000007ff020819 */ /* 0x000fc80000011400 */
[----:B------:R-:W-:-:S13]  /*1c00*/  ISETP.GT.AND P0, PT, R2, R40, PT ;  /* 0x000000280200720c */ /* 0x000fda0003f04270 */
[----:B------:R-:W-:Y:S05]  /*1c10*/  @!P0 BRA `(.L_x_365) ;  /* 0x00000050001c8947 */ /* 0x000fea0003800000 */
[----:B------:R-:W-:Y:S01]  /*1c20*/  VIADD R0, R18, 0x13800 ;  /* 0x0001380012007836 */ /* 0x000fe20000000000 */
[----:B------:R-:W-:Y:S04]  /*1c30*/  BSSY B6, `(.L_x_366) ;  /* 0x0000013000067945 */ /* 0x000fe80003800000 */
[----:B------:R-:W-:-:S13]  /*1c40*/  LOP3.LUT P0, RZ, R0, 0x9f, RZ, 0xc0, !PT ;  /* 0x0000009f00ff7812 */ /* 0x000fda000780c0ff */
[----:B------:R-:W-:Y:S05]  /*1c50*/  @!P0 BRA `(.L_x_367) ;  /* 0x0000000000408947 */ /* 0x000fea0003800000 */
[----:B------:R-:W-:Y:S01]  /*1c60*/  MOV R14, 0x0 ;  /* 0x00000000000e7802 */ /* 0x000fe20000000f00 */
[----:B------:R-:W-:Y:S01]  /*1c70*/  ULDC.64 UR4, c[0x4][0x98] ;  /* 0x0100260000047ab9 */ /* 0x000fe20000000a00 */
[----:B------:R-:W-:Y:S01]  /*1c80*/  ULDC.64 UR6, c[0x4][0x20] ;  /* 0x0100080000067ab9 */ /* 0x000fe20000000a00 */
[----:B0-----:R-:W-:Y:S01]  /*1c90*/  IMAD.U32 R4, RZ, RZ, UR4 ;  /* 0x00000004ff047e24 */ /* 0x001fe2000f8e00ff */
[----:B------:R-:W-:Y:S01]  /*1ca0*/  MOV R12, 0x1 ;  /* 0x00000001000c7802 */ /* 0x000fe20000000f00 */
        /* <DEDUP_REMOVED lines=8> */
[----:B------:R-:W-:-:S07]  /*1d30*/  IMAD.MOV.U32 R13, RZ, RZ, RZ ;  /* 0x000000ffff0d7224 */ /* 0x000fce00078e00ff */
[----:B------:R-:W-:-:S07]  /*1d40*/  LEPC R20, `(.L_x_367) ;  /* 0x000000001014794e */ /* 0x000fce0000000000 */
[----:B0----5:R-:W-:Y:S05]  /*1d50*/  CALL.ABS.NOINC R14 ;  /* 0x000000000e007343 */ /* 0x021fea0003c00000 */
.L_x_367:
[----:B------:R-:W-:Y:S05]  /*1d60*/  BSYNC B6 ;  /* 0x0000000000067941 */ /* 0x000fea0003800000 */
.L_x_366:
[----:B------:R-:W-:Y:S01]  /*1d70*/  VIADD R0, R18, 0x9000 ;  /* 0x0000900012007836 */ /* 0x000fe20000000000 */
[----:B------:R-:W-:Y:S04]  /*1d80*/  BSSY B6, `(.L_x_368) ;  /* 0x0000013000067945 */ /* 0x000fe80003800000 */
[----:B------:R-:W-:-:S13]  /*1d90*/  LOP3.LUT P0, RZ, R0, 0x9f, RZ, 0xc0, !PT ;  /* 0x0000009f00ff7812 */ /* 0x000fda000780c0ff */
[----:B------:R-:W-:Y:S05]  /*1da0*/  @!P0 BRA `(.L_x_369) ;  /* 0x0000000000408947 */ /* 0x000fea0003800000 */
[----:B------:R-:W-:Y:S01]  /*1db0*/  MOV R14, 0x0 ;  /* 0x00000000000e7802 */ /* 0x000fe20000000f00 */
[----:B------:R-:W-:Y:S01]  /*1dc0*/  ULDC.64 UR4, c[0x4][0x98] ;  /* 0x0100260000047ab9 */ /* 0x000fe20000000a00 */
[----:B------:R-:W-:Y:S01]  /*1dd0*/  ULDC.64 UR6, c[0x4][0x20] ;  /* 0x0100080000067ab9 */ /* 0x000fe20000000a00 */
[----:B0-----:R-:W-:Y:S02]  /*1de0*/  IMAD.U32 R4, RZ, RZ, UR4 ;  /* 0x00000004ff047e24 */ /* 0x001fe4000f8e00ff */
        /* <DEDUP_REMOVED lines=12> */
.L_x_369:
[----:B------:R-:W-:Y:S05]  /*1eb0*/  BSYNC B6 ;  /* 0x0000000000067941 */ /* 0x000fea0003800000 */
.L_x_368:
[----:B0-----:R-:W2:Y:S01]  /*1ec0*/  LDL R11, [R1+0x8] ;  /* 0x00000800010b7983 */ /* 0x001ea20000100800 */
[----:B------:R-:W-:Y:S01]  /*1ed0*/  ULDC.64 UR4, c[0x0][0x9f8] ;  /* 0x00027e0000047ab9 */ /* 0x000fe20000000a00 */
[----:B------:R-:W-:Y:S01]  /*1ee0*/  IMAD.MOV.U32 R68, RZ, RZ, R30 ;  /* 0x000000ffff447224 */ /* 0x000fe200078e001e */
[----:B------:R-:W-:Y:S01]  /*1ef0*/  ISETP.NE.U32.AND P0, PT, RZ, UR4, PT ;  /* 0x00000004ff007c0c */ /* 0x000fe2000bf05070 */
[----:B------:R-:W3:Y:S01]  /*1f00*/  LDL R8, [R1+0x98] ;  /* 0x0000980001087983 */ /* 0x000ee20000100800 */
[----:B------:R-:W0:Y:S02]  /*1f10*/  LDC.64 R60, c[0x0][0x3f8] ;  /* 0x0000fe00ff3c7b82 */ /* 0x000e240000000a00 */
[----:B------:R-:W-:Y:S01]  /*1f20*/  ISETP.NE.AND.EX P0, PT, RZ, UR5, PT, P0 ;  /* 0x00000005ff007c0c */ /* 0x000fe2000bf05300 */
[----:B------:R-:W4:Y:S05]  /*1f30*/  LDL R10, [R1+0x20] ;  /* 0x00002000010a7983 */ /* 0x000f2a0000100800 */
[----:B------:R-:W1:Y:S07]  /*1f40*/  LDC R55, c[0x0][0x3f4] ;  /* 0x0000fd00ff377b82 */ /* 0x000e6e0000000800 */
[----:B------:R-:W-:Y:S01]  /*1f50*/  @P0 IADD3 R4, P1, R32, UR4, RZ ;  /* 0x0000000420040c10 */ /* 0x000fe2000ff3e0ff */
[----:B------:R-:W1:Y:S01]  /*1f60*/  LDC.64 R58, c[0x0][0x408] ;  /* 0x00010200ff3a7b82 */ /* 0x000e620000000a00 */
[----:B------:R-:W-:Y:S01]  /*1f70*/  VIADD R67, R16, 0x20 ;  /* 0x0000002010437836 */ /* 0x000fe20000000000 */
[----:B------:R-:W-:Y:S01]  /*1f80*/  ULDC UR4, c[0x0][0x2f4] ;  /* 0x0000bd0000047ab9 */ /* 0x000fe20000000800 */
[----:B------:R-:W-:-:S05]  /*1f90*/  @P0 IADD3.X R5, R31, UR5, RZ, P1, !PT ;  /* 0x000000051f050c10 */ /* 0x000fca0008ffe4ff */
[----:B------:R0:W4:Y:S01]  /*1fa0*/  @P0 LDG.E R68, desc[UR40][R4.64] ;  /* 0x0000002804440981 */ /* 0x000122000c1e1900 */
[----:B------:R-:W-:-:S04]  /*1fb0*/  ISETP.GE.AND P1, PT, R67, UR4, PT ;  /* 0x0000000443007c0c */ /* 0x000fc8000bf26270 */
[----:B------:R-:W-:Y:S02]  /*1fc0*/  SEL R3, RZ, 0xffffffff, P1 ;  /* 0xffffffffff037807 */ /* 0x000fe40000800000 */
[----:B------:R-:W-:-:S03]  /*1fd0*/  ISETP.GE.AND P0, PT, R16, UR4, PT ;  /* 0x0000000410007c0c */ /* 0x000fc6000bf06270 */
[----:B0-----:R-:W-:Y:S01]  /*1fe0*/  IMAD.SHL.U32 R5, R3, 0x2, RZ ;  /* 0x0000000203057824 */ /* 0x001fe200078e00ff */
[----:B------:R-:W-:Y:S02]  /*1ff0*/  SHF.R.S32.HI R3, RZ, 0x1f, R155 ;  /* 0x0000001fff037819 */ /* 0x000fe4000001149b */
[----:B------:R-:W-:Y:S02]  /*2000*/  SEL R0, RZ, 0x1, P0 ;  /* 0x00000001ff007807 */ /* 0x000fe40000000000 */
[----:B------:R-:W-:Y:S01]  /*2010*/  SHF.R.S32.HI R153, RZ, 0x1f, R152 ;  /* 0x0000001fff997819 */ /* 0x000fe20000011498 */
[----:B------:R-:W-:Y:S01]  /*2020*/  IMAD R4, R3, R60, RZ ;  /* 0x0000003c03047224 */ /* 0x000fe200078e02ff */
[----:B------:R-:W-:Y:S02]  /*2030*/  SHF.R.S32.HI R17, RZ, 0x1f, R16 ;  /* 0x0000001fff117819 */ /* 0x000fe40000011410 */
[-C--:B-1----:R-:W-:Y:S02]  /*2040*/  ISETP.GE.AND P0, PT, R16, R55.reuse, PT ;  /* 0x000000371000720c */ /* 0x082fe40003f06270 */
[----:B------:R-:W-:Y:S01]  /*2050*/  ISETP.GE.AND P2, PT, R67, R55, PT ;  /* 0x000000374300720c */ /* 0x000fe20003f46270 */
[----:B------:R-:W-:Y:S01]  /*2060*/  IMAD R6, R3, R58, RZ ;  /* 0x0000003a03067224 */ /* 0x000fe200078e02ff */
[----:B------:R-:W-:Y:S01]  /*2070*/  LOP3.LUT R0, R5, 0x2, R0, 0xe2, !PT ;  /* 0x0000000205007812 */ /* 0x000fe200078ee200 */
[----:B------:R-:W-:Y:S01]  /*2080*/  IMAD R5, R155, R61, R4 ;  /* 0x0000003d9b057224 */ /* 0x000fe200078e0204 */
[----:B------:R-:W-:Y:S01]  /*2090*/  SEL R3, R55, RZ, P0 ;  /* 0x000000ff37037207 */ /* 0x000fe20000000000 */
[----:B------:R-:W-:Y:S01]  /*20a0*/  IMAD.WIDE.U32 R46, R155, R60, R152 ;  /* 0x0000003c9b2e7225 */ /* 0x000fe200078e0098 */
[----:B------:R-:W-:-:S03]  /*20b0*/  SEL R4, R55, RZ, P2 ;  /* 0x000000ff37047207 */ /* 0x000fc60001000000 */
[----:B------:R-:W-:-:S04]  /*20c0*/  IMAD.WIDE.U32 R44, R155, R60, R16 ;  /* 0x0000003c9b2c7225 */ /* 0x000fc800078e0010 */
[----:B------:R-:W-:Y:S02]  /*20d0*/  IMAD.IADD R47, R47, 0x1, R5 ;  /* 0x000000012f2f7824 */ /* 0x000fe400078e0205 */
[----:B------:R-:W-:Y:S02]  /*20e0*/  IMAD.IADD R45, R5, 0x1, R45 ;  /* 0x00000001052d7824 */ /* 0x000fe400078e022d */
[----:B------:R-:W-:Y:S02]  /*20f0*/  IMAD.IADD R3, R16, 0x1, R3 ;  /* 0x0000000110037824 */ /* 0x000fe400078e0203 */
[----:B------:R-:W-:Y:S02]  /*2100*/  IMAD.IADD R5, R67, 0x1, R4 ;  /* 0x0000000143057824 */ /* 0x000fe400078e0204 */
[----:B------:R-:W-:Y:S01]  /*2110*/  IMAD R9, R155, R59, R6 ;  /* 0x0000003b9b097224 */ /* 0x000fe200078e0206 */
[----:B------:R-:W-:Y:S02]  /*2120*/  SHF.R.S32.HI R4, RZ, 0x1f, R3 ;  /* 0x0000001fff047819 */ /* 0x000fe40000011403 */
[----:B------:R-:W-:-:S02]  /*2130*/  SHF.R.S32.HI R6, RZ, 0x1f, R5 ;  /* 0x0000001fff067819 */ /* 0x000fc40000011405 */
[----:B------:R-:W-:Y:S02]  /*2140*/  LEA.HI R65, R4, R3, RZ, 0x4 ;  /* 0x0000000304417211 */ /* 0x000fe400078f20ff */
[----:B------:R-:W-:Y:S02]  /*2150*/  LEA.HI R64, R6, R5, RZ, 0x4 ;  /* 0x0000000506407211 */ /* 0x000fe400078f20ff */
[----:B------:R-:W-:Y:S02]  /*2160*/  LEA.HI R3, R4, R3, RZ, 0x5 ;  /* 0x0000000304037211 */ /* 0x000fe400078f28ff */
[----:B------:R-:W-:-:S03]  /*2170*/  LEA.HI R5, R6, R5, RZ, 0x5 ;  /* 0x0000000506057211 */ /* 0x000fc600078f28ff */
[----:B------:R-:W-:Y:S02]  /*2180*/  IMAD.SHL.U32 R4, R3, 0x80, RZ ;  /* 0x0000008003047824 */ /* 0x000fe400078e00ff */
[----:B------:R-:W-:-:S03]  /*2190*/  IMAD.SHL.U32 R6, R5, 0x80, RZ ;  /* 0x0000008005067824 */ /* 0x000fc600078e00ff */
[----:B------:R-:W-:Y:S02]  /*21a0*/  LOP3.LUT R4, R4, 0xfffff000, RZ, 0xc0, !PT ;  /* 0xfffff00004047812 */ /* 0x000fe400078ec0ff */
[----:B------:R-:W-:Y:S01]  /*21b0*/  LOP3.LUT R6, R6, 0xfffff000, RZ, 0xc0, !PT ;  /* 0xfffff00006067812 */ /* 0x000fe200078ec0ff */
[----:B------:R-:W0:Y:S01]  /*21c0*/  S2R R30, SR_TID.X ;  /* 0x00000000001e7919 */ /* 0x000e220000002100 */
[----:B------:R-:W-:Y:S02]  /*21d0*/  ISETP.GE.AND P1, PT, R23, UR4, PT ;  /* 0x0000000417007c0c */ /* 0x000fe4000bf26270 */
[----:B------:R-:W-:-:S04]  /*21e0*/  LOP3.LUT R28, R28, 0xfffffffe, RZ, 0xc0, !PT ;  /* 0xfffffffe1c1c7812 */ /* 0x000fc800078ec0ff */
[----:B------:R-:W-:-:S04]  /*21f0*/  @P2 LOP3.LUT R28, R28, 0x1, RZ, 0xfc, !PT ;  /* 0x000000011c1c2812 */ /* 0x000fc800078efcff */
[----:B------:R-:W-:-:S04]  /*2200*/  LOP3.LUT R28, R28, 0xfffffffd, RZ, 0xc0, !PT ;  /* 0xfffffffd1c1c7812 */ /* 0x000fc800078ec0ff */
[----:B------:R-:W-:-:S05]  /*2210*/  @P1 LOP3.LUT R28, R28, 0x2, RZ, 0xfc, !PT ;  /* 0x000000021c1c1812 */ /* 0x000fca00078efcff */
[----:B------:R1:W-:Y:S01]  /*2220*/  STL [R1+0x28], R28 ;  /* 0x0000281c01007387 */ /* 0x0003e20000100800 */
[----:B-----5:R-:W-:Y:S01]  /*2230*/  SHF.R.S32.HI R7, RZ, 0x1f, R27 ;  /* 0x0000001fff077819 */ /* 0x020fe2000001141b */
[----:B------:R-:W-:-:S04]  /*2240*/  IMAD.WIDE.U32 R42, R155, R58, R152 ;  /* 0x0000003a9b2a7225 */ /* 0x000fc800078e0098 */
[----:B------:R-:W-:-:S04]  /*2250*/  IMAD.WIDE.U32 R20, R155, R58, R16 ;  /* 0x0000003a9b147225 */ /* 0x000fc800078e0010 */
[----:B------:R-:W-:Y:S02]  /*2260*/  IMAD.IADD R43, R43, 0x1, R9 ;  /* 0x000000012b2b7824 */ /* 0x000fe400078e0209 */
[----:B------:R-:W-:Y:S02]  /*2270*/  IMAD.IADD R21, R9, 0x1, R21 ;  /* 0x0000000109157824 */ /* 0x000fe400078e0215 */
[----:B------:R-:W-:-:S04]  /*2280*/  IMAD.WIDE.U32 R46, R27, R60, R46 ;  /* 0x0000003c1b2e7225 */ /* 0x000fc800078e002e */
[----:B------:R-:W-:Y:S01]  /*2290*/  IMAD.WIDE.U32 R42, R27, R58, R42 ;  /* 0x0000003a1b2a7225 */ /* 0x000fe200078e002a */
[----:B------:R-:W-:-:S03]  /*22a0*/  LOP3.LUT R54, R0, 0x1, RZ, 0xc0, !PT ;  /* 0x0000000100367812 */ /* 0x000fc600078ec0ff */
[----:B------:R-:W-:Y:S01]  /*22b0*/  IMAD.WIDE.U32 R44, R27, R60, R44 ;  /* 0x0000003c1b2c7225 */ /* 0x000fe200078e002c */
[----:B------:R-:W-:-:S03]  /*22c0*/  LOP3.LUT R53, R0, 0x2, RZ, 0xc0, !PT ;  /* 0x0000000200357812 */ /* 0x000fc600078ec0ff */
[----:B------:R-:W-:Y:S01]  /*22d0*/  IMAD.WIDE.U32 R20, R27, R58, R20 ;  /* 0x0000003a1b147225 */ /* 0x000fe200078e0014 */
[----:B------:R-:W-:-:S03]  /*22e0*/  LOP3.LUT R48, R65, 0xfffffff0, RZ, 0xc0, !PT ;  /* 0xfffffff041307812 */ /* 0x000fc600078ec0ff */
[----:B------:R-:W-:Y:S02]  /*22f0*/  IMAD.IADD R66, R66, 0x1, R29 ;  /* 0x0000000142427824 */ /* 0x000fe400078e021d */
[----:B------:R-:W-:Y:S01]  /*2300*/  IMAD.SHL.U32 R55, R55, 0x2, RZ ;  /* 0x0000000237377824 */ /* 0x000fe200078e00ff */
[C---:B--2---:R-:W-:Y:S02]  /*2310*/  LOP3.LUT R3, R11.reuse, 0x10, R65, 0xf8, !PT ;  /* 0x000000100b037812 */ /* 0x044fe400078ef841 */
[----:B------:R-:W-:Y:S02]  /*2320*/  LOP3.LUT R5, R11, 0x10, R64, 0xf8, !PT ;  /* 0x000000100b057812 */ /* 0x000fe400078ef840 */
[-C--:B---3--:R-:W-:Y:S02]  /*2330*/  LOP3.LUT R3, R3, R8.reuse, RZ, 0x3c, !PT ;  /* 0x0000000803037212 */ /* 0x088fe400078e3cff */
[----:B------:R-:W-:Y:S02]  /*2340*/  LOP3.LUT R5, R5, R8, RZ, 0x3c, !PT ;  /* 0x0000000805057212 */ /* 0x000fe400078e3cff */
[----:B----4-:R-:W-:-:S02]  /*2350*/  IADD3 R63, R3, R4, R10 ;  /* 0x00000004033f7210 */ /* 0x010fc40007ffe00a */
[----:B------:R-:W-:Y:S02]  /*2360*/  IADD3 R62, R5, R6, R10 ;  /* 0x00000006053e7210 */ /* 0x000fe40007ffe00a */
[----:B------:R-:W2:Y:S01]  /*2370*/  S2R R10, SR_TID.X ;  /* 0x00000000000a7919 */ /* 0x000ea20000002100 */
[C---:B------:R-:W-:Y:S02]  /*2380*/  IMAD R8, R7.reuse, R60, RZ ;  /* 0x0000003c07087224 */ /* 0x040fe400078e02ff */
[----:B------:R-:W-:Y:S02]  /*2390*/  IMAD R4, R7, R58, RZ ;  /* 0x0000003a07047224 */ /* 0x000fe400078e02ff */
[C---:B------:R-:W-:Y:S02]  /*23a0*/  IMAD R51, R27.reuse, R61, R8 ;  /* 0x0000003d1b337224 */ /* 0x040fe400078e0208 */
[----:B------:R-:W-:Y:S01]  /*23b0*/  IMAD R49, R27, R59, R4 ;  /* 0x0000003b1b317224 */ /* 0x000fe200078e0204 */
[----:B------:R-:W-:Y:S01]  /*23c0*/  SHF.L.U64.HI R61, R60, 0x7, R61 ;  /* 0x000000073c3d7819 */ /* 0x000fe2000001023d */
[----:B------:R-:W-:Y:S01]  /*23d0*/  IMAD.IADD R52, R47, 0x1, R51 ;  /* 0x000000012f347824 */ /* 0x000fe200078e0233 */
[----:B------:R-:W-:Y:S01]  /*23e0*/  SHF.L.U64.HI R59, R58, 0x7, R59 ;  /* 0x000000073a3b7819 */ /* 0x000fe2000001023b */
[----:B------:R-:W-:Y:S01]  /*23f0*/  IMAD.IADD R50, R43, 0x1, R49 ;  /* 0x000000012b327824 */ /* 0x000fe200078e0231 */
[----:B------:R-:W-:Y:S01]  /*2400*/  LOP3.LUT R3, R64, 0xfffffff0, RZ, 0xc0, !PT ;  /* 0xfffffff040037812 */ /* 0x000fe200078ec0ff */
[----:B------:R-:W-:-:S02]  /*2410*/  IMAD.SHL.U32 R60, R60, 0x80, RZ ;  /* 0x000000803c3c7824 */ /* 0x000fc400078e00ff */
[----:B--2---:R-:W-:-:S05]  /*2420*/  VIADD R31, R10, 0xffffff80 ;  /* 0xffffff800a1f7836 */ /* 0x004fca0000000000 */
[----:B------:R-:W-:-:S04]  /*2430*/  LEA.HI R11, R31, R31, RZ, 0x1 ;  /* 0x0000001f1f0b7211 */ /* 0x000fc800078f08ff */
[----:B------:R-:W-:Y:S02]  /*2440*/  LOP3.LUT R11, R11, 0xfffffffe, RZ, 0xc0, !PT ;  /* 0xfffffffe0b0b7812 */ /* 0x000fe400078ec0ff */
[----:B0-----:R-:W-:Y:S02]  /*2450*/  SHF.R.U32.HI R10, RZ, 0x7, R30 ;  /* 0x00000007ff0a7819 */ /* 0x001fe4000001161e */
[----:B------:R-:W-:Y:S01]  /*2460*/  IADD3 R11, R31, -R11, RZ ;  /* 0x8000000b1f0b7210 */ /* 0x000fe20007ffe0ff */
[----:B------:R-:W-:Y:S01]  /*2470*/  IMAD.SHL.U32 R58, R58, 0x80, RZ ;  /* 0x000000803a3a7824 */ /* 0x000fe200078e00ff */
[----:B------:R-:W-:Y:S01]  /*2480*/  SHF.R.S32.HI R0, RZ, 0x1f, R68 ;  /* 0x0000001fff007819 */ /* 0x000fe20000011444 */
[----:B------:R-:W-:Y:S02]  /*2490*/  VIADD R56, R10, 0x8 ;  /* 0x000000080a387836 */ /* 0x000fe40000000000 */
[----:B------:R-:W-:Y:S02]  /*24a0*/  IMAD R57, R11, 0xc0, R155 ;  /* 0x000000c00b397824 */ /* 0x000fe400078e029b */
[----:B------:R-:W-:-:S02]  /*24b0*/  IMAD.IADD R51, R51, 0x1, R45 ;  /* 0x0000000133337824 */ /* 0x000fc400078e022d */
[----:B-1----:R-:W-:-:S07]  /*24c0*/  IMAD.IADD R49, R49, 0x1, R21 ;  /* 0x0000000131317824 */ /* 0x002fce00078e0215 */
.L_x_412:
[----:B------:R-:W2:Y:S01]  /*24d0*/  LDL R13, [R1+0x30] ;  /* 0x00003000010d7983 */ /* 0x000ea20000100800 */
[----:B------:R-:W0:Y:S01]  /*24e0*/  LDC R74, c[0x0][0x430] ;  /* 0x00010c00ff4a7b82 */ /* 0x000e220000000800 */
[----:B------:R-:W-:Y:S02]  /*24f0*/  VIADD R2, R2, 0xffffffff ;  /* 0xffffffff02027836 */ /* 0x000fe40000000000 */
[----:B------:R-:W-:Y:S02]  /*2500*/  IMAD.MOV.U32 R75, RZ, RZ, RZ ;  /* 0x000000ffff4b7224 */ /* 0x000fe400078e00ff */
[----:B-1----:R-:W-:-:S03]  /*2510*/  IMAD R4, R2, 0x80, R57 ;  /* 0x0000008002047824 */ /* 0x002fc600078e0239 */
[----:B------:R-:W1:Y:S01]  /*2520*/  LDC R77, c[0x0][0x3f4] ;  /* 0x0000fd00ff4d7b82 */ /* 0x000e620000000800 */
[----:B------:R-:W-:Y:S01]  /*2530*/  IMAD.IADD R12, R66, 0x1, R4 ;  /* 0x00000001420c7824 */ /* 0x000fe200078e0204 */
[----:B------:R-:W-:-:S03]  /*2540*/  ISETP.GE.AND P1, PT, R4, R41, PT ;  /* 0x000000290400720c */ /* 0x000fc60003f26270 */
[----:B------:R-:W-:Y:S01]  /*2550*/  IMAD.MOV.U32 R8, RZ, RZ, R12 ;  /* 0x000000ffff087224 */ /* 0x000fe200078e000c */
[----:B------:R-:W-:Y:S02]  /*2560*/  ISETP.GT.OR P1, PT, R57, 0x7f, P1 ;  /* 0x0000007f3900780c */ /* 0x000fe40000f24670 */
[----:B0-----:R-:W-:-:S11]  /*2570*/  ISETP.NE.AND P2, PT, R74, 0x1, PT ;  /* 0x000000014a00780c */ /* 0x001fd60003f45270 */
[----:B------:R-:W0:Y:S08]  /*2580*/  @!P1 LDC.64 R6, c[0x0][0x428] ;  /* 0x00010a00ff069b82 */ /* 0x000e300000000a00 */
[----:B---3--:R-:W3:Y:S08]  /*2590*/  @!P1 LDC.64 R4, c[0x0][0x418] ;  /* 0x00010600ff049b82 */ /* 0x008ef00000000a00 */
[----:B------:R-:W4:Y:S08]  /*25a0*/  @P2 LDC R9, c[0x0][0x434] ;  /* 0x00010d00ff092b82 */ /* 0x000f300000000800 */
[----:B------:R-:W1:Y:S01]  /*25b0*/  @P2 LDC R10, c[0x0][0x438] ;  /* 0x00010e00ff0a2b82 */ /* 0x000e620000000800 */
[----:B----4-:R-:W-:-:S05]  /*25c0*/  @P2 IMAD.HI.U32 R9, R12, R9, RZ ;  /* 0x000000090c092227 */ /* 0x010fca00078e00ff */
[----:B-1----:R-:W-:Y:S01]  /*25d0*/  @P2 SHF.R.U32.HI R8, RZ, R10, R9 ;  /* 0x0000000aff082219 */ /* 0x002fe20000011609 */
[----:B0-----:R-:W-:-:S03]  /*25e0*/  @!P1 IMAD R10, R0, R6, RZ ;  /* 0x00000006000a9224 */ /* 0x001fc600078e02ff */
[----:B------:R-:W-:Y:S01]  /*25f0*/  @!P1 SHF.R.S32.HI R9, RZ, 0x1f, R8 ;  /* 0x0000001fff099819 */ /* 0x000fe20000011408 */
[C---:B------:R-:W-:Y:S02]  /*2600*/  @!P1 IMAD R11, R68.reuse, R7, R10 ;  /* 0x00000007440b9224 */ /* 0x040fe400078e020a */
[----:B------:R-:W-:-:S04]  /*2610*/  @!P1 IMAD.WIDE.U32 R6, R68, R6, R8 ;  /* 0x0000000644069225 */ /* 0x000fc800078e0008 */
[----:B------:R-:W-:Y:S01]  /*2620*/  @!P1 IMAD.IADD R7, R7, 0x1, R11 ;  /* 0x0000000107079824 */ /* 0x000fe200078e020b */
[----:B---3--:R-:W-:-:S04]  /*2630*/  @!P1 LEA R4, P2, R6, R4, 0x2 ;  /* 0x0000000406049211 */ /* 0x008fc800078410ff */
[----:B------:R-:W-:Y:S02]  /*2640*/  @!P1 LEA.HI.X R5, R6, R5, R7, 0x2, P2 ;  /* 0x0000000506059211 */ /* 0x000fe400010f1407 */
[----:B------:R-:W-:Y:S01]  /*2650*/  ISETP.GE.AND P2, PT, R77, 0x1, PT ;  /* 0x000000014d00780c */ /* 0x000fe20003f46270 */
[----:B------:R-:W-:Y:S01]  /*2660*/  IMAD.MOV R7, RZ, RZ, -R8 ;  /* 0x000000ffff077224 */ /* 0x000fe200078e0a08 */
[----:B------:R-:W-:Y:S05]  /*2670*/  YIELD ;  /* 0x0000000000007946 */ /* 0x000fea0003800000 */
[----:B------:R-:W-:Y:S01]  /*2680*/  BSSY B0, `(.L_x_370) ;  /* 0x0000411000007945 */ /* 0x000fe20003800000 */
[----:B------:R0:W5:Y:S01]  /*2690*/  @!P1 LDG.E R75, desc[UR40][R4.64] ;  /* 0x00000028044b9981 */ /* 0x000162000c1e1900 */
[----:B------:R-:W-:Y:S01]  /*26a0*/  IMAD R74, R74, R7, R12 ;  /* 0x000000074a4a7224 */ /* 0x000fe200078e020c */
[----:B------:R-:W-:Y:S01]  /*26b0*/  ISETP.GT.AND P1, PT, R2, R40, PT ;  /* 0x000000280200720c */ /* 0x000fe20003f24270 */
[----:B--2---:R-:W-:-:S04]  /*26c0*/  IMAD R69, R19, 0x3000, R13 ;  /* 0x0000300013457824 */ /* 0x004fc800078e020d */
[----:B------:R-:W-:Y:S01]  /*26d0*/  IMAD.IADD R69, R18, 0x1, R69 ;  /* 0x0000000112457824 */ /* 0x000fe200078e0245 */
[----:B0-----:R-:W-:Y:S07]  /*26e0*/  @!P2 BRA `(.L_x_371) ;  /* 0x0000003c0050a947 */ /* 0x001fee0003800000 */
[----:B------:R-:W-:Y:S01]  /*26f0*/  SHF.R.S32.HI R73, RZ, 0x1f, R74 ;  /* 0x0000001fff497819 */ /* 0x000fe2000001144a */
[----:B------:R-:W-:Y:S01]  /*2700*/  ULDC.64 UR4, c[0x0][0x300] ;  /* 0x0000c00000047ab9 */ /* 0x000fe20000000a00 */
[----:B-----5:R-:W-:Y:S01]  /*2710*/  SHF.R.S32.HI R72, RZ, 0x1f, R75 ;  /* 0x0000001fff487819 */ /* 0x020fe2000001144b */
[----:B------:R-:W-:Y:S01]  /*2720*/  IMAD.WIDE.U32 R4, R74, UR4, RZ ;  /* 0x000000044a047c25 */ /* 0x000fe2000f8e00ff */
[----:B------:R-:W-:-:S03]  /*2730*/  ULDC.64 UR6, c[0x0][0x2e8] ;  /* 0x0000ba0000067ab9 */ /* 0x000fc60000000a00 */
[----:B------:R-:W-:Y:S02]  /*2740*/  IMAD R7, R73, UR4, RZ ;  /* 0x0000000449077c24 */ /* 0x000fe4000f8e02ff */
[----:B------:R-:W-:Y:S02]  /*2750*/  IMAD R8, R59, R2, RZ ;  /* 0x000000023b087224 */ /* 0x000fe400078e02ff */
[----:B------:R-:W-:Y:S01]  /*2760*/  IMAD R7, R74, UR5, R7 ;  /* 0x000000054a077c24 */ /* 0x000fe2000f8e0207 */
[----:B------:R-:W-:Y:S01]  /*2770*/  ULDC.64 UR4, c[0x0][0x310] ;  /* 0x0000c40000047ab9 */ /* 0x000fe20000000a00 */
[----:B------:R-:W-:Y:S02]  /*2780*/  IMAD R71, R2, -0x80, R41 ;  /* 0xffffff8002477824 */ /* 0x000fe400078e0229 */
[----:B------:R-:W-:Y:S02]  /*2790*/  IMAD R6, R72, UR4, RZ ;  /* 0x0000000448067c24 */ /* 0x000fe4000f8e02ff */
[----:B------:R-:W-:Y:S01]  /*27a0*/  IMAD.IADD R5, R5, 0x1, R7 ;  /* 0x0000000105057824 */ /* 0x000fe200078e0207 */
[----:B------:R-:W-:Y:S01]  /*27b0*/  VIMNMX R71, R71, 0x80, PT ;  /* 0x0000008047477848 */ /* 0x000fe20003fe0100 */
[----:B------:R-:W-:-:S02]  /*27c0*/  IMAD R7, R75, UR5, R6 ;  /* 0x000000054b077c24 */ /* 0x000fc4000f8e0206 */
[----:B------:R-:W-:Y:S01]  /*27d0*/  IMAD.WIDE.U32 R4, R75, UR4, R4 ;  /* 0x000000044b047c25 */ /* 0x000fe2000f8e0004 */
[----:B------:R-:W-:-:S03]  /*27e0*/  ULDC.64 UR4, c[0x0][0x308] ;  /* 0x0000c20000047ab9 */ /* 0x000fc60000000a00 */
[----:B------:R-:W-:Y:S01]  /*27f0*/  IMAD.IADD R5, R5, 0x1, R7 ;  /* 0x0000000105057824 */ /* 0x000fe200078e0207 */
[----:B------:R-:W-:Y:S01]  /*2800*/  SHF.R.S32.HI R7, RZ, 0x1f, R2 ;  /* 0x0000001fff077819 */ /* 0x000fe20000011402 */
[----:B------:R-:W-:Y:S02]  /*2810*/  IMAD R6, R61, R2, RZ ;  /* 0x000000023d067224 */ /* 0x000fe400078e02ff */
[C---:B------:R-:W-:Y:S01]  /*2820*/  IMAD.WIDE.U32 R4, R22.reuse, UR4, R4 ;  /* 0x0000000416047c25 */ /* 0x040fe2000f8e0004 */
[----:B------:R-:W-:Y:S02]  /*2830*/  ULDC.U8 UR4, c[0x0][0x410] ;  /* 0x0001040000047ab9 */ /* 0x000fe40000000000 */
[----:B------:R-:W-:Y:S01]  /*2840*/  ISETP.NE.AND P2, PT, RZ, UR4, PT ;  /* 0x00000004ff007c0c */ /* 0x000fe2000bf45270 */
[----:B------:R-:W-:Y:S01]  /*2850*/  IMAD R78, R22, UR5, R5 ;  /* 0x00000005164e7c24 */ /* 0x000fe2000f8e0205 */
[----:B------:R-:W-:Y:S01]  /*2860*/  IADD3 R79, P3, R4, UR6, RZ ;  /* 0x00000006044f7c10 */ /* 0x000fe2000ff7e0ff */
[----:B------:R-:W-:-:S02]  /*2870*/  IMAD R9, R7, R60, R6 ;  /* 0x0000003c07097224 */ /* 0x000fc400078e0206 */
[----:B------:R-:W-:Y:S01]  /*2880*/  IMAD R7, R7, R58, R8 ;  /* 0x0000003a07077224 */ /* 0x000fe200078e0208 */
[----:B------:R-:W-:Y:S01]  /*2890*/  IADD3.X R78, R78, UR7, RZ, P3, !PT ;  /* 0x000000074e4e7c10 */ /* 0x000fe20009ffe4ff */
[----:B------:R-:W-:-:S04]  /*28a0*/  IMAD.WIDE.U32 R12, R60, R2, RZ ;  /* 0x000000023c0c7225 */ /* 0x000fc800078e00ff */
[----:B------:R-:W-:-:S04]  /*28b0*/  IMAD.WIDE.U32 R10, R58, R2, RZ ;  /* 0x000000023a0a7225 */ /* 0x000fc800078e00ff */
[----:B------:R-:W-:Y:S02]  /*28c0*/  IMAD.IADD R14, R13, 0x1, R9 ;  /* 0x000000010d0e7824 */ /* 0x000fe400078e0209 */
[----:B------:R-:W-:Y:S01]  /*28d0*/  IMAD.IADD R15, R11, 0x1, R7 ;  /* 0x000000010b0f7824 */ /* 0x000fe200078e0207 */
[----:B------:R-:W-:Y:S06]  /*28e0*/  @!P2 BRA `(.L_x_372) ;  /* 0x000000180050a947 */ /* 0x000fec0003800000 */
[----:B------:R-:W-:Y:S01]  /*28f0*/  ISETP.GE.AND P3, PT, R155, R71, PT ;  /* 0x000000479b00720c */ /* 0x000fe20003f66270 */
[----:B------:R-:W-:Y:S01]  /*2900*/  BSSY B1, `(.L_x_373) ;  /* 0x000001f000017945 */ /* 0x000fe20003800000 */
[----:B------:R-:W-:Y:S02]  /*2910*/  CS2R R8, SRZ ;  /* 0x0000000000087805 */ /* 0x000fe4000001ff00 */
[----:B------:R-:W-:Y:S02]  /*2920*/  CS2R R32, SRZ ;  /* 0x0000000000207805 */ /* 0x000fe4000001ff00 */
[----:B------:R-:W-:Y:S02]  /*2930*/  CS2R R36, SRZ ;  /* 0x0000000000247805 */ /* 0x000fe4000001ff00 */
[----:B------:R-:W-:Y:S02]  /*2940*/  CS2R R28, SRZ ;  /* 0x00000000001c7805 */ /* 0x000fe4000001ff00 */
[----:B------:R-:W-:-:S02]  /*2950*/  CS2R R30, SRZ ;  /* 0x00000000001e7805 */ /* 0x000fc4000001ff00 */
[----:B------:R-:W-:Y:S01]  /*2960*/  CS2R R34, SRZ ;  /* 0x0000000000227805 */ /* 0x000fe2000001ff00 */
[----:B------:R-:W-:Y:S06]  /*2970*/  @P3 BRA `(.L_x_374) ;  /* 0x00000000005c3947 */ /* 0x000fec0003800000 */
[----:B------:R-:W2:Y:S01]  /*2980*/  LDL R39, [R1+0x18] ;  /* 0x0000180001277983 */ /* 0x000ea20000100800 */
[----:B------:R-:W-:-:S03]  /*2990*/  ULDC.64 UR4, c[0x0][0x3e8] ;  /* 0x0000fa0000047ab9 */ /* 0x000fc60000000a00 */
[----:B------:R-:W3:Y:S01]  /*29a0*/  LDL R38, [R1+0x1c] ;  /* 0x00001c0001267983 */ /* 0x000ee20000100800 */
[----:B------:R-:W-:Y:S02]  /*29b0*/  IADD3 R12, P2, P4, R46, UR4, R12 ;  /* 0x000000042e0c7c10 */ /* 0x000fe4000fc5e00c */
[----:B------:R-:W-:Y:S02]  /*29c0*/  CS2R R36, SRZ ;  /* 0x0000000000247805 */ /* 0x000fe4000001ff00 */
[----:B------:R-:W-:Y:S02]  /*29d0*/  CS2R R34, SRZ ;  /* 0x0000000000227805 */ /* 0x000fe4000001ff00 */
[----:B------:R-:W-:Y:S01]  /*29e0*/  IADD3.X R13, R52, UR5, R14, P2, P4 ;  /* 0x00000005340d7c10 */ /* 0x000fe200097e840e */
[----:B------:R-:W-:Y:S02]  /*29f0*/  ULDC.64 UR4, c[0x0][0x400] ;  /* 0x0001000000047ab9 */ /* 0x000fe40000000a00 */
[----:B------:R-:W-:-:S04]  /*2a00*/  IADD3 R10, P2, P4, R42, UR4, R10 ;  /* 0x000000042a0a7c10 */ /* 0x000fc8000fc5e00a */
[----:B------:R-:W-:Y:S02]  /*2a10*/  IADD3.X R11, R50, UR5, R15, P2, P4 ;  /* 0x00000005320b7c10 */ /* 0x000fe400097e840f */
[----:B------:R-:W-:Y:S02]  /*2a20*/  ISETP.GE.AND P2, PT, R152, R77, PT ;  /* 0x0000004d9800720c */ /* 0x000fe40003f46270 */
[----:B------:R-:W-:Y:S02]  /*2a30*/  CS2R R32, SRZ ;  /* 0x0000000000207805 */ /* 0x000fe4000001ff00 */
[----:B------:R-:W-:-:S09]  /*2a40*/  CS2R R30, SRZ ;  /* 0x00000000001e7805 */ /* 0x000fd2000001ff00 */
[----:B------:R0:W5:Y:S04]  /*2a50*/  @!P2 LDG.E.64 R36, desc[UR40][R12.64] ;  /* 0x000000280c24a981 */ /* 0x000168000c1e1b00 */
[----:B------:R0:W5:Y:S01]  /*2a60*/  @!P2 LDG.E.64 R34, desc[UR40][R10.64] ;  /* 0x000000280a22a981 */ /* 0x000162000c1e1b00 */
[----:B------:R-:W-:Y:S02]  /*2a70*/  CS2R R8, SRZ ;  /* 0x0000000000087805 */ /* 0x000fe4000001ff00 */
[----:B------:R-:W-:Y:S02]  /*2a80*/  CS2R R28, SRZ ;  /* 0x00000000001c7805 */ /* 0x000fe4000001ff00 */
[----:B--2---:R-:W-:-:S13]  /*2a90*/  ISETP.GE.AND P2, PT, R39, R77, PT ;  /* 0x0000004d2700720c */ /* 0x004fda0003f46270 */
[----:B------:R0:W5:Y:S04]  /*2aa0*/  @!P2 LDG.E.64 R32, desc[UR40][R12.64+0x10] ;  /* 0x000010280c20a981 */ /* 0x000168000c1e1b00 */
[----:B------:R0:W5:Y:S01]  /*2ab0*/  @!P2 LDG.E.64 R30, desc[UR40][R10.64+0x10] ;  /* 0x000010280a1ea981 */ /* 0x000162000c1e1b00 */
[----:B---3--:R-:W-:-:S13]  /*2ac0*/  ISETP.GE.AND P2, PT, R38, R77, PT ;  /* 0x0000004d2600720c */ /* 0x008fda0003f46270 */
[----:B------:R0:W5:Y:S04]  /*2ad0*/  @!P2 LDG.E.64 R8, desc[UR40][R12.64+0x20] ;  /* 0x000020280c08a981 */ /* 0x000168000c1e1b00 */
[----:B------:R0:W5:Y:S02]  /*2ae0*/  @!P2 LDG.E.64 R28, desc[UR40][R10.64+0x20] ;  /* 0x000020280a1ca981 */ /* 0x000164000c1e1b00 */
.L_x_374:
[----:B------:R-:W-:Y:S05]  /*2af0*/  BSYNC B1 ;  /* 0x0000000000017941 */ /* 0x000fea0003800000 */
.L_x_373:
[----:B------:R-:W-:Y:S01]  /*2b00*/  ISETP.NE.AND P2, PT, R157, 0x3, PT ;  /* 0x000000039d00780c */ /* 0x000fe20003f45270 */
[----:B-----5:R-:W-:Y:S02]  /*2b10*/  IMAD.MOV.U32 R38, RZ, RZ, R8 ;  /* 0x000000ffff267224 */ /* 0x020fe400078e0008 */
[----:B------:R-:W-:Y:S02]  /*2b20*/  IMAD.MOV.U32 R81, RZ, RZ, R32 ;  /* 0x000000ffff517224 */ /* 0x000fe400078e0020 */
[----:B------:R-:W-:Y:S02]  /*2b30*/  IMAD.MOV.U32 R83, RZ, RZ, R36 ;  /* 0x000000ffff537224 */ /* 0x000fe400078e0024 */
[----:B------:R-:W-:Y:S02]  /*2b40*/  IMAD.MOV.U32 R80, RZ, RZ, R28 ;  /* 0x000000ffff507224 */ /* 0x000fe400078e001c */
[----:B------:R-:W-:Y:S02]  /*2b50*/  IMAD.MOV.U32 R82, RZ, RZ, R30 ;  /* 0x000000ffff527224 */ /* 0x000fe400078e001e */
[----:B------:R-:W-:-:S02]  /*2b60*/  IMAD.MOV.U32 R84, RZ, RZ, R34 ;  /* 0x000000ffff547224 */ /* 0x000fc400078e0022 */
[----:B------:R-:W-:Y:S05]  /*2b70*/  @!P2 BRA `(.L_x_375) ;  /* 0x000000000004a947 */ /* 0x000fea0003800000 */
[----:B------:R-:W-:Y:S01]  /*2b80*/  BPT.TRAP 0x1 ;  /* 0x000000040000795c */ /* 0x000fe20000300000 */
.L_x_375:
[----:B------:R-:W-:Y:S01]  /*2b90*/  LEA R70, R19, R18, 0x3 ;  /* 0x0000001213467211 */ /* 0x000fe200078e18ff */
[----:B------:R-:W-:Y:S01]  /*2ba0*/  BSSY B1, `(.L_x_376) ;  /* 0x0000004000017945 */ /* 0x000fe20003800000 */
[----:B------:R-:W-:-:S04]  /*2bb0*/  SHF.L.U32 R76, R154, 0x1f, RZ ;  /* 0x0000001f9a4c7819 */ /* 0x000fc800000006ff */
[----:B------:R-:W1:Y:S02]  /*2bc0*/  SYNCS.PHASECHK.TRANS64.TRYWAIT P4, [R70+URZ+0x19c90], R76 ;  /* 0x019c904c460075a7 */ /* 0x000e64000808017f */
[----:B-1----:R-:W-:Y:S05]  /*2bd0*/  @!P4 BRA `(.L_x_377) ;  /* 0x0000017c00f4c947 */ /* 0x002fea0003800000 */
.L_x_629:
[----:B------:R-:W-:Y:S05]  /*2be0*/  BSYNC B1 ;  /* 0x0000000000017941 */ /* 0x000fea0003800000 */
.L_x_376:
[----:B------:R-:W-:-:S03]  /*2bf0*/  UMOV UR4, 0xffffffff ;  /* 0xffffffff00047882 */ /* 0x000fc60000000000 */
[----:B------:R-:W-:Y:S05]  /*2c00*/  BRA.DIV UR4, `(.L_x_378) ;  /* 0x0000017e04fc7947 */ /* 0x000fea000b800000 */
[----:B------:R2:W3:Y:S04]  /*2c10*/  SHFL.IDX PT, R39, R78, RZ, 0x1e1f ;  /* 0x001e1fff4e277589 */ /* 0x0004e800000e0000 */
[----:B------:R2:W4:Y:S02]  /*2c20*/  SHFL.IDX PT, R14, R79, RZ, 0x1e1f ;  /* 0x001e1fff4f0e7589 */ /* 0x00052400000e0000 */
.L_x_633:
[----:B------:R-:W-:Y:S05]  /*2c30*/  @P3 BRA `(.L_x_379) ;  /* 0x0000003800d43947 */ /* 0x000fea0003800000 */
[----:B------:R-:W-:Y:S01]  /*2c40*/  ISETP.NE.AND P3, PT, R54, RZ, PT ;  /* 0x000000ff3600720c */ /* 0x000fe20003f65270 */
[----:B------:R-:W-:-:S12]  /*2c50*/  BSSY B1, `(.L_x_380) ;  /* 0x0000071000017945 */ /* 0x000fd80003800000 */
[----:B------:R-:W-:Y:S05]  /*2c60*/  @!P3 BRA `(.L_x_381) ;  /* 0x0000000400bcb947 */ /* 0x000fea0003800000 */
[----:B------:R1:W1:Y:S01]  /*2c70*/  LDS.128 R4, [R69+0x13800] ;  /* 0x0138000045047984 */ /* 0x0002620000000c00 */
[----:B0---4-:R-:W-:Y:S01]  /*2c80*/  IADD3 R10, P3, R16, R14, RZ ;  /* 0x0000000e100a7210 */ /* 0x011fe20007f7e0ff */
[----:B------:R-:W-:Y:S04]  /*2c90*/  BSSY B2, `(.L_x_382) ;  /* 0x000006b000027945 */ /* 0x000fe80003800000 */
[----:B---3--:R-:W-:Y:S01]  /*2ca0*/  IMAD.X R11, R39, 0x1, R17, P3 ;  /* 0x00000001270b7824 */ /* 0x008fe200018e0611 */
[----:B------:R-:W-:-:S13]  /*2cb0*/  ISETP.GE.AND P3, PT, R152, R77, PT ;  /* 0x0000004d9800720c */ /* 0x000fda0003f66270 */
[----:B------:R-:W-:Y:S05]  /*2cc0*/  @P3 BRA `(.L_x_383) ;  /* 0x00000004009c3947 */ /* 0x000fea0003800000 */
[----:B------:R-:W-:Y:S01]  /*2cd0*/  SHF.R.U32.HI R12, RZ, 0x8, R37 ;  /* 0x00000008ff0c7819 */ /* 0x000fe20000011625 */
[----:B-1----:R-:W-:Y:S01]  /*2ce0*/  IMAD.MOV.U32 R15, RZ, RZ, R4 ;  /* 0x000000ffff0f7224 */ /* 0x002fe200078e0004 */
[----:B------:R-:W-:Y:S02]  /*2cf0*/  SHF.R.U32.HI R34, RZ, 0x8, R35 ;  /* 0x00000008ff227819 */ /* 0x000fe40000011623 */
[----:B--2---:R-:W-:Y:S01]  /*2d00*/  SHF.R.U32.HI R78, RZ, 0x10, R37 ;  /* 0x00000010ff4e7819 */ /* 0x004fe20000011625 */
[----:B------:R-:W-:Y:S01]  /*2d10*/  IMAD.SHL.U32 R12, R12, 0x100, RZ ;  /* 0x000001000c0c7824 */ /* 0x000fe200078e00ff */
[----:B------:R-:W-:Y:S01]  /*2d20*/  LOP3.LUT R13, R37, 0xff0000ff, RZ, 0xc0, !PT ;  /* 0xff0000ff250d7812 */ /* 0x000fe200078ec0ff */
[----:B------:R-:W-:Y:S01]  /*2d30*/  IMAD.SHL.U32 R34, R34, 0x100, RZ ;  /* 0x0000010022227824 */ /* 0x000fe200078e00ff */
[----:B------:R-:W-:Y:S02]  /*2d40*/  SHF.R.U32.HI R36, RZ, 0x10, R35 ;  /* 0x00000010ff247819 */ /* 0x000fe40000011623 */
[----:B------:R-:W-:-:S02]  /*2d50*/  LOP3.LUT R35, R35, 0xff0000ff, RZ, 0xc0, !PT ;  /* 0xff0000ff23237812 */ /* 0x000fc400078ec0ff */
[----:B------:R-:W-:Y:S01]  /*2d60*/  LOP3.LUT R13, R13, 0xff00, R12, 0xf8, !PT ;  /* 0x0000ff000d0d7812 */ /* 0x000fe200078ef80c */
[----:B------:R-:W-:Y:S01]  /*2d70*/  IMAD.U32 R12, R78, 0x10000, RZ ;  /* 0x000100004e0c7824 */ /* 0x000fe200078e00ff */
[----:B------:R-:W-:Y:S01]  /*2d80*/  LOP3.LUT R37, R35, 0xff00, R34, 0xf8, !PT ;  /* 0x0000ff0023257812 */ /* 0x000fe200078ef822 */
[----:B------:R-:W-:Y:S01]  /*2d90*/  IMAD.U32 R34, R36, 0x10000, RZ ;  /* 0x0001000024227824 */ /* 0x000fe200078e00ff */
[----:B------:R-:W-:Y:S02]  /*2da0*/  F2FP.F16.E4M3.UNPACK_B R4, R5 ;  /* 0x00000005ff04723e */ /* 0x000fe400020006ff */
[-C--:B------:R-:W-:Y:S02]  /*2db0*/  F2FP.F16.E4M3.UNPACK_B R35, R84.reuse.H1 ;  /* 0x00000054ff23723e */ /* 0x080fe400030006ff */
[----:B------:R-:W-:Y:S02]  /*2dc0*/  LOP3.LUT R12, R13, 0xff0000, R12, 0xf8, !PT ;  /* 0x00ff00000d0c7812 */ /* 0x000fe400078ef80c */
[----:B------:R-:W-:Y:S01]  /*2dd0*/  LOP3.LUT R13, R37, 0xff0000, R34, 0xf8, !PT ;  /* 0x00ff0000250d7812 */ /* 0x000fe200078ef822 */
[--C-:B------:R-:W-:Y:S01]  /*2de0*/  HADD2.F32 R34, -RZ, R4.reuse.H1_H1 ;  /* 0x30000004ff227230 */ /* 0x100fe20000004100 */
[----:B------:R-:W-:Y:S01]  /*2df0*/  F2FP.F16.E4M3.UNPACK_B R37, R83.H1 ;  /* 0x00000053ff25723e */ /* 0x000fe200030006ff */
[--C-:B------:R-:W-:Y:S01]  /*2e00*/  HADD2.F32 R85, -RZ, R35.reuse.H0_H0 ;  /* 0x20000023ff557230 */ /* 0x100fe20000004100 */
[----:B------:R-:W-:Y:S01]  /*2e10*/  F2FP.F16.E4M3.UNPACK_B R5, R5.H1 ;  /* 0x00000005ff05723e */ /* 0x000fe200030006ff */
[----:B------:R-:W-:Y:S01]  /*2e20*/  HADD2.F32 R4, -RZ, R4.H0_H0 ;  /* 0x20000004ff047230 */ /* 0x000fe20000004100 */
[----:B------:R-:W-:Y:S01]  /*2e30*/  F2FP.F16.E4M3.UNPACK_B R84, R84 ;  /* 0x00000054ff54723e */ /* 0x000fe200020006ff */
[----:B------:R-:W-:-:S02]  /*2e40*/  HADD2.F32 R78, -RZ, R35.H1_H1 ;  /* 0x30000023ff4e7230 */ /* 0x000fc40000004100 */
[----:B------:R-:W-:Y:S01]  /*2e50*/  FMUL.FTZ R87, R34, R85 ;  /* 0x0000005522577220 */ /* 0x000fe20000410000 */
[----:B------:R-:W-:Y:S01]  /*2e60*/  HADD2.F32 R79, -RZ, R37.H0_H0 ;  /* 0x20000025ff4f7230 */ /* 0x000fe20000004100 */
[----:B------:R-:W-:Y:S01]  /*2e70*/  F2FP.F16.E4M3.UNPACK_B R83, R83 ;  /* 0x00000053ff53723e */ /* 0x000fe200020006ff */
[--C-:B------:R-:W-:Y:S02]  /*2e80*/  HADD2.F32 R35, -RZ, R5.reuse.H1_H1 ;  /* 0x30000005ff237230 */ /* 0x100fe40000004100 */
[----:B------:R-:W-:Y:S02]  /*2e90*/  HADD2.F32 R36, -RZ, R5.H0_H0 ;  /* 0x20000005ff247230 */ /* 0x000fe40000004100 */
[C---:B------:R-:W-:Y:S01]  /*2ea0*/  FMUL.FTZ R5, R4.reuse, R85 ;  /* 0x0000005504057220 */ /* 0x040fe20000410000 */
[----:B------:R-:W-:Y:S02]  /*2eb0*/  HADD2.F32 R37, -RZ, R37.H1_H1 ;  /* 0x30000025ff257230 */ /* 0x000fe40000004100 */
[CC--:B------:R-:W-:Y:S01]  /*2ec0*/  FMUL.FTZ R85, R35.reuse, R78.reuse ;  /* 0x0000004e23557220 */ /* 0x0c0fe20000410000 */
[-C--:B------:R-:W-:Y:S01]  /*2ed0*/  FFMA.FTZ R4, R4, R79.reuse, -R87 ;  /* 0x0000004f04047223 */ /* 0x080fe20000010857 */
[----:B------:R-:W-:Y:S01]  /*2ee0*/  FFMA.FTZ R5, R34, R79, R5 ;  /* 0x0000004f22057223 */ /* 0x000fe20000010005 */
[C---:B------:R-:W-:Y:S01]  /*2ef0*/  FMUL.FTZ R78, R36.reuse, R78 ;  /* 0x0000004e244e7220 */ /* 0x040fe20000410000 */
[----:B------:R-:W-:Y:S01]  /*2f00*/  F2FP.F16.E4M3.UNPACK_B R34, R15.H1 ;  /* 0x0000000fff22723e */ /* 0x000fe200030006ff */
[----:B------:R-:W-:Y:S01]  /*2f10*/  FFMA.FTZ R36, R36, R37, -R85 ;  /* 0x0000002524247223 */ /* 0x000fe20000010855 */
[----:B------:R-:W-:Y:S01]  /*2f20*/  F2FP.F16.E4M3.UNPACK_B R15, R15 ;  /* 0x0000000fff0f723e */ /* 0x000fe200020006ff */
[----:B------:R-:W-:Y:S01]  /*2f30*/  FFMA.FTZ R87, R35, R37, R78 ;  /* 0x0000002523577223 */ /* 0x000fe2000001004e */
[----:B------:R-:W-:-:S02]  /*2f40*/  HADD2.F32 R79, -RZ, R84.H1_H1 ;  /* 0x30000054ff4f7230 */ /* 0x000fc40000004100 */
[--C-:B------:R-:W-:Y:S02]  /*2f50*/  HADD2.F32 R37, -RZ, R34.reuse.H0_H0 ;  /* 0x20000022ff257230 */ /* 0x100fe40000004100 */
[----:B------:R-:W-:Y:S01]  /*2f60*/  HADD2.F32 R78, -RZ, R34.H1_H1 ;  /* 0x30000022ff4e7230 */ /* 0x000fe20000004100 */
[----:B------:R-:W-:Y:S01]  /*2f70*/  F2FP.SATFINITE.E4M3.F32.PACK_AB_MERGE_C R36, R87, R36, RZ ;  /* 0x000000245724723e */ /* 0x000fe200048070ff */
[----:B------:R-:W-:Y:S02]  /*2f80*/  HADD2.F32 R84, -RZ, R84.H0_H0 ;  /* 0x20000054ff547230 */ /* 0x000fe40000004100 */
[-C--:B------:R-:W-:Y:S01]  /*2f90*/  FMUL.FTZ R85, R37, R79.reuse ;  /* 0x0000004f25557220 */ /* 0x080fe20000410000 */
[--C-:B------:R-:W-:Y:S02]  /*2fa0*/  HADD2.F32 R35, -RZ, R15.reuse.H1_H1 ;  /* 0x3000000fff237230 */ /* 0x100fe40000004100 */
[----:B------:R-:W-:Y:S01]  /*2fb0*/  FMUL.FTZ R86, R78, R79 ;  /* 0x0000004f4e567220 */ /* 0x000fe20000410000 */
[----:B------:R-:W-:Y:S01]  /*2fc0*/  HADD2.F32 R34, -RZ, R15.H0_H0 ;  /* 0x2000000fff227230 */ /* 0x000fe20000004100 */
[----:B------:R-:W-:Y:S01]  /*2fd0*/  F2FP.SATFINITE.E4M3.F32.PACK_AB_MERGE_C R5, R5, R4, R36 ;  /* 0x000000040505723e */ /* 0x000fe20004807024 */
[----:B------:R-:W-:-:S02]  /*2fe0*/  HADD2.F32 R15, -RZ, R83.H1_H1 ;  /* 0x30000053ff0f7230 */ /* 0x000fc40000004100 */
[-C--:B------:R-:W-:Y:S01]  /*2ff0*/  FMUL.FTZ R79, R35, R84.reuse ;  /* 0x00000054234f7220 */ /* 0x080fe20000410000 */
[----:B------:R-:W-:Y:S02]  /*3000*/  HADD2.F32 R83, -RZ, R83.H0_H0 ;  /* 0x20000053ff537230 */ /* 0x000fe40000004100 */
[----:B------:R-:W-:Y:S01]  /*3010*/  FMUL.FTZ R84, R34, R84 ;  /* 0x0000005422547220 */ /* 0x000fe20000410000 */
[-C--:B------:R-:W-:Y:S01]  /*3020*/  FFMA.FTZ R86, R37, R15.reuse, -R86 ;  /* 0x0000000f25567223 */ /* 0x080fe20000010856 */
[----:B------:R-:W-:Y:S01]  /*3030*/  FFMA.FTZ R85, R78, R15, R85 ;  /* 0x0000000f4e557223 */ /* 0x000fe20000010055 */
[----:B------:R-:W-:Y:S01]  /*3040*/  FFMA.FTZ R15, R34, R83, -R79 ;  /* 0x00000053220f7223 */ /* 0x000fe2000001084f */
[----:B------:R-:W-:Y:S01]  /*3050*/  F2FP.F16.E4M3.UNPACK_B R37, R7.H1 ;  /* 0x00000007ff25723e */ /* 0x000fe200030006ff */
[----:B------:R-:W-:Y:S01]  /*3060*/  FFMA.FTZ R34, R35, R83, R84 ;  /* 0x0000005323227223 */ /* 0x000fe20000010054 */
[-C--:B------:R-:W-:Y:S02]  /*3070*/  F2FP.F16.E4M3.UNPACK_B R79, R13.reuse.H1 ;  /* 0x0000000dff4f723e */ /* 0x080fe400030006ff */
[----:B------:R-:W-:Y:S01]  /*3080*/  F2FP.F16.E4M3.UNPACK_B R83, R6.H1 ;  /* 0x00000006ff53723e */ /* 0x000fe200030006ff */
[--C-:B------:R-:W-:Y:S01]  /*3090*/  HADD2.F32 R84, -RZ, R37.reuse.H0_H0 ;  /* 0x20000025ff547230 */ /* 0x100fe20000004100 */
[----:B------:R-:W-:Y:S01]  /*30a0*/  F2FP.F16.E4M3.UNPACK_B R78, R13 ;  /* 0x0000000dff4e723e */ /* 0x000fe200020006ff */
[----:B------:R-:W-:Y:S01]  /*30b0*/  HADD2.F32 R87, -RZ, R37.H1_H1 ;  /* 0x30000025ff577230 */ /* 0x000fe20000004100 */
[----:B------:R-:W-:Y:S01]  /*30c0*/  F2FP.SATFINITE.E4M3.F32.PACK_AB_MERGE_C R35, R85, R86, RZ ;  /* 0x000000565523723e */ /* 0x000fe200048070ff */
[----:B------:R-:W-:Y:S01]  /*30d0*/  HADD2.F32 R86, -RZ, R79.H1_H1 ;  /* 0x3000004fff567230 */ /* 0x000fe20000004100 */
[-C--:B------:R-:W-:Y:S01]  /*30e0*/  F2FP.F16.E4M3.UNPACK_B R37, R12.reuse.H1 ;  /* 0x0000000cff25723e */ /* 0x080fe200030006ff */
[----:B------:R-:W-:Y:S01]  /*30f0*/  HADD2.F32 R85, -RZ, R83.H1_H1 ;  /* 0x30000053ff557230 */ /* 0x000fe20000004100 */
[----:B------:R-:W-:Y:S01]  /*3100*/  F2FP.F16.E4M3.UNPACK_B R12, R12 ;  /* 0x0000000cff0c723e */ /* 0x000fe200020006ff */
[----:B------:R-:W-:-:S02]  /*3110*/  HADD2.F32 R92, -RZ, R78.H1_H1 ;  /* 0x3000004eff5c7230 */ /* 0x000fc40000004100 */
[-C--:B------:R-:W-:Y:S01]  /*3120*/  FMUL.FTZ R13, R87, R86.reuse ;  /* 0x00000056570d7220 */ /* 0x080fe20000410000 */
[----:B------:R-:W-:Y:S02]  /*3130*/  HADD2.F32 R83, -RZ, R83.H0_H0 ;  /* 0x20000053ff537230 */ /* 0x000fe40000004100 */
[----:B------:R-:W-:Y:S01]  /*3140*/  FMUL.FTZ R96, R84, R86 ;  /* 0x0000005654607220 */ /* 0x000fe20000410000 */
[----:B------:R-:W-:Y:S02]  /*3150*/  HADD2.F32 R90, -RZ, R12.H1_H1 ;  /* 0x3000000cff5a7230 */ /* 0x000fe40000004100 */
[-C--:B------:R-:W-:Y:S01]  /*3160*/  FMUL.FTZ R94, R85, R92.reuse ;  /* 0x0000005c555e7220 */ /* 0x080fe20000410000 */
[----:B------:R-:W-:Y:S01]  /*3170*/  F2FP.F16.E4M3.UNPACK_B R86, R7 ;  /* 0x00000007ff56723e */ /* 0x000fe200020006ff */
[----:B------:R-:W-:Y:S01]  /*3180*/  FMUL.FTZ R92, R83, R92 ;  /* 0x0000005c535c7220 */ /* 0x000fe20000410000 */
[----:B------:R-:W-:Y:S01]  /*3190*/  F2FP.F16.E4M3.UNPACK_B R6, R6 ;  /* 0x00000006ff06723e */ /* 0x000fe200020006ff */
[----:B------:R-:W-:-:S02]  /*31a0*/  HADD2.F32 R89, -RZ, R37.H1_H1 ;  /* 0x30000025ff597230 */ /* 0x000fc40000004100 */
[-C--:B------:R-:W-:Y:S01]  /*31b0*/  FFMA.FTZ R7, R83, R90.reuse, -R94 ;  /* 0x0000005a53077223 */ /* 0x080fe2000001085e */
[----:B------:R-:W-:Y:S01]  /*31c0*/  FFMA.FTZ R92, R85, R90, R92 ;  /* 0x0000005a555c7223 */ /* 0x000fe2000001005c */
[--C-:B------:R-:W-:Y:S01]  /*31d0*/  HADD2.F32 R83, -RZ, R86.reuse.H0_H0 ;  /* 0x20000056ff537230 */ /* 0x100fe20000004100 */
[----:B------:R-:W-:Y:S01]  /*31e0*/  F2FP.SATFINITE.E4M3.F32.PACK_AB_MERGE_C R4, R34, R15, R35 ;  /* 0x0000000f2204723e */ /* 0x000fe20004807023 */
[----:B------:R-:W-:Y:S02]  /*31f0*/  HADD2.F32 R85, -RZ, R79.H0_H0 ;  /* 0x2000004fff557230 */ /* 0x000fe40000004100 */
[-C--:B------:R-:W-:Y:S01]  /*3200*/  FFMA.FTZ R13, R84, R89.reuse, -R13 ;  /* 0x00000059540d7223 */ /* 0x080fe2000001080d */
[----:B------:R-:W-:Y:S02]  /*3210*/  HADD2.F32 R86, -RZ, R86.H1_H1 ;  /* 0x30000056ff567230 */ /* 0x000fe40000004100 */
[----:B------:R-:W-:Y:S01]  /*3220*/  FFMA.FTZ R84, R87, R89, R96 ;  /* 0x0000005957547223 */ /* 0x000fe20000010060 */
[----:B------:R-:W-:-:S02]  /*3230*/  HADD2.F32 R79, -RZ, R6.H0_H0 ;  /* 0x20000006ff4f7230 */ /* 0x000fc40000004100 */
[-C--:B------:R-:W-:Y:S01]  /*3240*/  FMUL.FTZ R87, R83, R85.reuse ;  /* 0x0000005553577220 */ /* 0x080fe20000410000 */
[----:B------:R-:W-:Y:S02]  /*3250*/  HADD2.F32 R6, -RZ, R6.H1_H1 ;  /* 0x30000006ff067230 */ /* 0x000fe40000004100 */
[----:B------:R-:W-:Y:S01]  /*3260*/  FMUL.FTZ R94, R86, R85 ;  /* 0x00000055565e7220 */ /* 0x000fe20000410000 */
[----:B------:R-:W-:Y:S01]  /*3270*/  HADD2.F32 R78, -RZ, R78.H0_H0 ;  /* 0x2000004eff4e7230 */ /* 0x000fe20000004100 */
[----:B------:R-:W-:Y:S01]  /*3280*/  F2FP.SATFINITE.E4M3.F32.PACK_AB_MERGE_C R7, R92, R7, RZ ;  /* 0x000000075c07723e */ /* 0x000fe200048070ff */
[----:B------:R-:W-:Y:S01]  /*3290*/  HADD2.F32 R12, -RZ, R12.H0_H0 ;  /* 0x2000000cff0c7230 */ /* 0x000fe20000004100 */
[----:B------:R-:W-:Y:S01]  /*32a0*/  F2FP.SATFINITE.E4M3.F32.PACK_AB_MERGE_C R13, R84, R13, RZ ;  /* 0x0000000d540d723e */ /* 0x000fe200048070ff */
[----:B------:R-:W-:Y:S02]  /*32b0*/  HADD2.F32 R37, -RZ, R37.H0_H0 ;  /* 0x20000025ff257230 */ /* 0x000fe40000004100 */
[-C--:B------:R-:W-:Y:S01]  /*32c0*/  FMUL.FTZ R90, R6, R78.reuse ;  /* 0x0000004e065a7220 */ /* 0x080fe20000410000 */
[----:B------:R-:W-:-:S03]  /*32d0*/  FMUL.FTZ R85, R79, R78 ;  /* 0x0000004e4f557220 */ /* 0x000fc60000410000 */
[-C--:B------:R-:W-:Y:S01]  /*32e0*/  FFMA.FTZ R90, R79, R12.reuse, -R90 ;  /* 0x0000000c4f5a7223 */ /* 0x080fe2000001085a */
[----:B------:R-:W-:Y:S01]  /*32f0*/  FFMA.FTZ R85, R6, R12, R85 ;  /* 0x0000000c06557223 */ /* 0x000fe20000010055 */
[-C--:B------:R-:W-:Y:S01]  /*3300*/  FFMA.FTZ R94, R83, R37.reuse, -R94 ;  /* 0x00000025535e7223 */ /* 0x080fe2000001085e */
[----:B------:R-:W-:-:S03]  /*3310*/  FFMA.FTZ R87, R86, R37, R87 ;  /* 0x0000002556577223 */ /* 0x000fc60000010057 */
[----:B------:R-:W-:Y:S02]  /*3320*/  F2FP.SATFINITE.E4M3.F32.PACK_AB_MERGE_C R6, R85, R90, R7 ;  /* 0x0000005a5506723e */ /* 0x000fe40004807007 */
[----:B------:R-:W-:-:S07]  /*3330*/  F2FP.SATFINITE.E4M3.F32.PACK_AB_MERGE_C R7, R87, R94, R13 ;  /* 0x0000005e5707723e */ /* 0x000fce000480700d */
.L_x_383:
[----:B------:R-:W-:Y:S05]  /*3340*/  BSYNC B2 ;  /* 0x0000000000027941 */ /* 0x000fea0003800000 */
.L_x_382:
[----:B-1----:R0:W-:Y:S02]  /*3350*/  ST.E.128 desc[UR40][R10.64], R4 ;  /* 0x000000040a007985 */ /* 0x0021e4000c101d28 */
.L_x_381:
[----:B------:R-:W-:Y:S05]  /*3360*/  BSYNC B1 ;  /* 0x0000000000017941 */ /* 0x000fea0003800000 */
.L_x_380:
[----:B------:R-:W-:Y:S01]  /*3370*/  ISETP.NE.AND P3, PT, R53, RZ, PT ;  /* 0x000000ff3500720c */ /* 0x000fe20003f65270 */
[----:B------:R-:W-:-:S12]  /*3380*/  BSSY B1, `(.L_x_384) ;  /* 0x0000074000017945 */ /* 0x000fd80003800000 */
[----:B------:R-:W-:Y:S05]  /*3390*/  @!P3 BRA `(.L_x_385) ;  /* 0x0000000400c8b947 */ /* 0x000fea0003800000 */
[----:B0-----:R-:W5:Y:S04]  /*33a0*/  LDL R4, [R1] ;  /* 0x0000000001047983 */ /* 0x001f680000100800 */
[----:B------:R-:W2:Y:S01]  /*33b0*/  LDL R5, [R1+0x18] ;  /* 0x0000180001057983 */ /* 0x000ea20000100800 */
[----:B------:R-:W-:Y:S01]  /*33c0*/  BSSY B2, `(.L_x_386) ;  /* 0x000006e000027945 */ /* 0x000fe20003800000 */
[----:B-----5:R-:W-:-:S05]  /*33d0*/  IMAD.SHL.U32 R4, R4, 0x10, RZ ;  /* 0x0000001004047824 */ /* 0x020fca00078e00ff */
[----:B----4-:R-:W-:-:S04]  /*33e0*/  IADD3 R10, P3, R14, R4, RZ ;  /* 0x000000040e0a7210 */ /* 0x010fc80007f7e0ff */
[----:B---3--:R-:W-:Y:S02]  /*33f0*/  LEA.HI.X.SX32 R11, R4, R39, 0x1, P3 ;  /* 0x00000027040b7211 */ /* 0x008fe400018f0eff */
[----:B--2---:R-:W-:Y:S02]  /*3400*/  ISETP.GE.AND P3, PT, R5, R77, PT ;  /* 0x0000004d0500720c */ /* 0x004fe40003f66270 */
[----:B------:R0:W2:Y:S11]  /*3410*/  LDS.128 R4, [R69+0x14800] ;  /* 0x0148000045047984 */ /* 0x0000b60000000c00 */
[----:B0-----:R-:W-:Y:S05]  /*3420*/  @P3 BRA `(.L_x_387) ;  /* 0x00000004009c3947 */ /* 0x001fea0003800000 */
[----:B------:R-:W-:Y:S02]  /*3430*/  SHF.R.U32.HI R13, RZ, 0x8, R33 ;  /* 0x00000008ff0d7819 */ /* 0x000fe40000011621 */
[----:B------:R-:W-:Y:S02]  /*3440*/  SHF.R.U32.HI R15, RZ, 0x8, R31 ;  /* 0x00000008ff0f7819 */ /* 0x000fe4000001161f */
[----:B------:R-:W-:Y:S01]  /*3450*/  LOP3.LUT R12, R33, 0xff0000ff, RZ, 0xc0, !PT ;  /* 0xff0000ff210c7812 */ /* 0x000fe200078ec0ff */
[----:B------:R-:W-:Y:S01]  /*3460*/  IMAD.SHL.U32 R13, R13, 0x100, RZ ;  /* 0x000001000d0d7824 */ /* 0x000fe200078e00ff */
[----:B------:R-:W-:Y:S02]  /*3470*/  SHF.R.U32.HI R32, RZ, 0x10, R33 ;  /* 0x00000010ff207819 */ /* 0x000fe40000011621 */
[----:B------:R-:W-:Y:S02]  /*3480*/  LOP3.LUT R30, R31, 0xff0000ff, RZ, 0xc0, !PT ;  /* 0xff0000ff1f1e7812 */ /* 0x000fe400078ec0ff */
[----:B------:R-:W-:Y:S01]  /*3490*/  SHF.R.U32.HI R33, RZ, 0x10, R31 ;  /* 0x00000010ff217819 */ /* 0x000fe2000001161f */
[----:B------:R-:W-:Y:S01]  /*34a0*/  IMAD.SHL.U32 R31, R15, 0x100, RZ ;  /* 0x000001000f1f7824 */ /* 0x000fe200078e00ff */
[----:B------:R-:W-:Y:S01]  /*34b0*/  LOP3.LUT R12, R12, 0xff00, R13, 0xf8, !PT ;  /* 0x0000ff000c0c7812 */ /* 0x000fe200078ef80d */
[----:B------:R-:W-:-:S02]  /*34c0*/  IMAD.U32 R13, R32, 0x10000, RZ ;  /* 0x00010000200d7824 */ /* 0x000fc400078e00ff */
[----:B--2---:R-:W-:Y:S01]  /*34d0*/  IMAD.MOV.U32 R15, RZ, RZ, R4 ;  /* 0x000000ffff0f7224 */ /* 0x004fe200078e0004 */
        /* <DEDUP_REMOVED lines=18> */
[----:B------:R-:W-:Y:S01]  /*3600*/  FMUL.FTZ R5, R4, R37 ;  /* 0x0000002504057220 */ /* 0x000fe20000410000 */
[----:B------:R-:W-:Y:S02]  /*3610*/  HADD2.F32 R33, -RZ, R33.H1_H1 ;  /* 0x30000021ff217230 */ /* 0x000fe40000004100 */
[-C--:B------:R-:W-:Y:S01]  /*3620*/  FMUL.FTZ R36, R32, R34.reuse ;  /* 0x0000002220247220 */ /* 0x080fe20000410000 */
        /* <DEDUP_REMOVED lines=8> */
[--C-:B------:R-:W-:Y:S02]  /*36b0*/  HADD2.F32 R33, -RZ, R30.reuse.H1_H1 ;  /* 0x3000001eff217230 */ /* 0x100fe40000004100 */
[----:B------:R-:W-:Y:S02]  /*36c0*/  HADD2.F32 R32, -RZ, R30.H0_H0 ;  /* 0x2000001eff207230 */ /* 0x000fe40000004100 */
[----:B------:R-:W-:Y:S02]  /*36d0*/  HADD2.F32 R82, -RZ, R82.H0_H0 ;  /* 0x20000052ff527230 */ /* 0x000fe40000004100 */
[-C--:B------:R-:W-:Y:S01]  /*36e0*/  FMUL.FTZ R37, R33, R34.reuse ;  /* 0x0000002221257220 */ /* 0x080fe20000410000 */
[--C-:B------:R-:W-:Y:S02]  /*36f0*/  HADD2.F32 R31, -RZ, R15.reuse.H1_H1 ;  /* 0x3000000fff1f7230 */ /* 0x100fe40000004100 */
[----:B------:R-:W-:Y:S01]  /*3700*/  FMUL.FTZ R34, R32, R34 ;  /* 0x0000002220227220 */ /* 0x000fe20000410000 */
[----:B------:R-:W-:-:S02]  /*3710*/  HADD2.F32 R30, -RZ, R15.H0_H0 ;  /* 0x2000000fff1e7230 */ /* 0x000fc40000004100 */
[--C-:B------:R-:W-:Y:S02]  /*3720*/  HADD2.F32 R15, -RZ, R81.reuse.H1_H1 ;  /* 0x30000051ff0f7230 */ /* 0x100fe40000004100 */
        /* <DEDUP_REMOVED lines=8> */
[----:B------:R-:W-:-:S02]  /*37b0*/  F2FP.F16.E4M3.UNPACK_B R82, R13.H1 ;  /* 0x0000000dff52723e */ /* 0x000fc400030006ff */
[----:B------:R-:W-:Y:S01]  /*37c0*/  F2FP.SATFINITE.E4M3.F32.PACK_AB_MERGE_C R31, R79, R36, RZ ;  /* 0x000000244f1f723e */ /* 0x000fe200048070ff */
[--C-:B------:R-:W-:Y:S01]  /*37d0*/  HADD2.F32 R35, -RZ, R33.reuse.H0_H0 ;  /* 0x20000021ff237230 */ /* 0x100fe20000004100 */
[----:B------:R-:W-:Y:S01]  /*37e0*/  F2FP.F16.E4M3.UNPACK_B R34, R6.H1 ;  /* 0x00000006ff22723e */ /* 0x000fe200030006ff */
[----:B------:R-:W-:Y:S01]  /*37f0*/  HADD2.F32 R36, -RZ, R33.H1_H1 ;  /* 0x30000021ff247230 */ /* 0x000fe20000004100 */
[----:B------:R-:W-:Y:S01]  /*3800*/  F2FP.F16.E4M3.UNPACK_B R33, R12.H1 ;  /* 0x0000000cff21723e */ /* 0x000fe200030006ff */
[----:B------:R-:W-:Y:S01]  /*3810*/  HADD2.F32 R78, -RZ, R82.H1_H1 ;  /* 0x30000052ff4e7230 */ /* 0x000fe20000004100 */
[----:B------:R-:W-:Y:S01]  /*3820*/  F2FP.F16.E4M3.UNPACK_B R81, R13 ;  /* 0x0000000dff51723e */ /* 0x000fe200020006ff */
[----:B------:R-:W-:Y:S01]  /*3830*/  HADD2.F32 R13, -RZ, R34.H1_H1 ;  /* 0x30000022ff0d7230 */ /* 0x000fe20000004100 */
[----:B------:R-:W-:Y:S01]  /*3840*/  F2FP.SATFINITE.E4M3.F32.PACK_AB_MERGE_C R32, R37, R32, RZ ;  /* 0x000000202520723e */ /* 0x000fe200048070ff */
[----:B------:R-:W-:Y:S01]  /*3850*/  HADD2.F32 R79, -RZ, R33.H1_H1 ;  /* 0x30000021ff4f7230 */ /* 0x000fe20000004100 */
[----:B------:R-:W-:Y:S01]  /*3860*/  F2FP.F16.E4M3.UNPACK_B R37, R12 ;  /* 0x0000000cff25723e */ /* 0x000fe200020006ff */
[----:B------:R-:W-:Y:S01]  /*3870*/  FMUL.FTZ R12, R36, R78 ;  /* 0x0000004e240c7220 */ /* 0x000fe20000410000 */
[----:B------:R-:W-:-:S02]  /*3880*/  HADD2.F32 R83, -RZ, R81.H1_H1 ;  /* 0x30000051ff537230 */ /* 0x000fc40000004100 */
[C---:B------:R-:W-:Y:S01]  /*3890*/  FMUL.FTZ R87, R35.reuse, R78 ;  /* 0x0000004e23577220 */ /* 0x040fe20000410000 */
[----:B------:R-:W-:Y:S02]  /*38a0*/  HADD2.F32 R34, -RZ, R34.H0_H0 ;  /* 0x20000022ff227230 */ /* 0x000fe40000004100 */
[----:B------:R-:W-:Y:S01]  /*38b0*/  FFMA.FTZ R12, R35, R79, -R12 ;  /* 0x0000004f230c7223 */ /* 0x000fe2000001080c */
[----:B------:R-:W-:Y:S02]  /*38c0*/  HADD2.F32 R78, -RZ, R37.H1_H1 ;  /* 0x30000025ff4e7230 */ /* 0x000fe40000004100 */
[----:B------:R-:W-:Y:S01]  /*38d0*/  FMUL.FTZ R85, R13, R83 ;  /* 0x000000530d557220 */ /* 0x000fe20000410000 */
[----:B------:R-:W-:Y:S01]  /*38e0*/  F2FP.F16.E4M3.UNPACK_B R35, R7 ;  /* 0x00000007ff23723e */ /* 0x000fe200020006ff */
[C---:B------:R-:W-:Y:S01]  /*38f0*/  FMUL.FTZ R84, R34.reuse, R83 ;  /* 0x0000005322547220 */ /* 0x040fe20000410000 */
[----:B------:R-:W-:Y:S01]  /*3900*/  F2FP.F16.E4M3.UNPACK_B R6, R6 ;  /* 0x00000006ff06723e */ /* 0x000fe200020006ff */
[----:B------:R-:W-:Y:S01]  /*3910*/  FFMA.FTZ R85, R34, R78, -R85 ;  /* 0x0000004e22557223 */ /* 0x000fe20000010855 */
[----:B------:R-:W-:-:S02]  /*3920*/  HADD2.F32 R82, -RZ, R82.H0_H0 ;  /* 0x20000052ff527230 */ /* 0x000fc40000004100 */
[----:B------:R-:W-:Y:S01]  /*3930*/  FFMA.FTZ R84, R13, R78, R84 ;  /* 0x0000004e0d547223 */ /* 0x000fe20000010054 */
[--C-:B------:R-:W-:Y:S02]  /*3940*/  HADD2.F32 R34, -RZ, R35.reuse.H0_H0 ;  /* 0x20000023ff227230 */ /* 0x100fe40000004100 */
[----:B------:R-:W-:Y:S01]  /*3950*/  FFMA.FTZ R7, R36, R79, R87 ;  /* 0x0000004f24077223 */ /* 0x000fe20000010057 */
[--C-:B------:R-:W-:Y:S01]  /*3960*/  HADD2.F32 R13, -RZ, R6.reuse.H0_H0 ;  /* 0x20000006ff0d7230 */ /* 0x100fe20000004100 */
[----:B------:R-:W-:Y:S01]  /*3970*/  F2FP.SATFINITE.E4M3.F32.PACK_AB_MERGE_C R5, R5, R4, R31 ;  /* 0x000000040505723e */ /* 0x000fe2000480701f */
[----:B------:R-:W-:Y:S01]  /*3980*/  HADD2.F32 R35, -RZ, R35.H1_H1 ;  /* 0x30000023ff237230 */ /* 0x000fe20000004100 */
[----:B------:R-:W-:Y:S01]  /*3990*/  F2FP.SATFINITE.E4M3.F32.PACK_AB_MERGE_C R84, R84, R85, RZ ;  /* 0x000000555454723e */ /* 0x000fe200048070ff */
[----:B------:R-:W-:Y:S01]  /*39a0*/  HADD2.F32 R6, -RZ, R6.H1_H1 ;  /* 0x30000006ff067230 */ /* 0x000fe20000004100 */
[----:B------:R-:W-:Y:S01]  /*39b0*/  F2FP.SATFINITE.E4M3.F32.PACK_AB_MERGE_C R7, R7, R12, RZ ;  /* 0x0000000c0707723e */ /* 0x000fe200048070ff */
[----:B------:R-:W-:-:S02]  /*39c0*/  HADD2.F32 R81, -RZ, R81.H0_H0 ;  /* 0x20000051ff517230 */ /* 0x000fc40000004100 */
[-C--:B------:R-:W-:Y:S01]  /*39d0*/  FMUL.FTZ R79, R35, R82.reuse ;  /* 0x00000052234f7220 */ /* 0x080fe20000410000 */
[----:B------:R-:W-:Y:S02]  /*39e0*/  HADD2.F32 R33, -RZ, R33.H0_H0 ;  /* 0x20000021ff217230 */ /* 0x000fe40000004100 */
[----:B------:R-:W-:Y:S01]  /*39f0*/  FMUL.FTZ R82, R34, R82 ;  /* 0x0000005222527220 */ /* 0x000fe20000410000 */
[----:B------:R-:W-:Y:S02]  /*3a00*/  HADD2.F32 R37, -RZ, R37.H0_H0 ;  /* 0x20000025ff257230 */ /* 0x000fe40000004100 */
[-C--:B------:R-:W-:Y:S01]  /*3a10*/  FMUL.FTZ R36, R6, R81.reuse ;  /* 0x0000005106247220 */ /* 0x080fe20000410000 */
[----:B------:R-:W-:Y:S01]  /*3a20*/  FMUL.FTZ R81, R13, R81 ;  /* 0x000000510d517220 */ /* 0x000fe20000410000 */
[-C--:B------:R-:W-:Y:S01]  /*3a30*/  FFMA.FTZ R79, R34, R33.reuse, -R79 ;  /* 0x00000021224f7223 */ /* 0x080fe2000001084f */
[----:B------:R-:W-:Y:S01]  /*3a40*/  FFMA.FTZ R82, R35, R33, R82 ;  /* 0x0000002123527223 */ /* 0x000fe20000010052 */
[-C--:B------:R-:W-:Y:S01]  /*3a50*/  FFMA.FTZ R36, R13, R37.reuse, -R36 ;  /* 0x000000250d247223 */ /* 0x080fe20000010824 */
[----:B------:R-:W-:Y:S01]  /*3a60*/  FFMA.FTZ R81, R6, R37, R81 ;  /* 0x0000002506517223 */ /* 0x000fe20000010051 */
[----:B------:R-:W-:-:S02]  /*3a70*/  F2FP.SATFINITE.E4M3.F32.PACK_AB_MERGE_C R4, R30, R15, R32 ;  /* 0x0000000f1e04723e */ /* 0x000fc40004807020 */
[----:B------:R-:W-:Y:S02]  /*3a80*/  F2FP.SATFINITE.E4M3.F32.PACK_AB_MERGE_C R7, R82, R79, R7 ;  /* 0x0000004f5207723e */ /* 0x000fe40004807007 */
[----:B------:R-:W-:-:S07]  /*3a90*/  F2FP.SATFINITE.E4M3.F32.PACK_AB_MERGE_C R6, R81, R36, R84 ;  /* 0x000000245106723e */ /* 0x000fce0004807054 */
.L_x_387:
[----:B------:R-:W-:Y:S05]  /*3aa0*/  BSYNC B2 ;  /* 0x0000000000027941 */ /* 0x000fea0003800000 */
.L_x_386:
[----:B--2---:R0:W-:Y:S02]  /*3ab0*/  ST.E.128 desc[UR40][R10.64], R4 ;  /* 0x000000040a007985 */ /* 0x0041e4000c101d28 */
.L_x_385:
[----:B------:R-:W-:Y:S05]  /*3ac0*/  BSYNC B1 ;  /* 0x0000000000017941 */ /* 0x000fea0003800000 */
.L_x_384:
[----:B0-----:R-:W5:Y:S02]  /*3ad0*/  LDL R4, [R1+0x28] ;  /* 0x0000280001047983 */ /* 0x001f640000100800 */
[----:B-----5:R-:W-:-:S13]  /*3ae0*/  LOP3.LUT P3, RZ, R4, 0x2, RZ, 0xc0, !PT ;  /* 0x0000000204ff7812 */ /* 0x020fda000786c0ff */
[----:B------:R-:W-:Y:S05]  /*3af0*/  @P3 BRA `(.L_x_379) ;  /* 0x0000002c00243947 */ /* 0x000fea0003800000 */
[----:B------:R-:W3:Y:S04]  /*3b00*/  LDL R13, [R1+0xc] ;  /* 0x00000c00010d7983 */ /* 0x000ee80000100800 */
[----:B------:R-:W5:Y:S01]  /*3b10*/  LDL R12, [R1+0x1c] ;  /* 0x00001c00010c7983 */ /* 0x000f620000100800 */
[----:B----4-:R-:W-:Y:S01]  /*3b20*/  IADD3 R10, P3, R23, R14, RZ ;  /* 0x0000000e170a7210 */ /* 0x010fe20007f7e0ff */
[----:B------:R-:W-:Y:S02]  /*3b30*/  BSSY B1, `(.L_x_388) ;  /* 0x000006d000017945 */ /* 0x000fe40003800000 */
[----:B------:R0:W4:Y:S02]  /*3b40*/  LDS.128 R4, [R69+0x15800] ;  /* 0x0158000045047984 */ /* 0x0001240000000c00 */
[----:B---3--:R-:W-:Y:S01]  /*3b50*/  IMAD.X R11, R39, 0x1, R13, P3 ;  /* 0x00000001270b7824 */ /* 0x008fe200018e060d */
[----:B-----5:R-:W-:-:S13]  /*3b60*/  ISETP.GE.AND P3, PT, R12, R77, PT ;  /* 0x0000004d0c00720c */ /* 0x020fda0003f66270 */
[----:B0---4-:R-:W-:Y:S05]  /*3b70*/  @P3 BRA `(.L_x_389) ;  /* 0x0000000400a03947 */ /* 0x011fea0003800000 */
[----:B------:R-:W-:Y:S01]  /*3b80*/  SHF.R.U32.HI R8, RZ, 0x8, R9 ;  /* 0x00000008ff087819 */ /* 0x000fe20000011609 */
[----:B------:R-:W-:Y:S01]  /*3b90*/  IMAD.MOV.U32 R12, RZ, RZ, R4 ;  /* 0x000000ffff0c7224 */ /* 0x000fe200078e0004 */
[----:B------:R-:W-:Y:S02]  /*3ba0*/  SHF.R.U32.HI R14, RZ, 0x8, R29 ;  /* 0x00000008ff0e7819 */ /* 0x000fe4000001161d */
[----:B------:R-:W-:Y:S01]  /*3bb0*/  SHF.R.U32.HI R31, RZ, 0x10, R9 ;  /* 0x00000010ff1f7819 */ /* 0x000fe20000011609 */
[----:B------:R-:W-:Y:S01]  /*3bc0*/  IMAD.SHL.U32 R8, R8, 0x100, RZ ;  /* 0x0000010008087824 */ /* 0x000fe200078e00ff */
[----:B------:R-:W-:Y:S01]  /*3bd0*/  LOP3.LUT R13, R9, 0xff0000ff, RZ, 0xc0, !PT ;  /* 0xff0000ff090d7812 */ /* 0x000fe200078ec0ff */
[----:B------:R-:W-:Y:S01]  /*3be0*/  IMAD.SHL.U32 R14, R14, 0x100, RZ ;  /* 0x000001000e0e7824 */ /* 0x000fe200078e00ff */
[----:B------:R-:W-:Y:S01]  /*3bf0*/  SHF.R.U32.HI R30, RZ, 0x10, R29 ;  /* 0x00000010ff1e7819 */ /* 0x000fe2000001161d */
[----:B------:R-:W-:Y:S01]  /*3c00*/  IMAD.MOV.U32 R9, RZ, RZ, R5 ;  /* 0x000000ffff097224 */ /* 0x000fe200078e0005 */
[----:B------:R-:W-:Y:S01]  /*3c10*/  LOP3.LUT R15, R29, 0xff0000ff, RZ, 0xc0, !PT ;  /* 0xff0000ff1d0f7812 */ /* 0x000fe200078ec0ff */
[----:B------:R-:W-:Y:S01]  /*3c20*/  IMAD.U32 R5, R31, 0x10000, RZ ;  /* 0x000100001f057824 */ /* 0x000fe200078e00ff */
[----:B------:R-:W-:Y:S01]  /*3c30*/  LOP3.LUT R8, R13, 0xff00, R8, 0xf8, !PT ;  /* 0x0000ff000d087812 */ /* 0x000fe200078ef808 */
[----:B------:R-:W-:Y:S01]  /*3c40*/  IMAD.U32 R13, R30, 0x10000, RZ ;  /* 0x000100001e0d7824 */ /* 0x000fe200078e00ff */
[----:B------:R-:W-:-:S02]  /*3c50*/  LOP3.LUT R28, R15, 0xff00, R14, 0xf8, !PT ;  /* 0x0000ff000f1c7812 */ /* 0x000fc400078ef80e */
[----:B------:R-:W-:Y:S02]  /*3c60*/  F2FP.F16.E4M3.UNPACK_B R14, R80.H1 ;  /* 0x00000050ff0e723e */ /* 0x000fe400030006ff */
[-C--:B------:R-:W-:Y:S02]  /*3c70*/  F2FP.F16.E4M3.UNPACK_B R4, R9.reuse ;  /* 0x00000009ff04723e */ /* 0x080fe400020006ff */
[----:B------:R-:W-:Y:S01]  /*3c80*/  LOP3.LUT R5, R8, 0xff0000, R5, 0xf8, !PT ;  /* 0x00ff000008057812 */ /* 0x000fe200078ef805 */
[----:B------:R-:W-:Y:S01]  /*3c90*/  HADD2.F32 R30, -RZ, R14.H0_H0 ;  /* 0x2000000eff1e7230 */ /* 0x000fe20000004100 */
[----:B------:R-:W-:Y:S01]  /*3ca0*/  LOP3.LUT R8, R28, 0xff0000, R13, 0xf8, !PT ;  /* 0x00ff00001c087812 */ /* 0x000fe200078ef80d */
[--C-:B------:R-:W-:Y:S01]  /*3cb0*/  HADD2.F32 R13, -RZ, R4.reuse.H1_H1 ;  /* 0x30000004ff0d7230 */ /* 0x100fe20000004100 */
[----:B------:R-:W-:Y:S01]  /*3cc0*/  F2FP.F16.E4M3.UNPACK_B R28, R38.H1 ;  /* 0x00000026ff1c723e */ /* 0x000fe200030006ff */
[----:B------:R-:W-:Y:S01]  /*3cd0*/  HADD2.F32 R4, -RZ, R4.H0_H0 ;  /* 0x20000004ff047230 */ /* 0x000fe20000004100 */
[----:B------:R-:W-:Y:S01]  /*3ce0*/  F2FP.F16.E4M3.UNPACK_B R9, R9.H1 ;  /* 0x00000009ff09723e */ /* 0x000fe200030006ff */
[----:B------:R-:W-:-:S02]  /*3cf0*/  HADD2.F32 R31, -RZ, R14.H1_H1 ;  /* 0x3000000eff1f7230 */ /* 0x000fc40000004100 */
[CC--:B------:R-:W-:Y:S01]  /*3d00*/  FMUL.FTZ R33, R13.reuse, R30.reuse ;  /* 0x0000001e0d217220 */ /* 0x0c0fe20000410000 */
[--C-:B------:R-:W-:Y:S02]  /*3d10*/  HADD2.F32 R29, -RZ, R28.reuse.H0_H0 ;  /* 0x2000001cff1d7230 */ /* 0x100fe40000004100 */
[C---:B------:R-:W-:Y:S01]  /*3d20*/  FMUL.FTZ R30, R4.reuse, R30 ;  /* 0x0000001e041e7220 */ /* 0x040fe20000410000 */
[--C-:B------:R-:W-:Y:S01]  /*3d30*/  HADD2.F32 R15, -RZ, R9.reuse.H1_H1 ;  /* 0x30000009ff0f7230 */ /* 0x100fe20000004100 */
[----:B------:R-:W-:Y:S01]  /*3d40*/  F2FP.F16.E4M3.UNPACK_B R80, R80 ;  /* 0x00000050ff50723e */ /* 0x000fe200020006ff */
[----:B------:R-:W-:Y:S02]  /*3d50*/  HADD2.F32 R14, -RZ, R9.H0_H0 ;  /* 0x20000009ff0e7230 */ /* 0x000fe40000004100 */
[-C--:B------:R-:W-:Y:S01]  /*3d60*/  FFMA.FTZ R4, R4, R29.reuse, -R33 ;  /* 0x0000001d04047223 */ /* 0x080fe20000010821 */
[----:B------:R-:W-:Y:S02]  /*3d70*/  HADD2.F32 R28, -RZ, R28.H1_H1 ;  /* 0x3000001cff1c7230 */ /* 0x000fe40000004100 */
[----:B------:R-:W-:Y:S01]  /*3d80*/  FFMA.FTZ R9, R13, R29, R30 ;  /* 0x0000001d0d097223 */ /* 0x000fe2000001001e */
[CC--:B------:R-:W-:Y:S01]  /*3d90*/  FMUL.FTZ R33, R15.reuse, R31.reuse ;  /* 0x0000001f0f217220 */ /* 0x0c0fe20000410000 */
[C---:B------:R-:W-:Y:S01]  /*3da0*/  FMUL.FTZ R32, R14.reuse, R31 ;  /* 0x0000001f0e207220 */ /* 0x040fe20000410000 */
[-C--:B------:R-:W-:Y:S01]  /*3db0*/  F2FP.F16.E4M3.UNPACK_B R13, R12.reuse.H1 ;  /* 0x0000000cff0d723e */ /* 0x080fe200030006ff */
[----:B------:R-:W-:Y:S01]  /*3dc0*/  HADD2.F32 R29, -RZ, R80.H1_H1 ;  /* 0x30000050ff1d7230 */ /* 0x000fe20000004100 */
[----:B------:R-:W-:Y:S01]  /*3dd0*/  F2FP.F16.E4M3.UNPACK_B R12, R12 ;  /* 0x0000000cff0c723e */ /* 0x000fe200020006ff */
[-C--:B------:R-:W-:Y:S01]  /*3de0*/  FFMA.FTZ R33, R14, R28.reuse, -R33 ;  /* 0x0000001c0e217223 */ /* 0x080fe20000010821 */
[----:B------:R-:W-:Y:S01]  /*3df0*/  FFMA.FTZ R34, R15, R28, R32 ;  /* 0x0000001c0f227223 */ /* 0x000fe20000010020 */
[----:B------:R-:W-:Y:S01]  /*3e00*/  F2FP.F16.E4M3.UNPACK_B R38, R38 ;  /* 0x00000026ff26723e */ /* 0x000fe200020006ff */
[--C-:B------:R-:W-:Y:S01]  /*3e10*/  HADD2.F32 R15, -RZ, R13.reuse.H0_H0 ;  /* 0x2000000dff0f7230 */ /* 0x100fe20000004100 */
[----:B------:R-:W-:Y:S01]  /*3e20*/  F2FP.F16.E4M3.UNPACK_B R35, R8.H1 ;  /* 0x00000008ff23723e */ /* 0x000fe200030006ff */
[----:B------:R-:W-:-:S02]  /*3e30*/  HADD2.F32 R28, -RZ, R13.H1_H1 ;  /* 0x3000000dff1c7230 */ /* 0x000fc40000004100 */
[----:B------:R-:W-:Y:S02]  /*3e40*/  HADD2.F32 R80, -RZ, R80.H0_H0 ;  /* 0x20000050ff507230 */ /* 0x000fe40000004100 */
[-C--:B------:R-:W-:Y:S01]  /*3e50*/  FMUL.FTZ R31, R15, R29.reuse ;  /* 0x0000001d0f1f7220 */ /* 0x080fe20000410000 */
[--C-:B------:R-:W-:Y:S02]  /*3e60*/  HADD2.F32 R14, -RZ, R12.reuse.H1_H1 ;  /* 0x3000000cff0e7230 */ /* 0x100fe40000004100 */
[----:B------:R-:W-:Y:S01]  /*3e70*/  FMUL.FTZ R32, R28, R29 ;  /* 0x0000001d1c207220 */ /* 0x000fe20000410000 */
[----:B------:R-:W-:Y:S02]  /*3e80*/  HADD2.F32 R13, -RZ, R12.H0_H0 ;  /* 0x2000000cff0d7230 */ /* 0x000fe40000004100 */
[--C-:B------:R-:W-:Y:S02]  /*3e90*/  HADD2.F32 R12, -RZ, R38.reuse.H1_H1 ;  /* 0x30000026ff0c7230 */ /* 0x100fe40000004100 */
[----:B------:R-:W-:Y:S01]  /*3ea0*/  FMUL.FTZ R30, R14, R80 ;  /* 0x000000500e1e7220 */ /* 0x000fe20000410000 */
[----:B------:R-:W-:-:S02]  /*3eb0*/  HADD2.F32 R38, -RZ, R38.H0_H0 ;  /* 0x20000026ff267230 */ /* 0x000fc40000004100 */
[----:B------:R-:W-:Y:S01]  /*3ec0*/  FMUL.FTZ R29, R13, R80 ;  /* 0x000000500d1d7220 */ /* 0x000fe20000410000 */
[--C-:B------:R-:W-:Y:S02]  /*3ed0*/  HADD2.F32 R36, -RZ, R35.reuse.H1_H1 ;  /* 0x30000023ff247230 */ /* 0x100fe40000004100 */
[-C--:B------:R-:W-:Y:S01]  /*3ee0*/  FFMA.FTZ R15, R15, R12.reuse, -R32 ;  /* 0x0000000c0f0f7223 */ /* 0x080fe20000010820 */
[----:B------:R-:W-:Y:S01]  /*3ef0*/  FFMA.FTZ R28, R28, R12, R31 ;  /* 0x0000000c1c1c7223 */ /* 0x000fe2000001001f */
[-C--:B------:R-:W-:Y:S01]  /*3f00*/  FFMA.FTZ R12, R13, R38.reuse, -R30 ;  /* 0x000000260d0c7223 */ /* 0x080fe2000001081e */
[----:B------:R-:W-:Y:S01]  /*3f10*/  FFMA.FTZ R13, R14, R38, R29 ;  /* 0x000000260e0d7223 */ /* 0x000fe2000001001d */
[----:B------:R-:W-:Y:S01]  /*3f20*/  F2FP.F16.E4M3.UNPACK_B R29, R7.H1 ;  /* 0x00000007ff1d723e */ /* 0x000fe200030006ff */
[----:B------:R-:W-:Y:S01]  /*3f30*/  HADD2.F32 R35, -RZ, R35.H0_H0 ;  /* 0x20000023ff237230 */ /* 0x000fe20000004100 */
[----:B------:R-:W-:Y:S02]  /*3f40*/  F2FP.SATFINITE.E4M3.F32.PACK_AB_MERGE_C R14, R34, R33, RZ ;  /* 0x00000021220e723e */ /* 0x000fe400048070ff */
[----:B------:R-:W-:Y:S01]  /*3f50*/  F2FP.SATFINITE.E4M3.F32.PACK_AB_MERGE_C R15, R28, R15, RZ ;  /* 0x0000000f1c0f723e */ /* 0x000fe200048070ff */
[--C-:B------:R-:W-:Y:S01]  /*3f60*/  HADD2.F32 R30, -RZ, R29.reuse.H0_H0 ;  /* 0x2000001dff1e7230 */ /* 0x100fe20000004100 */
[----:B------:R-:W-:Y:S01]  /*3f70*/  F2FP.F16.E4M3.UNPACK_B R32, R5.H1 ;  /* 0x00000005ff20723e */ /* 0x000fe200030006ff */
[----:B------:R-:W-:Y:S01]  /*3f80*/  HADD2.F32 R29, -RZ, R29.H1_H1 ;  /* 0x3000001dff1d7230 */ /* 0x000fe20000004100 */
[----:B------:R-:W-:-:S02]  /*3f90*/  F2FP.F16.E4M3.UNPACK_B R28, R6.H1 ;  /* 0x00000006ff1c723e */ /* 0x000fc400030006ff */
[----:B------:R-:W-:Y:S01]  /*3fa0*/  F2FP.F16.E4M3.UNPACK_B R34, R8 ;  /* 0x00000008ff22723e */ /* 0x000fe200020006ff */
[----:B------:R-:W-:Y:S01]  /*3fb0*/  HADD2.F32 R33, -RZ, R32.H1_H1 ;  /* 0x30000020ff217230 */ /* 0x000fe20000004100 */
[----:B------:R-:W-:Y:S01]  /*3fc0*/  F2FP.F16.E4M3.UNPACK_B R31, R5 ;  /* 0x00000005ff1f723e */ /* 0x000fe200020006ff */
[----:B------:R-:W-:Y:S02]  /*3fd0*/  HADD2.F32 R8, -RZ, R28.H1_H1 ;  /* 0x3000001cff087230 */ /* 0x000fe40000004100 */
[----:B------:R-:W-:Y:S01]  /*3fe0*/  FMUL.FTZ R5, R29, R36 ;  /* 0x000000241d057220 */ /* 0x000fe20000410000 */
[----:B------:R-:W-:Y:S01]  /*3ff0*/  HADD2.F32 R37, -RZ, R34.H1_H1 ;  /* 0x30000022ff257230 */ /* 0x000fe20000004100 */
[----:B------:R-:W-:Y:S01]  /*4000*/  F2FP.F16.E4M3.UNPACK_B R7, R7 ;  /* 0x00000007ff07723e */ /* 0x000fe200020006ff */
[----:B------:R-:W-:Y:S02]  /*4010*/  HADD2.F32 R28, -RZ, R28.H0_H0 ;  /* 0x2000001cff1c7230 */ /* 0x000fe40000004100 */
[----:B------:R-:W-:Y:S01]  /*4020*/  FFMA.FTZ R38, R30, R33, -R5 ;  /* 0x000000211e267223 */ /* 0x000fe20000010805 */
[----:B------:R-:W-:-:S02]  /*4030*/  HADD2.F32 R5, -RZ, R31.H1_H1 ;  /* 0x3000001fff057230 */ /* 0x000fc40000004100 */
[-C--:B------:R-:W-:Y:S01]  /*4040*/  FMUL.FTZ R39, R8, R37.reuse ;  /* 0x0000002508277220 */ /* 0x080fe20000410000 */
[----:B------:R-:W-:Y:S01]  /*4050*/  F2FP.F16.E4M3.UNPACK_B R6, R6 ;  /* 0x00000006ff06723e */ /* 0x000fe200020006ff */
[----:B------:R-:W-:Y:S01]  /*4060*/  FMUL.FTZ R37, R28, R37 ;  /* 0x000000251c257220 */ /* 0x000fe20000410000 */
[----:B------:R-:W-:Y:S01]  /*4070*/  FMUL.FTZ R36, R30, R36 ;  /* 0x000000241e247220 */ /* 0x000fe20000410000 */
[-C--:B------:R-:W-:Y:S01]  /*4080*/  FFMA.FTZ R39, R28, R5.reuse, -R39 ;  /* 0x000000051c277223 */ /* 0x080fe20000010827 */
[----:B------:R-:W-:Y:S02]  /*4090*/  HADD2.F32 R34, -RZ, R34.H0_H0 ;  /* 0x20000022ff227230 */ /* 0x000fe40000004100 */
[----:B------:R-:W-:Y:S01]  /*40a0*/  FFMA.FTZ R30, R8, R5, R37 ;  /* 0x00000005081e7223 */ /* 0x000fe20000010025 */
[----:B------:R-:W-:Y:S02]  /*40b0*/  HADD2.F32 R8, -RZ, R7.H0_H0 ;  /* 0x20000007ff087230 */ /* 0x000fe40000004100 */
[----:B------:R-:W-:Y:S01]  /*40c0*/  FFMA.FTZ R77, R29, R33, R36 ;  /* 0x000000211d4d7223 */ /* 0x000fe20000010024 */
[----:B------:R-:W-:-:S02]  /*40d0*/  HADD2.F32 R5, -RZ, R6.H0_H0 ;  /* 0x20000006ff057230 */ /* 0x000fc40000004100 */
[----:B------:R-:W-:Y:S02]  /*40e0*/  HADD2.F32 R7, -RZ, R7.H1_H1 ;  /* 0x30000007ff077230 */ /* 0x000fe40000004100 */
[-C--:B------:R-:W-:Y:S01]  /*40f0*/  FMUL.FTZ R36, R8, R35.reuse ;  /* 0x0000002308247220 */ /* 0x080fe20000410000 */
[----:B------:R-:W-:Y:S02]  /*4100*/  HADD2.F32 R6, -RZ, R6.H1_H1 ;  /* 0x30000006ff067230 */ /* 0x000fe40000004100 */
[-C--:B------:R-:W-:Y:S01]  /*4110*/  FMUL.FTZ R29, R5, R34.reuse ;  /* 0x00000022051d7220 */ /* 0x080fe20000410000 */
[----:B------:R-:W-:Y:S02]  /*4120*/  HADD2.F32 R32, -RZ, R32.H0_H0 ;  /* 0x20000020ff207230 */ /* 0x000fe40000004100 */
[C---:B------:R-:W-:Y:S01]  /*4130*/  FMUL.FTZ R33, R7.reuse, R35 ;  /* 0x0000002307217220 */ /* 0x040fe20000410000 */
[----:B------:R-:W-:Y:S02]  /*4140*/  HADD2.F32 R31, -RZ, R31.H0_H0 ;  /* 0x2000001fff1f7230 */ /* 0x000fe40000004100 */
[----:B------:R-:W-:Y:S01]  /*4150*/  FMUL.FTZ R28, R6, R34 ;  /* 0x00000022061c7220 */ /* 0x000fe20000410000 */
[----:B------:R-:W-:Y:S01]  /*4160*/  F2FP.SATFINITE.E4M3.F32.PACK_AB_MERGE_C R30, R30, R39, RZ ;  /* 0x000000271e1e723e */ /* 0x000fe200048070ff */
[-C--:B------:R-:W-:Y:S01]  /*4170*/  FFMA.FTZ R33, R8, R32.reuse, -R33 ;  /* 0x0000002008217223 */ /* 0x080fe20000010821 */
[----:B------:R-:W-:Y:S01]  /*4180*/  FFMA.FTZ R36, R7, R32, R36 ;  /* 0x0000002007247223 */ /* 0x000fe20000010024 */
[-C--:B------:R-:W-:Y:S01]  /*4190*/  FFMA.FTZ R28, R5, R31.reuse, -R28 ;  /* 0x0000001f051c7223 */ /* 0x080fe2000001081c */
[----:B------:R-:W-:Y:S01]  /*41a0*/  FFMA.FTZ R29, R6, R31, R29 ;  /* 0x0000001f061d7223 */ /* 0x000fe2000001001d */
[----:B------:R-:W-:-:S02]  /*41b0*/  F2FP.SATFINITE.E4M3.F32.PACK_AB_MERGE_C R38, R77, R38, RZ ;  /* 0x000000264d26723e */ /* 0x000fc400048070ff */
[----:B------:R-:W-:Y:S02]  /*41c0*/  F2FP.SATFINITE.E4M3.F32.PACK_AB_MERGE_C R5, R9, R4, R14 ;  /* 0x000000040905723e */ /* 0x000fe4000480700e */
[----:B------:R-:W-:Y:S02]  /*41d0*/  F2FP.SATFINITE.E4M3.F32.PACK_AB_MERGE_C R4, R13, R12, R15 ;  /* 0x0000000c0d04723e */ /* 0x000fe4000480700f */
[----:B------:R-:W-:Y:S02]  /*41e0*/  F2FP.SATFINITE.E4M3.F32.PACK_AB_MERGE_C R6, R29, R28, R30 ;  /* 0x0000001c1d06723e */ /* 0x000fe4000480701e */
[----:B------:R-:W-:-:S07]  /*41f0*/  F2FP.SATFINITE.E4M3.F32.PACK_AB_MERGE_C R7, R36, R33, R38 ;  /* 0x000000212407723e */ /* 0x000fce0004807026 */
.L_x_389:
[----:B------:R-:W-:Y:S05]  /*4200*/  BSYNC B1 ;  /* 0x0000000000017941 */ /* 0x000fea0003800000 */
.L_x_388:
[----:B------:R0:W-:Y:S01]  /*4210*/  ST.E.128 desc[UR40][R10.64], R4 ;  /* 0x000000040a007985 */ /* 0x0001e2000c101d28 */
[----:B------:R-:W-:Y:S05]  /*4220*/  BRA `(.L_x_379) ;  /* 0x0000002400587947 */ /* 0x000fea0003800000 */
.L_x_372:
[----:B------:R-:W-:Y:S01]  /*4230*/  ISETP.GE.AND P3, PT, R155, R71, PT ;  /* 0x000000479b00720c */ /* 0x000fe20003f66270 */
[----:B------:R-:W-:Y:S01]  /*4240*/  BSSY B1, `(.L_x_390) ;  /* 0x000001a000017945 */ /* 0x000fe20003800000 */
[----:B------:R-:W-:Y:S02]  /*4250*/  CS2R R6, SRZ ;  /* 0x0000000000067805 */ /* 0x000fe4000001ff00 */
[----:B------:R-:W-:Y:S02]  /*4260*/  CS2R R4, SRZ ;  /* 0x0000000000047805 */ /* 0x000fe4000001ff00 */
[----:B------:R-:W-:Y:S02]  /*4270*/  CS2R R30, SRZ ;  /* 0x00000000001e7805 */ /* 0x000fe4000001ff00 */
[----:B------:R-:W-:Y:S02]  /*4280*/  CS2R R28, SRZ ;  /* 0x00000000001c7805 */ /* 0x000fe4000001ff00 */
[----:B------:R-:W-:-:S02]  /*4290*/  CS2R R34, SRZ ;  /* 0x0000000000227805 */ /* 0x000fc4000001ff00 */
[----:B------:R-:W-:Y:S02]  /*42a0*/  CS2R R32, SRZ ;  /* 0x0000000000207805 */ /* 0x000fe4000001ff00 */
[----:B------:R-:W-:Y:S02]  /*42b0*/  CS2R R38, SRZ ;  /* 0x0000000000267805 */ /* 0x000fe4000001ff00 */
[----:B------:R-:W-:Y:S01]  /*42c0*/  CS2R R36, SRZ ;  /* 0x0000000000247805 */ /* 0x000fe2000001ff00 */
[----:B------:R-:W-:Y:S06]  /*42d0*/  @P3 BRA `(.L_x_391) ;  /* 0x0000000000403947 */ /* 0x000fec0003800000 */
[----:B------:R-:W-:Y:S02]  /*42e0*/  ULDC.64 UR4, c[0x0][0x3e8] ;  /* 0x0000fa0000047ab9 */ /* 0x000fe40000000a00 */
[----:B------:R-:W-:-:S04]  /*42f0*/  IADD3 R12, P2, P4, R44, UR4, R12 ;  /* 0x000000042c0c7c10 */ /* 0x000fc8000fc5e00c */
[----:B------:R-:W-:Y:S01]  /*4300*/  IADD3.X R13, R51, UR5, R14, P2, P4 ;  /* 0x00000005330d7c10 */ /* 0x000fe200097e840e */
[----:B------:R-:W-:Y:S02]  /*4310*/  ULDC.64 UR4, c[0x0][0x400] ;  /* 0x0001000000047ab9 */ /* 0x000fe40000000a00 */
[----:B------:R-:W-:-:S04]  /*4320*/  IADD3 R10, P2, P4, R20, UR4, R10 ;  /* 0x00000004140a7c10 */ /* 0x000fc8000fc5e00a */
[----:B------:R-:W-:Y:S02]  /*4330*/  IADD3.X R11, R49, UR5, R15, P2, P4 ;  /* 0x00000005310b7c10 */ /* 0x000fe400097e840f */
[----:B------:R-:W-:Y:S02]  /*4340*/  ISETP.GE.AND P2, PT, R16, R77, PT ;  /* 0x0000004d1000720c */ /* 0x000fe40003f46270 */
[----:B------:R-:W-:Y:S02]  /*4350*/  CS2R R6, SRZ ;  /* 0x0000000000067805 */ /* 0x000fe4000001ff00 */
[----:B------:R-:W-:Y:S02]  /*4360*/  CS2R R4, SRZ ;  /* 0x0000000000047805 */ /* 0x000fe4000001ff00 */
[----:B------:R-:W-:Y:S02]  /*4370*/  CS2R R34, SRZ ;  /* 0x0000000000227805 */ /* 0x000fe4000001ff00 */
[----:B------:R-:W-:-:S05]  /*4380*/  CS2R R32, SRZ ;  /* 0x0000000000207805 */ /* 0x000fca000001ff00 */
[----:B------:R0:W5:Y:S04]  /*4390*/  @!P2 LDG.E.128 R28, desc[UR40][R12.64] ;  /* 0x000000280c1ca981 */ /* 0x000168000c1e1d00 */
[----:B------:R0:W5:Y:S01]  /*43a0*/  @!P2 LDG.E.128 R36, desc[UR40][R10.64] ;  /* 0x000000280a24a981 */ /* 0x000162000c1e1d00 */
[----:B------:R-:W-:-:S13]  /*43b0*/  ISETP.GE.AND P2, PT, R67, R77, PT ;  /* 0x0000004d4300720c */ /* 0x000fda0003f46270 */
[----:B------:R0:W5:Y:S04]  /*43c0*/  @!P2 LDG.E.128 R4, desc[UR40][R12.64+0x20] ;  /* 0x000020280c04a981 */ /* 0x000168000c1e1d00 */
[----:B------:R0:W5:Y:S02]  /*43d0*/  @!P2 LDG.E.128 R32, desc[UR40][R10.64+0x20] ;  /* 0x000020280a20a981 */ /* 0x000164000c1e1d00 */
.L_x_391:
[----:B------:R-:W-:Y:S05]  /*43e0*/  BSYNC B1 ;  /* 0x0000000000017941 */ /* 0x000fea0003800000 */
.L_x_390:
[----:B------:R-:W-:Y:S01]  /*43f0*/  ISETP.NE.AND P2, PT, R157, 0x3, PT ;  /* 0x000000039d00780c */ /* 0x000fe20003f45270 */
[----:B-----5:R-:W-:Y:S01]  /*4400*/  IMAD.MOV.U32 R80, RZ, RZ, R6 ;  /* 0x000000ffff507224 */ /* 0x020fe200078e0006 */
[----:B------:R-:W-:Y:S01]  /*4410*/  MOV R89, R38 ;  /* 0x0000002600597202 */ /* 0x000fe20000000f00 */
[----:B------:R-:W-:Y:S02]  /*4420*/  IMAD.MOV.U32 R81, RZ, RZ, R4 ;  /* 0x000000ffff517224 */ /* 0x000fe400078e0004 */
[----:B------:R-:W-:Y:S02]  /*4430*/  IMAD.MOV.U32 R86, RZ, RZ, R30 ;  /* 0x000000ffff567224 */ /* 0x000fe400078e001e */
[----:B------:R-:W-:Y:S02]  /*4440*/  IMAD.MOV.U32 R85, RZ, RZ, R28 ;  /* 0x000000ffff557224 */ /* 0x000fe400078e001c */
[----:B------:R-:W-:Y:S02]  /*4450*/  IMAD.MOV.U32 R82, RZ, RZ, R34 ;  /* 0x000000ffff527224 */ /* 0x000fe400078e0022 */
[----:B------:R-:W-:-:S02]  /*4460*/  IMAD.MOV.U32 R83, RZ, RZ, R32 ;  /* 0x000000ffff537224 */ /* 0x000fc400078e0020 */
[----:B------:R-:W-:Y:S01]  /*4470*/  IMAD.MOV.U32 R87, RZ, RZ, R36 ;  /* 0x000000ffff577224 */ /* 0x000fe200078e0024 */
[----:B------:R-:W-:Y:S06]  /*4480*/  @!P2 BRA `(.L_x_392) ;  /* 0x000000000004a947 */ /* 0x000fec0003800000 */
[----:B------:R-:W-:Y:S01]  /*4490*/  BPT.TRAP 0x1 ;  /* 0x000000040000795c */ /* 0x000fe20000300000 */
.L_x_392:
[----:B------:R-:W-:Y:S01]  /*44a0*/  IMAD R70, R19, 0x8, R18 ;  /* 0x0000000813467824 */ /* 0x000fe200078e0212 */
[----:B------:R-:W-:Y:S01]  /*44b0*/  SHF.L.U32 R76, R154, 0x1f, RZ ;  /* 0x0000001f9a4c7819 */ /* 0x000fe200000006ff */
[----:B------:R-:W-:Y:S03]  /*44c0*/  BSSY B1, `(.L_x_393) ;  /* 0x0000003000017945 */ /* 0x000fe60003800000 */
[----:B------:R-:W1:Y:S02]  /*44d0*/  SYNCS.PHASECHK.TRANS64.TRYWAIT P4, [R70+URZ+0x19c90], R76 ;  /* 0x019c904c460075a7 */ /* 0x000e64000808017f */
[----:B-1----:R-:W-:Y:S05]  /*44e0*/  @!P4 BRA `(.L_x_394) ;  /* 0x00000168000cc947 */ /* 0x002fea0003800000 */
.L_x_634:
[----:B------:R-:W-:Y:S05]  /*44f0*/  BSYNC B1 ;  /* 0x0000000000017941 */ /* 0x000fea0003800000 */
.L_x_393:
[----:B------:R-:W-:-:S03]  /*4500*/  UMOV UR4, 0xffffffff ;  /* 0xffffffff00047882 */ /* 0x000fc60000000000 */
[----:B------:R-:W-:Y:S05]  /*4510*/  BRA.DIV UR4, `(.L_x_395) ;  /* 0x0000016a04147947 */ /* 0x000fea000b800000 */
[----:B------:R-:W2:Y:S04]  /*4520*/  SHFL.IDX PT, R78, R78, RZ, 0x1e1f ;  /* 0x001e1fff4e4e7589 */ /* 0x000ea800000e0000 */
[----:B------:R-:W3:Y:S02]  /*4530*/  SHFL.IDX PT, R79, R79, RZ, 0x1e1f ;  /* 0x001e1fff4f4f7589 */ /* 0x000ee400000e0000 */
.L_x_638:
[----:B------:R-:W-:Y:S05]  /*4540*/  @P3 BRA `(.L_x_379) ;  /* 0x0000002000903947 */ /* 0x000fea0003800000 */
[----:B------:R-:W4:Y:S01]  /*4550*/  LDC R84, c[0x0][0x2f4] ;  /* 0x0000bd00ff547b82 */ /* 0x000f220000000800 */
[----:B------:R-:W-:Y:S01]  /*4560*/  ISETP.NE.AND P3, PT, R54, RZ, PT ;  /* 0x000000ff3600720c */ /* 0x000fe20003f65270 */
[----:B------:R-:W-:Y:S01]  /*4570*/  BSSY B1, `(.L_x_396) ;  /* 0x00000f4000017945 */ /* 0x000fe20003800000 */
[----:B----4-:R-:W-:-:S11]  /*4580*/  IMAD.IADD R90, R84, 0x1, -R55 ;  /* 0x00000001545a7824 */ /* 0x010fd600078e0a37 */
[----:B------:R-:W-:Y:S05]  /*4590*/  @!P3 BRA `(.L_x_397) ;  /* 0x0000000c00c4b947 */ /* 0x000fea0003800000 */
[----:B0-----:R-:W4:Y:S04]  /*45a0*/  LDL R12, [R1+0x8] ;  /* 0x00000800010c7983 */ /* 0x001f280000100800 */
[----:B------:R-:W5:Y:S04]  /*45b0*/  LDL R11, [R1+0x98] ;  /* 0x00009800010b7983 */ /* 0x000f680000100800 */
[----:B------:R-:W2:Y:S01]  /*45c0*/  LDL R10, [R1+0x20] ;  /* 0x00002000010a7983 */ /* 0x000ea20000100800 */
[----:B------:R-:W-:Y:S01]  /*45d0*/  SEL R8, R55, R90, !P0 ;  /* 0x0000005a37087207 */ /* 0x000fe20004000000 */
[----:B------:R-:W-:Y:S01]  /*45e0*/  BSSY B2, `(.L_x_398) ;  /* 0x00000e5000027945 */ /* 0x000fe20003800000 */
[----:B------:R-:W-:-:S02]  /*45f0*/  ISETP.GE.AND P3, PT, R16, R77, PT ;  /* 0x0000004d1000720c */ /* 0x000fc40003f66270 */
[----:B------:R-:W-:-:S04]  /*4600*/  SHF.R.S32.HI R9, RZ, 0x1f, R8 ;  /* 0x0000001fff097819 */ /* 0x000fc80000011408 */
[----:B------:R-:W-:-:S04]  /*4610*/  LEA.HI R9, R9, R8, RZ, 0x5 ;  /* 0x0000000809097211 */ /* 0x000fc800078f28ff */
[----:B------:R-:W-:-:S04]  /*4620*/  SHF.R.S32.HI R8, RZ, 0x5, R9 ;  /* 0x00000005ff087819 */ /* 0x000fc80000011409 */
[----:B------:R-:W-:-:S04]  /*4630*/  LEA.HI.SX32 R8, R65, R8, 0x1c ;  /* 0x0000000841087211 */ /* 0x000fc800078fe2ff */
[C---:B------:R-:W-:Y:S01]  /*4640*/  LEA.HI R9, R8.reuse, R8, RZ, 0x1 ;  /* 0x0000000808097211 */ /* 0x040fe200078f08ff */
[----:B------:R-:W-:-:S04]  /*4650*/  IMAD.SHL.U32 R91, R8, 0x10, RZ ;  /* 0x00000010085b7824 */ /* 0x000fc800078e00ff */
[----:B------:R-:W-:-:S05]  /*4660*/  IMAD.SHL.U32 R9, R9, 0x800, RZ ;  /* 0x0000080009097824 */ /* 0x000fca00078e00ff */
[----:B------:R-:W-:Y:S02]  /*4670*/  LOP3.LUT R9, R9, 0xfffff000, RZ, 0xc0, !PT ;  /* 0xfffff00009097812 */ /* 0x000fe400078ec0ff */
[----:B----4-:R-:W-:-:S04]  /*4680*/  LOP3.LUT R8, R12, 0x10, R91, 0xf8, !PT ;  /* 0x000000100c087812 */ /* 0x010fc800078ef85b */
[----:B-----5:R-:W-:-:S04]  /*4690*/  LOP3.LUT R8, R8, R11, RZ, 0x3c, !PT ;  /* 0x0000000b08087212 */ /* 0x020fc800078e3cff */
[----:B--2---:R-:W-:Y:S01]  /*46a0*/  IADD3 R8, R8, R9, R10 ;  /* 0x0000000908087210 */ /* 0x004fe20007ffe00a */
[----:B------:R-:W-:-:S04]  /*46b0*/  IMAD R9, R19, 0x3000, R63 ;  /* 0x0000300013097824 */ /* 0x000fc800078e023f */
[----:B------:R-:W-:Y:S02]  /*46c0*/  IMAD R11, R19, 0x3000, R8 ;  /* 0x00003000130b7824 */ /* 0x000fe400078e0208 */
[C---:B------:R-:W-:Y:S02]  /*46d0*/  IMAD.IADD R9, R18.reuse, 0x1, R9 ;  /* 0x0000000112097824 */ /* 0x040fe400078e0209 */
[----:B------:R-:W-:-:S04]  /*46e0*/  IMAD.IADD R12, R18, 0x1, R11 ;  /* 0x00000001120c7824 */ /* 0x000fc800078e020b */
[----:B------:R-:W0:Y:S04]  /*46f0*/  LDS.128 R8, [R9+0x13800] ;  /* 0x0138000009087984 */ /* 0x000e280000000c00 */
[----:B------:R-:W2:Y:S01]  /*4700*/  LDS.128 R12, [R12+0x13800] ;  /* 0x013800000c0c7984 */ /* 0x000ea20000000c00 */
[----:B------:R-:W-:Y:S05]  /*4710*/  @P3 BRA `(.L_x_399) ;  /* 0x0000000c00443947 */ /* 0x000fea0003800000 */
[----:B------:R-:W-:Y:S02]  /*4720*/  SHF.R.U32.HI R28, RZ, 0x8, R37 ;  /* 0x00000008ff1c7819 */ /* 0x000fe40000011625 */
[----:B------:R-:W-:Y:S02]  /*4730*/  SHF.R.U32.HI R36, RZ, 0x8, R29 ;  /* 0x00000008ff247819 */ /* 0x000fe4000001161d */
[----:B------:R-:W-:Y:S01]  /*4740*/  LOP3.LUT R93, R37, 0xff0000ff, RZ, 0xc0, !PT ;  /* 0xff0000ff255d7812 */ /* 0x000fe200078ec0ff */
[----:B------:R-:W-:Y:S01]  /*4750*/  IMAD.SHL.U32 R28, R28, 0x100, RZ ;  /* 0x000001001c1c7824 */ /* 0x000fe200078e00ff */
[----:B------:R-:W-:Y:S02]  /*4760*/  SHF.R.U32.HI R37, RZ, 0x10, R37 ;  /* 0x00000010ff257819 */ /* 0x000fe40000011625 */
[----:B------:R-:W-:Y:S02]  /*4770*/  SHF.R.U32.HI R38, RZ, 0x10, R29 ;  /* 0x00000010ff267819 */ /* 0x000fe4000001161d */
[----:B------:R-:W-:Y:S01]  /*4780*/  LOP3.LUT R30, R93, 0xff00, R28, 0xf8, !PT ;  /* 0x0000ff005d1e7812 */ /* 0x000fe200078ef81c */
[----:B------:R-:W-:Y:S01]  /*4790*/  IMAD.SHL.U32 R28, R36, 0x100, RZ ;  /* 0x00000100241c7824 */ /* 0x000fe200078e00ff */
[----:B------:R-:W-:Y:S01]  /*47a0*/  LOP3.LUT R29, R29, 0xff0000ff, RZ, 0xc0, !PT ;  /* 0xff0000ff1d1d7812 */ /* 0x000fe200078ec0ff */
[----:B------:R-:W-:-:S02]  /*47b0*/  IMAD.U32 R37, R37, 0x10000, RZ ;  /* 0x0001000025257824 */ /* 0x000fc400078e00ff */
[----:B------:R-:W-:Y:S01]  /*47c0*/  IMAD.U32 R36, R38, 0x10000, RZ ;  /* 0x0001000026247824 */ /* 0x000fe200078e00ff */
[----:B------:R-:W-:Y:S01]  /*47d0*/  LOP3.LUT R29, R29, 0xff00, R28, 0xf8, !PT ;  /* 0x0000ff001d1d7812 */ /* 0x000fe200078ef81c */
[----:B--2---:R-:W-:Y:S01]  /*47e0*/  IMAD.MOV.U32 R38, RZ, RZ, R13 ;  /* 0x000000ffff267224 */ /* 0x004fe200078e000d */
[----:B------:R-:W-:Y:S02]  /*47f0*/  LOP3.LUT R37, R30, 0xff0000, R37, 0xf8, !PT ;  /* 0x00ff00001e257812 */ /* 0x000fe400078ef825 */
[----:B------:R-:W-:Y:S02]  /*4800*/  LOP3.LUT R36, R29, 0xff0000, R36, 0xf8, !PT ;  /* 0x00ff00001d247812 */ /* 0x000fe400078ef824 */
[----:B------:R-:W-:Y:S02]  /*4810*/  F2FP.F16.E4M3.UNPACK_B R93, R38 ;  /* 0x00000026ff5d723e */ /* 0x000fe400020006ff */
[----:B------:R-:W-:Y:S02]  /*4820*/  F2FP.F16.E4M3.UNPACK_B R92, R37 ;  /* 0x00000025ff5c723e */ /* 0x000fe400020006ff */
[----:B0-----:R-:W-:Y:S01]  /*4830*/  F2FP.F16.E4M3.UNPACK_B R29, R9 ;  /* 0x00000009ff1d723e */ /* 0x001fe200020006ff */
[--C-:B------:R-:W-:Y:S01]  /*4840*/  HADD2.F32 R28, -RZ, R93.reuse.H0_H0 ;  /* 0x2000005dff1c7230 */ /* 0x100fe20000004100 */
[----:B------:R-:W-:Y:S01]  /*4850*/  F2FP.F16.E4M3.UNPACK_B R13, R36 ;  /* 0x00000024ff0d723e */ /* 0x000fe200020006ff */
[----:B------:R-:W-:Y:S01]  /*4860*/  HADD2.F32 R93, -RZ, R93.H1_H1 ;  /* 0x3000005dff5d7230 */ /* 0x000fe20000004100 */
[----:B------:R-:W-:Y:S01]  /*4870*/  F2FP.F16.E4M3.UNPACK_B R38, R38.H1 ;  /* 0x00000026ff26723e */ /* 0x000fe200030006ff */
[----:B------:R-:W-:Y:S01]  /*4880*/  HADD2.F32 R30, -RZ, R29.H0_H0 ;  /* 0x2000001dff1e7230 */ /* 0x000fe20000004100 */
[----:B------:R-:W-:Y:S01]  /*4890*/  F2FP.F16.E4M3.UNPACK_B R37, R37.H1 ;  /* 0x00000025ff25723e */ /* 0x000fe200030006ff */
[----:B------:R-:W-:-:S02]  /*48a0*/  HADD2.F32 R94, -RZ, R92.H1_H1 ;  /* 0x3000005cff5e7230 */ /* 0x000fc40000004100 */
[----:B------:R-:W-:Y:S02]  /*48b0*/  HADD2.F32 R29, -RZ, R29.H1_H1 ;  /* 0x3000001dff1d7230 */ /* 0x000fe40000004100 */
[----:B------:R-:W-:Y:S02]  /*48c0*/  HADD2.F32 R97, -RZ, R92.H0_H0 ;  /* 0x2000005cff617230 */ /* 0x000fe40000004100 */
[-C--:B------:R-:W-:Y:S01]  /*48d0*/  FMUL.FTZ R96, R93, R94.reuse ;  /* 0x0000005e5d607220 */ /* 0x080fe20000410000 */
[--C-:B------:R-:W-:Y:S02]  /*48e0*/  HADD2.F32 R92, -RZ, R13.reuse.H1_H1 ;  /* 0x3000000dff5c7230 */ /* 0x100fe40000004100 */
[----:B------:R-:W-:Y:S01]  /*48f0*/  FMUL.FTZ R94, R29, R94 ;  /* 0x0000005e1d5e7220 */ /* 0x000fe20000410000 */
[----:B------:R-:W-:Y:S02]  /*4900*/  HADD2.F32 R95, -RZ, R13.H0_H0 ;  /* 0x2000000dff5f7230 */ /* 0x000fe40000004100 */
[-C--:B------:R-:W-:Y:S01]  /*4910*/  FMUL.FTZ R99, R28, R97.reuse ;  /* 0x000000611c637220 */ /* 0x080fe20000410000 */
[C---:B------:R-:W-:Y:S01]  /*4920*/  FMUL.FTZ R97, R30.reuse, R97 ;  /* 0x000000611e617220 */ /* 0x040fe20000410000 */
[-C--:B------:R-:W-:Y:S01]  /*4930*/  FFMA.FTZ R13, R93, R92.reuse, R94 ;  /* 0x0000005c5d0d7223 */ /* 0x080fe2000001005e */
[----:B------:R-:W-:Y:S01]  /*4940*/  F2FP.F16.E4M3.UNPACK_B R93, R9.H1 ;  /* 0x00000009ff5d723e */ /* 0x000fe200030006ff */
[----:B------:R-:W-:Y:S01]  /*4950*/  FFMA.FTZ R29, R29, R92, -R96 ;  /* 0x0000005c1d1d7223 */ /* 0x000fe20000010860 */
[-C--:B------:R-:W-:Y:S01]  /*4960*/  FFMA.FTZ R30, R30, R95.reuse, -R99 ;  /* 0x0000005f1e1e7223 */ /* 0x080fe20000010863 */
[----:B------:R-:W-:Y:S01]  /*4970*/  FFMA.FTZ R28, R28, R95, R97 ;  /* 0x0000005f1c1c7223 */ /* 0x000fe20000010061 */
[----:B------:R-:W-:Y:S01]  /*4980*/  F2FP.F16.E4M3.UNPACK_B R92, R36.H1 ;  /* 0x00000024ff5c723e */ /* 0x000fe200030006ff */
[----:B------:R-:W-:-:S02]  /*4990*/  HADD2.F32 R9, -RZ, R38.H0_H0 ;  /* 0x20000026ff097230 */ /* 0x000fc40000004100 */
[----:B------:R-:W-:Y:S02]  /*49a0*/  HADD2.F32 R95, -RZ, R37.H0_H0 ;  /* 0x20000025ff5f7230 */ /* 0x000fe40000004100 */
[----:B------:R-:W-:Y:S02]  /*49b0*/  HADD2.F32 R36, -RZ, R93.H0_H0 ;  /* 0x2000005dff247230 */ /* 0x000fe40000004100 */
[----:B------:R-:W-:Y:S02]  /*49c0*/  HADD2.F32 R94, -RZ, R92.H0_H0 ;  /* 0x2000005cff5e7230 */ /* 0x000fe40000004100 */
[-C--:B------:R-:W-:Y:S01]  /*49d0*/  FMUL.FTZ R97, R9, R95.reuse ;  /* 0x0000005f09617220 */ /* 0x080fe20000410000 */
[----:B------:R-:W-:Y:S02]  /*49e0*/  HADD2.F32 R37, -RZ, R37.H1_H1 ;  /* 0x30000025ff257230 */ /* 0x000fe40000004100 */
[----:B------:R-:W-:Y:S01]  /*49f0*/  FMUL.FTZ R96, R36, R95 ;  /* 0x0000005f24607220 */ /* 0x000fe20000410000 */
[----:B------:R-:W-:-:S02]  /*4a00*/  HADD2.F32 R93, -RZ, R93.H1_H1 ;  /* 0x3000005dff5d7230 */ /* 0x000fc40000004100 */
[-C--:B------:R-:W-:Y:S01]  /*4a10*/  FFMA.FTZ R36, R36, R94.reuse, -R97 ;  /* 0x0000005e24247223 */ /* 0x080fe20000010861 */
[----:B------:R-:W-:Y:S02]  /*4a20*/  HADD2.F32 R92, -RZ, R92.H1_H1 ;  /* 0x3000005cff5c7230 */ /* 0x000fe40000004100 */
[----:B------:R-:W-:Y:S01]  /*4a30*/  FFMA.FTZ R9, R9, R94, R96 ;  /* 0x0000005e09097223 */ /* 0x000fe20000010060 */
[----:B------:R-:W-:Y:S01]  /*4a40*/  HADD2.F32 R94, -RZ, R38.H1_H1 ;  /* 0x30000026ff5e7230 */ /* 0x000fe20000004100 */
[----:B------:R-:W-:Y:S02]  /*4a50*/  SHF.R.U32.HI R95, RZ, 0x8, R31 ;  /* 0x00000008ff5f7819 */ /* 0x000fe4000001161f */
[----:B------:R-:W-:Y:S02]  /*4a60*/  LOP3.LUT R96, R39, 0xff0000ff, RZ, 0xc0, !PT ;  /* 0xff0000ff27607812 */ /* 0x000fe400078ec0ff */
[-C--:B------:R-:W-:Y:S01]  /*4a70*/  FMUL.FTZ R38, R94, R37.reuse ;  /* 0x000000255e267220 */ /* 0x080fe20000410000 */
[----:B------:R-:W-:-:S03]  /*4a80*/  FMUL.FTZ R37, R93, R37 ;  /* 0x000000255d257220 */ /* 0x000fc60000410000 */
[-C--:B------:R-:W-:Y:S01]  /*4a90*/  FFMA.FTZ R38, R93, R92.reuse, -R38 ;  /* 0x0000005c5d267223 */ /* 0x080fe20000010826 */
[----:B------:R-:W-:Y:S01]  /*4aa0*/  SHF.R.U32.HI R93, RZ, 0x8, R39 ;  /* 0x00000008ff5d7819 */ /* 0x000fe20000011627 */
[----:B------:R-:W-:Y:S01]  /*4ab0*/  FFMA.FTZ R37, R94, R92, R37 ;  /* 0x0000005c5e257223 */ /* 0x000fe20000010025 */
[----:B------:R-:W-:Y:S02]  /*4ac0*/  SHF.R.U32.HI R92, RZ, 0x10, R31 ;  /* 0x00000010ff5c7819 */ /* 0x000fe4000001161f */
[----:B------:R-:W-:Y:S01]  /*4ad0*/  LOP3.LUT R94, R31, 0xff0000ff, RZ, 0xc0, !PT ;  /* 0xff0000ff1f5e7812 */ /* 0x000fe200078ec0ff */
[----:B------:R-:W-:Y:S01]  /*4ae0*/  IMAD.SHL.U32 R93, R93, 0x100, RZ ;  /* 0x000001005d5d7824 */ /* 0x000fe200078e00ff */
[----:B------:R-:W-:Y:S01]  /*4af0*/  SHF.R.U32.HI R31, RZ, 0x10, R39 ;  /* 0x00000010ff1f7819 */ /* 0x000fe20000011627 */
[----:B------:R-:W-:Y:S01]  /*4b00*/  IMAD.SHL.U32 R39, R95, 0x100, RZ ;  /* 0x000001005f277824 */ /* 0x000fe200078e00ff */
[----:B------:R-:W-:Y:S01]  /*4b10*/  F2FP.SATFINITE.E4M3.F32.PACK_AB_MERGE_C R36, R38, R36, RZ ;  /* 0x000000242624723e */ /* 0x000fe200048070ff */
[----:B------:R-:W-:Y:S01]  /*4b20*/  IMAD.U32 R92, R92, 0x10000, RZ ;  /* 0x000100005c5c7824 */ /* 0x000fe200078e00ff */
[----:B------:R-:W-:Y:S01]  /*4b30*/  LOP3.LUT R96, R96, 0xff00, R93, 0xf8, !PT ;  /* 0x0000ff0060607812 */ /* 0x000fe200078ef85d */
[----:B------:R-:W-:Y:S01]  /*4b40*/  IMAD.U32 R93, R31, 0x10000, RZ ;  /* 0x000100001f5d7824 */ /* 0x000fe200078e00ff */
[----:B------:R-:W-:Y:S01]  /*4b50*/  LOP3.LUT R39, R94, 0xff00, R39, 0xf8, !PT ;  /* 0x0000ff005e277812 */ /* 0x000fe200078ef827 */
[----:B------:R-:W-:Y:S01]  /*4b60*/  IMAD.MOV.U32 R94, RZ, RZ, R11 ;  /* 0x000000ffff5e7224 */ /* 0x000fe200078e000b */
[----:B------:R-:W-:-:S02]  /*4b70*/  F2FP.SATFINITE.E4M3.F32.PACK_AB_MERGE_C R9, R37, R9, RZ ;  /* 0x000000092509723e */ /* 0x000fc400048070ff */
[----:B------:R-:W-:Y:S02]  /*4b80*/  LOP3.LUT R31, R39, 0xff0000, R92, 0xf8, !PT ;  /* 0x00ff0000271f7812 */ /* 0x000fe400078ef85c */
[----:B------:R-:W-:Y:S02]  /*4b90*/  LOP3.LUT R39, R96, 0xff0000, R93, 0xf8, !PT ;  /* 0x00ff000060277812 */ /* 0x000fe400078ef85d */
[----:B------:R-:W-:Y:S02]  /*4ba0*/  F2FP.F16.E4M3.UNPACK_B R92, R15 ;  /* 0x0000000fff5c723e */ /* 0x000fe400020006ff */
[----:B------:R-:W-:Y:S02]  /*4bb0*/  F2FP.F16.E4M3.UNPACK_B R95, R39 ;  /* 0x00000027ff5f723e */ /* 0x000fe400020006ff */
[----:B------:R-:W-:Y:S01]  /*4bc0*/  F2FP.F16.E4M3.UNPACK_B R11, R94 ;  /* 0x0000005eff0b723e */ /* 0x000fe200020006ff */
[----:B------:R-:W-:Y:S01]  /*4bd0*/  HADD2.F32 R97, -RZ, R92.H0_H0 ;  /* 0x2000005cff617230 */ /* 0x000fe20000004100 */
[----:B------:R-:W-:Y:S01]  /*4be0*/  F2FP.F16.E4M3.UNPACK_B R96, R31 ;  /* 0x0000001fff60723e */ /* 0x000fe200020006ff */
[----:B------:R-:W-:Y:S01]  /*4bf0*/  HADD2.F32 R93, -RZ, R95.H0_H0 ;  /* 0x2000005fff5d7230 */ /* 0x000fe20000004100 */
[----:B------:R-:W-:Y:S01]  /*4c00*/  F2FP.F16.E4M3.UNPACK_B R15, R15.H1 ;  /* 0x0000000fff0f723e */ /* 0x000fe200030006ff */
[----:B------:R-:W-:Y:S01]  /*4c10*/  HADD2.F32 R99, -RZ, R11.H0_H0 ;  /* 0x2000000bff637230 */ /* 0x000fe20000004100 */
[----:B------:R-:W-:Y:S01]  /*4c20*/  F2FP.F16.E4M3.UNPACK_B R39, R39.H1 ;  /* 0x00000027ff27723e */ /* 0x000fe200030006ff */
[----:B------:R-:W-:-:S02]  /*4c30*/  HADD2.F32 R98, -RZ, R96.H0_H0 ;  /* 0x20000060ff627230 */ /* 0x000fc40000004100 */
[-C--:B------:R-:W-:Y:S01]  /*4c40*/  FMUL.FTZ R100, R97, R93.reuse ;  /* 0x0000005d61647220 */ /* 0x080fe20000410000 */
[----:B------:R-:W-:Y:S02]  /*4c50*/  HADD2.F32 R11, -RZ, R11.H1_H1 ;  /* 0x3000000bff0b7230 */ /* 0x000fe40000004100 */
[C---:B------:R-:W-:Y:S01]  /*4c60*/  FMUL.FTZ R93, R99.reuse, R93 ;  /* 0x0000005d635d7220 */ /* 0x040fe20000410000 */
[----:B------:R-:W-:Y:S02]  /*4c70*/  HADD2.F32 R96, -RZ, R96.H1_H1 ;  /* 0x30000060ff607230 */ /* 0x000fe40000004100 */
[-C--:B------:R-:W-:Y:S01]  /*4c80*/  FFMA.FTZ R100, R99, R98.reuse, -R100 ;  /* 0x0000006263647223 */ /* 0x080fe20000010864 */
[----:B------:R-:W-:Y:S01]  /*4c90*/  F2FP.F16.E4M3.UNPACK_B R31, R31.H1 ;  /* 0x0000001fff1f723e */ /* 0x000fe200030006ff */
[----:B------:R-:W-:Y:S01]  /*4ca0*/  FFMA.FTZ R97, R97, R98, R93 ;  /* 0x0000006261617223 */ /* 0x000fe2000001005d */
[----:B------:R-:W-:Y:S01]  /*4cb0*/  HADD2.F32 R93, -RZ, R92.H1_H1 ;  /* 0x3000005cff5d7230 */ /* 0x000fe20000004100 */
[----:B------:R-:W-:Y:S01]  /*4cc0*/  F2FP.F16.E4M3.UNPACK_B R38, R12.H1 ;  /* 0x0000000cff26723e */ /* 0x000fe200030006ff */
[----:B------:R-:W-:Y:S01]  /*4cd0*/  HADD2.F32 R98, -RZ, R95.H1_H1 ;  /* 0x3000005fff627230 */ /* 0x000fe20000004100 */
[----:B------:R-:W-:Y:S01]  /*4ce0*/  F2FP.F16.E4M3.UNPACK_B R37, R8.H1 ;  /* 0x00000008ff25723e */ /* 0x000fe200030006ff */
[--C-:B------:R-:W-:Y:S01]  /*4cf0*/  HADD2.F32 R95, -RZ, R31.reuse.H0_H0 ;  /* 0x2000001fff5f7230 */ /* 0x100fe20000004100 */
[----:B------:R-:W-:Y:S01]  /*4d00*/  F2FP.F16.E4M3.UNPACK_B R12, R12 ;  /* 0x0000000cff0c723e */ /* 0x000fe200020006ff */
[----:B------:R-:W-:-:S02]  /*4d10*/  HADD2.F32 R102, -RZ, R31.H1_H1 ;  /* 0x3000001fff667230 */ /* 0x000fc40000004100 */
[-C--:B------:R-:W-:Y:S01]  /*4d20*/  FMUL.FTZ R92, R93, R98.reuse ;  /* 0x000000625d5c7220 */ /* 0x080fe20000410000 */
[C---:B------:R-:W-:Y:S01]  /*4d30*/  FMUL.FTZ R98, R11.reuse, R98 ;  /* 0x000000620b627220 */ /* 0x040fe20000410000 */
[-C--:B------:R-:W-:Y:S02]  /*4d40*/  F2FP.F16.E4M3.UNPACK_B R31, R87.reuse.H1 ;  /* 0x00000057ff1f723e */ /* 0x080fe400030006ff */
[-C--:B------:R-:W-:Y:S01]  /*4d50*/  FFMA.FTZ R92, R11, R96.reuse, -R92 ;  /* 0x000000600b5c7223 */ /* 0x080fe2000001085c */
[----:B------:R-:W-:Y:S01]  /*4d60*/  FFMA.FTZ R11, R93, R96, R98 ;  /* 0x000000605d0b7223 */ /* 0x000fe20000010062 */
[----:B------:R-:W-:Y:S01]  /*4d70*/  F2FP.F16.E4M3.UNPACK_B R93, R94.H1 ;  /* 0x0000005eff5d723e */ /* 0x000fe200030006ff */
[----:B------:R-:W-:Y:S01]  /*4d80*/  HADD2.F32 R94, -RZ, R15.H0_H0 ;  /* 0x2000000fff5e7230 */ /* 0x000fe20000004100 */
[----:B------:R-:W-:Y:S01]  /*4d90*/  F2FP.F16.E4M3.UNPACK_B R87, R87 ;  /* 0x00000057ff57723e */ /* 0x000fe200020006ff */
[----:B------:R-:W-:Y:S01]  /*4da0*/  HADD2.F32 R98, -RZ, R39.H0_H0 ;  /* 0x20000027ff627230 */ /* 0x000fe20000004100 */
[----:B------:R-:W-:Y:S01]  /*4db0*/  F2FP.F16.E4M3.UNPACK_B R8, R8 ;  /* 0x00000008ff08723e */ /* 0x000fe200020006ff */
[----:B------:R-:W-:Y:S01]  /*4dc0*/  HADD2.F32 R96, -RZ, R93.H0_H0 ;  /* 0x2000005dff607230 */ /* 0x000fe20000004100 */
[----:B------:R-:W-:Y:S01]  /*4dd0*/  F2FP.SATFINITE.E4M3.F32.PACK_AB_MERGE_C R29, R29, R30, R36 ;  /* 0x0000001e1d1d723e */ /* 0x000fe20004807024 */
[----:B------:R-:W-:-:S02]  /*4de0*/  HADD2.F32 R15, -RZ, R15.H1_H1 ;  /* 0x3000000fff0f7230 */ /* 0x000fc40000004100 */
[----:B------:R-:W-:Y:S01]  /*4df0*/  FMUL.FTZ R99, R94, R98 ;  /* 0x000000625e637220 */ /* 0x000fe20000410000 */
[----:B------:R-:W-:Y:S01]  /*4e00*/  HADD2.F32 R93, -RZ, R93.H1_H1 ;  /* 0x3000005dff5d7230 */ /* 0x000fe20000004100 */
[----:B------:R-:W-:Y:S01]  /*4e10*/  F2FP.SATFINITE.E4M3.F32.PACK_AB_MERGE_C R13, R13, R28, R9 ;  /* 0x0000001c0d0d723e */ /* 0x000fe20004807009 */
[----:B------:R-:W-:Y:S02]  /*4e20*/  HADD2.F32 R101, -RZ, R31.H0_H0 ;  /* 0x2000001fff657230 */ /* 0x000fe40000004100 */
[CC--:B------:R-:W-:Y:S01]  /*4e30*/  FFMA.FTZ R99, R96.reuse, R95.reuse, -R99 ;  /* 0x0000005f60637223 */ /* 0x0c0fe20000010863 */
[----:B------:R-:W-:Y:S01]  /*4e40*/  FMUL.FTZ R96, R96, R98 ;  /* 0x0000006260607220 */ /* 0x000fe20000410000 */
[----:B------:R-:W-:Y:S02]  /*4e50*/  HADD2.F32 R98, -RZ, R39.H1_H1 ;  /* 0x30000027ff627230 */ /* 0x000fe40000004100 */
[----:B------:R-:W-:Y:S02]  /*4e60*/  HADD2.F32 R39, -RZ, R38.H0_H0 ;  /* 0x20000026ff277230 */ /* 0x000fe40000004100 */
[----:B------:R-:W-:Y:S01]  /*4e70*/  FFMA.FTZ R94, R94, R95, R96 ;  /* 0x0000005f5e5e7223 */ /* 0x000fe20000010060 */
[----:B------:R-:W-:-:S02]  /*4e80*/  HADD2.F32 R95, -RZ, R37.H0_H0 ;  /* 0x20000025ff5f7230 */ /* 0x000fc40000004100 */
[-C--:B------:R-:W-:Y:S01]  /*4e90*/  FMUL.FTZ R96, R15, R98.reuse ;  /* 0x000000620f607220 */ /* 0x080fe20000410000 */
[C---:B------:R-:W-:Y:S01]  /*4ea0*/  FMUL.FTZ R98, R93.reuse, R98 ;  /* 0x000000625d627220 */ /* 0x040fe20000410000 */
[----:B------:R-:W-:Y:S02]  /*4eb0*/  HADD2.F32 R31, -RZ, R31.H1_H1 ;  /* 0x3000001fff1f7230 */ /* 0x000fe40000004100 */
[-C--:B------:R-:W-:Y:S01]  /*4ec0*/  FFMA.FTZ R96, R93, R102.reuse, -R96 ;  /* 0x000000665d607223 */ /* 0x080fe20000010860 */
[----:B------:R-:W-:Y:S01]  /*4ed0*/  F2FP.F16.E4M3.UNPACK_B R93, R85.H1 ;  /* 0x00000055ff5d723e */ /* 0x000fe200030006ff */
[----:B------:R-:W-:Y:S01]  /*4ee0*/  FFMA.FTZ R15, R15, R102, R98 ;  /* 0x000000660f0f7223 */ /* 0x000fe20000010062 */
[-C--:B------:R-:W-:Y:S01]  /*4ef0*/  FMUL.FTZ R98, R39, R101.reuse ;  /* 0x0000006527627220 */ /* 0x080fe20000410000 */
[----:B------:R-:W-:Y:S01]  /*4f00*/  FMUL.FTZ R101, R95, R101 ;  /* 0x000000655f657220 */ /* 0x000fe20000410000 */
[----:B------:R-:W-:Y:S01]  /*4f10*/  F2FP.SATFINITE.E4M3.F32.PACK_AB_MERGE_C R99, R96, R99, RZ ;  /* 0x000000636063723e */ /* 0x000fe200048070ff */
[--C-:B------:R-:W-:Y:S01]  /*4f20*/  HADD2.F32 R96, -RZ, R93.reuse.H0_H0 ;  /* 0x2000005dff607230 */ /* 0x100fe20000004100 */
[----:B------:R-:W-:Y:S01]  /*4f30*/  F2FP.F16.E4M3.UNPACK_B R85, R85 ;  /* 0x00000055ff55723e */ /* 0x000fe200020006ff */
[----:B------:R-:W-:Y:S01]  /*4f40*/  HADD2.F32 R38, -RZ, R38.H1_H1 ;  /* 0x30000026ff267230 */ /* 0x000fe20000004100 */
[----:B------:R-:W-:Y:S01]  /*4f50*/  F2FP.SATFINITE.E4M3.F32.PACK_AB_MERGE_C R94, R15, R94, RZ ;  /* 0x0000005e0f5e723e */ /* 0x000fe200048070ff */
[----:B------:R-:W-:-:S02]  /*4f60*/  HADD2.F32 R93, -RZ, R93.H1_H1 ;  /* 0x3000005dff5d7230 */ /* 0x000fc40000004100 */
[-C--:B------:R-:W-:Y:S01]  /*4f70*/  FFMA.FTZ R98, R95, R96.reuse, -R98 ;  /* 0x000000605f627223 */ /* 0x080fe20000010862 */
[----:B------:R-:W-:Y:S01]  /*4f80*/  FFMA.FTZ R101, R39, R96, R101 ;  /* 0x0000006027657223 */ /* 0x000fe20000010065 */
[----:B------:R-:W-:Y:S02]  /*4f90*/  HADD2.F32 R96, -RZ, R37.H1_H1 ;  /* 0x30000025ff607230 */ /* 0x000fe40000004100 */
[-C--:B------:R-:W-:Y:S01]  /*4fa0*/  FMUL.FTZ R37, R38, R31.reuse ;  /* 0x0000001f26257220 */ /* 0x080fe20000410000 */
[--C-:B------:R-:W-:Y:S01]  /*4fb0*/  HADD2.F32 R39, -RZ, R85.reuse.H0_H0 ;  /* 0x20000055ff277230 */ /* 0x100fe20000004100 */
[----:B------:R-:W-:Y:S01]  /*4fc0*/  F2FP.SATFINITE.E4M3.F32.PACK_AB_MERGE_C R99, R92, R100, R99 ;  /* 0x000000645c63723e */ /* 0x000fe20004807063 */
[----:B------:R-:W-:Y:S02]  /*4fd0*/  HADD2.F32 R85, -RZ, R85.H1_H1 ;  /* 0x30000055ff557230 */ /* 0x000fe40000004100 */
[C---:B------:R-:W-:Y:S01]  /*4fe0*/  FMUL.FTZ R31, R96.reuse, R31 ;  /* 0x0000001f601f7220 */ /* 0x040fe20000410000 */
[----:B------:R-:W-:Y:S01]  /*4ff0*/  FFMA.FTZ R37, R96, R93, -R37 ;  /* 0x0000005d60257223 */ /* 0x000fe20000010825 */
[----:B------:R-:W-:Y:S01]  /*5000*/  HADD2.F32 R96, -RZ, R87.H0_H0 ;  /* 0x20000057ff607230 */ /* 0x000fe20000004100 */
[----:B------:R-:W-:Y:S01]  /*5010*/  F2FP.SATFINITE.E4M3.F32.PACK_AB_MERGE_C R15, R11, R97, R94 ;  /* 0x000000610b0f723e */ /* 0x000fe2000480705e */
[----:B------:R-:W-:Y:S01]  /*5020*/  FFMA.FTZ R31, R38, R93, R31 ;  /* 0x0000005d261f7223 */ /* 0x000fe2000001001f */
[----:B------:R-:W-:Y:S01]  /*5030*/  HADD2.F32 R38, -RZ, R12.H0_H0 ;  /* 0x2000000cff267230 */ /* 0x000fe20000004100 */
[----:B------:R-:W-:Y:S01]  /*5040*/  F2FP.SATFINITE.E4M3.F32.PACK_AB_MERGE_C R98, R37, R98, RZ ;  /* 0x000000622562723e */ /* 0x000fe200048070ff */
[----:B------:R-:W-:-:S02]  /*5050*/  HADD2.F32 R93, -RZ, R8.H0_H0 ;  /* 0x20000008ff5d7230 */ /* 0x000fc40000004100 */
[----:B------:R-:W-:Y:S02]  /*5060*/  HADD2.F32 R87, -RZ, R87.H1_H1 ;  /* 0x30000057ff577230 */ /* 0x000fe40000004100 */
[CC--:B------:R-:W-:Y:S01]  /*5070*/  FMUL.FTZ R95, R38.reuse, R96.reuse ;  /* 0x00000060265f7220 */ /* 0x0c0fe20000410000 */
[----:B------:R-:W-:Y:S02]  /*5080*/  HADD2.F32 R12, -RZ, R12.H1_H1 ;  /* 0x3000000cff0c7230 */ /* 0x000fe40000004100 */
[C---:B------:R-:W-:Y:S01]  /*5090*/  FMUL.FTZ R96, R93.reuse, R96 ;  /* 0x000000605d607220 */ /* 0x040fe20000410000 */
[----:B------:R-:W-:Y:S02]  /*50a0*/  HADD2.F32 R8, -RZ, R8.H1_H1 ;  /* 0x30000008ff087230 */ /* 0x000fe40000004100 */
[-C--:B------:R-:W-:Y:S01]  /*50b0*/  FFMA.FTZ R95, R93, R39.reuse, -R95 ;  /* 0x000000275d5f7223 */ /* 0x080fe2000001085f */
[-C--:B------:R-:W-:Y:S01]  /*50c0*/  F2FP.F16.E4M3.UNPACK_B R93, R86.reuse.H1 ;  /* 0x00000056ff5d723e */ /* 0x080fe200030006ff */
[----:B------:R-:W-:Y:S01]  /*50d0*/  FFMA.FTZ R96, R38, R39, R96 ;  /* 0x0000002726607223 */ /* 0x000fe20000010060 */
[-C--:B------:R-:W-:Y:S01]  /*50e0*/  FMUL.FTZ R39, R12, R87.reuse ;  /* 0x000000570c277220 */ /* 0x080fe20000410000 */
[C---:B------:R-:W-:Y:S01]  /*50f0*/  FMUL.FTZ R87, R8.reuse, R87 ;  /* 0x0000005708577220 */ /* 0x040fe20000410000 */
[----:B------:R-:W-:Y:S01]  /*5100*/  IMAD.MOV.U32 R38, RZ, RZ, R10 ;  /* 0x000000ffff267224 */ /* 0x000fe200078e000a */
[----:B------:R-:W-:Y:S01]  /*5110*/  F2FP.F16.E4M3.UNPACK_B R86, R86 ;  /* 0x00000056ff56723e */ /* 0x000fe200020006ff */
[-C--:B------:R-:W-:Y:S01]  /*5120*/  FFMA.FTZ R8, R8, R85.reuse, -R39 ;  /* 0x0000005508087223 */ /* 0x080fe20000010827 */
[----:B------:R-:W-:Y:S01]  /*5130*/  FFMA.FTZ R37, R12, R85, R87 ;  /* 0x000000550c257223 */ /* 0x000fe20000010057 */
[----:B------:R-:W-:Y:S01]  /*5140*/  F2FP.F16.E4M3.UNPACK_B R39, R89.H1 ;  /* 0x00000059ff27723e */ /* 0x000fe200030006ff */
[----:B------:R-:W-:Y:S01]  /*5150*/  HADD2.F32 R102, -RZ, R93.H1_H1 ;  /* 0x3000005dff667230 */ /* 0x000fe20000004100 */
[----:B------:R-:W-:Y:S01]  /*5160*/  F2FP.F16.E4M3.UNPACK_B R85, R14.H1 ;  /* 0x0000000eff55723e */ /* 0x000fe200030006ff */
[----:B------:R-:W-:Y:S01]  /*5170*/  IMAD.MOV.U32 R9, RZ, RZ, R29 ;  /* 0x000000ffff097224 */ /* 0x000fe200078e001d */
[----:B------:R-:W-:Y:S01]  /*5180*/  F2FP.F16.E4M3.UNPACK_B R87, R38.H1 ;  /* 0x00000026ff57723e */ /* 0x000fe200030006ff */
[--C-:B------:R-:W-:Y:S01]  /*5190*/  HADD2.F32 R103, -RZ, R39.reuse.H0_H0 ;  /* 0x20000027ff677230 */ /* 0x100fe20000004100 */
[----:B------:R-:W-:Y:S01]  /*51a0*/  F2FP.SATFINITE.E4M3.F32.PACK_AB_MERGE_C R8, R8, R95, R98 ;  /* 0x0000005f0808723e */ /* 0x000fe20004807062 */
[----:B------:R-:W-:Y:S01]  /*51b0*/  HADD2.F32 R98, -RZ, R39.H1_H1 ;  /* 0x30000027ff627230 */ /* 0x000fe20000004100 */
[----:B------:R-:W-:Y:S01]  /*51c0*/  F2FP.F16.E4M3.UNPACK_B R89, R89 ;  /* 0x00000059ff59723e */ /* 0x000fe200020006ff */
[----:B------:R-:W-:Y:S01]  /*51d0*/  HADD2.F32 R10, -RZ, R87.H0_H0 ;  /* 0x20000057ff0a7230 */ /* 0x000fe20000004100 */
[----:B------:R-:W-:Y:S01]  /*51e0*/  F2FP.F16.E4M3.UNPACK_B R14, R14 ;  /* 0x0000000eff0e723e */ /* 0x000fe200020006ff */
[----:B------:R-:W-:Y:S01]  /*51f0*/  HADD2.F32 R39, -RZ, R85.H1_H1 ;  /* 0x30000055ff277230 */ /* 0x000fe20000004100 */
[----:B------:R-:W-:Y:S01]  /*5200*/  F2FP.F16.E4M3.UNPACK_B R38, R38 ;  /* 0x00000026ff26723e */ /* 0x000fe200020006ff */
[----:B------:R-:W-:Y:S01]  /*5210*/  HADD2.F32 R87, -RZ, R87.H1_H1 ;  /* 0x30000057ff577230 */ /* 0x000fe20000004100 */
[----:B------:R-:W-:Y:S01]  /*5220*/  F2FP.SATFINITE.E4M3.F32.PACK_AB_MERGE_C R31, R31, R101, RZ ;  /* 0x000000651f1f723e */ /* 0x000fe200048070ff */
[----:B------:R-:W-:-:S02]  /*5230*/  HADD2.F32 R12, -RZ, R85.H0_H0 ;  /* 0x20000055ff0c7230 */ /* 0x000fc40000004100 */
[-C--:B------:R-:W-:Y:S01]  /*5240*/  FMUL.FTZ R104, R39, R98.reuse ;  /* 0x0000006227687220 */ /* 0x080fe20000410000 */
[----:B------:R-:W-:Y:S02]  /*5250*/  HADD2.F32 R95, -RZ, R93.H0_H0 ;  /* 0x2000005dff5f7230 */ /* 0x000fe40000004100 */
[C---:B------:R-:W-:Y:S01]  /*5260*/  FMUL.FTZ R98, R87.reuse, R98 ;  /* 0x0000006257627220 */ /* 0x040fe20000410000 */
[----:B------:R-:W-:Y:S02]  /*5270*/  HADD2.F32 R93, -RZ, R38.H0_H0 ;  /* 0x20000026ff5d7230 */ /* 0x000fe40000004100 */
[-C--:B------:R-:W-:Y:S01]  /*5280*/  FFMA.FTZ R85, R87, R102.reuse, -R104 ;  /* 0x0000006657557223 */ /* 0x080fe20000010868 */
[----:B------:R-:W-:Y:S02]  /*5290*/  HADD2.F32 R87, -RZ, R14.H0_H0 ;  /* 0x2000000eff577230 */ /* 0x000fe40000004100 */
[----:B------:R-:W-:Y:S01]  /*52a0*/  FFMA.FTZ R39, R39, R102, R98 ;  /* 0x0000006627277223 */ /* 0x000fe20000010062 */
[----:B------:R-:W-:-:S02]  /*52b0*/  HADD2.F32 R102, -RZ, R89.H0_H0 ;  /* 0x20000059ff667230 */ /* 0x000fc40000004100 */
[-C--:B------:R-:W-:Y:S01]  /*52c0*/  FMUL.FTZ R105, R12, R103.reuse ;  /* 0x000000670c697220 */ /* 0x080fe20000410000 */
[----:B------:R-:W-:Y:S02]  /*52d0*/  HADD2.F32 R98, -RZ, R86.H0_H0 ;  /* 0x20000056ff627230 */ /* 0x000fe40000004100 */
[C---:B------:R-:W-:Y:S01]  /*52e0*/  FMUL.FTZ R103, R10.reuse, R103 ;  /* 0x000000670a677220 */ /* 0x040fe20000410000 */
[----:B------:R-:W-:Y:S02]  /*52f0*/  HADD2.F32 R89, -RZ, R89.H1_H1 ;  /* 0x30000059ff597230 */ /* 0x000fe40000004100 */
[-C--:B------:R-:W-:Y:S01]  /*5300*/  FMUL.FTZ R104, R87, R102.reuse ;  /* 0x0000006657687220 */ /* 0x080fe20000410000 */
[----:B------:R-:W-:Y:S01]  /*5310*/  FMUL.FTZ R102, R93, R102 ;  /* 0x000000665d667220 */ /* 0x000fe20000410000 */
[----:B------:R-:W-:Y:S02]  /*5320*/  HADD2.F32 R14, -RZ, R14.H1_H1 ;  /* 0x3000000eff0e7230 */ /* 0x000fe40000004100 */
[----:B------:R-:W-:Y:S01]  /*5330*/  FFMA.FTZ R10, R10, R95, -R105 ;  /* 0x0000005f0a0a7223 */ /* 0x000fe20000010869 */
[----:B------:R-:W-:-:S02]  /*5340*/  HADD2.F32 R38, -RZ, R38.H1_H1 ;  /* 0x30000026ff267230 */ /* 0x000fc40000004100 */
[----:B------:R-:W-:Y:S01]  /*5350*/  FFMA.FTZ R12, R12, R95, R103 ;  /* 0x0000005f0c0c7223 */ /* 0x000fe20000010067 */
[-C--:B------:R-:W-:Y:S01]  /*5360*/  FFMA.FTZ R102, R87, R98.reuse, R102 ;  /* 0x0000006257667223 */ /* 0x080fe20000010066 */
[----:B------:R-:W-:Y:S02]  /*5370*/  HADD2.F32 R87, -RZ, R86.H1_H1 ;  /* 0x30000056ff577230 */ /* 0x000fe40000004100 */
[-C--:B------:R-:W-:Y:S01]  /*5380*/  FMUL.FTZ R95, R14, R89.reuse ;  /* 0x000000590e5f7220 */ /* 0x080fe20000410000 */
[C---:B------:R-:W-:Y:S01]  /*5390*/  FMUL.FTZ R89, R38.reuse, R89 ;  /* 0x0000005926597220 */ /* 0x040fe20000410000 */
[----:B------:R-:W-:Y:S01]  /*53a0*/  FFMA.FTZ R93, R93, R98, -R104 ;  /* 0x000000625d5d7223 */ /* 0x000fe20000010868 */
[----:B------:R-:W-:Y:S01]  /*53b0*/  F2FP.SATFINITE.E4M3.F32.PACK_AB_MERGE_C R10, R85, R10, RZ ;  /* 0x0000000a550a723e */ /* 0x000fe200048070ff */
[-C--:B------:R-:W-:Y:S01]  /*53c0*/  FFMA.FTZ R38, R38, R87.reuse, -R95 ;  /* 0x0000005726267223 */ /* 0x080fe2000001085f */
[----:B------:R-:W-:Y:S01]  /*53d0*/  FFMA.FTZ R89, R14, R87, R89 ;  /* 0x000000570e597223 */ /* 0x000fe20000010059 */
[----:B------:R-:W-:Y:S01]  /*53e0*/  F2FP.SATFINITE.E4M3.F32.PACK_AB_MERGE_C R39, R39, R12, RZ ;  /* 0x0000000c2727723e */ /* 0x000fe200048070ff */
[----:B------:R-:W-:Y:S01]  /*53f0*/  IMAD.MOV.U32 R11, RZ, RZ, R99 ;  /* 0x000000ffff0b7224 */ /* 0x000fe200078e0063 */
[----:B------:R-:W-:-:S02]  /*5400*/  F2FP.SATFINITE.E4M3.F32.PACK_AB_MERGE_C R12, R37, R96, R31 ;  /* 0x00000060250c723e */ /* 0x000fc4000480701f */
[----:B------:R-:W-:Y:S02]  /*5410*/  F2FP.SATFINITE.E4M3.F32.PACK_AB_MERGE_C R10, R38, R93, R10 ;  /* 0x0000005d260a723e */ /* 0x000fe4000480700a */
[----:B------:R-:W-:-:S07]  /*5420*/  F2FP.SATFINITE.E4M3.F32.PACK_AB_MERGE_C R14, R89, R102, R39 ;  /* 0x00000066590e723e */ /* 0x000fce0004807027 */
.L_x_399:
[----:B------:R-:W-:Y:S05]  /*5430*/  BSYNC B2 ;  /* 0x0000000000027941 */ /* 0x000fea0003800000 */
.L_x_398:
[----:B---3--:R-:W-:-:S04]  /*5440*/  IADD3 R28, P3, R48, R79, RZ ;  /* 0x0000004f301c7210 */ /* 0x008fc80007f7e0ff */
[----:B------:R-:W-:Y:S02]  /*5450*/  LEA.HI.X.SX32 R29, R48, R78, 0x1, P3 ;  /* 0x0000004e301d7211 */ /* 0x000fe400018f0eff */
[----:B------:R-:W-:-:S03]  /*5460*/  ISETP.GE.AND P3, PT, R91, R84, PT ;  /* 0x000000545b00720c */ /* 0x000fc60003f66270 */
[----:B0-----:R4:W-:Y:S10]  /*5470*/  ST.E.128 desc[UR40][R28.64], R8 ;  /* 0x000000081c007985 */ /* 0x0019f4000c101d28 */
[----:B------:R-:W-:-:S04]  /*5480*/  @!P3 IADD3 R30, P4, R79, R91, RZ ;  /* 0x0000005b4f1eb210 */ /* 0x000fc80007f9e0ff */
[----:B------:R-:W-:-:S05]  /*5490*/  @!P3 LEA.HI.X.SX32 R31, R91, R78, 0x1, P4 ;  /* 0x0000004e5b1fb211 */ /* 0x000fca00020f0eff */
[----:B--2---:R4:W-:Y:S04]  /*54a0*/  @!P3 ST.E.128 desc[UR40][R30.64], R12 ;  /* 0x0000000c1e00b985 */ /* 0x0049e8000c101d28 */
.L_x_397:
[----:B------:R-:W-:Y:S05]  /*54b0*/  BSYNC B1 ;  /* 0x0000000000017941 */ /* 0x000fea0003800000 */
.L_x_396:
[----:B------:R-:W-:-:S13]  /*54c0*/  ISETP.NE.AND P3, PT, R53, RZ, PT ;  /* 0x000000ff3500720c */ /* 0x000fda0003f65270 */
[----:B------:R-:W-:Y:S05]  /*54d0*/  @!P3 BRA `(.L_x_379) ;  /* 0x0000001000acb947 */ /* 0x000fea0003800000 */
[----:B----4-:R-:W4:Y:S04]  /*54e0*/  LDL R8, [R1+0x28] ;  /* 0x0000280001087983 */ /* 0x010f280000100800 */
[----:B0-----:R-:W5:Y:S04]  /*54f0*/  LDL R11, [R1+0x8] ;  /* 0x00000800010b7983 */ /* 0x001f680000100800 */
[----:B------:R-:W5:Y:S04]  /*5500*/  LDL R10, [R1+0x98] ;  /* 0x00009800010a7983 */ /* 0x000f680000100800 */
[----:B------:R-:W5:Y:S01]  /*5510*/  LDL R9, [R1+0x20] ;  /* 0x0000200001097983 */ /* 0x000f620000100800 */
[----:B---3--:R-:W-:-:S04]  /*5520*/  IADD3 R28, P3, R3, R79, RZ ;  /* 0x0000004f031c7210 */ /* 0x008fc80007f7e0ff */
[----:B--2---:R-:W-:Y:S02]  /*5530*/  LEA.HI.X.SX32 R29, R3, R78, 0x1, P3 ;  /* 0x0000004e031d7211 */ /* 0x004fe400018f0eff */
[----:B------:R-:W-:Y:S01]  /*5540*/  ISETP.GE.AND P3, PT, R67, R77, PT ;  /* 0x0000004d4300720c */ /* 0x000fe20003f66270 */
[----:B------:R-:W-:Y:S01]  /*5550*/  BSSY B1, `(.L_x_400) ;  /* 0x00000e6000017945 */ /* 0x000fe20003800000 */
[----:B----4-:R-:W-:-:S04]  /*5560*/  LOP3.LUT P4, RZ, R8, 0x1, RZ, 0xc0, !PT ;  /* 0x0000000108ff7812 */ /* 0x010fc8000788c0ff */
[----:B------:R-:W-:Y:S01]  /*5570*/  SEL R90, R55, R90, !P4 ;  /* 0x0000005a375a7207 */ /* 0x000fe20006000000 */
[----:B-----5:R-:W-:Y:S02]  /*5580*/  IMAD.MOV.U32 R12, RZ, RZ, R11 ;  /* 0x000000ffff0c7224 */ /* 0x020fe400078e000b */
[----:B------:R-:W-:Y:S02]  /*5590*/  IMAD.MOV.U32 R11, RZ, RZ, R10 ;  /* 0x000000ffff0b7224 */ /* 0x000fe400078e000a */
[----:B------:R-:W-:Y:S01]  /*55a0*/  IMAD.MOV.U32 R10, RZ, RZ, R9 ;  /* 0x000000ffff0a7224 */ /* 0x000fe200078e0009 */
[----:B------:R-:W-:-:S04]  /*55b0*/  SHF.R.S32.HI R9, RZ, 0x1f, R90 ;  /* 0x0000001fff097819 */ /* 0x000fc8000001145a */
[----:B------:R-:W-:-:S04]  /*55c0*/  LEA.HI R9, R9, R90, RZ, 0x5 ;  /* 0x0000005a09097211 */ /* 0x000fc800078f28ff */
[----:B------:R-:W-:-:S04]  /*55d0*/  SHF.R.S32.HI R9, RZ, 0x5, R9 ;  /* 0x00000005ff097819 */ /* 0x000fc80000011409 */
[----:B------:R-:W-:-:S04]  /*55e0*/  LEA.HI.SX32 R9, R64, R9, 0x1c ;  /* 0x0000000940097211 */ /* 0x000fc800078fe2ff */
[C---:B------:R-:W-:Y:S01]  /*55f0*/  LEA.HI R8, R9.reuse, R9, RZ, 0x1 ;  /* 0x0000000909087211 */ /* 0x040fe200078f08ff */
[----:B------:R-:W-:-:S04]  /*5600*/  IMAD.SHL.U32 R31, R9, 0x10, RZ ;  /* 0x00000010091f7824 */ /* 0x000fc800078e00ff */
[----:B------:R-:W-:Y:S01]  /*5610*/  IMAD.SHL.U32 R9, R8, 0x800, RZ ;  /* 0x0000080008097824 */ /* 0x000fe200078e00ff */
[----:B------:R-:W-:-:S04]  /*5620*/  LOP3.LUT R8, R12, 0x10, R31, 0xf8, !PT ;  /* 0x000000100c087812 */ /* 0x000fc800078ef81f */
[----:B------:R-:W-:Y:S02]  /*5630*/  LOP3.LUT R9, R9, 0xfffff000, RZ, 0xc0, !PT ;  /* 0xfffff00009097812 */ /* 0x000fe400078ec0ff */
[----:B------:R-:W-:-:S04]  /*5640*/  LOP3.LUT R8, R8, R11, RZ, 0x3c, !PT ;  /* 0x0000000b08087212 */ /* 0x000fc800078e3cff */
[----:B------:R-:W-:Y:S01]  /*5650*/  IADD3 R8, R8, R9, R10 ;  /* 0x0000000908087210 */ /* 0x000fe20007ffe00a */
[----:B------:R-:W-:-:S04]  /*5660*/  IMAD R9, R19, 0x3000, R62 ;  /* 0x0000300013097824 */ /* 0x000fc800078e023e */
[----:B------:R-:W-:Y:S01]  /*5670*/  IMAD R11, R19, 0x3000, R8 ;  /* 0x00003000130b7824 */ /* 0x000fe200078e0208 */
[----:B------:R-:W-:-:S03]  /*5680*/  IADD3 R9, R18, R9, RZ ;  /* 0x0000000912097210 */ /* 0x000fc60007ffe0ff */
[----:B------:R-:W-:-:S03]  /*5690*/  IMAD.IADD R12, R18, 0x1, R11 ;  /* 0x00000001120c7824 */ /* 0x000fc600078e020b */
[----:B------:R-:W0:Y:S04]  /*56a0*/  LDS.128 R8, [R9+0x13800] ;  /* 0x0138000009087984 */ /* 0x000e280000000c00 */
[----:B------:R-:W2:Y:S01]  /*56b0*/  LDS.128 R12, [R12+0x13800] ;  /* 0x013800000c0c7984 */ /* 0x000ea20000000c00 */
[----:B------:R-:W-:Y:S05]  /*56c0*/  @P3 BRA `(.L_x_401) ;  /* 0x0000000c00383947 */ /* 0x000fea0003800000 */
[--C-:B------:R-:W-:Y:S01]  /*56d0*/  SHF.R.U32.HI R86, RZ, 0x8, R5.reuse ;  /* 0x00000008ff567819 */ /* 0x100fe20000011605 */
[----:B0-----:R-:W-:Y:S01]  /*56e0*/  IMAD.MOV.U32 R30, RZ, RZ, R8 ;  /* 0x000000ffff1e7224 */ /* 0x001fe200078e0008 */
[----:B------:R-:W-:Y:S01]  /*56f0*/  LOP3.LUT R34, R5, 0xff0000ff, RZ, 0xc0, !PT ;  /* 0xff0000ff05227812 */ /* 0x000fe200078ec0ff */
[----:B--2---:R-:W-:Y:S01]  /*5700*/  IMAD.MOV.U32 R32, RZ, RZ, R12 ;  /* 0x000000ffff207224 */ /* 0x004fe200078e000c */
[----:B------:R-:W-:Y:S02]  /*5710*/  SHF.R.U32.HI R85, RZ, 0x10, R5 ;  /* 0x00000010ff557819 */ /* 0x000fe40000011605 */
[----:B------:R-:W-:Y:S02]  /*5720*/  SHF.R.U32.HI R77, RZ, 0x8, R7 ;  /* 0x00000008ff4d7819 */ /* 0x000fe40000011607 */
[----:B------:R-:W-:Y:S01]  /*5730*/  SHF.R.U32.HI R37, RZ, 0x8, R33 ;  /* 0x00000008ff257819 */ /* 0x000fe20000011621 */
[----:B------:R-:W-:Y:S01]  /*5740*/  IMAD.U32 R8, R85, 0x10000, RZ ;  /* 0x0001000055087824 */ /* 0x000fe200078e00ff */
[----:B------:R-:W-:-:S02]  /*5750*/  LOP3.LUT R36, R33, 0xff0000ff, RZ, 0xc0, !PT ;  /* 0xff0000ff21247812 */ /* 0x000fc400078ec0ff */
[----:B------:R-:W-:Y:S01]  /*5760*/  SHF.R.U32.HI R5, RZ, 0x10, R33 ;  /* 0x00000010ff057819 */ /* 0x000fe20000011621 */
[----:B------:R-:W-:Y:S01]  /*5770*/  IMAD.SHL.U32 R33, R86, 0x100, RZ ;  /* 0x0000010056217824 */ /* 0x000fe200078e00ff */
[----:B------:R-:W-:Y:S01]  /*5780*/  LOP3.LUT R6, R7, 0xff0000ff, RZ, 0xc0, !PT ;  /* 0xff0000ff07067812 */ /* 0x000fe200078ec0ff */
[----:B------:R-:W-:Y:S01]  /*5790*/  IMAD.SHL.U32 R37, R37, 0x100, RZ ;  /* 0x0000010025257824 */ /* 0x000fe200078e00ff */
[----:B------:R-:W-:Y:S01]  /*57a0*/  SHF.R.U32.HI R4, RZ, 0x10, R7 ;  /* 0x00000010ff047819 */ /* 0x000fe20000011607 */
[----:B------:R-:W-:Y:S01]  /*57b0*/  IMAD.U32 R5, R5, 0x10000, RZ ;  /* 0x0001000005057824 */ /* 0x000fe200078e00ff */
[--C-:B------:R-:W-:Y:S02]  /*57c0*/  SHF.R.U32.HI R38, RZ, 0x8, R35.reuse ;  /* 0x00000008ff267819 */ /* 0x100fe40000011623 */
[----:B------:R-:W-:Y:S01]  /*57d0*/  LOP3.LUT R39, R35, 0xff0000ff, RZ, 0xc0, !PT ;  /* 0xff0000ff23277812 */ /* 0x000fe200078ec0ff */
[----:B------:R-:W-:Y:S01]  /*57e0*/  IMAD.U32 R4, R4, 0x10000, RZ ;  /* 0x0001000004047824 */ /* 0x000fe200078e00ff */
[----:B------:R-:W-:Y:S01]  /*57f0*/  SHF.R.U32.HI R7, RZ, 0x10, R35 ;  /* 0x00000010ff077819 */ /* 0x000fe20000011623 */
[----:B------:R-:W-:Y:S01]  /*5800*/  IMAD.SHL.U32 R35, R77, 0x100, RZ ;  /* 0x000001004d237824 */ /* 0x000fe200078e00ff */
[----:B------:R-:W-:Y:S01]  /*5810*/  LOP3.LUT R33, R34, 0xff00, R33, 0xf8, !PT ;  /* 0x0000ff0022217812 */ /* 0x000fe200078ef821 */
[----:B------:R-:W-:Y:S01]  /*5820*/  IMAD.SHL.U32 R12, R38, 0x100, RZ ;  /* 0x00000100260c7824 */ /* 0x000fe200078e00ff */
[----:B------:R-:W-:Y:S01]  /*5830*/  LOP3.LUT R38, R36, 0xff00, R37, 0xf8, !PT ;  /* 0x0000ff0024267812 */ /* 0x000fe200078ef825 */
[----:B------:R-:W-:Y:S01]  /*5840*/  IMAD.U32 R86, R7, 0x10000, RZ ;  /* 0x0001000007567824 */ /* 0x000fe200078e00ff */
[----:B------:R-:W-:-:S02]  /*5850*/  LOP3.LUT R35, R6, 0xff00, R35, 0xf8, !PT ;  /* 0x0000ff0006237812 */ /* 0x000fc400078ef823 */
[----:B------:R-:W-:Y:S02]  /*5860*/  LOP3.LUT R6, R33, 0xff0000, R8, 0xf8, !PT ;  /* 0x00ff000021067812 */ /* 0x000fe400078ef808 */
[----:B------:R-:W-:Y:S02]  /*5870*/  F2FP.F16.E4M3.UNPACK_B R36, R83.H1 ;  /* 0x00000053ff24723e */ /* 0x000fe400030006ff */
[----:B------:R-:W-:Y:S02]  /*5880*/  F2FP.F16.E4M3.UNPACK_B R34, R32.H1 ;  /* 0x00000020ff22723e */ /* 0x000fe400030006ff */
[----:B------:R-:W-:Y:S02]  /*5890*/  F2FP.F16.E4M3.UNPACK_B R33, R30.H1 ;  /* 0x0000001eff21723e */ /* 0x000fe400030006ff */
[----:B------:R-:W-:Y:S01]  /*58a0*/  LOP3.LUT R4, R35, 0xff0000, R4, 0xf8, !PT ;  /* 0x00ff000023047812 */ /* 0x000fe200078ef804 */
[----:B------:R-:W-:Y:S01]  /*58b0*/  HADD2.F32 R8, -RZ, R34.H0_H0 ;  /* 0x20000022ff087230 */ /* 0x000fe20000004100 */
[----:B------:R-:W-:Y:S01]  /*58c0*/  LOP3.LUT R77, R39, 0xff00, R12, 0xf8, !PT ;  /* 0x0000ff00274d7812 */ /* 0x000fe200078ef80c */
[--C-:B------:R-:W-:Y:S01]  /*58d0*/  HADD2.F32 R39, -RZ, R36.reuse.H0_H0 ;  /* 0x20000024ff277230 */ /* 0x100fe20000004100 */
[----:B------:R-:W-:Y:S01]  /*58e0*/  F2FP.F16.E4M3.UNPACK_B R35, R81.H1 ;  /* 0x00000051ff23723e */ /* 0x000fe200030006ff */
[----:B------:R-:W-:Y:S01]  /*58f0*/  HADD2.F32 R12, -RZ, R33.H0_H0 ;  /* 0x20000021ff0c7230 */ /* 0x000fe20000004100 */
[----:B------:R-:W-:Y:S01]  /*5900*/  LOP3.LUT R7, R38, 0xff0000, R5, 0xf8, !PT ;  /* 0x00ff000026077812 */ /* 0x000fe200078ef805 */
[----:B------:R-:W-:-:S02]  /*5910*/  HADD2.F32 R36, -RZ, R36.H1_H1 ;  /* 0x30000024ff247230 */ /* 0x000fc40000004100 */
[-C--:B------:R-:W-:Y:S01]  /*5920*/  FMUL.FTZ R85, R8, R39.reuse ;  /* 0x0000002708557220 */ /* 0x080fe20000410000 */
[--C-:B------:R-:W-:Y:S02]  /*5930*/  HADD2.F32 R37, -RZ, R35.reuse.H0_H0 ;  /* 0x20000023ff257230 */ /* 0x100fe40000004100 */
[----:B------:R-:W-:Y:S01]  /*5940*/  FMUL.FTZ R39, R12, R39 ;  /* 0x000000270c277220 */ /* 0x000fe20000410000 */
[----:B------:R-:W-:Y:S01]  /*5950*/  HADD2.F32 R38, -RZ, R35.H1_H1 ;  /* 0x30000023ff267230 */ /* 0x000fe20000004100 */
[----:B------:R-:W-:Y:S01]  /*5960*/  F2FP.F16.E4M3.UNPACK_B R83, R83 ;  /* 0x00000053ff53723e */ /* 0x000fe200020006ff */
[----:B------:R-:W-:Y:S01]  /*5970*/  HADD2.F32 R33, -RZ, R33.H1_H1 ;  /* 0x30000021ff217230 */ /* 0x000fe20000004100 */
[----:B------:R-:W-:Y:S01]  /*5980*/  F2FP.F16.E4M3.UNPACK_B R32, R32 ;  /* 0x00000020ff20723e */ /* 0x000fe200020006ff */
[----:B------:R-:W-:Y:S01]  /*5990*/  HADD2.F32 R35, -RZ, R34.H1_H1 ;  /* 0x30000022ff237230 */ /* 0x000fe20000004100 */
[----:B------:R-:W-:Y:S01]  /*59a0*/  F2FP.F16.E4M3.UNPACK_B R34, R30 ;  /* 0x0000001eff22723e */ /* 0x000fe200020006ff */
[----:B------:R-:W-:Y:S01]  /*59b0*/  FFMA.FTZ R8, R8, R37, R39 ;  /* 0x0000002508087223 */ /* 0x000fe20000010027 */
[----:B------:R-:W-:Y:S01]  /*59c0*/  LOP3.LUT R5, R77, 0xff0000, R86, 0xf8, !PT ;  /* 0x00ff00004d057812 */ /* 0x000fe200078ef856 */
[-C--:B------:R-:W-:Y:S01]  /*59d0*/  FMUL.FTZ R90, R33, R36.reuse ;  /* 0x00000024215a7220 */ /* 0x080fe20000410000 */
[----:B------:R-:W-:Y:S01]  /*59e0*/  F2FP.F16.E4M3.UNPACK_B R81, R81 ;  /* 0x00000051ff51723e */ /* 0x000fe200020006ff */
[----:B------:R-:W-:Y:S01]  /*59f0*/  FMUL.FTZ R86, R35, R36 ;  /* 0x0000002423567220 */ /* 0x000fe20000410000 */
[----:B------:R-:W-:-:S02]  /*5a00*/  HADD2.F32 R39, -RZ, R83.H0_H0 ;  /* 0x20000053ff277230 */ /* 0x000fc40000004100 */
[----:B------:R-:W-:Y:S01]  /*5a10*/  FFMA.FTZ R12, R12, R37, -R85 ;  /* 0x000000250c0c7223 */ /* 0x000fe20000010855 */
[----:B------:R-:W-:Y:S02]  /*5a20*/  HADD2.F32 R36, -RZ, R32.H0_H0 ;  /* 0x20000020ff247230 */ /* 0x000fe40000004100 */
[-C--:B------:R-:W-:Y:S01]  /*5a30*/  FFMA.FTZ R33, R33, R38.reuse, -R86 ;  /* 0x0000002621217223 */ /* 0x080fe20000010856 */
[----:B------:R-:W-:Y:S02]  /*5a40*/  HADD2.F32 R30, -RZ, R34.H0_H0 ;  /* 0x20000022ff1e7230 */ /* 0x000fe40000004100 */
[----:B------:R-:W-:Y:S01]  /*5a50*/  FFMA.FTZ R35, R35, R38, R90 ;  /* 0x0000002623237223 */ /* 0x000fe2000001005a */
[----:B------:R-:W-:Y:S02]  /*5a60*/  HADD2.F32 R37, -RZ, R81.H0_H0 ;  /* 0x20000051ff257230 */ /* 0x000fe40000004100 */
[----:B------:R-:W-:Y:S01]  /*5a70*/  FMUL.FTZ R77, R36, R39 ;  /* 0x00000027244d7220 */ /* 0x000fe20000410000 */
[----:B------:R-:W-:-:S02]  /*5a80*/  HADD2.F32 R83, -RZ, R83.H1_H1 ;  /* 0x30000053ff537230 */ /* 0x000fc40000004100 */
[C---:B------:R-:W-:Y:S01]  /*5a90*/  FMUL.FTZ R85, R30.reuse, R39 ;  /* 0x000000271e557220 */ /* 0x040fe20000410000 */
[----:B------:R-:W-:Y:S02]  /*5aa0*/  HADD2.F32 R39, -RZ, R32.H1_H1 ;  /* 0x30000020ff277230 */ /* 0x000fe40000004100 */
[-C--:B------:R-:W-:Y:S01]  /*5ab0*/  FFMA.FTZ R30, R30, R37.reuse, -R77 ;  /* 0x000000251e1e7223 */ /* 0x080fe2000001084d */
[----:B------:R-:W-:Y:S02]  /*5ac0*/  HADD2.F32 R34, -RZ, R34.H1_H1 ;  /* 0x30000022ff227230 */ /* 0x000fe40000004100 */
[----:B------:R-:W-:Y:S01]  /*5ad0*/  FFMA.FTZ R32, R36, R37, R85 ;  /* 0x0000002524207223 */ /* 0x000fe20000010055 */
[----:B------:R-:W-:Y:S02]  /*5ae0*/  HADD2.F32 R36, -RZ, R81.H1_H1 ;  /* 0x30000051ff247230 */ /* 0x000fe40000004100 */
[-C--:B------:R-:W-:Y:S01]  /*5af0*/  FMUL.FTZ R37, R39, R83.reuse ;  /* 0x0000005327257220 */ /* 0x080fe20000410000 */
[----:B------:R-:W-:Y:S01]  /*5b00*/  F2FP.F16.E4M3.UNPACK_B R77, R82.H1 ;  /* 0x00000052ff4d723e */ /* 0x000fe200030006ff */
[C---:B------:R-:W-:Y:S01]  /*5b10*/  FMUL.FTZ R90, R34.reuse, R83 ;  /* 0x00000053225a7220 */ /* 0x040fe20000410000 */
[----:B------:R-:W-:Y:S01]  /*5b20*/  F2FP.F16.E4M3.UNPACK_B R38, R14.H1 ;  /* 0x0000000eff26723e */ /* 0x000fe200030006ff */
[----:B------:R-:W-:Y:S01]  /*5b30*/  FFMA.FTZ R37, R34, R36, -R37 ;  /* 0x0000002422257223 */ /* 0x000fe20000010825 */
[----:B------:R-:W-:Y:S01]  /*5b40*/  F2FP.F16.E4M3.UNPACK_B R34, R10.H1 ;  /* 0x0000000aff22723e */ /* 0x000fe200030006ff */
[----:B------:R-:W-:Y:S01]  /*5b50*/  HADD2.F32 R86, -RZ, R77.H0_H0 ;  /* 0x2000004dff567230 */ /* 0x000fe20000004100 */
[----:B------:R-:W-:Y:S01]  /*5b60*/  F2FP.F16.E4M3.UNPACK_B R83, R80.H1 ;  /* 0x00000050ff53723e */ /* 0x000fe200030006ff */
[----:B------:R-:W-:-:S02]  /*5b70*/  HADD2.F32 R81, -RZ, R38.H0_H0 ;  /* 0x20000026ff517230 */ /* 0x000fc40000004100 */
[----:B------:R-:W-:Y:S01]  /*5b80*/  FFMA.FTZ R39, R39, R36, R90 ;  /* 0x0000002427277223 */ /* 0x000fe2000001005a */
[----:B------:R-:W-:Y:S01]  /*5b90*/  HADD2.F32 R36, -RZ, R34.H0_H0 ;  /* 0x20000022ff247230 */ /* 0x000fe20000004100 */
[----:B------:R-:W-:Y:S01]  /*5ba0*/  F2FP.F16.E4M3.UNPACK_B R10, R10 ;  /* 0x0000000aff0a723e */ /* 0x000fe200020006ff */
[----:B------:R-:W-:Y:S02]  /*5bb0*/  HADD2.F32 R85, -RZ, R83.H0_H0 ;  /* 0x20000053ff557230 */ /* 0x000fe40000004100 */
[-C--:B------:R-:W-:Y:S01]  /*5bc0*/  FMUL.FTZ R89, R81, R86.reuse ;  /* 0x0000005651597220 */ /* 0x080fe20000410000 */
[----:B------:R-:W-:Y:S02]  /*5bd0*/  HADD2.F32 R87, -RZ, R77.H1_H1 ;  /* 0x3000004dff577230 */ /* 0x000fe40000004100 */
[----:B------:R-:W-:Y:S01]  /*5be0*/  FMUL.FTZ R86, R36, R86 ;  /* 0x0000005624567220 */ /* 0x000fe20000410000 */
[----:B------:R-:W-:Y:S01]  /*5bf0*/  HADD2.F32 R38, -RZ, R38.H1_H1 ;  /* 0x30000026ff267230 */ /* 0x000fe20000004100 */
[----:B------:R-:W-:Y:S01]  /*5c00*/  F2FP.SATFINITE.E4M3.F32.PACK_AB_MERGE_C R12, R33, R12, RZ ;  /* 0x0000000c210c723e */ /* 0x000fe200048070ff */
[----:B------:R-:W-:-:S02]  /*5c10*/  HADD2.F32 R77, -RZ, R34.H1_H1 ;  /* 0x30000022ff4d7230 */ /* 0x000fc40000004100 */
[----:B------:R-:W-:Y:S01]  /*5c20*/  FFMA.FTZ R34, R36, R85, -R89 ;  /* 0x0000005524227223 */ /* 0x000fe20000010859 */
[----:B------:R-:W-:Y:S02]  /*5c30*/  HADD2.F32 R83, -RZ, R83.H1_H1 ;  /* 0x30000053ff537230 */ /* 0x000fe40000004100 */
[C---:B------:R-:W-:Y:S01]  /*5c40*/  FMUL.FTZ R90, R38.reuse, R87 ;  /* 0x00000057265a7220 */ /* 0x040fe20000410000 */
[----:B------:R-:W-:Y:S01]  /*5c50*/  FFMA.FTZ R36, R81, R85, R86 ;  /* 0x0000005551247223 */ /* 0x000fe20000010056 */
[C---:B------:R-:W-:Y:S01]  /*5c60*/  FMUL.FTZ R87, R77.reuse, R87 ;  /* 0x000000574d577220 */ /* 0x040fe20000410000 */
[----:B------:R-:W-:Y:S01]  /*5c70*/  F2FP.F16.E4M3.UNPACK_B R85, R82 ;  /* 0x00000052ff55723e */ /* 0x000fe200020006ff */
[-C--:B------:R-:W-:Y:S01]  /*5c80*/  FFMA.FTZ R77, R77, R83.reuse, -R90 ;  /* 0x000000534d4d7223 */ /* 0x080fe2000001085a */
[----:B------:R-:W-:Y:S01]  /*5c90*/  F2FP.F16.E4M3.UNPACK_B R82, R14 ;  /* 0x0000000eff52723e */ /* 0x000fe200020006ff */
[----:B------:R-:W-:Y:S01]  /*5ca0*/  FFMA.FTZ R81, R38, R83, R87 ;  /* 0x0000005326517223 */ /* 0x000fe20000010057 */
[----:B------:R-:W-:Y:S01]  /*5cb0*/  F2FP.F16.E4M3.UNPACK_B R83, R80 ;  /* 0x00000050ff53723e */ /* 0x000fe200020006ff */
[--C-:B------:R-:W-:Y:S01]  /*5cc0*/  HADD2.F32 R87, -RZ, R85.reuse.H0_H0 ;  /* 0x20000055ff577230 */ /* 0x100fe20000004100 */
[----:B------:R-:W-:Y:S01]  /*5cd0*/  F2FP.SATFINITE.E4M3.F32.PACK_AB_MERGE_C R35, R35, R8, RZ ;  /* 0x000000082323723e */ /* 0x000fe200048070ff */
[--C-:B------:R-:W-:Y:S01]  /*5ce0*/  HADD2.F32 R80, -RZ, R82.reuse.H0_H0 ;  /* 0x20000052ff507230 */ /* 0x100fe20000004100 */
[----:B------:R-:W-:Y:S01]  /*5cf0*/  F2FP.SATFINITE.E4M3.F32.PACK_AB_MERGE_C R8, R37, R30, R12 ;  /* 0x0000001e2508723e */ /* 0x000fe2000480700c */
[----:B------:R-:W-:Y:S01]  /*5d00*/  HADD2.F32 R89, -RZ, R85.H1_H1 ;  /* 0x30000055ff597230 */ /* 0x000fe20000004100 */
[----:B------:R-:W-:Y:S01]  /*5d10*/  F2FP.SATFINITE.E4M3.F32.PACK_AB_MERGE_C R77, R77, R34, RZ ;  /* 0x000000224d4d723e */ /* 0x000fe200048070ff */
[----:B------:R-:W-:Y:S01]  /*5d20*/  HADD2.F32 R82, -RZ, R82.H1_H1 ;  /* 0x30000052ff527230 */ /* 0x000fe20000004100 */
[----:B------:R-:W-:Y:S01]  /*5d30*/  F2FP.SATFINITE.E4M3.F32.PACK_AB_MERGE_C R12, R39, R32, R35 ;  /* 0x00000020270c723e */ /* 0x000fe20004807023 */
[----:B------:R-:W-:-:S02]  /*5d40*/  HADD2.F32 R14, -RZ, R10.H0_H0 ;  /* 0x2000000aff0e7230 */ /* 0x000fc40000004100 */
[----:B------:R-:W-:Y:S01]  /*5d50*/  FMUL.FTZ R91, R80, R87 ;  /* 0x00000057505b7220 */ /* 0x000fe20000410000 */
[----:B------:R-:W-:Y:S02]  /*5d60*/  HADD2.F32 R38, -RZ, R10.H1_H1 ;  /* 0x3000000aff267230 */ /* 0x000fe40000004100 */
[----:B------:R-:W-:Y:S01]  /*5d70*/  FMUL.FTZ R93, R82, R89 ;  /* 0x00000059525d7220 */ /* 0x000fe20000410000 */
[--C-:B------:R-:W-:Y:S01]  /*5d80*/  HADD2.F32 R85, -RZ, R83.reuse.H0_H0 ;  /* 0x20000053ff557230 */ /* 0x100fe20000004100 */
[----:B------:R-:W-:Y:S01]  /*5d90*/  F2FP.F16.E4M3.UNPACK_B R33, R13 ;  /* 0x0000000dff21723e */ /* 0x000fe200020006ff */
[----:B------:R-:W-:Y:S01]  /*5da0*/  HADD2.F32 R83, -RZ, R83.H1_H1 ;  /* 0x30000053ff537230 */ /* 0x000fe20000004100 */
[----:B------:R-:W-:Y:S01]  /*5db0*/  F2FP.F16.E4M3.UNPACK_B R34, R7 ;  /* 0x00000007ff22723e */ /* 0x000fe200020006ff */
[----:B------:R-:W-:Y:S01]  /*5dc0*/  FMUL.FTZ R87, R14, R87 ;  /* 0x000000570e577220 */ /* 0x000fe20000410000 */
[----:B------:R-:W-:Y:S01]  /*5dd0*/  F2FP.F16.E4M3.UNPACK_B R32, R9 ;  /* 0x00000009ff20723e */ /* 0x000fe200020006ff */
[----:B------:R-:W-:Y:S01]  /*5de0*/  FMUL.FTZ R89, R38, R89 ;  /* 0x0000005926597220 */ /* 0x000fe20000410000 */
[----:B------:R-:W-:Y:S01]  /*5df0*/  FFMA.FTZ R10, R14, R85, -R91 ;  /* 0x000000550e0a7223 */ /* 0x000fe2000001085b */
[----:B------:R-:W-:Y:S01]  /*5e00*/  FFMA.FTZ R93, R38, R83, -R93 ;  /* 0x00000053265d7223 */ /* 0x000fe2000001085d */
[----:B------:R-:W-:Y:S01]  /*5e10*/  FFMA.FTZ R14, R80, R85, R87 ;  /* 0x00000055500e7223 */ /* 0x000fe20000010057 */
[----:B------:R-:W-:Y:S01]  /*5e20*/  FFMA.FTZ R89, R82, R83, R89 ;  /* 0x0000005352597223 */ /* 0x000fe20000010059 */
[----:B------:R-:W-:Y:S01]  /*5e30*/  HADD2.F32 R35, -RZ, R33.H0_H0 ;  /* 0x20000021ff237230 */ /* 0x000fe20000004100 */
[----:B------:R-:W-:Y:S01]  /*5e40*/  F2FP.F16.E4M3.UNPACK_B R37, R6 ;  /* 0x00000006ff25723e */ /* 0x000fe200020006ff */
[----:B------:R-:W-:Y:S01]  /*5e50*/  HADD2.F32 R39, -RZ, R34.H0_H0 ;  /* 0x20000022ff277230 */ /* 0x000fe20000004100 */
[----:B------:R-:W-:Y:S01]  /*5e60*/  F2FP.SATFINITE.E4M3.F32.PACK_AB_MERGE_C R36, R81, R36, RZ ;  /* 0x000000245124723e */ /* 0x000fe200048070ff */
[----:B------:R-:W-:Y:S01]  /*5e70*/  HADD2.F32 R30, -RZ, R32.H0_H0 ;  /* 0x20000020ff1e7230 */ /* 0x000fe20000004100 */
[----:B------:R-:W-:Y:S01]  /*5e80*/  F2FP.SATFINITE.E4M3.F32.PACK_AB_MERGE_C R10, R93, R10, R77 ;  /* 0x0000000a5d0a723e */ /* 0x000fe2000480704d */
[----:B------:R-:W-:Y:S01]  /*5e90*/  HADD2.F32 R38, -RZ, R37.H0_H0 ;  /* 0x20000025ff267230 */ /* 0x000fe20000004100 */
[----:B------:R-:W-:Y:S01]  /*5ea0*/  F2FP.SATFINITE.E4M3.F32.PACK_AB_MERGE_C R14, R89, R14, R36 ;  /* 0x0000000e590e723e */ /* 0x000fe20004807024 */
[-C--:B------:R-:W-:Y:S01]  /*5eb0*/  FMUL.FTZ R77, R35, R39.reuse ;  /* 0x00000027234d7220 */ /* 0x080fe20000410000 */
[----:B------:R-:W-:Y:S01]  /*5ec0*/  FMUL.FTZ R80, R30, R39 ;  /* 0x000000271e507220 */ /* 0x000fe20000410000 */
[----:B------:R-:W-:Y:S01]  /*5ed0*/  HADD2.F32 R36, -RZ, R33.H1_H1 ;  /* 0x30000021ff247230 */ /* 0x000fe20000004100 */
[----:B------:R-:W-:Y:S01]  /*5ee0*/  F2FP.F16.E4M3.UNPACK_B R33, R9.H1 ;  /* 0x00000009ff21723e */ /* 0x000fe200030006ff */
[----:B------:R-:W-:-:S02]  /*5ef0*/  HADD2.F32 R39, -RZ, R34.H1_H1 ;  /* 0x30000022ff277230 */ /* 0x000fc40000004100 */
[-C--:B------:R-:W-:Y:S01]  /*5f00*/  FFMA.FTZ R30, R30, R38.reuse, -R77 ;  /* 0x000000261e1e7223 */ /* 0x080fe2000001084d */
[----:B------:R-:W-:Y:S02]  /*5f10*/  HADD2.F32 R34, -RZ, R32.H1_H1 ;  /* 0x30000020ff227230 */ /* 0x000fe40000004100 */
[----:B------:R-:W-:Y:S01]  /*5f20*/  FFMA.FTZ R32, R35, R38, R80 ;  /* 0x0000002623207223 */ /* 0x000fe20000010050 */
[----:B------:R-:W-:Y:S02]  /*5f30*/  HADD2.F32 R37, -RZ, R37.H1_H1 ;  /* 0x30000025ff257230 */ /* 0x000fe40000004100 */
[----:B------:R-:W-:Y:S01]  /*5f40*/  FMUL.FTZ R77, R36, R39 ;  /* 0x00000027244d7220 */ /* 0x000fe20000410000 */
[----:B------:R-:W-:Y:S01]  /*5f50*/  F2FP.F16.E4M3.UNPACK_B R35, R13.H1 ;  /* 0x0000000dff23723e */ /* 0x000fe200030006ff */
[C---:B------:R-:W-:Y:S01]  /*5f60*/  FMUL.FTZ R39, R34.reuse, R39 ;  /* 0x0000002722277220 */ /* 0x040fe20000410000 */
[----:B------:R-:W-:Y:S01]  /*5f70*/  F2FP.F16.E4M3.UNPACK_B R38, R7.H1 ;  /* 0x00000007ff26723e */ /* 0x000fe200030006ff */
[-C--:B------:R-:W-:Y:S01]  /*5f80*/  FFMA.FTZ R9, R34, R37.reuse, -R77 ;  /* 0x0000002522097223 */ /* 0x080fe2000001084d */
[----:B------:R-:W-:Y:S01]  /*5f90*/  F2FP.F16.E4M3.UNPACK_B R6, R6.H1 ;  /* 0x00000006ff06723e */ /* 0x000fe200030006ff */
[----:B------:R-:W-:Y:S01]  /*5fa0*/  FFMA.FTZ R7, R36, R37, R39 ;  /* 0x0000002524077223 */ /* 0x000fe20000010027 */
[----:B------:R-:W-:Y:S01]  /*5fb0*/  HADD2.F32 R34, -RZ, R35.H0_H0 ;  /* 0x20000023ff227230 */ /* 0x000fe20000004100 */
[-C--:B------:R-:W-:Y:S01]  /*5fc0*/  F2FP.F16.E4M3.UNPACK_B R83, R5.reuse ;  /* 0x00000005ff53723e */ /* 0x080fe200020006ff */
[----:B------:R-:W-:Y:S01]  /*5fd0*/  HADD2.F32 R36, -RZ, R38.H0_H0 ;  /* 0x20000026ff247230 */ /* 0x000fe20000004100 */
[----:B------:R-:W-:Y:S01]  /*5fe0*/  F2FP.F16.E4M3.UNPACK_B R85, R5.H1 ;  /* 0x00000005ff55723e */ /* 0x000fe200030006ff */
[----:B------:R-:W-:Y:S01]  /*5ff0*/  HADD2.F32 R13, -RZ, R33.H0_H0 ;  /* 0x20000021ff0d7230 */ /* 0x000fe20000004100 */
[----:B------:R-:W-:Y:S01]  /*6000*/  F2FP.F16.E4M3.UNPACK_B R81, R4.H1 ;  /* 0x00000004ff51723e */ /* 0x000fe200030006ff */
[----:B------:R-:W-:-:S02]  /*6010*/  HADD2.F32 R37, -RZ, R35.H1_H1 ;  /* 0x30000023ff257230 */ /* 0x000fc40000004100 */
[CC--:B------:R-:W-:Y:S01]  /*6020*/  FMUL.FTZ R82, R34.reuse, R36.reuse ;  /* 0x0000002422527220 */ /* 0x0c0fe20000410000 */
[----:B------:R-:W-:Y:S02]  /*6030*/  HADD2.F32 R35, -RZ, R6.H0_H0 ;  /* 0x20000006ff237230 */ /* 0x000fe40000004100 */
[C---:B------:R-:W-:Y:S01]  /*6040*/  FMUL.FTZ R39, R13.reuse, R36 ;  /* 0x000000240d277220 */ /* 0x040fe20000410000 */
[----:B------:R-:W-:Y:S02]  /*6050*/  HADD2.F32 R33, -RZ, R33.H1_H1 ;  /* 0x30000021ff217230 */ /* 0x000fe40000004100 */
[----:B------:R-:W-:Y:S02]  /*6060*/  HADD2.F32 R80, -RZ, R38.H1_H1 ;  /* 0x30000026ff507230 */ /* 0x000fe40000004100 */
[----:B------:R-:W-:Y:S02]  /*6070*/  HADD2.F32 R38, -RZ, R6.H1_H1 ;  /* 0x30000006ff267230 */ /* 0x000fe40000004100 */
[-C--:B------:R-:W-:Y:S01]  /*6080*/  FFMA.FTZ R6, R13, R35.reuse, -R82 ;  /* 0x000000230d067223 */ /* 0x080fe20000010852 */
[----:B------:R-:W-:Y:S01]  /*6090*/  FFMA.FTZ R13, R34, R35, R39 ;  /* 0x00000023220d7223 */ /* 0x000fe20000010027 */
[-C--:B------:R-:W-:Y:S01]  /*60a0*/  FMUL.FTZ R36, R37, R80.reuse ;  /* 0x0000005025247220 */ /* 0x080fe20000410000 */
[----:B------:R-:W-:Y:S01]  /*60b0*/  FMUL.FTZ R34, R33, R80 ;  /* 0x0000005021227220 */ /* 0x000fe20000410000 */
[----:B------:R-:W-:Y:S01]  /*60c0*/  F2FP.F16.E4M3.UNPACK_B R35, R15 ;  /* 0x0000000fff23723e */ /* 0x000fe200020006ff */
[----:B------:R-:W-:-:S02]  /*60d0*/  HADD2.F32 R90, -RZ, R85.H0_H0 ;  /* 0x20000055ff5a7230 */ /* 0x000fc40000004100 */
[-C--:B------:R-:W-:Y:S01]  /*60e0*/  FFMA.FTZ R33, R33, R38.reuse, -R36 ;  /* 0x0000002621217223 */ /* 0x080fe20000010824 */
[----:B------:R-:W-:Y:S01]  /*60f0*/  FFMA.FTZ R34, R37, R38, R34 ;  /* 0x0000002625227223 */ /* 0x000fe20000010022 */
[----:B------:R-:W-:Y:S01]  /*6100*/  F2FP.F16.E4M3.UNPACK_B R38, R15.H1 ;  /* 0x0000000fff26723e */ /* 0x000fe200030006ff */
[----:B------:R-:W-:Y:S01]  /*6110*/  HADD2.F32 R39, -RZ, R35.H0_H0 ;  /* 0x20000023ff277230 */ /* 0x000fe20000004100 */
[-C--:B------:R-:W-:Y:S01]  /*6120*/  F2FP.F16.E4M3.UNPACK_B R37, R11.reuse.H1 ;  /* 0x0000000bff25723e */ /* 0x080fe200030006ff */
[----:B------:R-:W-:Y:S01]  /*6130*/  HADD2.F32 R86, -RZ, R81.H0_H0 ;  /* 0x20000051ff567230 */ /* 0x000fe20000004100 */
[----:B------:R-:W-:Y:S01]  /*6140*/  F2FP.F16.E4M3.UNPACK_B R36, R11 ;  /* 0x0000000bff24723e */ /* 0x000fe200020006ff */
[----:B------:R-:W-:Y:S01]  /*6150*/  HADD2.F32 R77, -RZ, R38.H0_H0 ;  /* 0x20000026ff4d7230 */ /* 0x000fe20000004100 */
[----:B------:R-:W-:Y:S01]  /*6160*/  F2FP.F16.E4M3.UNPACK_B R80, R4 ;  /* 0x00000004ff50723e */ /* 0x000fe200020006ff */
[----:B------:R-:W-:Y:S01]  /*6170*/  HADD2.F32 R4, -RZ, R83.H0_H0 ;  /* 0x20000053ff047230 */ /* 0x000fe20000004100 */
[----:B------:R-:W-:Y:S01]  /*6180*/  F2FP.SATFINITE.E4M3.F32.PACK_AB_MERGE_C R6, R33, R6, RZ ;  /* 0x000000062106723e */ /* 0x000fe200048070ff */
[----:B------:R-:W-:-:S02]  /*6190*/  HADD2.F32 R15, -RZ, R37.H0_H0 ;  /* 0x20000025ff0f7230 */ /* 0x000fc40000004100 */
[----:B------:R-:W-:Y:S01]  /*61a0*/  FMUL.FTZ R96, R77, R90 ;  /* 0x0000005a4d607220 */ /* 0x000fe20000410000 */
[----:B------:R-:W-:Y:S02]  /*61b0*/  HADD2.F32 R11, -RZ, R36.H0_H0 ;  /* 0x20000024ff0b7230 */ /* 0x000fe40000004100 */
[----:B------:R-:W-:Y:S01]  /*61c0*/  FMUL.FTZ R92, R39, R4 ;  /* 0x00000004275c7220 */ /* 0x000fe20000410000 */
[----:B------:R-:W-:Y:S02]  /*61d0*/  HADD2.F32 R82, -RZ, R80.H0_H0 ;  /* 0x20000050ff527230 */ /* 0x000fe40000004100 */
[----:B------:R-:W-:Y:S01]  /*61e0*/  FMUL.FTZ R90, R15, R90 ;  /* 0x0000005a0f5a7220 */ /* 0x000fe20000410000 */
[----:B------:R-:W-:Y:S02]  /*61f0*/  HADD2.F32 R38, -RZ, R38.H1_H1 ;  /* 0x30000026ff267230 */ /* 0x000fe40000004100 */
[----:B------:R-:W-:Y:S01]  /*6200*/  FMUL.FTZ R94, R11, R4 ;  /* 0x000000040b5e7220 */ /* 0x000fe20000410000 */
[----:B------:R-:W-:-:S02]  /*6210*/  HADD2.F32 R85, -RZ, R85.H1_H1 ;  /* 0x30000055ff557230 */ /* 0x000fc40000004100 */
[----:B------:R-:W-:Y:S01]  /*6220*/  FFMA.FTZ R4, R11, R82, -R92 ;  /* 0x000000520b047223 */ /* 0x000fe2000001085c */
[----:B------:R-:W-:Y:S02]  /*6230*/  HADD2.F32 R37, -RZ, R37.H1_H1 ;  /* 0x30000025ff257230 */ /* 0x000fe40000004100 */
[-C--:B------:R-:W-:Y:S01]  /*6240*/  FFMA.FTZ R11, R15, R86.reuse, -R96 ;  /* 0x000000560f0b7223 */ /* 0x080fe20000010860 */
[----:B------:R-:W-:Y:S01]  /*6250*/  FFMA.FTZ R90, R77, R86, R90 ;  /* 0x000000564d5a7223 */ /* 0x000fe2000001005a */
[----:B------:R-:W-:Y:S02]  /*6260*/  HADD2.F32 R35, -RZ, R35.H1_H1 ;  /* 0x30000023ff237230 */ /* 0x000fe40000004100 */
[-C--:B------:R-:W-:Y:S01]  /*6270*/  FMUL.FTZ R86, R38, R85.reuse ;  /* 0x0000005526567220 */ /* 0x080fe20000410000 */
[----:B------:R-:W-:Y:S02]  /*6280*/  HADD2.F32 R83, -RZ, R83.H1_H1 ;  /* 0x30000053ff537230 */ /* 0x000fe40000004100 */
[----:B------:R-:W-:Y:S01]  /*6290*/  FMUL.FTZ R85, R37, R85 ;  /* 0x0000005525557220 */ /* 0x000fe20000410000 */
[----:B------:R-:W-:-:S02]  /*62a0*/  HADD2.F32 R81, -RZ, R81.H1_H1 ;  /* 0x30000051ff517230 */ /* 0x000fc40000004100 */
[----:B------:R-:W-:Y:S01]  /*62b0*/  FFMA.FTZ R5, R39, R82, R94 ;  /* 0x0000005227057223 */ /* 0x000fe2000001005e */
[----:B------:R-:W-:Y:S02]  /*62c0*/  HADD2.F32 R36, -RZ, R36.H1_H1 ;  /* 0x30000024ff247230 */ /* 0x000fe40000004100 */
[----:B------:R-:W-:Y:S01]  /*62d0*/  FMUL.FTZ R15, R35, R83 ;  /* 0x00000053230f7220 */ /* 0x000fe20000410000 */
[----:B------:R-:W-:Y:S02]  /*62e0*/  HADD2.F32 R80, -RZ, R80.H1_H1 ;  /* 0x30000050ff507230 */ /* 0x000fe40000004100 */
[-C--:B------:R-:W-:Y:S01]  /*62f0*/  FFMA.FTZ R86, R37, R81.reuse, -R86 ;  /* 0x0000005125567223 */ /* 0x080fe20000010856 */
[----:B------:R-:W-:Y:S01]  /*6300*/  FFMA.FTZ R85, R38, R81, R85 ;  /* 0x0000005126557223 */ /* 0x000fe20000010055 */
[----:B------:R-:W-:Y:S01]  /*6310*/  FMUL.FTZ R82, R36, R83 ;  /* 0x0000005324527220 */ /* 0x000fe20000410000 */
[----:B------:R-:W-:Y:S01]  /*6320*/  F2FP.SATFINITE.E4M3.F32.PACK_AB_MERGE_C R13, R34, R13, RZ ;  /* 0x0000000d220d723e */ /* 0x000fe200048070ff */
[-C--:B------:R-:W-:Y:S01]  /*6330*/  FFMA.FTZ R15, R36, R80.reuse, -R15 ;  /* 0x00000050240f7223 */ /* 0x080fe2000001080f */
[----:B------:R-:W-:Y:S01]  /*6340*/  F2FP.SATFINITE.E4M3.F32.PACK_AB_MERGE_C R11, R86, R11, RZ ;  /* 0x0000000b560b723e */ /* 0x000fe200048070ff */
[----:B------:R-:W-:Y:S01]  /*6350*/  FFMA.FTZ R82, R35, R80, R82 ;  /* 0x0000005023527223 */ /* 0x000fe20000010052 */
[----:B------:R-:W-:-:S02]  /*6360*/  F2FP.SATFINITE.E4M3.F32.PACK_AB_MERGE_C R85, R85, R90, RZ ;  /* 0x0000005a5555723e */ /* 0x000fc400048070ff */
[----:B------:R-:W-:Y:S02]  /*6370*/  F2FP.SATFINITE.E4M3.F32.PACK_AB_MERGE_C R11, R15, R4, R11 ;  /* 0x000000040f0b723e */ /* 0x000fe4000480700b */
[----:B------:R-:W-:Y:S02]  /*6380*/  F2FP.SATFINITE.E4M3.F32.PACK_AB_MERGE_C R9, R9, R30, R6 ;  /* 0x0000001e0909723e */ /* 0x000fe40004807006 */
[----:B------:R-:W-:Y:S02]  /*6390*/  F2FP.SATFINITE.E4M3.F32.PACK_AB_MERGE_C R13, R7, R32, R13 ;  /* 0x00000020070d723e */ /* 0x000fe4000480700d */
[----:B------:R-:W-:-:S07]  /*63a0*/  F2FP.SATFINITE.E4M3.F32.PACK_AB_MERGE_C R15, R82, R5, R85 ;  /* 0x00000005520f723e */ /* 0x000fce0004807055 */
.L_x_401:
[----:B------:R-:W-:Y:S05]  /*63b0*/  BSYNC B1 ;  /* 0x0000000000017941 */ /* 0x000fea0003800000 */
.L_x_400:
[----:B0-----:R0:W-:Y:S01]  /*63c0*/  ST.E.128 desc[UR40][R28.64], R8 ;  /* 0x000000081c007985 */ /* 0x0011e2000c101d28 */
[----:B------:R-:W-:-:S13]  /*63d0*/  ISETP.GE.AND P3, PT, R31, R84, PT ;  /* 0x000000541f00720c */ /* 0x000fda0003f66270 */
[----:B------:R-:W-:Y:S05]  /*63e0*/  @P3 BRA `(.L_x_379) ;  /* 0x0000000000e83947 */ /* 0x000fea0003800000 */
[----:B------:R-:W-:-:S04]  /*63f0*/  IADD3 R4, P3, R79, R31, RZ ;  /* 0x0000001f4f047210 */ /* 0x000fc80007f7e0ff */
[----:B------:R-:W-:-:S05]  /*6400*/  LEA.HI.X.SX32 R5, R31, R78, 0x1, P3 ;  /* 0x0000004e1f057211 */ /* 0x000fca00018f0eff */
[----:B--2---:R2:W-:Y:S01]  /*6410*/  ST.E.128 desc[UR40][R4.64], R12 ;  /* 0x0000000c04007985 */ /* 0x0045e2000c101d28 */
[----:B------:R-:W-:Y:S05]  /*6420*/  BRA `(.L_x_379) ;  /* 0x0000000000d87947 */ /* 0x000fea0003800000 */
.L_x_371:
[----:B------:R-:W-:-:S13]  /*6430*/  ISETP.NE.AND P2, PT, R157, 0x3, PT ;  /* 0x000000039d00780c */ /* 0x000fda0003f45270 */
[----:B------:R-:W-:Y:S05]  /*6440*/  @!P2 BRA `(.L_x_402) ;  /* 0x000000000004a947 */ /* 0x000fea0003800000 */
[----:B------:R-:W-:Y:S01]  /*6450*/  BPT.TRAP 0x1 ;  /* 0x000000040000795c */ /* 0x000fe20000300000 */
.L_x_402:
[----:B------:R-:W-:Y:S01]  /*6460*/  IMAD R70, R19, 0x8, R18 ;  /* 0x0000000813467824 */ /* 0x000fe200078e0212 */
[----:B------:R-:W-:Y:S01]  /*6470*/  SHF.L.U32 R76, R154, 0x1f, RZ ;  /* 0x0000001f9a4c7819 */ /* 0x000fe200000006ff */
[----:B------:R-:W-:Y:S01]  /*6480*/  BSSY B1, `(.L_x_403) ;  /* 0x0000004000017945 */ /* 0x000fe20003800000 */
[----:B------:R-:W-:Y:S02]  /*6490*/  SHF.R.S32.HI R73, RZ, 0x1f, R74 ;  /* 0x0000001fff497819 */ /* 0x000fe4000001144a */
[----:B------:R-:W0:Y:S02]  /*64a0*/  SYNCS.PHASECHK.TRANS64.TRYWAIT P3, [R70+URZ+0x19c90], R76 ;  /* 0x019c904c460075a7 */ /* 0x000e24000806017f */
[----:B0-----:R-:W-:Y:S05]  /*64b0*/  @!P3 BRA `(.L_x_404) ;  /* 0x000001480078b947 */ /* 0x001fea0003800000 */
.L_x_639:
[----:B------:R-:W-:Y:S05]  /*64c0*/  BSYNC B1 ;  /* 0x0000000000017941 */ /* 0x000fea0003800000 */
.L_x_403:
[----:B------:R-:W-:Y:S01]  /*64d0*/  ULDC.64 UR4, c[0x0][0x300] ;  /* 0x0000c00000047ab9 */ /* 0x000fe20000000a00 */
[----:B-----5:R-:W-:Y:S01]  /*64e0*/  SHF.R.S32.HI R72, RZ, 0x1f, R75 ;  /* 0x0000001fff487819 */ /* 0x020fe2000001144b */
[----:B------:R-:W-:Y:S01]  /*64f0*/  IMAD R7, R73, UR4, RZ ;  /* 0x0000000449077c24 */ /* 0x000fe2000f8e02ff */
[----:B------:R-:W-:Y:S01]  /*6500*/  ULDC.64 UR6, c[0x0][0x2e8] ;  /* 0x0000ba0000067ab9 */ /* 0x000fe20000000a00 */
[----:B------:R-:W-:-:S04]  /*6510*/  IMAD.WIDE.U32 R4, R74, UR4, RZ ;  /* 0x000000044a047c25 */ /* 0x000fc8000f8e00ff */
[----:B------:R-:W-:Y:S01]  /*6520*/  IMAD R7, R74, UR5, R7 ;  /* 0x000000054a077c24 */ /* 0x000fe2000f8e0207 */
[----:B------:R-:W-:Y:S01]  /*6530*/  ULDC.64 UR4, c[0x0][0x310] ;  /* 0x0000c40000047ab9 */ /* 0x000fe20000000a00 */
[----:B------:R-:W-:Y:S02]  /*6540*/  IMAD R71, R2, -0x80, R41 ;  /* 0xffffff8002477824 */ /* 0x000fe400078e0229 */
[----:B------:R-:W-:Y:S02]  /*6550*/  IMAD R6, R72, UR4, RZ ;  /* 0x0000000448067c24 */ /* 0x000fe4000f8e02ff */
[----:B------:R-:W-:Y:S01]  /*6560*/  IMAD.IADD R5, R5, 0x1, R7 ;  /* 0x0000000105057824 */ /* 0x000fe200078e0207 */
[----:B------:R-:W-:Y:S01]  /*6570*/  VIMNMX R71, R71, 0x80, PT ;  /* 0x0000008047477848 */ /* 0x000fe20003fe0100 */
[C---:B------:R-:W-:Y:S02]  /*6580*/  IMAD R7, R75.reuse, UR5, R6 ;  /* 0x000000054b077c24 */ /* 0x040fe4000f8e0206 */
[----:B------:R-:W-:Y:S01]  /*6590*/  IMAD.WIDE.U32 R4, R75, UR4, R4 ;  /* 0x000000044b047c25 */ /* 0x000fe2000f8e0004 */
[----:B------:R-:W-:-:S03]  /*65a0*/  ULDC.64 UR4, c[0x0][0x308] ;  /* 0x0000c20000047ab9 */ /* 0x000fc60000000a00 */
[----:B------:R-:W-:Y:S02]  /*65b0*/  IMAD.IADD R5, R5, 0x1, R7 ;  /* 0x0000000105057824 */ /* 0x000fe400078e0207 */
[----:B------:R-:W-:Y:S01]  /*65c0*/  IMAD.WIDE.U32 R4, R22, UR4, R4 ;  /* 0x0000000416047c25 */ /* 0x000fe2000f8e0004 */
[----:B------:R-:W-:-:S03]  /*65d0*/  UMOV UR4, 0xffffffff ;  /* 0xffffffff00047882 */ /* 0x000fc60000000000 */
[----:B------:R-:W-:Y:S01]  /*65e0*/  IMAD R13, R22, UR5, R5 ;  /* 0x00000005160d7c24 */ /* 0x000fe2000f8e0205 */
[----:B------:R-:W-:-:S04]  /*65f0*/  IADD3 R4, P3, R4, UR6, RZ ;  /* 0x0000000604047c10 */ /* 0x000fc8000ff7e0ff */
[----:B------:R-:W-:Y:S02]  /*6600*/  IADD3.X R13, R13, UR7, RZ, P3, !PT ;  /* 0x000000070d0d7c10 */ /* 0x000fe40009ffe4ff */
[----:B------:R-:W-:Y:S01]  /*6610*/  ISETP.GT.AND P3, PT, R71, R155, PT ;  /* 0x0000009b4700720c */ /* 0x000fe20003f64270 */
[----:B------:R-:W-:-:S12]  /*6620*/  BRA.DIV UR4, `(.L_x_405) ;  /* 0x0000014a04307947 */ /* 0x000fd8000b800000 */
[----:B------:R1:W2:Y:S04]  /*6630*/  SHFL.IDX PT, R5, R13, RZ, 0x1e1f ;  /* 0x001e1fff0d057589 */ /* 0x0002a800000e0000 */
[----:B------:R1:W3:Y:S02]  /*6640*/  SHFL.IDX PT, R14, R4, RZ, 0x1e1f ;  /* 0x001e1fff040e7589 */ /* 0x0002e400000e0000 */
.L_x_643:
[----:B------:R-:W-:Y:S05]  /*6650*/  @!P3 BRA `(.L_x_379) ;  /* 0x00000000004cb947 */ /* 0x000fea0003800000 */
[----:B------:R-:W4:Y:S01]  /*6660*/  LDL R6, [R1+0xc] ;  /* 0x00000c0001067983 */ /* 0x000f220000100800 */
[----:B------:R-:W-:-:S03]  /*6670*/  ULDC UR4, c[0x0][0x2f4] ;  /* 0x0000bd0000047ab9 */ /* 0x000fc60000000800 */
[----:B-1----:R-:W5:Y:S01]  /*6680*/  LDL R4, [R1] ;  /* 0x0000000001047983 */ /* 0x002f620000100800 */
[----:B------:R-:W-:-:S13]  /*6690*/  ISETP.GE.AND P3, PT, R16, UR4, PT ;  /* 0x0000000410007c0c */ /* 0x000fda000bf66270 */
[----:B---3--:R-:W-:-:S05]  /*66a0*/  @!P3 IADD3 R12, P4, R16, R14, RZ ;  /* 0x0000000e100cb210 */ /* 0x008fca0007f9e0ff */
[----:B--2---:R-:W-:Y:S01]  /*66b0*/  @!P3 IMAD.X R13, R5, 0x1, R17, P4 ;  /* 0x00000001050db824 */ /* 0x004fe200020e0611 */
[----:B------:R-:W-:-:S13]  /*66c0*/  ISETP.GE.AND P4, PT, R23, UR4, PT ;  /* 0x0000000417007c0c */ /* 0x000fda000bf86270 */
[----:B------:R-:W-:-:S05]  /*66d0*/  @!P4 IADD3 R8, P5, R23, R14, RZ ;  /* 0x0000000e1708c210 */ /* 0x000fca0007fbe0ff */
[----:B----4-:R-:W-:Y:S01]  /*66e0*/  @!P4 IMAD.X R9, R5, 0x1, R6, P5 ;  /* 0x000000010509c824 */ /* 0x010fe200028e0606 */
[----:B------:R-:W-:-:S13]  /*66f0*/  ISETP.GE.AND P5, PT, R67, UR4, PT ;  /* 0x0000000443007c0c */ /* 0x000fda000bfa6270 */
[----:B-----5:R-:W-:-:S05]  /*6700*/  @!P5 IMAD.SHL.U32 R4, R4, 0x10, RZ ;  /* 0x000000100404d824 */ /* 0x020fca00078e00ff */
[----:B------:R-:W-:-:S04]  /*6710*/  @!P5 IADD3 R10, P6, R4, R14, RZ ;  /* 0x0000000e040ad210 */ /* 0x000fc80007fde0ff */
[----:B------:R-:W-:Y:S02]  /*6720*/  @!P5 LEA.HI.X.SX32 R11, R4, R5, 0x1, P6 ;  /* 0x00000005040bd211 */ /* 0x000fe400030f0eff */
[----:B------:R-:W1:Y:S04]  /*6730*/  @!P3 LDS.128 R4, [R69+0x13800] ;  /* 0x013800004504b984 */ /* 0x000e680000000c00 */
[----:B-1----:R-:W-:Y:S04]  /*6740*/  @!P3 ST.E.128 desc[UR40][R12.64], R4 ;  /* 0x000000040c00b985 */ /* 0x002fe8000c101d28 */
[----:B------:R-:W1:Y:S04]  /*6750*/  @!P5 LDS.128 R4, [R69+0x14800] ;  /* 0x014800004504d984 */ /* 0x000e680000000c00 */
[----:B-1----:R-:W-:Y:S04]  /*6760*/  @!P5 ST.E.128 desc[UR40][R10.64], R4 ;  /* 0x000000040a00d985 */ /* 0x002fe8000c101d28 */
[----:B------:R-:W1:Y:S04]  /*6770*/  @!P4 LDS.128 R4, [R69+0x15800] ;  /* 0x015800004504c984 */ /* 0x000e680000000c00 */
[----:B-1----:R4:W-:Y:S02]  /*6780*/  @!P4 ST.E.128 desc[UR40][R8.64], R4 ;  /* 0x000000040800c985 */ /* 0x0029e4000c101d28 */
.L_x_379:
[----:B------:R-:W-:Y:S05]  /*6790*/  BSYNC B0 ;  /* 0x0000000000007941 */ /* 0x000fea0003800000 */
.L_x_370:
[----:B012-4-:R-:W0:Y:S01]  /*67a0*/  S2R R4, SR_TID.X ;  /* 0x0000000000047919 */ /* 0x017e220000002100 */
[----:B------:R-:W-:Y:S01]  /*67b0*/  @!PT LDS RZ, [RZ] ;  /* 0x00000000fffff984 */ /* 0x000fe20000000800 */
[----:B------:R-:W-:Y:S01]  /*67c0*/  @!PT LDS RZ, [RZ] ;  /* 0x00000000fffff984 */ /* 0x000fe20000000800 */
[----:B------:R-:W-:Y:S01]  /*67d0*/  @!PT LDS RZ, [RZ] ;  /* 0x00000000fffff984 */ /* 0x000fe20000000800 */
[----:B------:R-:W-:Y:S01]  /*67e0*/  @!PT LDS RZ, [RZ] ;  /* 0x00000000fffff984 */ /* 0x000fe20000000800 */
[----:B------:R1:W-:Y:S06]  /*67f0*/  MEMBAR.ALL.CTA ;  /* 0x0000000000007992 */ /* 0x0003ec0000008000 */
[----:B-1----:R-:W1:Y:S01]  /*6800*/  FENCE.VIEW.ASYNC.S ;  /* 0x00000000000073c6 */ /* 0x002e620000000000 */
[----:B------:R-:W-:Y:S05]  /*6810*/  WARPSYNC.ALL ;  /* 0x0000000000007948 */ /* 0x000fea0003800000 */
[----:B------:R-:W-:Y:S01]  /*6820*/  BSSY B0, `(.L_x_406) ;  /* 0x0000008000007945 */ /* 0x000fe20003800000 */
[----:B-1----:R1:W-:Y:S01]  /*6830*/  BAR.SYNC.DEFER_BLOCKING R56, 0x80 ;  /* 0x000200380000751d */ /* 0x0023e20000010000 */
[----:B0-----:R-:W-:-:S13]  /*6840*/  LOP3.LUT P3, RZ, R4, 0x7f, RZ, 0xc0, !PT ;  /* 0x0000007f04ff7812 */ /* 0x001fda000786c0ff */
[----:B------:R-:W-:-:S05]  /*6850*/  @!P3 VIADD R4, R70, 0x19ca0 ;  /* 0x00019ca04604b836 */ /* 0x000fca0000000000 */
[----:B------:R-:W-:-:S04]  /*6860*/  @!P3 PRMT R4, RZ, 0x654, R4 ;  /* 0x00000654ff04b816 */ /* 0x000fc80000000004 */
[----:B------:R1:W-:Y:S01]  /*6870*/  @!P3 SYNCS.ARRIVE.TRANS64.RED.A1T0 RZ, [R4+URZ], RZ ;  /* 0x000000ff04ffb9a7 */ /* 0x0003e2000810043f */
[----:B------:R-:W-:Y:S05]  /*6880*/  @!P2 BRA `(.L_x_407) ;  /* 0x000000000004a947 */ /* 0x000fea0003800000 */
[----:B------:R-:W-:Y:S01]  /*6890*/  BPT.TRAP 0x1 ;  /* 0x000000040000795c */ /* 0x000fe20000300000 */
.L_x_407:
[----:B------:R-:W-:Y:S05]  /*68a0*/  BSYNC B0 ;  /* 0x0000000000007941 */ /* 0x000fea0003800000 */
.L_x_406:
[----:B------:R-:W0:Y:S01]  /*68b0*/  SYNCS.PHASECHK.TRANS64.TRYWAIT P2, [R70+URZ+0x19cb0], R76 ;  /* 0x019cb04c460075a7 */ /* 0x000e22000804017f */
[----:B------:R-:W-:Y:S04]  /*68c0*/  BSSY B0, `(.L_x_408) ;  /* 0x0000002000007945 */ /* 0x000fe80003800000 */
[----:B0-----:R-:W-:Y:S05]  /*68d0*/  @!P2 BRA `(.L_x_409) ;  /* 0x0000014400c8a947 */ /* 0x001fea0003800000 */
.L_x_644:
[----:B------:R-:W-:Y:S05]  /*68e0*/  BSYNC B0 ;  /* 0x0000000000007941 */ /* 0x000fea0003800000 */
.L_x_408:
[----:B------:R-:W-:Y:S01]  /*68f0*/  ULDC.64 UR4, c[0x0][0x328] ;  /* 0x0000ca0000047ab9 */ /* 0x000fe20000000a00 */
[----:B------:R-:W-:Y:S01]  /*6900*/  ULDC.64 UR6, c[0x0][0x318] ;  /* 0x0000c60000067ab9 */ /* 0x000fe20000000a00 */
[----:B------:R-:W-:Y:S01]  /*6910*/  IMAD R73, R73, UR4, RZ ;  /* 0x0000000449497c24 */ /* 0x000fe2000f8e02ff */
[----:B------:R-:W-:Y:S01]  /*6920*/  BSSY B0, `(.L_x_410) ;  /* 0x0000025000007945 */ /* 0x000fe20003800000 */
[----:B-1----:R-:W-:-:S04]  /*6930*/  IMAD.WIDE.U32 R4, R74, UR4, RZ ;  /* 0x000000044a047c25 */ /* 0x002fc8000f8e00ff */
        /* <DEDUP_REMOVED lines=8> */
[----:B------:R-:W-:-:S04]  /*69c0*/  IMAD.WIDE.U32 R4, R22, UR4, R4 ;  /* 0x0000000416047c25 */ /* 0x000fc8000f8e0004 */
[----:B------:R-:W-:Y:S01]  /*69d0*/  IMAD R5, R22, UR5, R5 ;  /* 0x0000000516057c24 */ /* 0x000fe2000f8e0205 */
[----:B------:R-:W-:-:S04]  /*69e0*/  IADD3 R4, P2, R4, UR6, RZ ;  /* 0x0000000604047c10 */ /* 0x000fc8000ff5e0ff */
[----:B------:R-:W-:Y:S02]  /*69f0*/  IADD3.X R5, R5, UR7, RZ, P2, !PT ;  /* 0x0000000705057c10 */ /* 0x000fe400097fe4ff */
[----:B------:R-:W-:Y:S01]  /*6a00*/  ISETP.GT.AND P2, PT, R71, R155, PT ;  /* 0x0000009b4700720c */ /* 0x000fe20003f44270 */
[----:B------:R-:W1:Y:S04]  /*6a10*/  SHFL.IDX PT, R4, R4, RZ, 0x1e1f ;  /* 0x001e1fff04047589 */ /* 0x000e6800000e0000 */
[----:B------:R-:W2:Y:S08]  /*6a20*/  SHFL.IDX PT, R5, R5, RZ, 0x1e1f ;  /* 0x001e1fff05057589 */ /* 0x000eb000000e0000 */
[----:B------:R-:W-:Y:S05]  /*6a30*/  @!P2 BRA `(.L_x_411) ;  /* 0x00000000004ca947 */ /* 0x000fea0003800000 */
[----:B------:R-:W4:Y:S01]  /*6a40*/  LDL R10, [R1+0xc] ;  /* 0x00000c00010a7983 */ /* 0x000f220000100800 */
[----:B------:R-:W-:-:S03]  /*6a50*/  ULDC UR4, c[0x0][0x2f4] ;  /* 0x0000bd0000047ab9 */ /* 0x000fc60000000800 */
[----:B------:R-:W5:Y:S01]  /*6a60*/  LDL R6, [R1] ;  /* 0x0000000001067983 */ /* 0x000f620000100800 */
[----:B------:R-:W-:-:S13]  /*6a70*/  ISETP.GE.AND P2, PT, R16, UR4, PT ;  /* 0x0000000410007c0c */ /* 0x000fda000bf46270 */
[----:B-1----:R-:W-:-:S05]  /*6a80*/  @!P2 IADD3 R12, P4, R16, R4, RZ ;  /* 0x00000004100ca210 */ /* 0x002fca0007f9e0ff */
        /* <DEDUP_REMOVED lines=14> */
.L_x_411:
[----:B------:R-:W-:Y:S05]  /*6b70*/  BSYNC B0 ;  /* 0x0000000000007941 */ /* 0x000fea0003800000 */
.L_x_410:
[----:B------:R-:W-:Y:S01]  /*6b80*/  @!PT LDS RZ, [RZ] ;  /* 0x00000000fffff984 */ /* 0x000fe20000000800 */
[----:B------:R-:W-:Y:S01]  /*6b90*/  @!PT LDS RZ, [RZ] ;  /* 0x00000000fffff984 */ /* 0x000fe20000000800 */
[----:B------:R-:W-:Y:S01]  /*6ba0*/  @!PT LDS RZ, [RZ] ;  /* 0x00000000fffff984 */ /* 0x000fe20000000800 */
[----:B------:R-:W-:Y:S01]  /*6bb0*/  @!PT LDS RZ, [RZ] ;  /* 0x00000000fffff984 */ /* 0x000fe20000000800 */
[----:B------:R5:W-:Y:S06]  /*6bc0*/  MEMBAR.ALL.CTA ;  /* 0x0000000000007992 */ /* 0x000bec0000008000 */
[----:B-----5:R-:W5:Y:S01]  /*6bd0*/  FENCE.VIEW.ASYNC.S ;  /* 0x00000000000073c6 */ /* 0x020f620000000000 */
[----:B0-----:R-:W-:Y:S01]  /*6be0*/  @!P3 VIADD R70, R70, 0x19cc0 ;  /* 0x00019cc04646b836 */ /* 0x001fe20000000000 */
[----:B-----5:R0:W-:Y:S04]  /*6bf0*/  BAR.SYNC.DEFER_BLOCKING R56, 0x80 ;  /* 0x000200380000751d */ /* 0x0201e80000010000 */
[----:B------:R-:W-:Y:S01]  /*6c00*/  @!P3 PRMT R70, RZ, 0x654, R70 ;  /* 0x00000654ff46b816 */ /* 0x000fe20000000046 */
[----:B------:R-:W-:Y:S01]  /*6c10*/  VIADD R19, R19, 0x1 ;  /* 0x0000000113137836 */ /* 0x000fe20000000000 */
[----:B------:R-:W-:-:S02]  /*6c20*/  PLOP3.LUT P2, PT, PT, PT, PT, 0x8, 0x0 ;  /* 0x000000000000781c */ /* 0x000fc40003f4e170 */
[----:B------:R0:W-:Y:S02]  /*6c30*/  @!P3 SYNCS.ARRIVE.TRANS64.RED.A1T0 RZ, [R70+URZ], RZ ;  /* 0x000000ff46ffb9a7 */ /* 0x0001e4000810043f */
[----:B------:R-:W-:-:S04]  /*6c40*/  ISETP.NE.AND P3, PT, R19, 0x2, PT ;  /* 0x000000021300780c */ /* 0x000fc80003f65270 */
[----:B--2-4-:R-:W-:Y:S02]  /*6c50*/  SEL R5, RZ, 0x1, P3 ;  /* 0x00000001ff057807 */ /* 0x014fe40001800000 */
[----:B------:R-:W-:Y:S02]  /*6c60*/  SEL R19, R19, RZ, P3 ;  /* 0x000000ff13137207 */ /* 0x000fe40001800000 */
[----:B------:R-:W-:Y:S01]  /*6c70*/  LOP3.LUT R154, R154, R5, RZ, 0x3c, !PT ;  /* 0x000000059a9a7212 */ /* 0x000fe200078e3cff */
[----:B0-----:R-:W-:Y:S06]  /*6c80*/  @P1 BRA `(.L_x_412) ;  /* 0xffffffb800101947 */ /* 0x001fec000383ffff */
.L_x_365:
[----:B------:R-:W-:Y:S04]  /*6c90*/  BSSY B0, `(.L_x_413) ;  /* 0x0000004000007945 */ /* 0x000fe80003800000 */
[----:B------:R-:W-:Y:S05]  /*6ca0*/  @P2 BRA `(.L_x_414) ;  /* 0x0000000000082947 */ /* 0x000fea0003800000 */
[----:B------:R-:W2:Y:S02]  /*6cb0*/  FENCE.VIEW.ASYNC.G ;  /* 0x00000000000073c6 */ /* 0x000ea40000000100 */
[----:B--2---:R-:W-:Y:S06]  /*6cc0*/  BAR.ARV 0xc, 0x200 ;  /* 0x0308000000007b1d */ /* 0x004fec0000002000 */
.L_x_414:
[----:B------:R-:W-:Y:S05]  /*6cd0*/  BSYNC B0 ;  /* 0x0000000000007941 */ /* 0x000fea0003800000 */
.L_x_413:
[----:B------:R-:W2:Y:S01]  /*6ce0*/  LDL R0, [R1+0x28] ;  /* 0x0000280001007983 */ /* 0x000ea20000100800 */
[----:B------:R-:W-:Y:S01]  /*6cf0*/  ULDC.64 UR4, c[0x0][0x990] ;  /* 0x0002640000047ab9 */ /* 0x000fe20000000a00 */
[----:B------:R-:W-:Y:S02]  /*6d00*/  ULDC.64 UR6, c[0x0][0x998] ;  /* 0x0002660000067ab9 */ /* 0x000fe40000000a00 */
[----:B01----:R-:W4:Y:S04]  /*6d10*/  LDL R4, [R1+0x50] ;  /* 0x0000500001047983 */ /* 0x003f280000100800 */
[----:B------:R-:W3:Y:S01]  /*6d20*/  LDL R6, [R1+0x34] ;  /* 0x0000340001067983 */ /* 0x000ee20000100800 */
[----:B------:R-:W-:Y:S02]  /*6d30*/  ISETP.NE.U32.AND P0, PT, RZ, UR4, PT ;  /* 0x00000004ff007c0c */ /* 0x000fe4000bf05070 */
[----:B------:R-:W-:-:S02]  /*6d40*/  ISETP.NE.U32.AND P1, PT, RZ, UR6, PT ;  /* 0x00000006ff007c0c */ /* 0x000fc4000bf25070 */
[----:B------:R-:W-:Y:S02]  /*6d50*/  ISETP.NE.AND.EX P0, PT, RZ, UR5, PT, P0 ;  /* 0x00000005ff007c0c */ /* 0x000fe4000bf05300 */
[----:B------:R-:W-:-:S11]  /*6d60*/  ISETP.NE.AND.EX P1, PT, RZ, UR7, PT, P1 ;  /* 0x00000007ff007c0c */ /* 0x000fd6000bf25310 */
[----:B------:R-:W4:Y:S08]  /*6d70*/  @P0 LDC.64 R8, c[0x0][0x9a8] ;  /* 0x00026a00ff080b82 */ /* 0x000f300000000a00 */
[----:B------:R-:W0:Y:S08]  /*6d80*/  @P1 LDC.64 R10, c[0x0][0x9b8] ;  /* 0x00026e00ff0a1b82 */ /* 0x000e300000000a00 */
[----:B------:R-:W1:Y:S08]  /*6d90*/  @P1 LDC.64 R2, c[0x0][0x9c0] ;  /* 0x00027000ff021b82 */ /* 0x000e700000000a00 */
[----:B------:R-:W1:Y:S01]  /*6da0*/  @P0 LDC.64 R12, c[0x0][0x9b0] ;  /* 0x00026c00ff0c0b82 */ /* 0x000e620000000a00 */
[----:B--2---:R-:W-:Y:S01]  /*6db0*/  LOP3.LUT P4, RZ, R0, 0x4, RZ, 0xc0, !PT ;  /* 0x0000000400ff7812 */ /* 0x004fe2000788c0ff */
[----:B----4-:R-:W-:-:S02]  /*6dc0*/  @P0 IMAD R0, R4, R8, RZ ;  /* 0x0000000804000224 */ /* 0x010fc400078e02ff */
[----:B0-----:R-:W-:Y:S02]  /*6dd0*/  @P1 IMAD R4, R4, R10, RZ ;  /* 0x0000000a04041224 */ /* 0x001fe400078e02ff */
[C---:B---3--:R-:W-:Y:S02]  /*6de0*/  @P0 IMAD R9, R6.reuse, R9, R0 ;  /* 0x0000000906090224 */ /* 0x048fe400078e0200 */
[C---:B------:R-:W-:Y:S02]  /*6df0*/  @P1 IMAD R11, R6.reuse, R11, R4 ;  /* 0x0000000b060b1224 */ /* 0x040fe400078e0204 */
[----:B------:R-:W-:-:S04]  /*6e00*/  @P0 IMAD.WIDE.U32 R4, R6, R8, RZ ;  /* 0x0000000806040225 */ /* 0x000fc800078e00ff */
[----:B------:R-:W-:Y:S01]  /*6e10*/  @P1 IMAD.WIDE.U32 R6, R6, R10, RZ ;  /* 0x0000000a06061225 */ /* 0x000fe200078e00ff */
[----:B------:R-:W-:-:S03]  /*6e20*/  @P0 IADD3 R5, R5, R9, RZ ;  /* 0x0000000905050210 */ /* 0x000fc60007ffe0ff */
[----:B------:R-:W-:Y:S02]  /*6e30*/  @P1 IMAD.IADD R7, R7, 0x1, R11 ;  /* 0x0000000107071824 */ /* 0x000fe400078e020b */
[----:B-1----:R-:W-:-:S04]  /*6e40*/  @P0 IMAD.WIDE.U32 R4, R22, R12, R4 ;  /* 0x0000000c16040225 */ /* 0x002fc800078e0004 */
[----:B------:R-:W-:Y:S01]  /*6e50*/  @P1 IMAD.WIDE.U32 R8, R22, R2, R6 ;  /* 0x0000000216081225 */ /* 0x000fe200078e0006 */
[----:B------:R-:W-:Y:S01]  /*6e60*/  @P0 LEA R6, P2, R4, UR4, 0x2 ;  /* 0x0000000404060c11 */ /* 0x000fe2000f8410ff */
[----:B------:R-:W-:Y:S02]  /*6e70*/  ULDC UR4, c[0x0][0x988] ;  /* 0x0002620000047ab9 */ /* 0x000fe40000000800 */
[----:B------:R-:W-:Y:S01]  /*6e80*/  @P1 IMAD R3, R22, R3, R9 ;  /* 0x0000000316031224 */ /* 0x000fe200078e0209 */
[----:B------:R-:W-:Y:S01]  /*6e90*/  @P1 LEA R10, P3, R8, UR6, 0x2 ;  /* 0x00000006080a1c11 */ /* 0x000fe2000f8610ff */
[----:B------:R-:W-:Y:S02]  /*6ea0*/  @P0 IMAD R5, R22, R13, R5 ;  /* 0x0000000d16050224 */ /* 0x000fe400078e0205 */
[----:B------:R-:W-:Y:S01]  /*6eb0*/  IMAD.MOV.U32 R0, RZ, RZ, 0x3f800000 ;  /* 0x3f800000ff007424 */ /* 0x000fe200078e00ff */
[----:B------:R-:W-:Y:S01]  /*6ec0*/  @P1 LEA.HI.X R11, R8, UR7, R3, 0x2, P3 ;  /* 0x00000007080b1c11 */ /* 0x000fe200098f1403 */
[----:B------:R-:W-:Y:S01]  /*6ed0*/  IMAD.MOV.U32 R3, RZ, RZ, 0x3f800000 ;  /* 0x3f800000ff037424 */ /* 0x000fe200078e00ff */
[----:B------:R-:W-:-:S03]  /*6ee0*/  @P0 LEA.HI.X R7, R4, UR5, R5, 0x2, P2 ;  /* 0x0000000504070c11 */ /* 0x000fc600090f1405 */
[----:B------:R-:W2:Y:S04]  /*6ef0*/  @P1 LDG.E R0, desc[UR40][R10.64] ;  /* 0x000000280a001981 */ /* 0x000ea8000c1e1900 */
[----:B------:R-:W2:Y:S01]  /*6f00*/  @P0 LDG.E R3, desc[UR40][R6.64] ;  /* 0x0000002806030981 */ /* 0x000ea2000c1e1900 */
[----:B------:R-:W-:Y:S01]  /*6f10*/  BSSY B0, `(.L_x_415) ;  /* 0x0000023000007945 */ /* 0x000fe20003800000 */
[----:B--2---:R-:W-:Y:S01]  /*6f20*/  FMUL.FTZ R0, R3, R0 ;  /* 0x0000000003007220 */ /* 0x004fe20000410000 */
[----:B------:R-:W-:-:S03]  /*6f30*/  IMAD.MOV.U32 R3, RZ, RZ, RZ ;  /* 0x000000ffff037224 */ /* 0x000fc600078e00ff */
[----:B------:R-:W-:Y:S01]  /*6f40*/  FMUL.FTZ R2, R0, UR4 ;  /* 0x0000000400027c20 */ /* 0x000fe20008410000 */
[----:B------:R-:W-:Y:S06]  /*6f50*/  @!P4 BRA `(.L_x_416) ;  /* 0x000000000078c947 */ /* 0x000fec0003800000 */
[----:B------:R-:W2:Y:S01]  /*6f60*/  LDL R14, [R1+0x40] ;  /* 0x00004000010e7983 */ /* 0x000ea20000100800 */
[----:B------:R-:W-:Y:S01]  /*6f70*/  ULDC UR4, c[0x0][0x9f0] ;  /* 0x00027c0000047ab9 */ /* 0x000fe20000000800 */
[----:B--2---:R-:W-:-:S04]  /*6f80*/  ISETP.NE.AND P0, PT, R14, RZ, PT ;  /* 0x000000ff0e00720c */ /* 0x004fc80003f05270 */
[----:B------:R-:W-:-:S04]  /*6f90*/  SEL R9, R14, UR4, P0 ;  /* 0x000000040e097c07 */ /* 0x000fc80008000000 */
[-C--:B------:R-:W-:Y:S02]  /*6fa0*/  IABS R6, R9.reuse ;  /* 0x0000000900067213 */ /* 0x080fe40000000000 */
[----:B------:R-:W-:Y:S02]  /*6fb0*/  IADD3 R0, R26, -0x1, R9 ;  /* 0xffffffff1a007810 */ /* 0x000fe40007ffe009 */
[----:B------:R-:W0:Y:S01]  /*6fc0*/  I2F.RP R3, R6 ;  /* 0x0000000600037306 */ /* 0x000e220000209400 */
[-C--:B------:R-:W-:Y:S02]  /*6fd0*/  IABS R10, R9.reuse ;  /* 0x00000009000a7213 */ /* 0x080fe40000000000 */
[----:B------:R-:W-:Y:S02]  /*6fe0*/  IABS R8, R0 ;  /* 0x0000000000087213 */ /* 0x000fe40000000000 */
[----:B------:R-:W-:-:S04]  /*6ff0*/  LOP3.LUT R0, R0, R9, RZ, 0x3c, !PT ;  /* 0x0000000900007212 */ /* 0x000fc800078e3cff */
[----:B------:R-:W-:Y:S01]  /*7000*/  ISETP.GE.AND P2, PT, R0, RZ, PT ;  /* 0x000000ff0000720c */ /* 0x000fe20003f46270 */
[----:B0-----:R-:W0:Y:S02]  /*7010*/  MUFU.RCP R3, R3 ;  /* 0x0000000300037308 */ /* 0x001e240000001000 */
[----:B0-----:R-:W-:Y:S02]  /*7020*/  VIADD R4, R3, 0xffffffe ;  /* 0x0ffffffe03047836 */ /* 0x001fe40000000000 */
[----:B------:R-:W-:-:S04]  /*7030*/  IMAD.MOV R3, RZ, RZ, -R10 ;  /* 0x000000ffff037224 */ /* 0x000fc800078e0a0a */
[----:B------:R0:W1:Y:S02]  /*7040*/  F2I.FTZ.U32.TRUNC.NTZ R5, R4 ;  /* 0x0000000400057305 */ /* 0x000064000021f000 */
[----:B0-----:R-:W-:Y:S02]  /*7050*/  IMAD.MOV.U32 R4, RZ, RZ, RZ ;  /* 0x000000ffff047224 */ /* 0x001fe400078e00ff */
[----:B-1----:R-:W-:-:S04]  /*7060*/  IMAD.MOV R7, RZ, RZ, -R5 ;  /* 0x000000ffff077224 */ /* 0x002fc800078e0a05 */
[----:B------:R-:W-:-:S04]  /*7070*/  IMAD R7, R7, R6, RZ ;  /* 0x0000000607077224 */ /* 0x000fc800078e02ff */
[----:B------:R-:W-:-:S06]  /*7080*/  IMAD.HI.U32 R5, R5, R7, R4 ;  /* 0x0000000705057227 */ /* 0x000fcc00078e0004 */
        /* <DEDUP_REMOVED lines=11> */
.L_x_416:
[----:B------:R-:W-:Y:S05]  /*7140*/  BSYNC B0 ;  /* 0x0000000000007941 */ /* 0x000fea0003800000 */
.L_x_415:
[----:B------:R-:W2:Y:S01]  /*7150*/  LDL R0, [R1+0x5c] ;  /* 0x00005c0001007983 */ /* 0x000ea20000100800 */
[----:B------:R-:W-:Y:S02]  /*7160*/  PLOP3.LUT P0, PT, PT, PT, PT, 0x80, 0x0 ;  /* 0x000000000000781c */ /* 0x000fe40003f0f070 */
        /* <DEDUP_REMOVED lines=22> */
[----:B------:R-:W-:Y:S01]  /*72d0*/  IMAD.MOV.U32 R132, RZ, RZ, RZ ;  /* 0x000000ffff847224 */ /* 0x000fe200078e00ff */
[----:B------:R-:W-:Y:S02]  /*72e0*/  CS2R R134, SRZ ;  /* 0x0000000000867805 */ /* 0x000fe4000001ff00 */
[----:B------:R-:W-:Y:S01]  /*72f0*/  CS2R R130, SRZ ;  /* 0x0000000000827805 */ /* 0x000fe2000001ff00 */
[----:B--2---:R-:W-:Y:S02]  /*7300*/  IMAD R4, R0, R3, RZ ;  /* 0x0000000300047224 */ /* 0x004fe400078e02ff */
[----:B------:R-:W-:-:S03]  /*7310*/  IMAD.MOV.U32 R0, RZ, RZ, RZ ;  /* 0x000000ffff007224 */ /* 0x000fc600078e00ff */
[----:B------:R0:W-:Y:S01]  /*7320*/  STL [R1+0x2c], R4 ;  /* 0x00002c0401007387 */ /* 0x0001e20000100800 */
[----:B------:R-:W-:Y:S01]  /*7330*/  VIADDMNMX R90, R4, R3, R26, PT ;  /* 0x00000003045a7246 */ /* 0x000fe2000380011a */
[----:B------:R-:W-:-:S03]  /*7340*/  IMAD.MOV.U32 R3, RZ, RZ, RZ ;  /* 0x000000ffff037224 */ /* 0x000fc600078e00ff */
[----:B------:R-:W-:-:S13]  /*7350*/  ISETP.GT.AND P1, PT, R90, R4, PT ;  /* 0x000000045a00720c */ /* 0x000fda0003f24270 */
[----:B0-----:R-:W-:Y:S05]  /*7360*/  @!P1 BRA `(.L_x_417) ;  /* 0x0000008c00e49947 */ /* 0x001fea0003800000 */
[----:B------:R-:W0:Y:S01]  /*7370*/  S2R R4, SR_TID.X ;  /* 0x0000000000047919 */ /* 0x000e220000002100 */
[----:B------:R-:W-:Y:S01]  /*7380*/  VIADD R26, R18, 0xf000 ;  /* 0x0000f000121a7836 */ /* 0x000fe20000000000 */
[----:B------:R-:W-:Y:S04]  /*7390*/  BSSY B6, `(.L_x_418) ;  /* 0x000001e000067945 */ /* 0x000fe80003800000 */
[----:B------:R-:W-:Y:S01]  /*73a0*/  LOP3.LUT P0, RZ, R26, 0x3ff, RZ, 0xc0, !PT ;  /* 0x000003ff1aff7812 */ /* 0x000fe2000780c0ff */
[----:B0-----:R-:W-:-:S05]  /*73b0*/  VIADD R5, R4, 0xffffff80 ;  /* 0xffffff8004057836 */ /* 0x001fca0000000000 */
[----:B------:R-:W-:-:S04]  /*73c0*/  SHF.R.S32.HI R4, RZ, 0x1f, R5 ;  /* 0x0000001fff047819 */ /* 0x000fc80000011405 */
[----:B------:R-:W-:-:S04]  /*73d0*/  LEA.HI R4, R4, R5, RZ, 0x7 ;  /* 0x0000000504047211 */ /* 0x000fc800078f38ff */
[----:B------:R-:W-:-:S05]  /*73e0*/  SHF.R.S32.HI R4, RZ, 0x7, R4 ;  /* 0x00000007ff047819 */ /* 0x000fca0000011404 */
[----:B------:R-:W0:Y:S02]  /*73f0*/  SHFL.IDX PT, R0, R4, RZ, 0x1f ;  /* 0x00001fff04007589 */ /* 0x000e2400000e0000 */
[----:B0-----:R-:W-:-:S05]  /*7400*/  IMAD.HI R3, R0, 0x55555556, RZ ;  /* 0x5555555600037827 */ /* 0x001fca00078e02ff */
[----:B------:R-:W-:-:S05]  /*7410*/  LEA.HI R3, R3, R3, RZ, 0x1 ;  /* 0x0000000303037211 */ /* 0x000fca00078f08ff */
[----:B------:R-:W-:-:S04]  /*7420*/  IMAD R3, R3, -0x3, R0 ;  /* 0xfffffffd03037824 */ /* 0x000fc800078e0200 */
[----:B------:R-:W-:-:S05]  /*7430*/  IMAD R3, R3, 0x800, R26 ;  /* 0x0000080003037824 */ /* 0x000fca00078e021a */
[----:B------:R-:W-:-:S04]  /*7440*/  SHF.R.U32.HI R3, RZ, 0x4, R3 ;  /* 0x00000004ff037819 */ /* 0x000fc80000011603 */
[----:B------:R-:W-:Y:S01]  /*7450*/  LOP3.LUT R36, R3, 0x3fff, RZ, 0xc0, !PT ;  /* 0x00003fff03247812 */ /* 0x000fe200078ec0ff */
[----:B------:R-:W-:Y:S06]  /*7460*/  @!P0 BRA `(.L_x_419) ;  /* 0x0000000000408947 */ /* 0x000fec0003800000 */
[----:B------:R-:W-:Y:S01]  /*7470*/  MOV R14, 0x0 ;  /* 0x00000000000e7802 */ /* 0x000fe20000000f00 */
[----:B------:R-:W-:Y:S01]  /*7480*/  ULDC.64 UR4, c[0x4][0x98] ;  /* 0x0100260000047ab9 */ /* 0x000fe20000000a00 */
[----:B------:R-:W-:Y:S01]  /*7490*/  ULDC.64 UR6, c[0x4][0xa0] ;  /* 0x0100280000067ab9 */ /* 0x000fe20000000a00 */
[----:B------:R-:W-:Y:S02]  /*74a0*/  IMAD.U32 R4, RZ, RZ, UR4 ;  /* 0x00000004ff047e24 */ /* 0x000fe4000f8e00ff */
[----:B------:R-:W-:Y:S01]  /*74b0*/  IMAD.U32 R5, RZ, RZ, UR5 ;  /* 0x00000005ff057e24 */ /* 0x000fe2000f8e00ff */
[----:B------:R-:W0:Y:S01]  /*74c0*/  LDC.64 R14, c[0x4][R14] ;  /* 0x010000000e0e7b82 */ /* 0x000e220000000a00 */
[----:B------:R-:W-:Y:S01]  /*74d0*/  ULDC.64 UR4, c[0x4][0x30] ;  /* 0x01000c0000047ab9 */ /* 0x000fe20000000a00 */
[----:B------:R-:W-:Y:S01]  /*74e0*/  IMAD.U32 R6, RZ, RZ, UR6 ;  /* 0x00000006ff067e24 */ /* 0x000fe2000f8e00ff */
[----:B------:R-:W-:Y:S01]  /*74f0*/  MOV R11, UR5 ;  /* 0x00000005000b7c02 */ /* 0x000fe20008000f00 */
[----:B------:R-:W-:-:S02]  /*7500*/  IMAD.U32 R7, RZ, RZ, UR7 ;  /* 0x00000007ff077e24 */ /* 0x000fc4000f8e00ff */
[----:B------:R-:W-:Y:S02]  /*7510*/  IMAD.U32 R10, RZ, RZ, UR4 ;  /* 0x00000004ff0a7e24 */ /* 0x000fe4000f8e00ff */
[----:B------:R-:W-:Y:S02]  /*7520*/  IMAD.MOV.U32 R8, RZ, RZ, 0x70 ;  /* 0x00000070ff087424 */ /* 0x000fe400078e00ff */
[----:B------:R-:W-:Y:S02]  /*7530*/  IMAD.MOV.U32 R12, RZ, RZ, 0x1 ;  /* 0x00000001ff0c7424 */ /* 0x000fe400078e00ff */
[----:B------:R-:W-:-:S07]  /*7540*/  IMAD.MOV.U32 R13, RZ, RZ, RZ ;  /* 0x000000ffff0d7224 */ /* 0x000fce00078e00ff */
[----:B------:R-:W-:-:S07]  /*7550*/  LEPC R20, `(.L_x_419) ;  /* 0x000000001014794e */ /* 0x000fce0000000000 */
[----:B0----5:R-:W-:Y:S05]  /*7560*/  CALL.ABS.NOINC R14 ;  /* 0x000000000e007343 */ /* 0x021fea0003c00000 */
.L_x_419:
[----:B------:R-:W-:Y:S05]  /*7570*/  BSYNC B6 ;  /* 0x0000000000067941 */ /* 0x000fea0003800000 */
.L_x_418:
[----:B------:R-:W-:Y:S02]  /*7580*/  ULDC UR4, c[0x0][0x3f4] ;  /* 0x0000fd0000047ab9 */ /* 0x000fe40000000800 */
[----:B------:R-:W-:-:S13]  /*7590*/  ISETP.LT.AND P0, PT, RZ, UR4, PT ;  /* 0x00000004ff007c0c */ /* 0x000fda000bf01270 */
[----:B------:R-:W-:Y:S05]  /*75a0*/  @P0 BRA `(.L_x_420) ;  /* 0x0000000000400947 */ /* 0x000fea0003800000 */
[----:B------:R-:W2:Y:S02]  /*75b0*/  LDL R20, [R1+0x4c] ;  /* 0x00004c0001147983 */ /* 0x000ea40000100800 */
[----:B--2---:R-:W-:-:S04]  /*75c0*/  LEA.HI R0, R20, R20, RZ, 0x1 ;  /* 0x0000001414007211 */ /* 0x004fc800078f08ff */
[----:B------:R-:W-:-:S05]  /*75d0*/  LOP3.LUT R0, R0, 0xfffffffe, RZ, 0xc0, !PT ;  /* 0xfffffffe00007812 */ /* 0x000fca00078ec0ff */
[----:B------:R-:W-:-:S05]  /*75e0*/  IMAD.IADD R0, R20, 0x1, -R0 ;  /* 0x0000000114007824 */ /* 0x000fca00078e0a00 */
[----:B------:R-:W-:-:S04]  /*75f0*/  SHF.L.U32 R3, R0, 0x1f, RZ ;  /* 0x0000001f00037819 */ /* 0x000fc800000006ff */
[----:B------:R0:W1:Y:S03]  /*7600*/  SYNCS.PHASECHK.TRANS64.TRYWAIT P0, [R18+URZ+0x19c00], R3 ;  /* 0x019c0003120075a7 */ /* 0x000066000800017f */
[----:B-1----:R-:W-:Y:S05]  /*7610*/  @!P0 NANOSLEEP.SYNCS 0x989680 ;  /* 0x009896800000895d */ /* 0x002fea0003900000 */
[----:B------:R-:W1:Y:S01]  /*7620*/  @!P0 SYNCS.PHASECHK.TRANS64 P0, [R18+URZ+0x19c00], R3 ;  /* 0x019c0003120085a7 */ /* 0x000e62000800007f */
[----:B------:R-:W-:Y:S04]  /*7630*/  BSSY B0, `(.L_x_421) ;  /* 0x0000006000007945 */ /* 0x000fe80003800000 */
[----:B-1----:R-:W-:Y:S05]  /*7640*/  @P0 BRA `(.L_x_422) ;  /* 0x0000000000100947 */ /* 0x002fea0003800000 */
.L_x_423:
[----:B-1----:R1:W2:Y:S02]  /*7650*/  SYNCS.PHASECHK.TRANS64.TRYWAIT P0, [R18+URZ+0x19c00], R3 ;  /* 0x019c0003120075a7 */ /* 0x0022a4000800017f */
[----:B--2---:R-:W-:Y:S05]  /*7660*/  @!P0 NANOSLEEP.SYNCS 0x989680 ;  /* 0x009896800000895d */ /* 0x004fea0003900000 */
[----:B------:R-:W2:Y:S02]  /*7670*/  @!P0 SYNCS.PHASECHK.TRANS64 P0, [R18+URZ+0x19c00], R3 ;  /* 0x019c0003120085a7 */ /* 0x000ea4000800007f */
[----:B--2---:R-:W-:Y:S05]  /*7680*/  @!P0 BRA `(.L_x_423) ;  /* 0xfffffffc00f08947 */ /* 0x004fea000383ffff */
.L_x_422:
[----:B------:R-:W-:Y:S05]  /*7690*/  BSYNC B0 ;  /* 0x0000000000007941 */ /* 0x000fea0003800000 */
.L_x_421:
[----:B------:R-:W-:Y:S05]  /*76a0*/  BRA `(.L_x_424) ;  /* 0x0000004000907947 */ /* 0x000fea0003800000 */
.L_x_420:
[----:B------:R-:W0:Y:S01]  /*76b0*/  LDC.64 R28, c[0x0][0x3e8] ;  /* 0x0000fa00ff1c7b82 */ /* 0x000e220000000a00 */
[----:B-----5:R-:W-:Y:S01]  /*76c0*/  SHF.R.S32.HI R0, RZ, 0x1f, R27 ;  /* 0x0000001fff007819 */ /* 0x020fe2000001141b */
[----:B------:R-:W-:Y:S01]  /*76d0*/  ULDC.64 UR4, c[0x0][0x3f8] ;  /* 0x0000fe0000047ab9 */ /* 0x000fe20000000a00 */
[----:B------:R-:W-:Y:S01]  /*76e0*/  LOP3.LUT P0, RZ, R26, 0x9f, RZ, 0xc0, !PT ;  /* 0x0000009f1aff7812 */ /* 0x000fe2000780c0ff */
[----:B------:R-:W-:Y:S01]  /*76f0*/  ULDC.64 UR6, c[0x0][0x408] ;  /* 0x0001020000067ab9 */ /* 0x000fe20000000a00 */
[----:B------:R-:W-:Y:S01]  /*7700*/  BSSY B6, `(.L_x_425) ;  /* 0x000001b000067945 */ /* 0x000fe20003800000 */
[C---:B------:R-:W-:Y:S02]  /*7710*/  IMAD R6, R0.reuse, UR4, RZ ;  /* 0x0000000400067c24 */ /* 0x040fe4000f8e02ff */
[----:B------:R-:W1:Y:S01]  /*7720*/  LDC.64 R4, c[0x0][0x400] ;  /* 0x00010000ff047b82 */ /* 0x000e620000000a00 */
[----:B------:R-:W-:Y:S02]  /*7730*/  IMAD R0, R0, UR6, RZ ;  /* 0x0000000600007c24 */ /* 0x000fe4000f8e02ff */
[----:B------:R-:W-:-:S02]  /*7740*/  IMAD R3, R27, UR5, R6 ;  /* 0x000000051b037c24 */ /* 0x000fc4000f8e0206 */
[C---:B------:R-:W-:Y:S02]  /*7750*/  IMAD R31, R27.reuse, UR7, R0 ;  /* 0x000000071b1f7c24 */ /* 0x040fe4000f8e0200 */
[----:B0-----:R-:W-:-:S04]  /*7760*/  IMAD.WIDE.U32 R28, R27, UR4, R28 ;  /* 0x000000041b1c7c25 */ /* 0x001fc8000f8e001c */
[----:B------:R-:W-:Y:S02]  /*7770*/  IMAD.IADD R30, R3, 0x1, R29 ;  /* 0x00000001031e7824 */ /* 0x000fe400078e021d */
[----:B-1----:R-:W-:-:S04]  /*7780*/  IMAD.WIDE.U32 R26, R27, UR6, R4 ;  /* 0x000000061b1a7c25 */ /* 0x002fc8000f8e0004 */
[----:B------:R-:W-:Y:S01]  /*7790*/  IMAD.IADD R31, R31, 0x1, R27 ;  /* 0x000000011f1f7824 */ /* 0x000fe200078e021b */
        /* <DEDUP_REMOVED lines=17> */
.L_x_426:
[----:B------:R-:W-:Y:S05]  /*78b0*/  BSYNC B6 ;  /* 0x0000000000067941 */ /* 0x000fea0003800000 */
.L_x_425:
[----:B------:R-:W2:Y:S01]  /*78c0*/  LDL R20, [R1+0x30] ;  /* 0x0000300001147983 */ /* 0x000ea20000100800 */
[----:B------:R-:W-:Y:S01]  /*78d0*/  ULDC.U8 UR4, c[0x0][0x410] ;  /* 0x0001040000047ab9 */ /* 0x000fe20000000000 */
[----:B------:R-:W-:Y:S01]  /*78e0*/  BSSY B0, `(.L_x_427) ;  /* 0x00003f8000007945 */ /* 0x000fe20003800000 */
[----:B------:R-:W-:Y:S01]  /*78f0*/  ISETP.NE.AND P0, PT, RZ, UR4, PT ;  /* 0x00000004ff007c0c */ /* 0x000fe2000bf05270 */
[----:B------:R-:W-:Y:S02]  /*7900*/  IMAD R4, R25, 0xc0, R155 ;  /* 0x000000c019047824 */ /* 0x000fe400078e029b */
[----:B--2---:R-:W-:-:S10]  /*7910*/  IMAD.IADD R21, R18, 0x1, R20 ;  /* 0x0000000112157824 */ /* 0x004fd400078e0214 */
[----:B------:R-:W-:Y:S05]  /*7920*/  @!P0 BRA `(.L_x_428) ;  /* 0x0000001800d08947 */ /* 0x000fea0003800000 */
[----:B------:R-:W-:-:S03]  /*7930*/  UMOV UR4, 0xffffffff ;  /* 0xffffffff00047882 */ /* 0x000fc60000000000 */
[----:B------:R-:W-:Y:S05]  /*7940*/  BRA.DIV UR4, `(.L_x_429) ;  /* 0x0000013604c07947 */ /* 0x000fea000b800000 */
[----:B------:R0:W1:Y:S04]  /*7950*/  SHFL.IDX PT, R29, R28, RZ, 0x1e1f ;  /* 0x001e1fff1c1d7589 */ /* 0x00006800000e0000 */
[----:B------:R0:W2:Y:S04]  /*7960*/  SHFL.IDX PT, R27, R26, RZ, 0x1e1f ;  /* 0x001e1fff1a1b7589 */ /* 0x0000a800000e0000 */
[----:B------:R0:W3:Y:S04]  /*7970*/  SHFL.IDX PT, R0, R30, RZ, 0x1e1f ;  /* 0x001e1fff1e007589 */ /* 0x0000e800000e0000 */
[----:B------:R0:W4:Y:S02]  /*7980*/  SHFL.IDX PT, R3, R31, RZ, 0x1e1f ;  /* 0x001e1fff1f037589 */ /* 0x00012400000e0000 */
.L_x_650:
[----:B------:R-:W5:Y:S01]  /*7990*/  LDL R6, [R1+0x4c] ;  /* 0x00004c0001067983 */ /* 0x000f620000100800 */
[----:B------:R-:W-:Y:S01]  /*79a0*/  ULDC UR4, c[0x0][0x448] ;  /* 0x0001120000047ab9 */ /* 0x000fe20000000800 */
[----:B------:R-:W-:Y:S01]  /*79b0*/  BSSY B1, `(.L_x_430) ;  /* 0x000002f000017945 */ /* 0x000fe20003800000 */
[----:B------:R-:W-:Y:S01]  /*79c0*/  IMAD R24, R24, UR4, RZ ;  /* 0x0000000418187c24 */ /* 0x000fe2000f8e02ff */
[----:B------:R-:W-:Y:S02]  /*79d0*/  CS2R R32, SRZ ;  /* 0x0000000000207805 */ /* 0x000fe4000001ff00 */
[----:B------:R-:W-:Y:S02]  /*79e0*/  CS2R R12, SRZ ;  /* 0x00000000000c7805 */ /* 0x000fe4000001ff00 */
[----:B------:R-:W-:Y:S02]  /*79f0*/  CS2R R8, SRZ ;  /* 0x0000000000087805 */ /* 0x000fe4000001ff00 */
[----:B0-----:R-:W-:-:S02]  /*7a00*/  CS2R R30, SRZ ;  /* 0x00000000001e7805 */ /* 0x001fc4000001ff00 */
[----:B------:R-:W-:Y:S02]  /*7a10*/  ISETP.GE.AND P0, PT, R4, R24, PT ;  /* 0x000000180400720c */ /* 0x000fe40003f06270 */
[----:B------:R-:W-:Y:S02]  /*7a20*/  CS2R R14, SRZ ;  /* 0x00000000000e7805 */ /* 0x000fe4000001ff00 */
[----:B------:R-:W-:Y:S02]  /*7a30*/  CS2R R10, SRZ ;  /* 0x00000000000a7805 */ /* 0x000fe4000001ff00 */
[----:B-----5:R-:W-:-:S04]  /*7a40*/  LEA.HI R5, R6, R6, RZ, 0x1 ;  /* 0x0000000606057211 */ /* 0x020fc800078f08ff */
[----:B------:R-:W-:-:S05]  /*7a50*/  LOP3.LUT R5, R5, 0xfffffffe, RZ, 0xc0, !PT ;  /* 0xfffffffe05057812 */ /* 0x000fca00078ec0ff */
[----:B------:R-:W-:-:S05]  /*7a60*/  IMAD.IADD R5, R6, 0x1, -R5 ;  /* 0x0000000106057824 */ /* 0x000fca00078e0a05 */
[----:B------:R-:W-:Y:S01]  /*7a70*/  SHF.L.U32 R37, R5, 0x1f, RZ ;  /* 0x0000001f05257819 */ /* 0x000fe200000006ff */
[----:B------:R-:W-:Y:S06]  /*7a80*/  @P0 BRA `(.L_x_431) ;  /* 0x0000000000840947 */ /* 0x000fec0003800000 */
[----:B------:R-:W2:Y:S01]  /*7a90*/  LDL R28, [R1+0x18] ;  /* 0x00001800011c7983 */ /* 0x000ea20000100800 */
[----:B------:R-:W-:-:S03]  /*7aa0*/  ULDC UR4, c[0x0][0x3f4] ;  /* 0x0000fd0000047ab9 */ /* 0x000fc60000000800 */
[----:B------:R-:W3:Y:S01]  /*7ab0*/  LDL R20, [R1+0x1c] ;  /* 0x00001c0001147983 */ /* 0x000ee20000100800 */
[----:B------:R-:W-:Y:S02]  /*7ac0*/  ISETP.GE.AND P1, PT, R152, UR4, PT ;  /* 0x0000000498007c0c */ /* 0x000fe4000bf26270 */
[----:B------:R-:W-:Y:S02]  /*7ad0*/  CS2R R14, SRZ ;  /* 0x00000000000e7805 */ /* 0x000fe4000001ff00 */
[----:B------:R-:W-:Y:S02]  /*7ae0*/  CS2R R12, SRZ ;  /* 0x00000000000c7805 */ /* 0x000fe4000001ff00 */
[----:B------:R-:W-:Y:S02]  /*7af0*/  CS2R R30, SRZ ;  /* 0x00000000001e7805 */ /* 0x000fe4000001ff00 */
[----:B------:R-:W-:Y:S02]  /*7b00*/  CS2R R32, SRZ ;  /* 0x0000000000207805 */ /* 0x000fe4000001ff00 */
[----:B------:R-:W-:-:S03]  /*7b10*/  CS2R R10, SRZ ;  /* 0x00000000000a7805 */ /* 0x000fc6000001ff00 */
[----:B-1----:R-:W-:Y:S02]  /*7b20*/  @!P1 IADD3 R26, P3, R152, R29, RZ ;  /* 0x0000001d981a9210 */ /* 0x002fe40007f7e0ff */
[----:B------:R-:W-:Y:S02]  /*7b30*/  @!P1 SHF.R.S32.HI R5, RZ, 0x1f, R152 ;  /* 0x0000001fff059819 */ /* 0x000fe40000011498 */
[----:B--2---:R-:W-:Y:S02]  /*7b40*/  ISETP.GE.AND P2, PT, R28, UR4, PT ;  /* 0x000000041c007c0c */ /* 0x004fe4000bf46270 */
[----:B------:R-:W-:Y:S02]  /*7b50*/  SHF.R.S32.HI R7, RZ, 0x1f, R28 ;  /* 0x0000001fff077819 */ /* 0x000fe4000001141c */
[----:B---3--:R-:W-:Y:S02]  /*7b60*/  ISETP.GE.AND P0, PT, R20, UR4, PT ;  /* 0x0000000414007c0c */ /* 0x008fe4000bf06270 */
[----:B------:R-:W-:-:S07]  /*7b70*/  SHF.R.S32.HI R8, RZ, 0x1f, R20 ;  /* 0x0000001fff087819 */ /* 0x000fce0000011414 */
[C---:B------:R-:W-:Y:S02]  /*7b80*/  @!P2 IADD3 R38, P5, R28.reuse, R27, RZ ;  /* 0x0000001b1c26a210 */ /* 0x040fe40007fbe0ff */
[-C--:B------:R-:W-:Y:S02]  /*7b90*/  @!P2 IADD3 R34, P6, R28, R29.reuse, RZ ;  /* 0x0000001d1c22a210 */ /* 0x080fe40007fde0ff */
[C---:B------:R-:W-:Y:S01]  /*7ba0*/  @!P0 IADD3 R6, P4, R20.reuse, R29, RZ ;  /* 0x0000001d14068210 */ /* 0x040fe20007f9e0ff */
[C-C-:B----4-:R-:W-:Y:S01]  /*7bb0*/  @!P2 IMAD.X R39, R3.reuse, 0x1, R7.reuse, P5 ;  /* 0x000000010327a824 */ /* 0x150fe200028e0607 */
[-C--:B------:R-:W-:Y:S01]  /*7bc0*/  @!P0 IADD3 R28, P5, R20, R27.reuse, RZ ;  /* 0x0000001b141c8210 */ /* 0x080fe20007fbe0ff */
[----:B------:R-:W-:Y:S01]  /*7bd0*/  @!P2 IMAD.X R35, R0, 0x1, R7, P6 ;  /* 0x000000010023a824 */ /* 0x000fe200030e0607 */
[----:B------:R-:W-:Y:S01]  /*7be0*/  @!P1 IADD3 R4, P6, R152, R27, RZ ;  /* 0x0000001b98049210 */ /* 0x000fe20007fde0ff */
[C-C-:B------:R-:W-:Y:S01]  /*7bf0*/  @!P0 IMAD.X R7, R0.reuse, 0x1, R8.reuse, P4 ;  /* 0x0000000100078824 */ /* 0x140fe200020e0608 */
[----:B------:R0:W5:Y:S01]  /*7c00*/  @!P2 LD.E.64 R12, desc[UR40][R38.64] ;  /* 0x00000028260ca980 */ /* 0x000162000c101b00 */
[C---:B------:R-:W-:Y:S01]  /*7c10*/  @!P0 IMAD.X R29, R3.reuse, 0x1, R8, P5 ;  /* 0x00000001031d8824 */ /* 0x040fe200028e0608 */
[----:B------:R-:W-:Y:S01]  /*7c20*/  CS2R R8, SRZ ;  /* 0x0000000000087805 */ /* 0x000fe2000001ff00 */
[--C-:B------:R-:W-:Y:S01]  /*7c30*/  @!P1 IMAD.X R27, R0, 0x1, R5.reuse, P3 ;  /* 0x00000001001b9824 */ /* 0x100fe200018e0605 */
[----:B------:R0:W5:Y:S01]  /*7c40*/  @!P2 LD.E.64 R14, desc[UR40][R34.64] ;  /* 0x00000028220ea980 */ /* 0x000162000c101b00 */
[----:B------:R-:W-:-:S03]  /*7c50*/  @!P1 IMAD.X R5, R3, 0x1, R5, P6 ;  /* 0x0000000103059824 */ /* 0x000fc600030e0605 */
[----:B------:R0:W5:Y:S04]  /*7c60*/  @!P1 LD.E.64 R30, desc[UR40][R26.64] ;  /* 0x000000281a1e9980 */ /* 0x000168000c101b00 */
[----:B------:R0:W5:Y:S04]  /*7c70*/  @!P1 LD.E.64 R32, desc[UR40][R4.64] ;  /* 0x0000002804209980 */ /* 0x000168000c101b00 */
[----:B------:R0:W5:Y:S04]  /*7c80*/  @!P0 LD.E.64 R10, desc[UR40][R6.64] ;  /* 0x00000028060a8980 */ /* 0x000168000c101b00 */
[----:B------:R0:W5:Y:S02]  /*7c90*/  @!P0 LD.E.64 R8, desc[UR40][R28.64] ;  /* 0x000000281c088980 */ /* 0x000164000c101b00 */
.L_x_431:
[----:B------:R-:W-:Y:S05]  /*7ca0*/  BSYNC B1 ;  /* 0x0000000000017941 */ /* 0x000fea0003800000 */
.L_x_430:
[----:B------:R-:W1:Y:S01]  /*7cb0*/  SYNCS.PHASECHK.TRANS64.TRYWAIT P0, [R18+URZ+0x19c00], R37 ;  /* 0x019c0025120075a7 */ /* 0x000e62000800017f */
[----:B---3--:R-:W-:Y:S01]  /*7cc0*/  IMAD R0, R25, -0xc0, R24 ;  /* 0xffffff4019007824 */ /* 0x008fe200078e0218 */
[----:B------:R-:W-:Y:S04]  /*7cd0*/  BSSY B1, `(.L_x_432) ;  /* 0x0000004000017945 */ /* 0x000fe80003800000 */
[----:B------:R-:W-:-:S04]  /*7ce0*/  VIMNMX R0, R0, 0xc0, PT ;  /* 0x000000c000007848 */ /* 0x000fc80003fe0100 */
[----:B------:R-:W-:Y:S01]  /*7cf0*/  ISETP.GE.AND P1, PT, R155, R0, PT ;  /* 0x000000009b00720c */ /* 0x000fe20003f26270 */
[----:B-1----:R-:W-:-:S12]  /*7d00*/  @!P0 BRA `(.L_x_433) ;  /* 0x0000013400448947 */ /* 0x002fd80003800000 */
.L_x_651:
[----:B------:R-:W-:Y:S05]  /*7d10*/  BSYNC B1 ;  /* 0x0000000000017941 */ /* 0x000fea0003800000 */
.L_x_432:
[----:B------:R-:W-:Y:S05]  /*7d20*/  @P1 BRA `(.L_x_434) ;  /* 0x0000003800cc1947 */ /* 0x000fea0003800000 */
[----:B0-----:R-:W3:Y:S01]  /*7d30*/  LDL R4, [R1+0x18] ;  /* 0x0000180001047983 */ /* 0x001ee20000100800 */
[----:B----4-:R-:W0:Y:S03]  /*7d40*/  LDC R3, c[0x0][0x3f4] ;  /* 0x0000fd00ff037b82 */ /* 0x010e260000000800 */
[----:B------:R-:W4:Y:S01]  /*7d50*/  LDL R0, [R1+0x1c] ;  /* 0x00001c0001007983 */ /* 0x000f220000100800 */
[----:B------:R-:W-:Y:S01]  /*7d60*/  BSSY B1, `(.L_x_435) ;  /* 0x000007b000017945 */ /* 0x000fe20003800000 */
[-C--:B0-----:R-:W-:Y:S02]  /*7d70*/  ISETP.GE.AND P0, PT, R152, R3.reuse, PT ;  /* 0x000000039800720c */ /* 0x081fe40003f06270 */
[-C--:B---3--:R-:W-:Y:S02]  /*7d80*/  ISETP.GE.AND P1, PT, R4, R3.reuse, PT ;  /* 0x000000030400720c */ /* 0x088fe40003f26270 */
[----:B----4-:R-:W-:-:S09]  /*7d90*/  ISETP.GE.AND P2, PT, R0, R3, PT ;  /* 0x000000030000720c */ /* 0x010fd20003f46270 */
[----:B------:R-:W-:Y:S05]  /*7da0*/  @P0 BRA `(.L_x_436) ;  /* 0x0000000400d80947 */ /* 0x000fea0003800000 */
[----:B------:R-:W0:Y:S01]  /*7db0*/  LDS.128 R4, [R21+0xf000] ;  /* 0x00f0000015047984 */ /* 0x000e220000000c00 */
[----:B-----5:R-:W-:Y:S02]  /*7dc0*/  SHF.R.U32.HI R25, RZ, 0x8, R31 ;  /* 0x00000008ff197819 */ /* 0x020fe4000001161f */
[----:B------:R-:W-:Y:S02]  /*7dd0*/  SHF.R.U32.HI R3, RZ, 0x8, R30 ;  /* 0x00000008ff037819 */ /* 0x000fe4000001161e */
[----:B------:R-:W-:Y:S02]  /*7de0*/  LOP3.LUT R20, R31, 0xff, RZ, 0xc0, !PT ;  /* 0x000000ff1f147812 */ /* 0x000fe400078ec0ff */
[----:B------:R-:W-:Y:S02]  /*7df0*/  LOP3.LUT R25, R25, 0xff, RZ, 0xc0, !PT ;  /* 0x000000ff19197812 */ /* 0x000fe400078ec0ff */
[----:B------:R-:W-:Y:S02]  /*7e00*/  SHF.R.U32.HI R29, RZ, 0x8, R33 ;  /* 0x00000008ff1d7819 */ /* 0x000fe40000011621 */
[----:B------:R-:W-:-:S02]  /*7e10*/  LOP3.LUT R0, R30, 0xff, RZ, 0xc0, !PT ;  /* 0x000000ff1e007812 */ /* 0x000fc400078ec0ff */
[----:B------:R-:W-:Y:S02]  /*7e20*/  LOP3.LUT R3, R3, 0xff, RZ, 0xc0, !PT ;  /* 0x000000ff03037812 */ /* 0x000fe400078ec0ff */
[----:B------:R-:W-:Y:S02]  /*7e30*/  PRMT R20, R25, 0x7604, R20 ;  /* 0x0000760419147816 */ /* 0x000fe40000000014 */
[----:B------:R-:W-:Y:S02]  /*7e40*/  LOP3.LUT R26, R33, 0xff, RZ, 0xc0, !PT ;  /* 0x000000ff211a7812 */ /* 0x000fe400078ec0ff */
[----:B------:R-:W-:Y:S02]  /*7e50*/  LOP3.LUT R29, R29, 0xff, RZ, 0xc0, !PT ;  /* 0x000000ff1d1d7812 */ /* 0x000fe400078ec0ff */
[----:B------:R-:W-:Y:S02]  /*7e60*/  SHF.R.U32.HI R28, RZ, 0x10, R33 ;  /* 0x00000010ff1c7819 */ /* 0x000fe40000011621 */
[----:B------:R-:W-:-:S02]  /*7e70*/  SHF.R.U32.HI R25, RZ, 0x10, R31 ;  /* 0x00000010ff197819 */ /* 0x000fc4000001161f */
[----:B------:R-:W-:Y:S02]  /*7e80*/  SHF.R.U32.HI R24, RZ, 0x8, R32 ;  /* 0x00000008ff187819 */ /* 0x000fe40000011620 */
[----:B------:R-:W-:Y:S01]  /*7e90*/  PRMT R3, R3, 0x7604, R0 ;  /* 0x0000760403037816 */ /* 0x000fe20000000000 */
[----:B------:R-:W-:Y:S01]  /*7ea0*/  IMAD.U32 R25, R25, 0x10000, RZ ;  /* 0x0001000019197824 */ /* 0x000fe200078e00ff */
[----:B------:R-:W-:Y:S01]  /*7eb0*/  PRMT R26, R29, 0x7604, R26 ;  /* 0x000076041d1a7816 */ /* 0x000fe2000000001a */
[----:B------:R-:W-:Y:S01]  /*7ec0*/  IMAD.U32 R29, R28, 0x10000, RZ ;  /* 0x000100001c1d7824 */ /* 0x000fe200078e00ff */
[----:B------:R-:W-:Y:S02]  /*7ed0*/  LOP3.LUT R0, R32, 0xff, RZ, 0xc0, !PT ;  /* 0x000000ff20007812 */ /* 0x000fe400078ec0ff */
[----:B--2---:R-:W-:Y:S02]  /*7ee0*/  LOP3.LUT R27, R24, 0xff, RZ, 0xc0, !PT ;  /* 0x000000ff181b7812 */ /* 0x004fe400078ec0ff */
[----:B------:R-:W-:-:S02]  /*7ef0*/  LOP3.LUT R3, R3, 0xff0000, R30, 0xf8, !PT ;  /* 0x00ff000003037812 */ /* 0x000fc400078ef81e */
[----:B------:R-:W-:Y:S02]  /*7f00*/  PRMT R27, R27, 0x7604, R0 ;  /* 0x000076041b1b7816 */ /* 0x000fe40000000000 */
[----:B------:R-:W-:Y:S02]  /*7f10*/  LOP3.LUT R35, R26, 0xff0000, R29, 0xf8, !PT ;  /* 0x00ff00001a237812 */ /* 0x000fe400078ef81d */
[----:B------:R-:W-:Y:S02]  /*7f20*/  LOP3.LUT R25, R20, 0xff0000, R25, 0xf8, !PT ;  /* 0x00ff000014197812 */ /* 0x000fe400078ef819 */
[----:B------:R-:W-:Y:S02]  /*7f30*/  LOP3.LUT R29, R27, 0xff0000, R32, 0xf8, !PT ;  /* 0x00ff00001b1d7812 */ /* 0x000fe400078ef820 */
[----:B------:R-:W-:Y:S02]  /*7f40*/  LOP3.LUT R27, R3, 0xff000000, R30, 0xf8, !PT ;  /* 0xff000000031b7812 */ /* 0x000fe400078ef81e */
[----:B------:R-:W-:-:S02]  /*7f50*/  LOP3.LUT R35, R35, 0xff000000, R33, 0xf8, !PT ;  /* 0xff00000023237812 */ /* 0x000fc400078ef821 */
[----:B------:R-:W-:Y:S02]  /*7f60*/  LOP3.LUT R30, R25, 0xff000000, R31, 0xf8, !PT ;  /* 0xff000000191e7812 */ /* 0x000fe400078ef81f */
[----:B0-----:R-:W-:Y:S02]  /*7f70*/  F2FP.F16.E4M3.UNPACK_B R0, R6.H1 ;  /* 0x00000006ff00723e */ /* 0x001fe400030006ff */
[----:B------:R-:W-:Y:S02]  /*7f80*/  F2FP.F16.E4M3.UNPACK_B R31, R35 ;  /* 0x00000023ff1f723e */ /* 0x000fe400020006ff */
[----:B------:R-:W-:Y:S01]  /*7f90*/  F2FP.F16.E4M3.UNPACK_B R28, R30 ;  /* 0x0000001eff1c723e */ /* 0x000fe200020006ff */
[----:B------:R-:W-:Y:S01]  /*7fa0*/  HADD2.F32 R24, -RZ, R0.H1_H1 ;  /* 0x30000000ff187230 */ /* 0x000fe20000004100 */
[----:B------:R-:W-:Y:S01]  /*7fb0*/  LOP3.LUT R32, R29, 0xff000000, R32, 0xf8, !PT ;  /* 0xff0000001d207812 */ /* 0x000fe200078ef820 */
[----:B------:R-:W-:Y:S01]  /*7fc0*/  HADD2.F32 R33, -RZ, R31.H1_H1 ;  /* 0x3000001fff217230 */ /* 0x000fe20000004100 */
[----:B------:R-:W-:Y:S01]  /*7fd0*/  F2FP.F16.E4M3.UNPACK_B R3, R6 ;  /* 0x00000006ff03723e */ /* 0x000fe200020006ff */
[----:B------:R-:W-:Y:S01]  /*7fe0*/  HADD2.F32 R29, -RZ, R28.H1_H1 ;  /* 0x3000001cff1d7230 */ /* 0x000fe20000004100 */
[-C--:B------:R-:W-:Y:S01]  /*7ff0*/  F2FP.F16.E4M3.UNPACK_B R25, R7.reuse ;  /* 0x00000007ff19723e */ /* 0x080fe200020006ff */
[----:B------:R-:W-:Y:S01]  /*8000*/  HADD2.F32 R20, -RZ, R0.H0_H0 ;  /* 0x20000000ff147230 */ /* 0x000fe20000004100 */
[----:B------:R-:W-:Y:S01]  /*8010*/  F2FP.F16.E4M3.UNPACK_B R26, R7.H1 ;  /* 0x00000007ff1a723e */ /* 0x000fe200030006ff */
[C---:B-1----:R-:W-:Y:S01]  /*8020*/  FMUL.FTZ R37, R24.reuse, R33 ;  /* 0x0000002118257220 */ /* 0x042fe20000410000 */
[----:B------:R-:W-:Y:S01]  /*8030*/  FMUL.FTZ R24, R24, R29 ;  /* 0x0000001d18187220 */ /* 0x000fe20000410000 */
[-C--:B------:R-:W-:Y:S01]  /*8040*/  F2FP.F16.E4M3.UNPACK_B R6, R5.reuse ;  /* 0x00000005ff06723e */ /* 0x080fe200020006ff */
[----:B------:R-:W-:Y:S01]  /*8050*/  HADD2.F32 R28, -RZ, R28.H0_H0 ;  /* 0x2000001cff1c7230 */ /* 0x000fe20000004100 */
[----:B------:R-:W-:Y:S01]  /*8060*/  F2FP.F16.E4M3.UNPACK_B R7, R5.H1 ;  /* 0x00000005ff07723e */ /* 0x000fe200030006ff */
[----:B------:R-:W-:-:S02]  /*8070*/  HADD2.F32 R5, -RZ, R3.H1_H1 ;  /* 0x30000003ff057230 */ /* 0x000fc40000004100 */
[C---:B------:R-:W-:Y:S01]  /*8080*/  FFMA.FTZ R37, R20.reuse, R29, -R37 ;  /* 0x0000001d14257223 */ /* 0x040fe20000010825 */
[----:B------:R-:W-:Y:S01]  /*8090*/  FFMA.FTZ R38, R20, R33, R24 ;  /* 0x0000002114267223 */ /* 0x000fe20000010018 */
[----:B------:R-:W-:Y:S01]  /*80a0*/  HADD2.F32 R20, -RZ, R31.H0_H0 ;  /* 0x2000001fff147230 */ /* 0x000fe20000004100 */
[----:B------:R-:W-:Y:S01]  /*80b0*/  F2FP.F16.E4M3.UNPACK_B R30, R30.H1 ;  /* 0x0000001eff1e723e */ /* 0x000fe200030006ff */
[----:B------:R-:W-:Y:S02]  /*80c0*/  HADD2.F32 R3, -RZ, R3.H0_H0 ;  /* 0x20000003ff037230 */ /* 0x000fe40000004100 */
[C---:B------:R-:W-:Y:S01]  /*80d0*/  FMUL.FTZ R29, R5.reuse, R28 ;  /* 0x0000001c051d7220 */ /* 0x040fe20000410000 */
[----:B------:R-:W-:Y:S01]  /*80e0*/  F2FP.F16.E4M3.UNPACK_B R35, R35.H1 ;  /* 0x00000023ff23723e */ /* 0x000fe200030006ff */
[-C--:B------:R-:W-:Y:S01]  /*80f0*/  FMUL.FTZ R34, R5, R20.reuse ;  /* 0x0000001405227220 */ /* 0x080fe20000410000 */
[----:B------:R-:W-:Y:S02]  /*8100*/  HADD2.F32 R5, -RZ, R25.H1_H1 ;  /* 0x30000019ff057230 */ /* 0x000fe40000004100 */
[----:B------:R-:W-:Y:S01]  /*8110*/  FFMA.FTZ R33, R3, R20, R29 ;  /* 0x0000001403217223 */ /* 0x000fe2000001001d */
[----:B------:R-:W-:-:S02]  /*8120*/  HADD2.F32 R20, -RZ, R30.H0_H0 ;  /* 0x2000001eff147230 */ /* 0x000fc40000004100 */
[----:B------:R-:W-:Y:S01]  /*8130*/  FFMA.FTZ R34, R3, R28, -R34 ;  /* 0x0000001c03227223 */ /* 0x000fe20000010822 */
[----:B------:R-:W-:Y:S01]  /*8140*/  HADD2.F32 R24, -RZ, R35.H0_H0 ;  /* 0x20000023ff187230 */ /* 0x000fe20000004100 */
[----:B------:R-:W-:Y:S01]  /*8150*/  F2FP.F16.E4M3.UNPACK_B R0, R4 ;  /* 0x00000004ff00723e */ /* 0x000fe200020006ff */
[----:B------:R-:W-:Y:S02]  /*8160*/  HADD2.F32 R25, -RZ, R25.H0_H0 ;  /* 0x20000019ff197230 */ /* 0x000fe40000004100 */
[C---:B------:R-:W-:Y:S01]  /*8170*/  FMUL.FTZ R40, R5.reuse, R20 ;  /* 0x0000001405287220 */ /* 0x040fe20000410000 */
[----:B------:R-:W-:Y:S02]  /*8180*/  HADD2.F32 R35, -RZ, R35.H1_H1 ;  /* 0x30000023ff237230 */ /* 0x000fe40000004100 */
[-C--:B------:R-:W-:Y:S01]  /*8190*/  FMUL.FTZ R28, R5, R24.reuse ;  /* 0x00000018051c7220 */ /* 0x080fe20000410000 */
[----:B------:R-:W-:Y:S02]  /*81a0*/  HADD2.F32 R3, -RZ, R26.H1_H1 ;  /* 0x3000001aff037230 */ /* 0x000fe40000004100 */
[----:B------:R-:W-:Y:S01]  /*81b0*/  FFMA.FTZ R40, R25, R24, R40 ;  /* 0x0000001819287223 */ /* 0x000fe20000010028 */
[----:B------:R-:W-:-:S02]  /*81c0*/  HADD2.F32 R30, -RZ, R30.H1_H1 ;  /* 0x3000001eff1e7230 */ /* 0x000fc40000004100 */
[----:B------:R-:W-:Y:S01]  /*81d0*/  FFMA.FTZ R39, R25, R20, -R28 ;  /* 0x0000001419277223 */ /* 0x000fe2000001081c */
[----:B------:R-:W-:Y:S01]  /*81e0*/  HADD2.F32 R26, -RZ, R26.H0_H0 ;  /* 0x2000001aff1a7230 */ /* 0x000fe20000004100 */
[----:B------:R-:W-:Y:S01]  /*81f0*/  F2FP.F16.E4M3.UNPACK_B R24, R32 ;  /* 0x00000020ff18723e */ /* 0x000fe200020006ff */
[C---:B------:R-:W-:Y:S01]  /*8200*/  FMUL.FTZ R5, R3.reuse, R35 ;  /* 0x0000002303057220 */ /* 0x040fe20000410000 */
[----:B------:R-:W-:Y:S01]  /*8210*/  F2FP.F16.E4M3.UNPACK_B R4, R4.H1 ;  /* 0x00000004ff04723e */ /* 0x000fe200030006ff */
[-C--:B------:R-:W-:Y:S01]  /*8220*/  FMUL.FTZ R3, R3, R30.reuse ;  /* 0x0000001e03037220 */ /* 0x080fe20000410000 */
[----:B------:R-:W-:Y:S01]  /*8230*/  F2FP.F16.E4M3.UNPACK_B R20, R27 ;  /* 0x0000001bff14723e */ /* 0x000fe200020006ff */
[C---:B------:R-:W-:Y:S01]  /*8240*/  FFMA.FTZ R30, R26.reuse, R30, -R5 ;  /* 0x0000001e1a1e7223 */ /* 0x040fe20000010805 */
[--C-:B------:R-:W-:Y:S02]  /*8250*/  HADD2.F32 R28, -RZ, R24.reuse.H1_H1 ;  /* 0x30000018ff1c7230 */ /* 0x100fe40000004100 */
[----:B------:R-:W-:Y:S01]  /*8260*/  FFMA.FTZ R35, R26, R35, R3 ;  /* 0x000000231a237223 */ /* 0x000fe20000010003 */
[----:B------:R-:W-:Y:S01]  /*8270*/  HADD2.F32 R25, -RZ, R24.H0_H0 ;  /* 0x20000018ff197230 */ /* 0x000fe20000004100 */
[----:B------:R-:W-:Y:S01]  /*8280*/  F2FP.F16.E4M3.UNPACK_B R27, R27.H1 ;  /* 0x0000001bff1b723e */ /* 0x000fe200030006ff */
[----:B------:R-:W-:Y:S01]  /*8290*/  HADD2.F32 R5, -RZ, R4.H1_H1 ;  /* 0x30000004ff057230 */ /* 0x000fe20000004100 */
[----:B------:R-:W-:Y:S01]  /*82a0*/  F2FP.F16.E4M3.UNPACK_B R32, R32.H1 ;  /* 0x00000020ff20723e */ /* 0x000fe200030006ff */
[----:B------:R-:W-:-:S02]  /*82b0*/  HADD2.F32 R24, -RZ, R20.H1_H1 ;  /* 0x30000014ff187230 */ /* 0x000fc40000004100 */
[----:B------:R-:W-:Y:S02]  /*82c0*/  HADD2.F32 R3, -RZ, R0.H1_H1 ;  /* 0x30000000ff037230 */ /* 0x000fe40000004100 */
[C---:B------:R-:W-:Y:S01]  /*82d0*/  FMUL.FTZ R29, R5.reuse, R28 ;  /* 0x0000001c051d7220 */ /* 0x040fe20000410000 */
[----:B------:R-:W-:Y:S02]  /*82e0*/  HADD2.F32 R4, -RZ, R4.H0_H0 ;  /* 0x20000004ff047230 */ /* 0x000fe40000004100 */
[-C--:B------:R-:W-:Y:S01]  /*82f0*/  FMUL.FTZ R31, R5, R24.reuse ;  /* 0x00000018051f7220 */ /* 0x080fe20000410000 */
[----:B------:R-:W-:Y:S02]  /*8300*/  HADD2.F32 R20, -RZ, R20.H0_H0 ;  /* 0x20000014ff147230 */ /* 0x000fe40000004100 */
[C---:B------:R-:W-:Y:S01]  /*8310*/  FMUL.FTZ R5, R3.reuse, R25 ;  /* 0x0000001903057220 */ /* 0x040fe20000410000 */
[----:B------:R-:W-:Y:S02]  /*8320*/  HADD2.F32 R0, -RZ, R0.H0_H0 ;  /* 0x20000000ff007230 */ /* 0x000fe40000004100 */
[C---:B------:R-:W-:Y:S01]  /*8330*/  FFMA.FTZ R29, R4.reuse, R24, -R29 ;  /* 0x00000018041d7223 */ /* 0x040fe2000001081d */
[----:B------:R-:W-:Y:S01]  /*8340*/  FFMA.FTZ R28, R4, R28, R31 ;  /* 0x0000001c041c7223 */ /* 0x000fe2000001001f */
[----:B------:R-:W-:Y:S01]  /*8350*/  FMUL.FTZ R26, R3, R20 ;  /* 0x00000014031a7220 */ /* 0x000fe20000410000 */
[----:B------:R-:W-:-:S02]  /*8360*/  HADD2.F32 R4, -RZ, R27.H1_H1 ;  /* 0x3000001bff047230 */ /* 0x000fc40000004100 */
[C---:B------:R-:W-:Y:S01]  /*8370*/  FFMA.FTZ R24, R0.reuse, R20, -R5 ;  /* 0x0000001400187223 */ /* 0x040fe20000010805 */
[----:B------:R-:W-:Y:S02]  /*8380*/  HADD2.F32 R3, -RZ, R7.H1_H1 ;  /* 0x30000007ff037230 */ /* 0x000fe40000004100 */
[----:B------:R-:W-:Y:S01]  /*8390*/  FFMA.FTZ R25, R0, R25, R26 ;  /* 0x0000001900197223 */ /* 0x000fe2000001001a */
[--C-:B------:R-:W-:Y:S02]  /*83a0*/  HADD2.F32 R20, -RZ, R32.reuse.H1_H1 ;  /* 0x30000020ff147230 */ /* 0x100fe40000004100 */
[----:B------:R-:W-:Y:S02]  /*83b0*/  HADD2.F32 R5, -RZ, R32.H0_H0 ;  /* 0x20000020ff057230 */ /* 0x000fe40000004100 */
[C---:B------:R-:W-:Y:S01]  /*83c0*/  FMUL.FTZ R31, R3.reuse, R4 ;  /* 0x00000004031f7220 */ /* 0x040fe20000410000 */
[----:B------:R-:W-:Y:S02]  /*83d0*/  HADD2.F32 R0, -RZ, R6.H1_H1 ;  /* 0x30000006ff007230 */ /* 0x000fe40000004100 */
[----:B------:R-:W-:Y:S01]  /*83e0*/  FMUL.FTZ R26, R3, R20 ;  /* 0x00000014031a7220 */ /* 0x000fe20000410000 */
[----:B------:R-:W-:-:S02]  /*83f0*/  HADD2.F32 R27, -RZ, R27.H0_H0 ;  /* 0x2000001bff1b7230 */ /* 0x000fc40000004100 */
[----:B------:R-:W-:Y:S02]  /*8400*/  HADD2.F32 R7, -RZ, R7.H0_H0 ;  /* 0x20000007ff077230 */ /* 0x000fe40000004100 */
[C---:B------:R-:W-:Y:S01]  /*8410*/  FMUL.FTZ R3, R0.reuse, R5 ;  /* 0x0000000500037220 */ /* 0x040fe20000410000 */
[----:B------:R-:W-:Y:S02]  /*8420*/  HADD2.F32 R6, -RZ, R6.H0_H0 ;  /* 0x20000006ff067230 */ /* 0x000fe40000004100 */
[-C--:B------:R-:W-:Y:S01]  /*8430*/  FMUL.FTZ R0, R0, R27.reuse ;  /* 0x0000001b00007220 */ /* 0x080fe20000410000 */
[C---:B------:R-:W-:Y:S01]  /*8440*/  FFMA.FTZ R26, R7.reuse, R4, -R26 ;  /* 0x00000004071a7223 */ /* 0x040fe2000001081a */
[----:B------:R-:W-:Y:S01]  /*8450*/  FFMA.FTZ R31, R7, R20, R31 ;  /* 0x00000014071f7223 */ /* 0x000fe2000001001f */
[C---:B------:R-:W-:Y:S01]  /*8460*/  FFMA.FTZ R3, R6.reuse, R27, -R3 ;  /* 0x0000001b06037223 */ /* 0x040fe20000010803 */
[----:B------:R-:W-:Y:S01]  /*8470*/  FFMA.FTZ R0, R6, R5, R0 ;  /* 0x0000000506007223 */ /* 0x000fe20000010000 */
[----:B------:R-:W-:-:S02]  /*8480*/  F2FP.SATFINITE.E4M3.F32.PACK_AB_MERGE_C R6, R38, R37, RZ ;  /* 0x000000252606723e */ /* 0x000fc400048070ff */
[----:B------:R-:W-:Y:S02]  /*8490*/  F2FP.SATFINITE.E4M3.F32.PACK_AB_MERGE_C R7, R35, R30, RZ ;  /* 0x0000001e2307723e */ /* 0x000fe400048070ff */
[----:B------:R-:W-:Y:S02]  /*84a0*/  F2FP.SATFINITE.E4M3.F32.PACK_AB_MERGE_C R4, R28, R29, RZ ;  /* 0x0000001d1c04723e */ /* 0x000fe400048070ff */
[----:B------:R-:W-:Y:S02]  /*84b0*/  F2FP.SATFINITE.E4M3.F32.PACK_AB_MERGE_C R5, R31, R26, RZ ;  /* 0x0000001a1f05723e */ /* 0x000fe400048070ff */
[----:B------:R-:W-:Y:S02]  /*84c0*/  F2FP.SATFINITE.E4M3.F32.PACK_AB_MERGE_C R6, R33, R34, R6 ;  /* 0x000000222106723e */ /* 0x000fe40004807006 */
[----:B------:R-:W-:Y:S02]  /*84d0*/  F2FP.SATFINITE.E4M3.F32.PACK_AB_MERGE_C R7, R40, R39, R7 ;  /* 0x000000272807723e */ /* 0x000fe40004807007 */
[----:B------:R-:W-:-:S02]  /*84e0*/  F2FP.SATFINITE.E4M3.F32.PACK_AB_MERGE_C R4, R25, R24, R4 ;  /* 0x000000181904723e */ /* 0x000fc40004807004 */
[----:B------:R-:W-:-:S05]  /*84f0*/  F2FP.SATFINITE.E4M3.F32.PACK_AB_MERGE_C R5, R0, R3, R5 ;  /* 0x000000030005723e */ /* 0x000fca0004807005 */
[----:B------:R0:W-:Y:S02]  /*8500*/  STS.128 [R21+0xf000], R4 ;  /* 0x00f0000415007388 */ /* 0x0001e40000000c00 */
.L_x_436:
[----:B------:R-:W-:Y:S05]  /*8510*/  BSYNC B1 ;  /* 0x0000000000017941 */ /* 0x000fea0003800000 */
.L_x_435:
[----:B------:R-:W-:Y:S04]  /*8520*/  BSSY B1, `(.L_x_437) ;  /* 0x000007c000017945 */ /* 0x000fe80003800000 */
[----:B------:R-:W-:Y:S05]  /*8530*/  @P1 BRA `(.L_x_438) ;  /* 0x0000000400e81947 */ /* 0x000fea0003800000 */
[----:B0-----:R-:W0:Y:S01]  /*8540*/  LDS.128 R4, [R21+0x10800] ;  /* 0x0108000015047984 */ /* 0x001e220000000c00 */
[----:B-----5:R-:W-:Y:S02]  /*8550*/  SHF.R.U32.HI R26, RZ, 0x8, R13 ;  /* 0x00000008ff1a7819 */ /* 0x020fe4000001160d */
[----:B------:R-:W-:Y:S02]  /*8560*/  SHF.R.U32.HI R20, RZ, 0x8, R15 ;  /* 0x00000008ff147819 */ /* 0x000fe4000001160f */
[----:B------:R-:W-:Y:S02]  /*8570*/  LOP3.LUT R29, R13, 0xff, RZ, 0xc0, !PT ;  /* 0x000000ff0d1d7812 */ /* 0x000fe400078ec0ff */
[----:B------:R-:W-:Y:S02]  /*8580*/  LOP3.LUT R26, R26, 0xff, RZ, 0xc0, !PT ;  /* 0x000000ff1a1a7812 */ /* 0x000fe400078ec0ff */
[----:B------:R-:W-:Y:S02]  /*8590*/  LOP3.LUT R25, R15, 0xff, RZ, 0xc0, !PT ;  /* 0x000000ff0f197812 */ /* 0x000fe400078ec0ff */
[----:B------:R-:W-:-:S02]  /*85a0*/  LOP3.LUT R20, R20, 0xff, RZ, 0xc0, !PT ;  /* 0x000000ff14147812 */ /* 0x000fc400078ec0ff */
[----:B------:R-:W-:Y:S02]  /*85b0*/  SHF.R.U32.HI R0, RZ, 0x8, R14 ;  /* 0x00000008ff007819 */ /* 0x000fe4000001160e */
[----:B------:R-:W-:Y:S02]  /*85c0*/  SHF.R.U32.HI R24, RZ, 0x8, R12 ;  /* 0x00000008ff187819 */ /* 0x000fe4000001160c */
[----:B------:R-:W-:Y:S02]  /*85d0*/  PRMT R29, R26, 0x7604, R29 ;  /* 0x000076041a1d7816 */ /* 0x000fe4000000001d */
[----:B------:R-:W-:Y:S02]  /*85e0*/  PRMT R25, R20, 0x7604, R25 ;  /* 0x0000760414197816 */ /* 0x000fe40000000019 */
[----:B------:R-:W-:Y:S02]  /*85f0*/  SHF.R.U32.HI R26, RZ, 0x10, R13 ;  /* 0x00000010ff1a7819 */ /* 0x000fe4000001160d */
[----:B------:R-:W-:-:S02]  /*8600*/  SHF.R.U32.HI R20, RZ, 0x10, R15 ;  /* 0x00000010ff147819 */ /* 0x000fc4000001160f */
[----:B------:R-:W-:Y:S02]  /*8610*/  LOP3.LUT R3, R14, 0xff, RZ, 0xc0, !PT ;  /* 0x000000ff0e037812 */ /* 0x000fe400078ec0ff */
[----:B------:R-:W-:Y:S02]  /*8620*/  LOP3.LUT R0, R0, 0xff, RZ, 0xc0, !PT ;  /* 0x000000ff00007812 */ /* 0x000fe400078ec0ff */
[----:B--2---:R-:W-:Y:S02]  /*8630*/  LOP3.LUT R27, R12, 0xff, RZ, 0xc0, !PT ;  /* 0x000000ff0c1b7812 */ /* 0x004fe400078ec0ff */
[----:B------:R-:W-:Y:S02]  /*8640*/  LOP3.LUT R24, R24, 0xff, RZ, 0xc0, !PT ;  /* 0x000000ff18187812 */ /* 0x000fe400078ec0ff */
[----:B------:R-:W-:Y:S02]  /*8650*/  LOP3.LUT R26, R26, 0xff, RZ, 0xc0, !PT ;  /* 0x000000ff1a1a7812 */ /* 0x000fe400078ec0ff */
[----:B------:R-:W-:-:S02]  /*8660*/  LOP3.LUT R20, R20, 0xff, RZ, 0xc0, !PT ;  /* 0x000000ff14147812 */ /* 0x000fc400078ec0ff */
[----:B------:R-:W-:Y:S02]  /*8670*/  PRMT R3, R0, 0x7604, R3 ;  /* 0x0000760400037816 */ /* 0x000fe40000000003 */
[----:B------:R-:W-:Y:S02]  /*8680*/  PRMT R27, R24, 0x7604, R27 ;  /* 0x00007604181b7816 */ /* 0x000fe4000000001b */
[----:B------:R-:W-:Y:S02]  /*8690*/  SHF.R.U32.HI R0, RZ, 0x10, R14 ;  /* 0x00000010ff007819 */ /* 0x000fe4000001160e */
[----:B------:R-:W-:Y:S02]  /*86a0*/  SHF.R.U32.HI R24, RZ, 0x10, R12 ;  /* 0x00000010ff187819 */ /* 0x000fe4000001160c */
[----:B------:R-:W-:Y:S02]  /*86b0*/  PRMT R29, R26, 0x7054, R29 ;  /* 0x000070541a1d7816 */ /* 0x000fe4000000001d */
[----:B------:R-:W-:-:S02]  /*86c0*/  PRMT R25, R20, 0x7054, R25 ;  /* 0x0000705414197816 */ /* 0x000fc40000000019 */
[----:B------:R-:W-:Y:S02]  /*86d0*/  LOP3.LUT R0, R0, 0xff, RZ, 0xc0, !PT ;  /* 0x000000ff00007812 */ /* 0x000fe400078ec0ff */
[----:B------:R-:W-:Y:S02]  /*86e0*/  LOP3.LUT R24, R24, 0xff, RZ, 0xc0, !PT ;  /* 0x000000ff18187812 */ /* 0x000fe400078ec0ff */
[----:B------:R-:W-:Y:S02]  /*86f0*/  LOP3.LUT R29, R29, 0xff000000, R13, 0xf8, !PT ;  /* 0xff0000001d1d7812 */ /* 0x000fe400078ef80d */
[----:B------:R-:W-:Y:S02]  /*8700*/  LOP3.LUT R25, R25, 0xff000000, R15, 0xf8, !PT ;  /* 0xff00000019197812 */ /* 0x000fe400078ef80f */
[----:B------:R-:W-:Y:S02]  /*8710*/  PRMT R3, R0, 0x7054, R3 ;  /* 0x0000705400037816 */ /* 0x000fe40000000003 */
[----:B------:R-:W-:-:S02]  /*8720*/  PRMT R27, R24, 0x7054, R27 ;  /* 0x00007054181b7816 */ /* 0x000fc4000000001b */
[-C--:B0-----:R-:W-:Y:S02]  /*8730*/  F2FP.F16.E4M3.UNPACK_B R0, R6.reuse.H1 ;  /* 0x00000006ff00723e */ /* 0x081fe400030006ff */
[----:B------:R-:W-:Y:S02]  /*8740*/  F2FP.F16.E4M3.UNPACK_B R28, R29 ;  /* 0x0000001dff1c723e */ /* 0x000fe400020006ff */
[----:B------:R-:W-:Y:S01]  /*8750*/  F2FP.F16.E4M3.UNPACK_B R24, R25 ;  /* 0x00000019ff18723e */ /* 0x000fe200020006ff */
[----:B------:R-:W-:Y:S01]  /*8760*/  HADD2.F32 R13, -RZ, R0.H1_H1 ;  /* 0x30000000ff0d7230 */ /* 0x000fe20000004100 */
[----:B------:R-:W-:Y:S01]  /*8770*/  LOP3.LUT R20, R3, 0xff000000, R14, 0xf8, !PT ;  /* 0xff00000003147812 */ /* 0x000fe200078ef80e */
[----:B------:R-:W-:Y:S01]  /*8780*/  HADD2.F32 R30, -RZ, R28.H1_H1 ;  /* 0x3000001cff1e7230 */ /* 0x000fe20000004100 */
[----:B------:R-:W-:Y:S01]  /*8790*/  F2FP.F16.E4M3.UNPACK_B R3, R6 ;  /* 0x00000006ff03723e */ /* 0x000fe200020006ff */
[----:B------:R-:W-:Y:S01]  /*87a0*/  HADD2.F32 R26, -RZ, R24.H1_H1 ;  /* 0x30000018ff1a7230 */ /* 0x000fe20000004100 */
[----:B------:R-:W-:Y:S01]  /*87b0*/  LOP3.LUT R27, R27, 0xff000000, R12, 0xf8, !PT ;  /* 0xff0000001b1b7812 */ /* 0x000fe200078ef80c */
[----:B------:R-:W-:Y:S01]  /*87c0*/  HADD2.F32 R12, -RZ, R0.H0_H0 ;  /* 0x20000000ff0c7230 */ /* 0x000fe20000004100 */
[-C--:B------:R-:W-:Y:S01]  /*87d0*/  F2FP.F16.E4M3.UNPACK_B R14, R7.reuse ;  /* 0x00000007ff0e723e */ /* 0x080fe200020006ff */
[C---:B------:R-:W-:Y:S01]  /*87e0*/  FMUL.FTZ R31, R13.reuse, R30 ;  /* 0x0000001e0d1f7220 */ /* 0x040fe20000410000 */
[----:B------:R-:W-:Y:S01]  /*87f0*/  F2FP.F16.E4M3.UNPACK_B R15, R7.H1 ;  /* 0x00000007ff0f723e */ /* 0x000fe200030006ff */
[----:B------:R-:W-:Y:S01]  /*8800*/  FMUL.FTZ R13, R13, R26 ;  /* 0x0000001a0d0d7220 */ /* 0x000fe20000410000 */
[-C--:B------:R-:W-:Y:S01]  /*8810*/  F2FP.F16.E4M3.UNPACK_B R6, R5.reuse ;  /* 0x00000005ff06723e */ /* 0x080fe200020006ff */
[----:B------:R-:W-:Y:S01]  /*8820*/  HADD2.F32 R28, -RZ, R28.H0_H0 ;  /* 0x2000001cff1c7230 */ /* 0x000fe20000004100 */
[----:B------:R-:W-:Y:S01]  /*8830*/  F2FP.F16.E4M3.UNPACK_B R7, R5.H1 ;  /* 0x00000005ff07723e */ /* 0x000fe200030006ff */
[----:B------:R-:W-:Y:S01]  /*8840*/  HADD2.F32 R5, -RZ, R3.H1_H1 ;  /* 0x30000003ff057230 */ /* 0x000fe20000004100 */
[----:B------:R-:W-:Y:S01]  /*8850*/  F2FP.F16.E4M3.UNPACK_B R29, R29.H1 ;  /* 0x0000001dff1d723e */ /* 0x000fe200030006ff */
[----:B------:R-:W-:-:S02]  /*8860*/  HADD2.F32 R24, -RZ, R24.H0_H0 ;  /* 0x20000018ff187230 */ /* 0x000fc40000004100 */
[C---:B------:R-:W-:Y:S01]  /*8870*/  FFMA.FTZ R32, R12.reuse, R26, -R31 ;  /* 0x0000001a0c207223 */ /* 0x040fe2000001081f */
[----:B------:R-:W-:Y:S01]  /*8880*/  FFMA.FTZ R33, R12, R30, R13 ;  /* 0x0000001e0c217223 */ /* 0x000fe2000001000d */
[----:B------:R-:W-:Y:S01]  /*8890*/  HADD2.F32 R3, -RZ, R3.H0_H0 ;  /* 0x20000003ff037230 */ /* 0x000fe20000004100 */
[----:B------:R-:W-:Y:S01]  /*88a0*/  F2FP.F16.E4M3.UNPACK_B R25, R25.H1 ;  /* 0x00000019ff19723e */ /* 0x000fe200030006ff */
[C---:B------:R-:W-:Y:S01]  /*88b0*/  FMUL.FTZ R12, R5.reuse, R28 ;  /* 0x0000001c050c7220 */ /* 0x040fe20000410000 */
[----:B------:R-:W-:Y:S01]  /*88c0*/  FMUL.FTZ R31, R5, R24 ;  /* 0x00000018051f7220 */ /* 0x000fe20000410000 */
[----:B------:R-:W-:Y:S01]  /*88d0*/  HADD2.F32 R5, -RZ, R14.H1_H1 ;  /* 0x3000000eff057230 */ /* 0x000fe20000004100 */
[----:B------:R-:W-:Y:S01]  /*88e0*/  F2FP.F16.E4M3.UNPACK_B R0, R4 ;  /* 0x00000004ff00723e */ /* 0x000fe200020006ff */
[----:B------:R-:W-:Y:S02]  /*88f0*/  HADD2.F32 R13, -RZ, R29.H0_H0 ;  /* 0x2000001dff0d7230 */ /* 0x000fe40000004100 */
[----:B------:R-:W-:Y:S01]  /*8900*/  FFMA.FTZ R30, R3, R24, -R12 ;  /* 0x00000018031e7223 */ /* 0x000fe2000001080c */
[----:B------:R-:W-:-:S02]  /*8910*/  HADD2.F32 R12, -RZ, R25.H0_H0 ;  /* 0x20000019ff0c7230 */ /* 0x000fc40000004100 */
[----:B------:R-:W-:Y:S01]  /*8920*/  FFMA.FTZ R31, R3, R28, R31 ;  /* 0x0000001c031f7223 */ /* 0x000fe2000001001f */
[----:B------:R-:W-:Y:S02]  /*8930*/  HADD2.F32 R14, -RZ, R14.H0_H0 ;  /* 0x2000000eff0e7230 */ /* 0x000fe40000004100 */
[C---:B------:R-:W-:Y:S01]  /*8940*/  FMUL.FTZ R35, R5.reuse, R13 ;  /* 0x0000000d05237220 */ /* 0x040fe20000410000 */
[----:B------:R-:W-:Y:S02]  /*8950*/  HADD2.F32 R26, -RZ, R29.H1_H1 ;  /* 0x3000001dff1a7230 */ /* 0x000fe40000004100 */
[-C--:B------:R-:W-:Y:S01]  /*8960*/  FMUL.FTZ R5, R5, R12.reuse ;  /* 0x0000000c05057220 */ /* 0x080fe20000410000 */
[----:B------:R-:W-:Y:S02]  /*8970*/  HADD2.F32 R3, -RZ, R15.H1_H1 ;  /* 0x3000000fff037230 */ /* 0x000fe40000004100 */
[----:B------:R-:W-:Y:S01]  /*8980*/  FFMA.FTZ R35, R14, R12, -R35 ;  /* 0x0000000c0e237223 */ /* 0x000fe20000010823 */
[----:B------:R-:W-:-:S02]  /*8990*/  HADD2.F32 R12, -RZ, R25.H1_H1 ;  /* 0x30000019ff0c7230 */ /* 0x000fc40000004100 */
[----:B------:R-:W-:Y:S01]  /*89a0*/  FFMA.FTZ R28, R14, R13, R5 ;  /* 0x0000000d0e1c7223 */ /* 0x000fe20000010005 */
[----:B------:R-:W-:Y:S02]  /*89b0*/  HADD2.F32 R15, -RZ, R15.H0_H0 ;  /* 0x2000000fff0f7230 */ /* 0x000fe40000004100 */
[C---:B------:R-:W-:Y:S01]  /*89c0*/  FMUL.FTZ R24, R3.reuse, R26 ;  /* 0x0000001a03187220 */ /* 0x040fe20000410000 */
[-C--:B------:R-:W-:Y:S01]  /*89d0*/  F2FP.F16.E4M3.UNPACK_B R13, R27.reuse ;  /* 0x0000001bff0d723e */ /* 0x080fe200020006ff */
[----:B------:R-:W-:Y:S01]  /*89e0*/  FMUL.FTZ R14, R3, R12 ;  /* 0x0000000c030e7220 */ /* 0x000fe20000410000 */
[----:B------:R-:W-:Y:S01]  /*89f0*/  F2FP.F16.E4M3.UNPACK_B R4, R4.H1 ;  /* 0x00000004ff04723e */ /* 0x000fe200030006ff */
[C---:B------:R-:W-:Y:S01]  /*8a00*/  FFMA.FTZ R29, R15.reuse, R12, -R24 ;  /* 0x0000000c0f1d7223 */ /* 0x040fe20000010818 */
[----:B------:R-:W-:Y:S01]  /*8a10*/  F2FP.F16.E4M3.UNPACK_B R12, R20 ;  /* 0x00000014ff0c723e */ /* 0x000fe200020006ff */
[----:B------:R-:W-:Y:S01]  /*8a20*/  FFMA.FTZ R26, R15, R26, R14 ;  /* 0x0000001a0f1a7223 */ /* 0x000fe2000001000e */
[--C-:B------:R-:W-:Y:S01]  /*8a30*/  HADD2.F32 R24, -RZ, R13.reuse.H1_H1 ;  /* 0x3000000dff187230 */ /* 0x100fe20000004100 */
[----:B------:R-:W-:Y:S01]  /*8a40*/  F2FP.F16.E4M3.UNPACK_B R20, R20.H1 ;  /* 0x00000014ff14723e */ /* 0x000fe200030006ff */
[----:B------:R-:W-:Y:S01]  /*8a50*/  HADD2.F32 R14, -RZ, R13.H0_H0 ;  /* 0x2000000dff0e7230 */ /* 0x000fe20000004100 */
[----:B------:R-:W-:Y:S01]  /*8a60*/  F2FP.F16.E4M3.UNPACK_B R27, R27.H1 ;  /* 0x0000001bff1b723e */ /* 0x000fe200030006ff */
[----:B------:R-:W-:-:S02]  /*8a70*/  HADD2.F32 R5, -RZ, R4.H1_H1 ;  /* 0x30000004ff057230 */ /* 0x000fc40000004100 */
[----:B------:R-:W-:Y:S02]  /*8a80*/  HADD2.F32 R13, -RZ, R12.H1_H1 ;  /* 0x3000000cff0d7230 */ /* 0x000fe40000004100 */
[----:B------:R-:W-:Y:S02]  /*8a90*/  HADD2.F32 R3, -RZ, R0.H1_H1 ;  /* 0x30000000ff037230 */ /* 0x000fe40000004100 */
[C---:B------:R-:W-:Y:S01]  /*8aa0*/  FMUL.FTZ R15, R5.reuse, R24 ;  /* 0x00000018050f7220 */ /* 0x040fe20000410000 */
[----:B------:R-:W-:Y:S02]  /*8ab0*/  HADD2.F32 R12, -RZ, R12.H0_H0 ;  /* 0x2000000cff0c7230 */ /* 0x000fe40000004100 */
[----:B------:R-:W-:Y:S01]  /*8ac0*/  FMUL.FTZ R25, R5, R13 ;  /* 0x0000000d05197220 */ /* 0x000fe20000410000 */
[----:B------:R-:W-:Y:S02]  /*8ad0*/  HADD2.F32 R4, -RZ, R4.H0_H0 ;  /* 0x20000004ff047230 */ /* 0x000fe40000004100 */
[----:B------:R-:W-:Y:S01]  /*8ae0*/  FMUL.FTZ R5, R3, R14 ;  /* 0x0000000e03057220 */ /* 0x000fe20000410000 */
[----:B------:R-:W-:-:S02]  /*8af0*/  HADD2.F32 R0, -RZ, R0.H0_H0 ;  /* 0x20000000ff007230 */ /* 0x000fc40000004100 */
[----:B------:R-:W-:Y:S01]  /*8b00*/  FMUL.FTZ R3, R3, R12 ;  /* 0x0000000c03037220 */ /* 0x000fe20000410000 */
[C---:B------:R-:W-:Y:S01]  /*8b10*/  FFMA.FTZ R15, R4.reuse, R13, -R15 ;  /* 0x0000000d040f7223 */ /* 0x040fe2000001080f */
[----:B------:R-:W-:Y:S01]  /*8b20*/  FFMA.FTZ R24, R4, R24, R25 ;  /* 0x0000001804187223 */ /* 0x000fe20000010019 */
[C---:B------:R-:W-:Y:S01]  /*8b30*/  FFMA.FTZ R13, R0.reuse, R12, -R5 ;  /* 0x0000000c000d7223 */ /* 0x040fe20000010805 */
[----:B------:R-:W-:Y:S01]  /*8b40*/  FFMA.FTZ R14, R0, R14, R3 ;  /* 0x0000000e000e7223 */ /* 0x000fe20000010003 */
[----:B------:R-:W-:Y:S02]  /*8b50*/  HADD2.F32 R4, -RZ, R20.H1_H1 ;  /* 0x30000014ff047230 */ /* 0x000fe40000004100 */
[----:B------:R-:W-:Y:S02]  /*8b60*/  HADD2.F32 R3, -RZ, R7.H1_H1 ;  /* 0x30000007ff037230 */ /* 0x000fe40000004100 */
[--C-:B------:R-:W-:Y:S02]  /*8b70*/  HADD2.F32 R12, -RZ, R27.reuse.H1_H1 ;  /* 0x3000001bff0c7230 */ /* 0x100fe40000004100 */
[----:B------:R-:W-:-:S02]  /*8b80*/  HADD2.F32 R27, -RZ, R27.H0_H0 ;  /* 0x2000001bff1b7230 */ /* 0x000fc40000004100 */
[C---:B------:R-:W-:Y:S01]  /*8b90*/  FMUL.FTZ R25, R3.reuse, R4 ;  /* 0x0000000403197220 */ /* 0x040fe20000410000 */
[----:B------:R-:W-:Y:S02]  /*8ba0*/  HADD2.F32 R0, -RZ, R6.H1_H1 ;  /* 0x30000006ff007230 */ /* 0x000fe40000004100 */
[----:B------:R-:W-:Y:S02]  /*8bb0*/  HADD2.F32 R5, -RZ, R20.H0_H0 ;  /* 0x20000014ff057230 */ /* 0x000fe40000004100 */
[----:B------:R-:W-:Y:S01]  /*8bc0*/  FMUL.FTZ R20, R3, R12 ;  /* 0x0000000c03147220 */ /* 0x000fe20000410000 */
        /* <DEDUP_REMOVED lines=17> */
.L_x_438:
[----:B------:R-:W-:Y:S05]  /*8ce0*/  BSYNC B1 ;  /* 0x0000000000017941 */ /* 0x000fea0003800000 */
.L_x_437:
[----:B------:R-:W-:Y:S05]  /*8cf0*/  @P2 BRA `(.L_x_434) ;  /* 0x0000002800d82947 */ /* 0x000fea0003800000 */
[----:B0--3--:R-:W0:Y:S01]  /*8d00*/  LDS.128 R4, [R21+0x12000] ;  /* 0x0120000015047984 */ /* 0x009e220000000c00 */
[----:B-----5:R-:W-:Y:S02]  /*8d10*/  SHF.R.U32.HI R13, RZ, 0x8, R11 ;  /* 0x00000008ff0d7819 */ /* 0x020fe4000001160b */
[----:B------:R-:W-:Y:S02]  /*8d20*/  SHF.R.U32.HI R25, RZ, 0x8, R9 ;  /* 0x00000008ff197819 */ /* 0x000fe40000011609 */
[----:B------:R-:W-:Y:S02]  /*8d30*/  LOP3.LUT R12, R11, 0xff, RZ, 0xc0, !PT ;  /* 0x000000ff0b0c7812 */ /* 0x000fe400078ec0ff */
[----:B------:R-:W-:Y:S02]  /*8d40*/  LOP3.LUT R13, R13, 0xff, RZ, 0xc0, !PT ;  /* 0x000000ff0d0d7812 */ /* 0x000fe400078ec0ff */
[----:B------:R-:W-:Y:S02]  /*8d50*/  LOP3.LUT R14, R9, 0xff, RZ, 0xc0, !PT ;  /* 0x000000ff090e7812 */ /* 0x000fe400078ec0ff */
[----:B------:R-:W-:-:S02]  /*8d60*/  LOP3.LUT R25, R25, 0xff, RZ, 0xc0, !PT ;  /* 0x000000ff19197812 */ /* 0x000fc400078ec0ff */
[----:B------:R-:W-:Y:S02]  /*8d70*/  SHF.R.U32.HI R20, RZ, 0x10, R9 ;  /* 0x00000010ff147819 */ /* 0x000fe40000011609 */
[----:B------:R-:W-:Y:S02]  /*8d80*/  PRMT R12, R13, 0x7604, R12 ;  /* 0x000076040d0c7816 */ /* 0x000fe4000000000c */
[----:B------:R-:W-:Y:S02]  /*8d90*/  SHF.R.U32.HI R3, RZ, 0x8, R10 ;  /* 0x00000008ff037819 */ /* 0x000fe4000001160a */
[----:B------:R-:W-:Y:S02]  /*8da0*/  SHF.R.U32.HI R13, RZ, 0x8, R8 ;  /* 0x00000008ff0d7819 */ /* 0x000fe40000011608 */
[----:B------:R-:W-:Y:S02]  /*8db0*/  SHF.R.U32.HI R24, RZ, 0x10, R11 ;  /* 0x00000010ff187819 */ /* 0x000fe4000001160b */
[----:B------:R-:W-:Y:S01]  /*8dc0*/  PRMT R14, R25, 0x7604, R14 ;  /* 0x00007604190e7816 */ /* 0x000fe2000000000e */
[----:B------:R-:W-:Y:S01]  /*8dd0*/  IMAD.U32 R25, R20, 0x10000, RZ ;  /* 0x0001000014197824 */ /* 0x000fe200078e00ff */
[----:B------:R-:W-:-:S02]  /*8de0*/  LOP3.LUT R0, R10, 0xff, RZ, 0xc0, !PT ;  /* 0x000000ff0a007812 */ /* 0x000fc400078ec0ff */
[----:B------:R-:W-:Y:S02]  /*8df0*/  LOP3.LUT R3, R3, 0xff, RZ, 0xc0, !PT ;  /* 0x000000ff03037812 */ /* 0x000fe400078ec0ff */
[----:B------:R-:W-:Y:S02]  /*8e00*/  LOP3.LUT R15, R13, 0xff, RZ, 0xc0, !PT ;  /* 0x000000ff0d0f7812 */ /* 0x000fe400078ec0ff */
[----:B------:R-:W-:Y:S02]  /*8e10*/  SHF.L.U32 R13, R24, 0x10, RZ ;  /* 0x00000010180d7819 */ /* 0x000fe400000006ff */
[----:B------:R-:W-:Y:S02]  /*8e20*/  PRMT R3, R3, 0x7604, R0 ;  /* 0x0000760403037816 */ /* 0x000fe40000000000 */
[----:B------:R-:W-:Y:S02]  /*8e30*/  LOP3.LUT R25, R14, 0xff0000, R25, 0xf8, !PT ;  /* 0x00ff00000e197812 */ /* 0x000fe400078ef819 */
[----:B------:R-:W-:-:S02]  /*8e40*/  LOP3.LUT R0, R8, 0xff, RZ, 0xc0, !PT ;  /* 0x000000ff08007812 */ /* 0x000fc400078ec0ff */
[----:B------:R-:W-:Y:S02]  /*8e50*/  LOP3.LUT R13, R12, 0xff0000, R13, 0xf8, !PT ;  /* 0x00ff00000c0d7812 */ /* 0x000fe400078ef80d */
[----:B------:R-:W-:Y:S02]  /*8e60*/  LOP3.LUT R25, R25, 0xff000000, R9, 0xf8, !PT ;  /* 0xff00000019197812 */ /* 0x000fe400078ef809 */
[----:B------:R-:W-:Y:S02]  /*8e70*/  PRMT R15, R15, 0x7604, R0 ;  /* 0x000076040f0f7816 */ /* 0x000fe40000000000 */
[----:B------:R-:W-:Y:S02]  /*8e80*/  LOP3.LUT R13, R13, 0xff000000, R11, 0xf8, !PT ;  /* 0xff0000000d0d7812 */ /* 0x000fe400078ef80b */
[----:B0-----:R-:W-:Y:S02]  /*8e90*/  F2FP.F16.E4M3.UNPACK_B R0, R6.H1 ;  /* 0x00000006ff00723e */ /* 0x001fe400030006ff */
[----:B------:R-:W-:-:S02]  /*8ea0*/  F2FP.F16.E4M3.UNPACK_B R24, R25 ;  /* 0x00000019ff18723e */ /* 0x000fc400020006ff */
[----:B------:R-:W-:Y:S01]  /*8eb0*/  LOP3.LUT R3, R3, 0xff0000, R10, 0xf8, !PT ;  /* 0x00ff000003037812 */ /* 0x000fe200078ef80a */
[----:B------:R-:W-:Y:S01]  /*8ec0*/  HADD2.F32 R9, -RZ, R0.H1_H1 ;  /* 0x30000000ff097230 */ /* 0x000fe20000004100 */
[----:B------:R-:W-:Y:S01]  /*8ed0*/  LOP3.LUT R15, R15, 0xff0000, R8, 0xf8, !PT ;  /* 0x00ff00000f0f7812 */ /* 0x000fe200078ef808 */
[--C-:B------:R-:W-:Y:S01]  /*8ee0*/  HADD2.F32 R26, -RZ, R24.reuse.H1_H1 ;  /* 0x30000018ff1a7230 */ /* 0x100fe20000004100 */
[----:B------:R-:W-:Y:S01]  /*8ef0*/  F2FP.F16.E4M3.UNPACK_B R14, R13 ;  /* 0x0000000dff0e723e */ /* 0x000fe200020006ff */
[----:B------:R-:W-:Y:S01]  /*8f00*/  HADD2.F32 R24, -RZ, R24.H0_H0 ;  /* 0x20000018ff187230 */ /* 0x000fe20000004100 */
[----:B------:R-:W-:Y:S02]  /*8f10*/  LOP3.LUT R12, R3, 0xff000000, R10, 0xf8, !PT ;  /* 0xff000000030c7812 */ /* 0x000fe400078ef80a */
[----:B------:R-:W-:Y:S01]  /*8f20*/  LOP3.LUT R20, R15, 0xff000000, R8, 0xf8, !PT ;  /* 0xff0000000f147812 */ /* 0x000fe200078ef808 */
[----:B------:R-:W-:Y:S01]  /*8f30*/  HADD2.F32 R15, -RZ, R14.H1_H1 ;  /* 0x3000000eff0f7230 */ /* 0x000fe20000004100 */
[----:B------:R-:W-:Y:S01]  /*8f40*/  F2FP.F16.E4M3.UNPACK_B R3, R6 ;  /* 0x00000006ff03723e */ /* 0x000fe200020006ff */
[----:B------:R-:W-:Y:S01]  /*8f50*/  HADD2.F32 R8, -RZ, R0.H0_H0 ;  /* 0x20000000ff087230 */ /* 0x000fe20000004100 */
[-C--:B------:R-:W-:Y:S01]  /*8f60*/  F2FP.F16.E4M3.UNPACK_B R10, R7.reuse ;  /* 0x00000007ff0a723e */ /* 0x080fe200020006ff */
[CC--:B--2---:R-:W-:Y:S01]  /*8f70*/  FMUL.FTZ R27, R9.reuse, R26.reuse ;  /* 0x0000001a091b7220 */ /* 0x0c4fe20000410000 */
[----:B------:R-:W-:Y:S01]  /*8f80*/  F2FP.F16.E4M3.UNPACK_B R11, R7.H1 ;  /* 0x00000007ff0b723e */ /* 0x000fe200030006ff */
[----:B------:R-:W-:Y:S01]  /*8f90*/  FMUL.FTZ R9, R9, R15 ;  /* 0x0000000f09097220 */ /* 0x000fe20000410000 */
[-C--:B------:R-:W-:Y:S01]  /*8fa0*/  F2FP.F16.E4M3.UNPACK_B R6, R5.reuse ;  /* 0x00000005ff06723e */ /* 0x080fe200020006ff */
[----:B------:R-:W-:Y:S01]  /*8fb0*/  HADD2.F32 R14, -RZ, R14.H0_H0 ;  /* 0x2000000eff0e7230 */ /* 0x000fe20000004100 */
[----:B------:R-:W-:Y:S01]  /*8fc0*/  F2FP.F16.E4M3.UNPACK_B R7, R5.H1 ;  /* 0x00000005ff07723e */ /* 0x000fe200030006ff */
[--C-:B------:R-:W-:Y:S01]  /*8fd0*/  HADD2.F32 R5, -RZ, R3.reuse.H1_H1 ;  /* 0x30000003ff057230 */ /* 0x100fe20000004100 */
[----:B------:R-:W-:Y:S01]  /*8fe0*/  F2FP.F16.E4M3.UNPACK_B R25, R25.H1 ;  /* 0x00000019ff19723e */ /* 0x000fe200030006ff */
        /* <DEDUP_REMOVED lines=8> */
[----:B------:R-:W-:-:S02]  /*9070*/  HADD2.F32 R9, -RZ, R25.H0_H0 ;  /* 0x20000019ff097230 */ /* 0x000fc40000004100 */
[C---:B------:R-:W-:Y:S01]  /*9080*/  FFMA.FTZ R26, R3.reuse, R14, -R8 ;  /* 0x0000000e031a7223 */ /* 0x040fe20000010808 */
[----:B------:R-:W-:Y:S01]  /*9090*/  FFMA.FTZ R27, R3, R24, R15 ;  /* 0x00000018031b7223 */ /* 0x000fe2000001000f */
[----:B------:R-:W-:Y:S01]  /*90a0*/  HADD2.F32 R8, -RZ, R13.H0_H0 ;  /* 0x2000000dff087230 */ /* 0x000fe20000004100 */
[----:B------:R-:W-:Y:S01]  /*90b0*/  F2FP.F16.E4M3.UNPACK_B R4, R4.H1 ;  /* 0x00000004ff04723e */ /* 0x000fe200030006ff */
[----:B------:R-:W-:Y:S02]  /*90c0*/  HADD2.F32 R10, -RZ, R10.H0_H0 ;  /* 0x2000000aff0a7230 */ /* 0x000fe40000004100 */
[C---:B------:R-:W-:Y:S01]  /*90d0*/  FMUL.FTZ R15, R5.reuse, R9 ;  /* 0x00000009050f7220 */ /* 0x040fe20000410000 */
[----:B------:R-:W-:Y:S02]  /*90e0*/  HADD2.F32 R14, -RZ, R25.H1_H1 ;  /* 0x30000019ff0e7230 */ /* 0x000fe40000004100 */
[----:B------:R-:W-:Y:S01]  /*90f0*/  FMUL.FTZ R5, R5, R8 ;  /* 0x0000000805057220 */ /* 0x000fe20000410000 */
[----:B------:R-:W-:-:S02]  /*9100*/  HADD2.F32 R3, -RZ, R11.H1_H1 ;  /* 0x3000000bff037230 */ /* 0x000fc40000004100 */
[C---:B------:R-:W-:Y:S01]  /*9110*/  FFMA.FTZ R24, R10.reuse, R8, -R15 ;  /* 0x000000080a187223 */ /* 0x040fe2000001080f */
[----:B------:R-:W-:Y:S02]  /*9120*/  HADD2.F32 R8, -RZ, R13.H1_H1 ;  /* 0x3000000dff087230 */ /* 0x000fe40000004100 */
[----:B------:R-:W-:Y:S01]  /*9130*/  FFMA.FTZ R25, R10, R9, R5 ;  /* 0x000000090a197223 */ /* 0x000fe20000010005 */
[----:B------:R-:W-:Y:S02]  /*9140*/  HADD2.F32 R11, -RZ, R11.H0_H0 ;  /* 0x2000000bff0b7230 */ /* 0x000fe40000004100 */
[C---:B------:R-:W-:Y:S01]  /*9150*/  FMUL.FTZ R30, R3.reuse, R14 ;  /* 0x0000000e031e7220 */ /* 0x040fe20000410000 */
[----:B------:R-:W-:Y:S01]  /*9160*/  F2FP.F16.E4M3.UNPACK_B R9, R20 ;  /* 0x00000014ff09723e */ /* 0x000fe200020006ff */
[-C--:B------:R-:W-:Y:S01]  /*9170*/  FMUL.FTZ R10, R3, R8.reuse ;  /* 0x00000008030a7220 */ /* 0x080fe20000410000 */
[----:B------:R-:W-:Y:S02]  /*9180*/  HADD2.F32 R5, -RZ, R4.H1_H1 ;  /* 0x30000004ff057230 */ /* 0x000fe40000004100 */
        /* <DEDUP_REMOVED lines=8> */
[C---:B------:R-:W-:Y:S01]  /*9210*/  FMUL.FTZ R11, R5.reuse, R13 ;  /* 0x0000000d050b7220 */ /* 0x040fe20000410000 */
[----:B------:R-:W-:Y:S02]  /*9220*/  HADD2.F32 R3, -RZ, R0.H1_H1 ;  /* 0x30000000ff037230 */ /* 0x000fe40000004100 */
[----:B------:R-:W-:Y:S02]  /*9230*/  HADD2.F32 R8, -RZ, R8.H0_H0 ;  /* 0x20000008ff087230 */ /* 0x000fe40000004100 */
[-C--:B------:R-:W-:Y:S01]  /*9240*/  FMUL.FTZ R15, R5, R9.reuse ;  /* 0x00000009050f7220 */ /* 0x080fe20000410000 */
        /* <DEDUP_REMOVED lines=8> */
[----:B------:R-:W-:-:S02]  /*92d0*/  HADD2.F32 R4, -RZ, R12.H1_H1 ;  /* 0x3000000cff047230 */ /* 0x000fc40000004100 */
[--C-:B------:R-:W-:Y:S02]  /*92e0*/  HADD2.F32 R3, -RZ, R7.reuse.H1_H1 ;  /* 0x30000007ff037230 */ /* 0x100fe40000004100 */
[--C-:B------:R-:W-:Y:S02]  /*92f0*/  HADD2.F32 R8, -RZ, R20.reuse.H1_H1 ;  /* 0x30000014ff087230 */ /* 0x100fe40000004100 */
[----:B------:R-:W-:Y:S02]  /*9300*/  HADD2.F32 R9, -RZ, R20.H0_H0 ;  /* 0x20000014ff097230 */ /* 0x000fe40000004100 */
[C---:B------:R-:W-:Y:S01]  /*9310*/  FMUL.FTZ R13, R3.reuse, R4 ;  /* 0x00000004030d7220 */ /* 0x040fe20000410000 */
[----:B------:R-:W-:Y:S02]  /*9320*/  HADD2.F32 R0, -RZ, R6.H1_H1 ;  /* 0x30000006ff007230 */ /* 0x000fe40000004100 */
[----:B------:R-:W-:Y:S02]  /*9330*/  HADD2.F32 R5, -RZ, R12.H0_H0 ;  /* 0x2000000cff057230 */ /* 0x000fe40000004100 */
[----:B------:R-:W-:Y:S01]  /*9340*/  FMUL.FTZ R12, R3, R8 ;  /* 0x00000008030c7220 */ /* 0x000fe20000410000 */
[----:B------:R-:W-:-:S02]  /*9350*/  HADD2.F32 R7, -RZ, R7.H0_H0 ;  /* 0x20000007ff077230 */ /* 0x000fc40000004100 */
[C---:B------:R-:W-:Y:S01]  /*9360*/  FMUL.FTZ R3, R0.reuse, R9 ;  /* 0x0000000900037220 */ /* 0x040fe20000410000 */
[----:B------:R-:W-:Y:S02]  /*9370*/  HADD2.F32 R6, -RZ, R6.H0_H0 ;  /* 0x20000006ff067230 */ /* 0x000fe40000004100 */
[-C--:B------:R-:W-:Y:S01]  /*9380*/  FMUL.FTZ R0, R0, R5.reuse ;  /* 0x0000000500007220 */ /* 0x080fe20000410000 */
[C---:B------:R-:W-:Y:S01]  /*9390*/  FFMA.FTZ R12, R7.reuse, R4, -R12 ;  /* 0x00000004070c7223 */ /* 0x040fe2000001080c */
[----:B------:R-:W-:Y:S01]  /*93a0*/  FFMA.FTZ R13, R7, R8, R13 ;  /* 0x00000008070d7223 */ /* 0x000fe2000001000d */
[C---:B------:R-:W-:Y:S01]  /*93b0*/  FFMA.FTZ R5, R6.reuse, R5, -R3 ;  /* 0x0000000506057223 */ /* 0x040fe20000010803 */
[----:B------:R-:W-:Y:S01]  /*93c0*/  FFMA.FTZ R0, R6, R9, R0 ;  /* 0x0000000906007223 */ /* 0x000fe20000010000 */
[----:B------:R-:W-:Y:S02]  /*93d0*/  F2FP.SATFINITE.E4M3.F32.PACK_AB_MERGE_C R6, R29, R28, RZ ;  /* 0x0000001c1d06723e */ /* 0x000fe400048070ff */
[----:B------:R-:W-:-:S02]  /*93e0*/  F2FP.SATFINITE.E4M3.F32.PACK_AB_MERGE_C R7, R31, R30, RZ ;  /* 0x0000001e1f07723e */ /* 0x000fc400048070ff */
[----:B------:R-:W-:Y:S02]  /*93f0*/  F2FP.SATFINITE.E4M3.F32.PACK_AB_MERGE_C R4, R15, R14, RZ ;  /* 0x0000000e0f04723e */ /* 0x000fe400048070ff */
[----:B------:R-:W-:Y:S02]  /*9400*/  F2FP.SATFINITE.E4M3.F32.PACK_AB_MERGE_C R12, R13, R12, RZ ;  /* 0x0000000c0d0c723e */ /* 0x000fe400048070ff */
[----:B------:R-:W-:Y:S02]  /*9410*/  F2FP.SATFINITE.E4M3.F32.PACK_AB_MERGE_C R6, R27, R26, R6 ;  /* 0x0000001a1b06723e */ /* 0x000fe40004807006 */
[----:B------:R-:W-:Y:S02]  /*9420*/  F2FP.SATFINITE.E4M3.F32.PACK_AB_MERGE_C R7, R25, R24, R7 ;  /* 0x000000181907723e */ /* 0x000fe40004807007 */
[----:B------:R-:W-:Y:S02]  /*9430*/  F2FP.SATFINITE.E4M3.F32.PACK_AB_MERGE_C R4, R10, R11, R4 ;  /* 0x0000000b0a04723e */ /* 0x000fe40004807004 */
[----:B------:R-:W-:-:S05]  /*9440*/  F2FP.SATFINITE.E4M3.F32.PACK_AB_MERGE_C R5, R0, R5, R12 ;  /* 0x000000050005723e */ /* 0x000fca000480700c */
[----:B------:R0:W-:Y:S01]  /*9450*/  STS.128 [R21+0x12000], R4 ;  /* 0x0120000415007388 */ /* 0x0001e20000000c00 */
[----:B------:R-:W-:Y:S05]  /*9460*/  BRA `(.L_x_434) ;  /* 0x0000002000fc7947 */ /* 0x000fea0003800000 */
.L_x_428:
[----:B------:R-:W-:-:S03]  /*9470*/  UMOV UR4, 0xffffffff ;  /* 0xffffffff00047882 */ /* 0x000fc60000000000 */
[----:B------:R-:W-:Y:S05]  /*9480*/  BRA.DIV UR4, `(.L_x_439) ;  /* 0x0000011e04787947 */ /* 0x000fea000b800000 */
[----:B------:R0:W1:Y:S04]  /*9490*/  SHFL.IDX PT, R3, R28, RZ, 0x1e1f ;  /* 0x001e1fff1c037589 */ /* 0x00006800000e0000 */
[----:B------:R0:W2:Y:S04]  /*94a0*/  SHFL.IDX PT, R27, R26, RZ, 0x1e1f ;  /* 0x001e1fff1a1b7589 */ /* 0x0000a800000e0000 */
[----:B------:R0:W3:Y:S04]  /*94b0*/  SHFL.IDX PT, R0, R30, RZ, 0x1e1f ;  /* 0x001e1fff1e007589 */ /* 0x0000e800000e0000 */
[----:B------:R0:W4:Y:S02]  /*94c0*/  SHFL.IDX PT, R20, R31, RZ, 0x1e1f ;  /* 0x001e1fff1f147589 */ /* 0x00012400000e0000 */
.L_x_657:
        /* <DEDUP_REMOVED lines=12> */
[----:B------:R-:W-:Y:S02]  /*9590*/  LOP3.LUT R8, R5, 0xfffffffe, RZ, 0xc0, !PT ;  /* 0xfffffffe05087812 */ /* 0x000fe400078ec0ff */
[----:B------:R-:W-:-:S03]  /*95a0*/  CS2R R4, SRZ ;  /* 0x0000000000047805 */ /* 0x000fc6000001ff00 */
[----:B------:R-:W-:Y:S01]  /*95b0*/  IMAD.IADD R37, R9, 0x1, -R8 ;  /* 0x0000000109257824 */ /* 0x000fe200078e0a08 */
[----:B------:R-:W-:-:S04]  /*95c0*/  CS2R R8, SRZ ;  /* 0x0000000000087805 */ /* 0x000fc8000001ff00 */
[----:B------:R-:W-:Y:S01]  /*95d0*/  SHF.L.U32 R37, R37, 0x1f, RZ ;  /* 0x0000001f25257819 */ /* 0x000fe200000006ff */
[----:B------:R-:W-:Y:S06]  /*95e0*/  @P0 BRA `(.L_x_441) ;  /* 0x0000000000700947 */ /* 0x000fec0003800000 */
[----:B------:R-:W2:Y:S01]  /*95f0*/  LDL R26, [R1] ;  /* 0x00000000011a7983 */ /* 0x000ea20000100800 */
[C---:B------:R-:W-:Y:S01]  /*9600*/  VIADD R4, R16.reuse, 0x20 ;  /* 0x0000002010047836 */ /* 0x040fe20000000000 */
[----:B------:R-:W-:Y:S01]  /*9610*/  ULDC UR4, c[0x0][0x3f4] ;  /* 0x0000fd0000047ab9 */ /* 0x000fe20000000800 */
[----:B------:R-:W-:Y:S02]  /*9620*/  CS2R R28, SRZ ;  /* 0x00000000001c7805 */ /* 0x000fe4000001ff00 */
[----:B------:R-:W-:Y:S02]  /*9630*/  ISETP.GE.AND P4, PT, R16, UR4, PT ;  /* 0x0000000410007c0c */ /* 0x000fe4000bf86270 */
[----:B------:R-:W-:Y:S02]  /*9640*/  CS2R R30, SRZ ;  /* 0x00000000001e7805 */ /* 0x000fe4000001ff00 */
[----:B------:R-:W-:Y:S02]  /*9650*/  ISETP.GE.AND P5, PT, R4, UR4, PT ;  /* 0x0000000404007c0c */ /* 0x000fe4000bfa6270 */
[----:B------:R-:W-:-:S02]  /*9660*/  CS2R R12, SRZ ;  /* 0x00000000000c7805 */ /* 0x000fc4000001ff00 */
[----:B------:R-:W-:Y:S02]  /*9670*/  CS2R R14, SRZ ;  /* 0x00000000000e7805 */ /* 0x000fe4000001ff00 */
[----:B------:R-:W-:Y:S02]  /*9680*/  CS2R R8, SRZ ;  /* 0x0000000000087805 */ /* 0x000fe4000001ff00 */
[----:B------:R-:W-:Y:S02]  /*9690*/  CS2R R10, SRZ ;  /* 0x00000000000a7805 */ /* 0x000fe4000001ff00 */
[----:B------:R-:W-:Y:S02]  /*96a0*/  CS2R R6, SRZ ;  /* 0x0000000000067805 */ /* 0x000fe4000001ff00 */
[----:B------:R-:W-:Y:S02]  /*96b0*/  @!P4 SHF.R.S32.HI R5, RZ, 0x1f, R16 ;  /* 0x0000001fff05c819 */ /* 0x000fe40000011410 */
[----:B-1----:R-:W-:-:S05]  /*96c0*/  @!P4 IADD3 R38, P0, R16, R3, RZ ;  /* 0x000000031026c210 */ /* 0x002fca0007f1e0ff */
[----:B---3--:R-:W-:-:S05]  /*96d0*/  @!P4 IMAD.X R39, R0, 0x1, R5, P0 ;  /* 0x000000010027c824 */ /* 0x008fca00000e0605 */
[----:B------:R0:W5:Y:S01]  /*96e0*/  @!P4 LD.E.128 R28, desc[UR40][R38.64] ;  /* 0x00000028261cc980 */ /* 0x000162000c101d00 */
[----:B--2---:R-:W-:Y:S01]  /*96f0*/  @!P5 IMAD.SHL.U32 R4, R26, 0x10, RZ ;  /* 0x000000101a04d824 */ /* 0x004fe200078e00ff */
[----:B------:R-:W-:-:S04]  /*9700*/  @!P4 IADD3 R26, P1, R16, R27, RZ ;  /* 0x0000001b101ac210 */ /* 0x000fc80007f3e0ff */
[C---:B------:R-:W-:Y:S02]  /*9710*/  @!P5 IADD3 R32, P2, R4.reuse, R3, RZ ;  /* 0x000000030420d210 */ /* 0x040fe40007f5e0ff */
[----:B------:R-:W-:Y:S01]  /*9720*/  @!P5 IADD3 R34, P3, R4, R27, RZ ;  /* 0x0000001b0422d210 */ /* 0x000fe20007f7e0ff */
[----:B----4-:R-:W-:Y:S01]  /*9730*/  @!P4 IMAD.X R27, R20, 0x1, R5, P1 ;  /* 0x00000001141bc824 */ /* 0x010fe200008e0605 */
[----:B------:R-:W-:Y:S02]  /*9740*/  @!P5 SHF.R.S32.HI R3, RZ, 0x1f, R4 ;  /* 0x0000001fff03d819 */ /* 0x000fe40000011404 */
[----:B------:R-:W-:Y:S02]  /*9750*/  CS2R R4, SRZ ;  /* 0x0000000000047805 */ /* 0x000fe4000001ff00 */
[----:B------:R0:W5:Y:S01]  /*9760*/  @!P4 LD.E.128 R12, desc[UR40][R26.64] ;  /* 0x000000281a0cc980 */ /* 0x000162000c101d00 */
[--C-:B------:R-:W-:Y:S02]  /*9770*/  @!P5 IMAD.X R33, R0, 0x1, R3.reuse, P2 ;  /* 0x000000010021d824 */ /* 0x100fe400010e0603 */
[----:B------:R-:W-:-:S03]  /*9780*/  @!P5 IMAD.X R35, R20, 0x1, R3, P3 ;  /* 0x000000011423d824 */ /* 0x000fc600018e0603 */
[----:B------:R0:W5:Y:S04]  /*9790*/  @!P5 LD.E.128 R8, desc[UR40][R32.64] ;  /* 0x000000282008d980 */ /* 0x000168000c101d00 */
[----:B------:R0:W5:Y:S02]  /*97a0*/  @!P5 LD.E.128 R4, desc[UR40][R34.64] ;  /* 0x000000282204d980 */ /* 0x000164000c101d00 */
.L_x_441:
[----:B------:R-:W-:Y:S05]  /*97b0*/  BSYNC B1 ;  /* 0x0000000000017941 */ /* 0x000fea0003800000 */
.L_x_440:
[----:B------:R-:W1:Y:S01]  /*97c0*/  SYNCS.PHASECHK.TRANS64.TRYWAIT P0, [R18+URZ+0x19c00], R37 ;  /* 0x019c0025120075a7 */ /* 0x000e62000800017f */
[----:B---3--:R-:W-:Y:S01]  /*97d0*/  IMAD R0, R25, -0xc0, R24 ;  /* 0xffffff4019007824 */ /* 0x008fe200078e0218 */
[----:B------:R-:W-:Y:S04]  /*97e0*/  BSSY B1, `(.L_x_442) ;  /* 0x0000004000017945 */ /* 0x000fe80003800000 */
[----:B------:R-:W-:-:S04]  /*97f0*/  VIMNMX R0, R0, 0xc0, PT ;  /* 0x000000c000007848 */ /* 0x000fc80003fe0100 */
[----:B------:R-:W-:Y:S01]  /*9800*/  ISETP.GE.AND P1, PT, R155, R0, PT ;  /* 0x000000009b00720c */ /* 0x000fe20003f26270 */
[----:B-1----:R-:W-:-:S12]  /*9810*/  @!P0 BRA `(.L_x_443) ;  /* 0x0000011c00088947 */ /* 0x002fd80003800000 */
.L_x_658:
[----:B------:R-:W-:Y:S05]  /*9820*/  BSYNC B1 ;  /* 0x0000000000017941 */ /* 0x000fea0003800000 */
.L_x_442:
[----:B------:R-:W-:Y:S05]  /*9830*/  @P1 BRA `(.L_x_434) ;  /* 0x0000002000081947 */ /* 0x000fea0003800000 */
[----:B------:R3:W5:Y:S01]  /*9840*/  LDL R63, [R1+0x8] ;  /* 0x00000800013f7983 */ /* 0x0007620000100800 */
[----:B------:R-:W0:Y:S03]  /*9850*/  LDC R3, c[0x0][0x3f4] ;  /* 0x0000fd00ff037b82 */ /* 0x000e260000000800 */
[----:B------:R3:W5:Y:S04]  /*9860*/  LDL R62, [R1+0x20] ;  /* 0x00002000013e7983 */ /* 0x0007680000100800 */
[----:B------:R3:W5:Y:S01]  /*9870*/  LDL R60, [R1+0x98] ;  /* 0x00009800013c7983 */ /* 0x0007620000100800 */
[C---:B------:R-:W-:Y:S01]  /*9880*/  VIADD R0, R16.reuse, 0x20 ;  /* 0x0000002010007836 */ /* 0x040fe20000000000 */
[----:B------:R-:W-:Y:S01]  /*9890*/  BSSY B1, `(.L_x_444) ;  /* 0x00000fd000017945 */ /* 0x000fe20003800000 */
[----:B0-----:R-:W-:-:S03]  /*98a0*/  ISETP.GE.AND P0, PT, R16, R3, PT ;  /* 0x000000031000720c */ /* 0x001fc60003f06270 */
[----:B------:R-:W-:-:S10]  /*98b0*/  ISETP.GE.AND P1, PT, R0, R3, PT ;  /* 0x000000030000720c */ /* 0x000fd40003f26270 */
[----:B---3--:R-:W-:Y:S05]  /*98c0*/  @P0 BRA `(.L_x_445) ;  /* 0x0000000c00e40947 */ /* 0x008fea0003800000 */
[----:B------:R-:W0:Y:S01]  /*98d0*/  S2R R25, SR_TID.X ;  /* 0x0000000000197919 */ /* 0x000e220000002100 */
[----:B----45:R-:W-:Y:S02]  /*98e0*/  SHF.R.U32.HI R20, RZ, 0x8, R28 ;  /* 0x00000008ff147819 */ /* 0x030fe4000001161c */
[----:B------:R-:W-:Y:S02]  /*98f0*/  LOP3.LUT R0, R28, 0xff, RZ, 0xc0, !PT ;  /* 0x000000ff1c007812 */ /* 0x000fe400078ec0ff */
[----:B------:R-:W-:Y:S02]  /*9900*/  SHF.R.U32.HI R26, RZ, 0x8, R30 ;  /* 0x00000008ff1a7819 */ /* 0x000fe4000001161e */
[----:B--2---:R-:W-:Y:S02]  /*9910*/  SHF.R.U32.HI R27, RZ, 0x8, R29 ;  /* 0x00000008ff1b7819 */ /* 0x004fe4000001161d */
[----:B------:R-:W-:Y:S02]  /*9920*/  LOP3.LUT R24, R29, 0xff, RZ, 0xc0, !PT ;  /* 0x000000ff1d187812 */ /* 0x000fe400078ec0ff */
[----:B------:R-:W-:-:S02]  /*9930*/  LOP3.LUT R27, R27, 0xff, RZ, 0xc0, !PT ;  /* 0x000000ff1b1b7812 */ /* 0x000fc400078ec0ff */
[----:B------:R-:W-:Y:S02]  /*9940*/  SHF.R.U32.HI R45, RZ, 0x8, R15 ;  /* 0x00000008ff2d7819 */ /* 0x000fe4000001160f */
[----:B------:R-:W-:Y:S02]  /*9950*/  PRMT R38, R27, 0x7604, R24 ;  /* 0x000076041b267816 */ /* 0x000fe40000000018 */
[----:B------:R-:W-:Y:S02]  /*9960*/  LOP3.LUT R24, R31, 0xff, RZ, 0xc0, !PT ;  /* 0x000000ff1f187812 */ /* 0x000fe400078ec0ff */
[----:B------:R-:W-:Y:S02]  /*9970*/  SHF.R.U32.HI R40, RZ, 0x8, R13 ;  /* 0x00000008ff287819 */ /* 0x000fe4000001160d */
[----:B------:R-:W-:Y:S02]  /*9980*/  SHF.R.U32.HI R43, RZ, 0x8, R14 ;  /* 0x00000008ff2b7819 */ /* 0x000fe4000001160e */
[----:B------:R-:W-:-:S02]  /*9990*/  LOP3.LUT R44, R15, 0xff, RZ, 0xc0, !PT ;  /* 0x000000ff0f2c7812 */ /* 0x000fc400078ec0ff */
[----:B------:R-:W-:Y:S02]  /*99a0*/  LOP3.LUT R45, R45, 0xff, RZ, 0xc0, !PT ;  /* 0x000000ff2d2d7812 */ /* 0x000fe400078ec0ff */
[----:B------:R-:W-:Y:S02]  /*99b0*/  LOP3.LUT R39, R13, 0xff, RZ, 0xc0, !PT ;  /* 0x000000ff0d277812 */ /* 0x000fe400078ec0ff */
[----:B------:R-:W-:Y:S02]  /*99c0*/  LOP3.LUT R40, R40, 0xff, RZ, 0xc0, !PT ;  /* 0x000000ff28287812 */ /* 0x000fe400078ec0ff */
[----:B------:R-:W-:Y:S01]  /*99d0*/  LOP3.LUT R42, R14, 0xff, RZ, 0xc0, !PT ;  /* 0x000000ff0e2a7812 */ /* 0x000fe200078ec0ff */
[----:B0-----:R-:W-:Y:S01]  /*99e0*/  VIADD R33, R25, 0xffffff80 ;  /* 0xffffff8019217836 */ /* 0x001fe20000000000 */
[----:B------:R-:W-:Y:S02]  /*99f0*/  LOP3.LUT R25, R20, 0xff, RZ, 0xc0, !PT ;  /* 0x000000ff14197812 */ /* 0x000fe400078ec0ff */
[----:B------:R-:W-:-:S02]  /*9a00*/  LOP3.LUT R20, R30, 0xff, RZ, 0xc0, !PT ;  /* 0x000000ff1e147812 */ /* 0x000fc400078ec0ff */
[----:B------:R-:W-:Y:S02]  /*9a10*/  LEA.HI R32, R33, R33, RZ, 0x1 ;  /* 0x0000002121207211 */ /* 0x000fe400078f08ff */
[----:B-1----:R-:W-:Y:S02]  /*9a20*/  PRMT R37, R25, 0x7604, R0 ;  /* 0x0000760419257816 */ /* 0x002fe40000000000 */
[----:B------:R-:W-:Y:S02]  /*9a30*/  LOP3.LUT R32, R32, 0xfffffffe, RZ, 0xc0, !PT ;  /* 0xfffffffe20207812 */ /* 0x000fe400078ec0ff */
[----:B------:R-:W-:Y:S02]  /*9a40*/  SHF.R.U32.HI R25, RZ, 0x8, R31 ;  /* 0x00000008ff197819 */ /* 0x000fe4000001161f */
[----:B------:R-:W-:Y:S01]  /*9a50*/  LOP3.LUT R43, R43, 0xff, RZ, 0xc0, !PT ;  /* 0x000000ff2b2b7812 */ /* 0x000fe200078ec0ff */
[----:B------:R-:W-:Y:S01]  /*9a60*/  IMAD.IADD R32, R33, 0x1, -R32 ;  /* 0x0000000121207824 */ /* 0x000fe200078e0a20 */
[----:B------:R-:W-:-:S02]  /*9a70*/  LOP3.LUT R33, R26, 0xff, RZ, 0xc0, !PT ;  /* 0x000000ff1a217812 */ /* 0x000fc400078ec0ff */
[----:B------:R-:W-:Y:S02]  /*9a80*/  SHF.R.U32.HI R26, RZ, 0x8, R12 ;  /* 0x00000008ff1a7819 */ /* 0x000fe4000001160c */
[----:B------:R-:W-:Y:S02]  /*9a90*/  LEA.HI R0, R3, R32, RZ, 0x1c ;  /* 0x0000002003007211 */ /* 0x000fe400078fe0ff */
[----:B------:R-:W-:Y:S02]  /*9aa0*/  PRMT R41, R33, 0x7604, R20 ;  /* 0x0000760421297816 */ /* 0x000fe40000000014 */
[C---:B------:R-:W-:Y:S01]  /*9ab0*/  LEA.HI R20, R0.reuse, R0, RZ, 0x1 ;  /* 0x0000000000147211 */ /* 0x040fe200078f08ff */
[----:B------:R-:W-:Y:S01]  /*9ac0*/  IMAD.SHL.U32 R0, R0, 0x10, RZ ;  /* 0x0000001000007824 */ /* 0x000fe200078e00ff */
[----:B------:R-:W-:Y:S02]  /*9ad0*/  LOP3.LUT R25, R25, 0xff, RZ, 0xc0, !PT ;  /* 0x000000ff19197812 */ /* 0x000fe400078ec0ff */
[----:B------:R-:W-:-:S02]  /*9ae0*/  SHF.R.S32.HI R20, RZ, 0x1, R20 ;  /* 0x00000001ff147819 */ /* 0x000fc40000011414 */
[----:B------:R-:W-:Y:S02]  /*9af0*/  LOP3.LUT R0, R63, 0x10, R0, 0xf8, !PT ;  /* 0x000000103f007812 */ /* 0x000fe400078ef800 */
[----:B------:R-:W-:Y:S01]  /*9b00*/  LOP3.LUT R32, R12, 0xff, RZ, 0xc0, !PT ;  /* 0x000000ff0c207812 */ /* 0x000fe200078ec0ff */
[----:B------:R-:W-:Y:S01]  /*9b10*/  IMAD R33, R20, 0x1800, R62 ;  /* 0x0000180014217824 */ /* 0x000fe200078e023e */
[----:B------:R-:W-:Y:S02]  /*9b20*/  LOP3.LUT R0, R0, R60, RZ, 0x3c, !PT ;  /* 0x0000003c00007212 */ /* 0x000fe400078e3cff */
[----:B------:R-:W-:Y:S02]  /*9b30*/  LOP3.LUT R35, R26, 0xff, RZ, 0xc0, !PT ;  /* 0x000000ff1a237812 */ /* 0x000fe400078ec0ff */
[----:B------:R-:W-:Y:S02]  /*9b40*/  IADD3 R0, R18, R33, R0 ;  /* 0x0000002112007210 */ /* 0x000fe40007ffe000 */
[----:B------:R-:W-:-:S02]  /*9b50*/  PRMT R20, R25, 0x7604, R24 ;  /* 0x0000760419147816 */ /* 0x000fc40000000018 */
[----:B------:R-:W0:Y:S01]  /*9b60*/  LDS.128 R24, [R21+0xf000] ;  /* 0x00f0000015187984 */ /* 0x000e220000000c00 */
[----:B------:R-:W-:Y:S02]  /*9b70*/  PRMT R47, R35, 0x7604, R32 ;  /* 0x00007604232f7816 */ /* 0x000fe40000000020 */
[----:B------:R-:W-:Y:S01]  /*9b80*/  PRMT R44, R45, 0x7604, R44 ;  /* 0x000076042d2c7816 */ /* 0x000fe2000000002c */
[----:B------:R-:W1:Y:S01]  /*9b90*/  LDS.128 R32, [R0+0xf000] ;  /* 0x00f0000000207984 */ /* 0x000e620000000c00 */
[----:B------:R-:W-:Y:S02]  /*9ba0*/  PRMT R40, R40, 0x7604, R39 ;  /* 0x0000760428287816 */ /* 0x000fe40000000027 */
[----:B------:R-:W-:Y:S02]  /*9bb0*/  SHF.R.U32.HI R45, RZ, 0x10, R13 ;  /* 0x00000010ff2d7819 */ /* 0x000fe4000001160d */
[----:B------:R-:W-:Y:S02]  /*9bc0*/  SHF.R.U32.HI R39, RZ, 0x10, R29 ;  /* 0x00000010ff277819 */ /* 0x000fe4000001161d */
[----:B------:R-:W-:Y:S01]  /*9bd0*/  PRMT R51, R43, 0x7604, R42 ;  /* 0x000076042b337816 */ /* 0x000fe2000000002a */
[----:B------:R-:W-:Y:S01]  /*9be0*/  IMAD.U32 R45, R45, 0x10000, RZ ;  /* 0x000100002d2d7824 */ /* 0x000fe200078e00ff */
[----:B------:R-:W-:Y:S01]  /*9bf0*/  SHF.R.U32.HI R43, RZ, 0x10, R31 ;  /* 0x00000010ff2b7819 */ /* 0x000fe2000001161f */
[----:B------:R-:W-:Y:S01]  /*9c00*/  IMAD.U32 R39, R39, 0x10000, RZ ;  /* 0x0001000027277824 */ /* 0x000fe200078e00ff */
[----:B------:R-:W-:-:S02]  /*9c10*/  LOP3.LUT R37, R37, 0xff0000, R28, 0xf8, !PT ;  /* 0x00ff000025257812 */ /* 0x000fc400078ef81c */
[----:B------:R-:W-:Y:S01]  /*9c20*/  LOP3.LUT R49, R40, 0xff0000, R45, 0xf8, !PT ;  /* 0x00ff000028317812 */ /* 0x000fe200078ef82d */
[----:B------:R-:W-:Y:S01]  /*9c30*/  IMAD.U32 R43, R43, 0x10000, RZ ;  /* 0x000100002b2b7824 */ /* 0x000fe200078e00ff */
[----:B------:R-:W-:Y:S02]  /*9c40*/  LOP3.LUT R39, R38, 0xff0000, R39, 0xf8, !PT ;  /* 0x00ff000026277812 */ /* 0x000fe400078ef827 */
[----:B------:R-:W-:Y:S02]  /*9c50*/  LOP3.LUT R41, R41, 0xff0000, R30, 0xf8, !PT ;  /* 0x00ff000029297812 */ /* 0x000fe400078ef81e */
[----:B------:R-:W-:Y:S02]  /*9c60*/  LOP3.LUT R43, R20, 0xff0000, R43, 0xf8, !PT ;  /* 0x00ff0000142b7812 */ /* 0x000fe400078ef82b */
[----:B------:R-:W-:Y:S02]  /*9c70*/  LOP3.LUT R49, R49, 0xff000000, R13, 0xf8, !PT ;  /* 0xff00000031317812 */ /* 0x000fe400078ef80d */
[----:B------:R-:W-:-:S02]  /*9c80*/  LOP3.LUT R45, R39, 0xff000000, R29, 0xf8, !PT ;  /* 0xff000000272d7812 */ /* 0x000fc400078ef81d */
[----:B------:R-:W-:Y:S02]  /*9c90*/  LOP3.LUT R28, R37, 0xff000000, R28, 0xf8, !PT ;  /* 0xff000000251c7812 */ /* 0x000fe400078ef81c */
[----:B------:R-:W-:Y:S02]  /*9ca0*/  LOP3.LUT R42, R43, 0xff000000, R31, 0xf8, !PT ;  /* 0xff0000002b2a7812 */ /* 0x000fe400078ef81f */
[----:B------:R-:W-:Y:S02]  /*9cb0*/  SHF.R.U32.HI R53, RZ, 0x10, R15 ;  /* 0x00000010ff357819 */ /* 0x000fe4000001160f */
[----:B------:R-:W-:Y:S02]  /*9cc0*/  LOP3.LUT R37, R47, 0xff0000, R12, 0xf8, !PT ;  /* 0x00ff00002f257812 */ /* 0x000fe400078ef80c */
[----:B------:R-:W-:Y:S01]  /*9cd0*/  LOP3.LUT R20, R41, 0xff000000, R30, 0xf8, !PT ;  /* 0xff00000029147812 */ /* 0x000fe200078ef81e */
[----:B------:R-:W-:Y:S01]  /*9ce0*/  IMAD.U32 R53, R53, 0x10000, RZ ;  /* 0x0001000035357824 */ /* 0x000fe200078e00ff */
[----:B------:R-:W-:-:S02]  /*9cf0*/  LOP3.LUT R51, R51, 0xff0000, R14, 0xf8, !PT ;  /* 0x00ff000033337812 */ /* 0x000fc400078ef80e */
[-C--:B0-----:R-:W-:Y:S02]  /*9d00*/  F2FP.F16.E4M3.UNPACK_B R43, R27.reuse ;  /* 0x0000001bff2b723e */ /* 0x081fe400020006ff */
[----:B------:R-:W-:Y:S02]  /*9d10*/  F2FP.F16.E4M3.UNPACK_B R46, R27.H1 ;  /* 0x0000001bff2e723e */ /* 0x000fe400030006ff */
[-C--:B------:R-:W-:Y:S02]  /*9d20*/  F2FP.F16.E4M3.UNPACK_B R27, R24.reuse ;  /* 0x00000018ff1b723e */ /* 0x080fe400020006ff */
[----:B------:R-:W-:Y:S02]  /*9d30*/  F2FP.F16.E4M3.UNPACK_B R39, R24.H1 ;  /* 0x00000018ff27723e */ /* 0x000fe400030006ff */
[----:B------:R-:W-:Y:S02]  /*9d40*/  F2FP.F16.E4M3.UNPACK_B R48, R49 ;  /* 0x00000031ff30723e */ /* 0x000fe400020006ff */
[----:B-1----:R-:W-:-:S02]  /*9d50*/  F2FP.F16.E4M3.UNPACK_B R30, R33 ;  /* 0x00000021ff1e723e */ /* 0x002fc400020006ff */
[----:B------:R-:W-:Y:S01]  /*9d60*/  F2FP.F16.E4M3.UNPACK_B R24, R45 ;  /* 0x0000002dff18723e */ /* 0x000fe200020006ff */
[----:B------:R-:W-:Y:S01]  /*9d70*/  HADD2.F32 R50, -RZ, R48.H0_H0 ;  /* 0x20000030ff327230 */ /* 0x000fe20000004100 */
[----:B------:R-:W-:Y:S02]  /*9d80*/  LOP3.LUT R37, R37, 0xff000000, R12, 0xf8, !PT ;  /* 0xff00000025257812 */ /* 0x000fe400078ef80c */
[----:B------:R-:W-:Y:S01]  /*9d90*/  LOP3.LUT R12, R51, 0xff000000, R14, 0xf8, !PT ;  /* 0xff000000330c7812 */ /* 0x000fe200078ef80e */
[----:B------:R-:W-:Y:S01]  /*9da0*/  HADD2.F32 R14, -RZ, R30.H0_H0 ;  /* 0x2000001eff0e7230 */ /* 0x000fe20000004100 */
[-C--:B------:R-:W-:Y:S01]  /*9db0*/  F2FP.F16.E4M3.UNPACK_B R29, R25.reuse ;  /* 0x00000019ff1d723e */ /* 0x080fe200020006ff */
[----:B------:R-:W-:Y:S01]  /*9dc0*/  HADD2.F32 R31, -RZ, R24.H0_H0 ;  /* 0x20000018ff1f7230 */ /* 0x000fe20000004100 */
[----:B------:R-:W-:Y:S01]  /*9dd0*/  F2FP.F16.E4M3.UNPACK_B R38, R25.H1 ;  /* 0x00000019ff26723e */ /* 0x000fe200030006ff */
[----:B------:R-:W-:Y:S01]  /*9de0*/  HADD2.F32 R51, -RZ, R48.H1_H1 ;  /* 0x30000030ff337230 */ /* 0x000fe20000004100 */
[----:B------:R-:W-:Y:S01]  /*9df0*/  F2FP.F16.E4M3.UNPACK_B R40, R33.H1 ;  /* 0x00000021ff28723e */ /* 0x000fe200030006ff */
[----:B------:R-:W-:Y:S01]  /*9e00*/  HADD2.F32 R25, -RZ, R29.H0_H0 ;  /* 0x2000001dff197230 */ /* 0x000fe20000004100 */
[----:B------:R-:W-:Y:S01]  /*9e10*/  LOP3.LUT R53, R44, 0xff0000, R53, 0xf8, !PT ;  /* 0x00ff00002c357812 */ /* 0x000fe200078ef835 */
[----:B------:R-:W-:Y:S01]  /*9e20*/  HADD2.F32 R30, -RZ, R30.H1_H1 ;  /* 0x3000001eff1e7230 */ /* 0x000fe20000004100 */
[----:B------:R-:W-:-:S02]  /*9e30*/  F2FP.F16.E4M3.UNPACK_B R33, R32 ;  /* 0x00000020ff21723e */ /* 0x000fc400020006ff */
[----:B------:R-:W-:Y:S01]  /*9e40*/  F2FP.F16.E4M3.UNPACK_B R41, R32.H1 ;  /* 0x00000020ff29723e */ /* 0x000fe200030006ff */
[-C--:B------:R-:W-:Y:S01]  /*9e50*/  FMUL.FTZ R32, R14, R50.reuse ;  /* 0x000000320e207220 */ /* 0x080fe20000410000 */
[----:B------:R-:W-:Y:S01]  /*9e60*/  F2FP.F16.E4M3.UNPACK_B R44, R35 ;  /* 0x00000023ff2c723e */ /* 0x000fe200020006ff */
[----:B------:R-:W-:Y:S01]  /*9e70*/  FMUL.FTZ R55, R30, R51 ;  /* 0x000000331e377220 */ /* 0x000fe20000410000 */
[----:B------:R-:W-:Y:S01]  /*9e80*/  F2FP.F16.E4M3.UNPACK_B R47, R35.H1 ;  /* 0x00000023ff2f723e */ /* 0x000fe200030006ff */
[----:B------:R-:W-:Y:S01]  /*9e90*/  FMUL.FTZ R35, R14, R31 ;  /* 0x0000001f0e237220 */ /* 0x000fe20000410000 */
[----:B------:R-:W-:Y:S01]  /*9ea0*/  F2FP.F16.E4M3.UNPACK_B R49, R49.H1 ;  /* 0x00000031ff31723e */ /* 0x000fe200030006ff */
[C---:B------:R-:W-:Y:S01]  /*9eb0*/  FFMA.FTZ R14, R25.reuse, R31, -R32 ;  /* 0x0000001f190e7223 */ /* 0x040fe20000010820 */
[----:B------:R-:W-:Y:S01]  /*9ec0*/  F2FP.F16.E4M3.UNPACK_B R45, R45.H1 ;  /* 0x0000002dff2d723e */ /* 0x000fe200030006ff */
[----:B------:R-:W-:Y:S01]  /*9ed0*/  FFMA.FTZ R25, R25, R50, R35 ;  /* 0x0000003219197223 */ /* 0x000fe20000010023 */
[----:B------:R-:W-:Y:S01]  /*9ee0*/  HADD2.F32 R35, -RZ, R24.H1_H1 ;  /* 0x30000018ff237230 */ /* 0x000fe20000004100 */
[----:B------:R-:W-:Y:S01]  /*9ef0*/  LOP3.LUT R53, R53, 0xff000000, R15, 0xf8, !PT ;  /* 0xff00000035357812 */ /* 0x000fe200078ef80f */
[----:B------:R-:W-:Y:S01]  /*9f00*/  HADD2.F32 R24, -RZ, R29.H1_H1 ;  /* 0x3000001dff187230 */ /* 0x000fe20000004100 */
[----:B------:R-:W-:Y:S01]  /*9f10*/  F2FP.F16.E4M3.UNPACK_B R15, R34 ;  /* 0x00000022ff0f723e */ /* 0x000fe200020006ff */
[----:B------:R-:W-:-:S02]  /*9f20*/  HADD2.F32 R48, -RZ, R49.H0_H0 ;  /* 0x20000031ff307230 */ /* 0x000fc40000004100 */
[-C--:B------:R-:W-:Y:S01]  /*9f30*/  FMUL.FTZ R30, R30, R35.reuse ;  /* 0x000000231e1e7220 */ /* 0x080fe20000410000 */
[----:B------:R-:W-:Y:S01]  /*9f40*/  HADD2.F32 R29, -RZ, R40.H0_H0 ;  /* 0x20000028ff1d7230 */ /* 0x000fe20000004100 */
[----:B------:R-:W-:Y:S01]  /*9f50*/  F2FP.F16.E4M3.UNPACK_B R34, R34.H1 ;  /* 0x00000022ff22723e */ /* 0x000fe200030006ff */
[----:B------:R-:W-:Y:S01]  /*9f60*/  HADD2.F32 R32, -RZ, R45.H0_H0 ;  /* 0x2000002dff207230 */ /* 0x000fe20000004100 */
[----:B------:R-:W-:Y:S01]  /*9f70*/  F2FP.F16.E4M3.UNPACK_B R13, R26 ;  /* 0x0000001aff0d723e */ /* 0x000fe200020006ff */
[----:B------:R-:W-:Y:S02]  /*9f80*/  HADD2.F32 R31, -RZ, R38.H0_H0 ;  /* 0x20000026ff1f7230 */ /* 0x000fe40000004100 */
[C---:B------:R-:W-:Y:S01]  /*9f90*/  FMUL.FTZ R50, R29.reuse, R48 ;  /* 0x000000301d327220 */ /* 0x040fe20000410000 */
[----:B------:R-:W-:Y:S02]  /*9fa0*/  HADD2.F32 R40, -RZ, R40.H1_H1 ;  /* 0x30000028ff287230 */ /* 0x000fe40000004100 */
[-C--:B------:R-:W-:Y:S01]  /*9fb0*/  FMUL.FTZ R57, R29, R32.reuse ;  /* 0x000000201d397220 */ /* 0x080fe20000410000 */
[C---:B------:R-:W-:Y:S01]  /*9fc0*/  FFMA.FTZ R29, R24.reuse, R35, -R55 ;  /* 0x00000023181d7223 */ /* 0x040fe20000010837 */
[----:B------:R-:W-:Y:S01]  /*9fd0*/  FFMA.FTZ R24, R24, R51, R30 ;  /* 0x0000003318187223 */ /* 0x000fe2000001001e */
[C---:B------:R-:W-:Y:S01]  /*9fe0*/  FFMA.FTZ R30, R31.reuse, R32, -R50 ;  /* 0x000000201f1e7223 */ /* 0x040fe20000010832 */
[----:B------:R-:W-:Y:S01]  /*9ff0*/  F2FP.F16.E4M3.UNPACK_B R50, R53 ;  /* 0x00000035ff32723e */ /* 0x000fe200020006ff */
[----:B------:R-:W-:Y:S01]  /*a000*/  FFMA.FTZ R31, R31, R48, R57 ;  /* 0x000000301f1f7223 */ /* 0x000fe20000010039 */
[----:B------:R-:W-:Y:S01]  /*a010*/  F2FP.F16.E4M3.UNPACK_B R48, R42 ;  /* 0x0000002aff30723e */ /* 0x000fe200020006ff */
[----:B------:R-:W-:Y:S01]  /*a020*/  HADD2.F32 R51, -RZ, R49.H1_H1 ;  /* 0x30000031ff337230 */ /* 0x000fe20000004100 */
[----:B------:R-:W-:Y:S01]  /*a030*/  F2FP.F16.E4M3.UNPACK_B R26, R26.H1 ;  /* 0x0000001aff1a723e */ /* 0x000fe200030006ff */
[----:B------:R-:W-:-:S02]  /*a040*/  HADD2.F32 R45, -RZ, R45.H1_H1 ;  /* 0x3000002dff2d7230 */ /* 0x000fc40000004100 */
[----:B------:R-:W-:Y:S02]  /*a050*/  HADD2.F32 R52, -RZ, R50.H0_H0 ;  /* 0x20000032ff347230 */ /* 0x000fe40000004100 */
[C---:B------:R-:W-:Y:S01]  /*a060*/  FMUL.FTZ R55, R40.reuse, R51 ;  /* 0x0000003328377220 */ /* 0x040fe20000410000 */
[----:B------:R-:W-:Y:S02]  /*a070*/  HADD2.F32 R35, -RZ, R44.H0_H0 ;  /* 0x2000002cff237230 */ /* 0x000fe40000004100 */
[----:B------:R-:W-:Y:S01]  /*a080*/  FMUL.FTZ R40, R40, R45 ;  /* 0x0000002d28287220 */ /* 0x000fe20000410000 */
[----:B------:R-:W-:Y:S02]  /*a090*/  HADD2.F32 R49, -RZ, R48.H0_H0 ;  /* 0x20000030ff317230 */ /* 0x000fe40000004100 */
[----:B------:R-:W-:Y:S02]  /*a0a0*/  HADD2.F32 R38, -RZ, R38.H1_H1 ;  /* 0x30000026ff267230 */ /* 0x000fe40000004100 */
[----:B------:R-:W-:Y:S01]  /*a0b0*/  FMUL.FTZ R57, R35, R52 ;  /* 0x0000003423397220 */ /* 0x000fe20000410000 */
[----:B------:R-:W-:-:S02]  /*a0c0*/  HADD2.F32 R32, -RZ, R43.H0_H0 ;  /* 0x2000002bff207230 */ /* 0x000fc40000004100 */
[----:B------:R-:W-:Y:S01]  /*a0d0*/  FMUL.FTZ R59, R35, R49 ;  /* 0x00000031233b7220 */ /* 0x000fe20000410000 */
[----:B------:R-:W-:Y:S02]  /*a0e0*/  HADD2.F32 R43, -RZ, R43.H1_H1 ;  /* 0x3000002bff2b7230 */ /* 0x000fe40000004100 */
[C---:B------:R-:W-:Y:S01]  /*a0f0*/  FFMA.FTZ R35, R38.reuse, R45, -R55 ;  /* 0x0000002d26237223 */ /* 0x040fe20000010837 */
[----:B------:R-:W-:Y:S01]  /*a100*/  FFMA.FTZ R40, R38, R51, R40 ;  /* 0x0000003326287223 */ /* 0x000fe20000010028 */
[C---:B------:R-:W-:Y:S01]  /*a110*/  FFMA.FTZ R38, R32.reuse, R49, -R57 ;  /* 0x0000003120267223 */ /* 0x040fe20000010839 */
[----:B------:R-:W-:Y:S01]  /*a120*/  HADD2.F32 R49, -RZ, R48.H1_H1 ;  /* 0x30000030ff317230 */ /* 0x000fe20000004100 */
[----:B------:R-:W-:Y:S01]  /*a130*/  F2FP.F16.E4M3.UNPACK_B R51, R53.H1 ;  /* 0x00000035ff33723e */ /* 0x000fe200030006ff */
[----:B------:R-:W-:Y:S01]  /*a140*/  FFMA.FTZ R32, R32, R52, R59 ;  /* 0x0000003420207223 */ /* 0x000fe2000001003b */
[----:B------:R-:W-:Y:S01]  /*a150*/  F2FP.F16.E4M3.UNPACK_B R48, R42.H1 ;  /* 0x0000002aff30723e */ /* 0x000fe200030006ff */
[----:B------:R-:W-:Y:S01]  /*a160*/  HADD2.F32 R52, -RZ, R50.H1_H1 ;  /* 0x30000032ff347230 */ /* 0x000fe20000004100 */
[----:B------:R-:W-:Y:S01]  /*a170*/  F2FP.SATFINITE.E4M3.F32.PACK_AB_MERGE_C R31, R40, R31, RZ ;  /* 0x0000001f281f723e */ /* 0x000fe200048070ff */
[----:B------:R-:W-:-:S02]  /*a180*/  HADD2.F32 R53, -RZ, R51.H0_H0 ;  /* 0x20000033ff357230 */ /* 0x000fc40000004100 */
[----:B------:R-:W-:Y:S01]  /*a190*/  HADD2.F32 R45, -RZ, R47.H0_H0 ;  /* 0x2000002fff2d7230 */ /* 0x000fe20000004100 */
[----:B------:R-:W-:Y:S01]  /*a1a0*/  F2FP.SATFINITE.E4M3.F32.PACK_AB_MERGE_C R25, R24, R25, R31 ;  /* 0x000000191819723e */ /* 0x000fe2000480701f */
[----:B------:R-:W-:Y:S02]  /*a1b0*/  HADD2.F32 R50, -RZ, R48.H0_H0 ;  /* 0x20000030ff327230 */ /* 0x000fe40000004100 */
[----:B------:R-:W-:Y:S02]  /*a1c0*/  HADD2.F32 R42, -RZ, R44.H1_H1 ;  /* 0x3000002cff2a7230 */ /* 0x000fe40000004100 */
[C---:B------:R-:W-:Y:S01]  /*a1d0*/  FMUL.FTZ R57, R45.reuse, R53 ;  /* 0x000000352d397220 */ /* 0x040fe20000410000 */
[--C-:B------:R-:W-:Y:S02]  /*a1e0*/  HADD2.F32 R44, -RZ, R46.reuse.H0_H0 ;  /* 0x2000002eff2c7230 */ /* 0x100fe40000004100 */
[----:B------:R-:W-:Y:S01]  /*a1f0*/  FMUL.FTZ R56, R45, R50 ;  /* 0x000000322d387220 */ /* 0x000fe20000410000 */
[----:B------:R-:W-:-:S02]  /*a200*/  HADD2.F32 R46, -RZ, R46.H1_H1 ;  /* 0x3000002eff2e7230 */ /* 0x000fc40000004100 */
[C---:B------:R-:W-:Y:S01]  /*a210*/  FMUL.FTZ R54, R42.reuse, R52 ;  /* 0x000000342a367220 */ /* 0x040fe20000410000 */
[----:B------:R-:W-:Y:S01]  /*a220*/  FMUL.FTZ R55, R42, R49 ;  /* 0x000000312a377220 */ /* 0x000fe20000410000 */
[C---:B------:R-:W-:Y:S01]  /*a230*/  FFMA.FTZ R42, R44.reuse, R50, -R57 ;  /* 0x000000322c2a7223 */ /* 0x040fe20000010839 */
[----:B------:R-:W-:Y:S01]  /*a240*/  FFMA.FTZ R44, R44, R53, R56 ;  /* 0x000000352c2c7223 */ /* 0x000fe20000010038 */
[C---:B------:R-:W-:Y:S01]  /*a250*/  FFMA.FTZ R45, R43.reuse, R49, -R54 ;  /* 0x000000312b2d7223 */ /* 0x040fe20000010836 */
[----:B------:R-:W-:Y:S01]  /*a260*/  F2FP.F16.E4M3.UNPACK_B R53, R37.H1 ;  /* 0x00000025ff35723e */ /* 0x000fe200030006ff */
[----:B------:R-:W-:Y:S01]  /*a270*/  FFMA.FTZ R43, R43, R52, R55 ;  /* 0x000000342b2b7223 */ /* 0x000fe20000010037 */
[----:B------:R-:W-:Y:S01]  /*a280*/  F2FP.F16.E4M3.UNPACK_B R50, R28.H1 ;  /* 0x0000001cff32723e */ /* 0x000fe200030006ff */
[----:B------:R-:W-:Y:S02]  /*a290*/  HADD2.F32 R55, -RZ, R51.H1_H1 ;  /* 0x30000033ff377230 */ /* 0x000fe40000004100 */
[----:B------:R-:W-:-:S02]  /*a2a0*/  HADD2.F32 R49, -RZ, R47.H1_H1 ;  /* 0x3000002fff317230 */ /* 0x000fc40000004100 */
[----:B------:R-:W-:Y:S02]  /*a2b0*/  HADD2.F32 R54, -RZ, R53.H0_H0 ;  /* 0x20000035ff367230 */ /* 0x000fe40000004100 */
        /* <DEDUP_REMOVED lines=8> */
[-C--:B------:R-:W-:Y:S01]  /*a340*/  FMUL.FTZ R56, R49, R52.reuse ;  /* 0x0000003431387220 */ /* 0x080fe20000410000 */
[C---:B------:R-:W-:Y:S01]  /*a350*/  FFMA.FTZ R47, R46.reuse, R52, -R61 ;  /* 0x000000342e2f7223 */ /* 0x040fe2000001083d */
[----:B------:R-:W-:Y:S01]  /*a360*/  HADD2.F32 R52, -RZ, R53.H1_H1 ;  /* 0x30000035ff347230 */ /* 0x000fe20000004100 */
[----:B------:R-:W-:Y:S01]  /*a370*/  F2FP.F16.E4M3.UNPACK_B R53, R37 ;  /* 0x00000025ff35723e */ /* 0x000fe200020006ff */
[----:B------:R-:W-:Y:S02]  /*a380*/  HADD2.F32 R50, -RZ, R50.H1_H1 ;  /* 0x30000032ff327230 */ /* 0x000fe40000004100 */
[----:B------:R-:W-:Y:S01]  /*a390*/  FFMA.FTZ R49, R46, R55, R56 ;  /* 0x000000372e317223 */ /* 0x000fe20000010038 */
[----:B------:R-:W-:-:S02]  /*a3a0*/  HADD2.F32 R39, -RZ, R39.H1_H1 ;  /* 0x30000027ff277230 */ /* 0x000fc40000004100 */
[C---:B------:R-:W-:Y:S01]  /*a3b0*/  FFMA.FTZ R46, R48.reuse, R51, -R57 ;  /* 0x00000033302e7223 */ /* 0x040fe20000010839 */
[C---:B------:R-:W-:Y:S01]  /*a3c0*/  FMUL.FTZ R56, R41.reuse, R52 ;  /* 0x0000003429387220 */ /* 0x040fe20000410000 */
[----:B------:R-:W-:Y:S01]  /*a3d0*/  F2FP.F16.E4M3.UNPACK_B R51, R28 ;  /* 0x0000001cff33723e */ /* 0x000fe200020006ff */
[----:B------:R-:W-:Y:S01]  /*a3e0*/  FMUL.FTZ R41, R41, R50 ;  /* 0x0000003229297220 */ /* 0x000fe20000410000 */
[----:B------:R-:W-:Y:S01]  /*a3f0*/  FFMA.FTZ R48, R48, R54, R59 ;  /* 0x0000003630307223 */ /* 0x000fe2000001003b */
[C---:B------:R-:W-:Y:S01]  /*a400*/  FFMA.FTZ R37, R39.reuse, R50, -R56 ;  /* 0x0000003227257223 */ /* 0x040fe20000010838 */
[----:B------:R-:W-:Y:S02]  /*a410*/  HADD2.F32 R54, -RZ, R53.H0_H0 ;  /* 0x20000035ff367230 */ /* 0x000fe40000004100 */
[----:B------:R-:W-:Y:S01]  /*a420*/  FFMA.FTZ R39, R39, R52, R41 ;  /* 0x0000003427277223 */ /* 0x000fe20000010029 */
[----:B------:R-:W-:Y:S01]  /*a430*/  HADD2.F32 R28, -RZ, R33.H0_H0 ;  /* 0x20000021ff1c7230 */ /* 0x000fe20000004100 */
[-C--:B------:R-:W-:Y:S01]  /*a440*/  F2FP.F16.E4M3.UNPACK_B R55, R12.reuse.H1 ;  /* 0x0000000cff37723e */ /* 0x080fe200030006ff */
[----:B------:R-:W-:Y:S01]  /*a450*/  HADD2.F32 R52, -RZ, R51.H0_H0 ;  /* 0x20000033ff347230 */ /* 0x000fe20000004100 */
[----:B------:R-:W-:Y:S01]  /*a460*/  F2FP.F16.E4M3.UNPACK_B R12, R12 ;  /* 0x0000000cff0c723e */ /* 0x000fe200020006ff */
[----:B------:R-:W-:-:S02]  /*a470*/  HADD2.F32 R41, -RZ, R27.H0_H0 ;  /* 0x2000001bff297230 */ /* 0x000fc40000004100 */
[C---:B------:R-:W-:Y:S01]  /*a480*/  FMUL.FTZ R56, R28.reuse, R54 ;  /* 0x000000361c387220 */ /* 0x040fe20000410000 */
[----:B------:R-:W-:Y:S02]  /*a490*/  HADD2.F32 R53, -RZ, R53.H1_H1 ;  /* 0x30000035ff357230 */ /* 0x000fe40000004100 */
[-C--:B------:R-:W-:Y:S01]  /*a4a0*/  FMUL.FTZ R58, R28, R52.reuse ;  /* 0x000000341c3a7220 */ /* 0x080fe20000410000 */
[----:B------:R-:W-:Y:S02]  /*a4b0*/  HADD2.F32 R50, -RZ, R33.H1_H1 ;  /* 0x30000021ff327230 */ /* 0x000fe40000004100 */
[C---:B------:R-:W-:Y:S01]  /*a4c0*/  FFMA.FTZ R28, R41.reuse, R52, -R56 ;  /* 0x00000034291c7223 */ /* 0x040fe20000010838 */
[----:B------:R-:W-:Y:S02]  /*a4d0*/  HADD2.F32 R51, -RZ, R51.H1_H1 ;  /* 0x30000033ff337230 */ /* 0x000fe40000004100 */
[----:B------:R-:W-:Y:S01]  /*a4e0*/  FFMA.FTZ R33, R41, R54, R58 ;  /* 0x0000003629217223 */ /* 0x000fe2000001003a */
[----:B------:R-:W-:-:S02]  /*a4f0*/  HADD2.F32 R27, -RZ, R27.H1_H1 ;  /* 0x3000001bff1b7230 */ /* 0x000fc40000004100 */
[C---:B------:R-:W-:Y:S01]  /*a500*/  FMUL.FTZ R56, R50.reuse, R53 ;  /* 0x0000003532387220 */ /* 0x040fe20000410000 */
[-C--:B------:R-:W-:Y:S01]  /*a510*/  F2FP.F16.E4M3.UNPACK_B R52, R20.reuse.H1 ;  /* 0x00000014ff34723e */ /* 0x080fe200030006ff */
[-C--:B------:R-:W-:Y:S01]  /*a520*/  FMUL.FTZ R58, R50, R51.reuse ;  /* 0x00000033323a7220 */ /* 0x080fe20000410000 */
[----:B------:R-:W-:Y:S02]  /*a530*/  HADD2.F32 R54, -RZ, R55.H0_H0 ;  /* 0x20000037ff367230 */ /* 0x000fe40000004100 */
[C---:B------:R-:W-:Y:S01]  /*a540*/  FFMA.FTZ R41, R27.reuse, R51, -R56 ;  /* 0x000000331b297223 */ /* 0x040fe20000010838 */
[----:B------:R-:W-:Y:S02]  /*a550*/  HADD2.F32 R50, -RZ, R34.H0_H0 ;  /* 0x20000022ff327230 */ /* 0x000fe40000004100 */
[----:B------:R-:W-:Y:S01]  /*a560*/  FFMA.FTZ R58, R27, R53, R58 ;  /* 0x000000351b3a7223 */ /* 0x000fe2000001003a */
[--C-:B------:R-:W-:Y:S01]  /*a570*/  HADD2.F32 R51, -RZ, R52.reuse.H0_H0 ;  /* 0x20000034ff337230 */ /* 0x100fe20000004100 */
[----:B------:R-:W-:Y:S01]  /*a580*/  F2FP.F16.E4M3.UNPACK_B R20, R20 ;  /* 0x00000014ff14723e */ /* 0x000fe200020006ff */
[----:B------:R-:W-:-:S02]  /*a590*/  HADD2.F32 R53, -RZ, R52.H1_H1 ;  /* 0x30000034ff357230 */ /* 0x000fc40000004100 */
[C---:B------:R-:W-:Y:S01]  /*a5a0*/  FMUL.FTZ R52, R50.reuse, R54 ;  /* 0x0000003632347220 */ /* 0x040fe20000410000 */
[----:B------:R-:W-:Y:S02]  /*a5b0*/  HADD2.F32 R27, -RZ, R26.H0_H0 ;  /* 0x2000001aff1b7230 */ /* 0x000fe40000004100 */
[-C--:B------:R-:W-:Y:S01]  /*a5c0*/  FMUL.FTZ R50, R50, R51.reuse ;  /* 0x0000003332327220 */ /* 0x080fe20000410000 */
[----:B------:R-:W-:Y:S01]  /*a5d0*/  HADD2.F32 R55, -RZ, R55.H1_H1 ;  /* 0x30000037ff377230 */ /* 0x000fe20000004100 */
[----:B------:R-:W-:Y:S01]  /*a5e0*/  F2FP.SATFINITE.E4M3.F32.PACK_AB_MERGE_C R39, R39, R48, RZ ;  /* 0x000000302727723e */ /* 0x000fe200048070ff */
[----:B------:R-:W-:Y:S02]  /*a5f0*/  HADD2.F32 R34, -RZ, R34.H1_H1 ;  /* 0x30000022ff227230 */ /* 0x000fe40000004100 */
[C---:B------:R-:W-:Y:S01]  /*a600*/  FFMA.FTZ R52, R27.reuse, R51, -R52 ;  /* 0x000000331b347223 */ /* 0x040fe20000010834 */
[----:B------:R-:W-:Y:S02]  /*a610*/  HADD2.F32 R26, -RZ, R26.H1_H1 ;  /* 0x3000001aff1a7230 */ /* 0x000fe40000004100 */
[----:B------:R-:W-:Y:S01]  /*a620*/  FFMA.FTZ R54, R27, R54, R50 ;  /* 0x000000361b367223 */ /* 0x000fe20000010032 */
[----:B------:R-:W-:-:S02]  /*a630*/  HADD2.F32 R27, -RZ, R20.H0_H0 ;  /* 0x20000014ff1b7230 */ /* 0x000fc40000004100 */
[C---:B------:R-:W-:Y:S01]  /*a640*/  FMUL.FTZ R51, R34.reuse, R55 ;  /* 0x0000003722337220 */ /* 0x040fe20000410000 */
[----:B------:R-:W-:Y:S01]  /*a650*/  FMUL.FTZ R34, R34, R53 ;  /* 0x0000003522227220 */ /* 0x000fe20000410000 */
[----:B------:R-:W-:Y:S02]  /*a660*/  F2FP.SATFINITE.E4M3.F32.PACK_AB_MERGE_C R24, R58, R33, R39 ;  /* 0x000000213a18723e */ /* 0x000fe40004807027 */
[C---:B------:R-:W-:Y:S01]  /*a670*/  FFMA.FTZ R57, R26.reuse, R53, -R51 ;  /* 0x000000351a397223 */ /* 0x040fe20000010833 */
[----:B------:R-:W-:Y:S01]  /*a680*/  FFMA.FTZ R55, R26, R55, R34 ;  /* 0x000000371a377223 */ /* 0x000fe20000010022 */
[----:B------:R-:W-:Y:S02]  /*a690*/  HADD2.F32 R26, -RZ, R20.H1_H1 ;  /* 0x30000014ff1a7230 */ /* 0x000fe40000004100 */
[----:B------:R-:W-:Y:S01]  /*a6a0*/  HADD2.F32 R51, -RZ, R12.H0_H0 ;  /* 0x2000000cff337230 */ /* 0x000fe20000004100 */
[----:B------:R-:W-:Y:S01]  /*a6b0*/  F2FP.SATFINITE.E4M3.F32.PACK_AB_MERGE_C R52, R57, R52, RZ ;  /* 0x000000343934723e */ /* 0x000fe200048070ff */
[----:B------:R-:W-:-:S02]  /*a6c0*/  HADD2.F32 R20, -RZ, R15.H0_H0 ;  /* 0x2000000fff147230 */ /* 0x000fc40000004100 */
[----:B------:R-:W-:Y:S02]  /*a6d0*/  HADD2.F32 R34, -RZ, R12.H1_H1 ;  /* 0x3000000cff227230 */ /* 0x000fe40000004100 */
[----:B------:R-:W-:Y:S02]  /*a6e0*/  HADD2.F32 R15, -RZ, R15.H1_H1 ;  /* 0x3000000fff0f7230 */ /* 0x000fe40000004100 */
[C---:B------:R-:W-:Y:S01]  /*a6f0*/  FMUL.FTZ R53, R20.reuse, R51 ;  /* 0x0000003314357220 */ /* 0x040fe20000410000 */
[--C-:B------:R-:W-:Y:S02]  /*a700*/  HADD2.F32 R12, -RZ, R13.reuse.H0_H0 ;  /* 0x2000000dff0c7230 */ /* 0x100fe40000004100 */
[----:B------:R-:W-:Y:S01]  /*a710*/  FMUL.FTZ R20, R20, R27 ;  /* 0x0000001b14147220 */ /* 0x000fe20000410000 */
[----:B------:R-:W-:Y:S02]  /*a720*/  HADD2.F32 R13, -RZ, R13.H1_H1 ;  /* 0x3000000dff0d7230 */ /* 0x000fe40000004100 */
[C---:B------:R-:W-:Y:S01]  /*a730*/  FMUL.FTZ R50, R15.reuse, R34 ;  /* 0x000000220f327220 */ /* 0x040fe20000410000 */
[-C--:B------:R-:W-:Y:S01]  /*a740*/  FMUL.FTZ R15, R15, R26.reuse ;  /* 0x0000001a0f0f7220 */ /* 0x080fe20000410000 */
[C---:B------:R-:W-:Y:S01]  /*a750*/  FFMA.FTZ R20, R12.reuse, R51, R20 ;  /* 0x000000330c147223 */ /* 0x040fe20000010014 */
[----:B------:R-:W-:Y:S01]  /*a760*/  FFMA.FTZ R53, R12, R27, -R53 ;  /* 0x0000001b0c357223 */ /* 0x000fe20000010835 */
[C---:B------:R-:W-:Y:S01]  /*a770*/  FFMA.FTZ R50, R13.reuse, R26, -R50 ;  /* 0x0000001a0d327223 */ /* 0x040fe20000010832 */
[----:B------:R-:W-:Y:S01]  /*a780*/  FFMA.FTZ R51, R13, R34, R15 ;  /* 0x000000220d337223 */ /* 0x000fe2000001000f */
[----:B------:R-:W-:-:S02]  /*a790*/  F2FP.SATFINITE.E4M3.F32.PACK_AB_MERGE_C R13, R35, R30, RZ ;  /* 0x0000001e230d723e */ /* 0x000fc400048070ff */
[----:B------:R-:W-:Y:S02]  /*a7a0*/  F2FP.SATFINITE.E4M3.F32.PACK_AB_MERGE_C R15, R47, R42, RZ ;  /* 0x0000002a2f0f723e */ /* 0x000fe400048070ff */
[----:B------:R-:W-:Y:S02]  /*a7b0*/  F2FP.SATFINITE.E4M3.F32.PACK_AB_MERGE_C R12, R37, R46, RZ ;  /* 0x0000002e250c723e */ /* 0x000fe400048070ff */
[----:B------:R-:W-:Y:S02]  /*a7c0*/  F2FP.SATFINITE.E4M3.F32.PACK_AB_MERGE_C R27, R49, R44, RZ ;  /* 0x0000002c311b723e */ /* 0x000fe400048070ff */
[----:B------:R-:W-:Y:S02]  /*a7d0*/  F2FP.SATFINITE.E4M3.F32.PACK_AB_MERGE_C R26, R55, R54, RZ ;  /* 0x00000036371a723e */ /* 0x000fe400048070ff */
[----:B------:R-:W-:Y:S02]  /*a7e0*/  F2FP.SATFINITE.E4M3.F32.PACK_AB_MERGE_C R13, R29, R14, R13 ;  /* 0x0000000e1d0d723e */ /* 0x000fe4000480700d */
[----:B------:R-:W-:-:S02]  /*a7f0*/  F2FP.SATFINITE.E4M3.F32.PACK_AB_MERGE_C R15, R45, R38, R15 ;  /* 0x000000262d0f723e */ /* 0x000fc4000480700f */
[----:B------:R-:W-:Y:S02]  /*a800*/  F2FP.SATFINITE.E4M3.F32.PACK_AB_MERGE_C R12, R41, R28, R12 ;  /* 0x0000001c290c723e */ /* 0x000fe4000480700c */
[----:B------:R-:W-:Y:S02]  /*a810*/  F2FP.SATFINITE.E4M3.F32.PACK_AB_MERGE_C R14, R50, R53, R52 ;  /* 0x00000035320e723e */ /* 0x000fe40004807034 */
[----:B------:R-:W-:Y:S02]  /*a820*/  F2FP.SATFINITE.E4M3.F32.PACK_AB_MERGE_C R27, R43, R32, R27 ;  /* 0x000000202b1b723e */ /* 0x000fe4000480701b */
[----:B------:R-:W-:Y:S01]  /*a830*/  F2FP.SATFINITE.E4M3.F32.PACK_AB_MERGE_C R26, R51, R20, R26 ;  /* 0x00000014331a723e */ /* 0x000fe2000480701a */
[----:B------:R0:W-:Y:S04]  /*a840*/  STS.128 [R21+0xf000], R12 ;  /* 0x00f0000c15007388 */ /* 0x0001e80000000c00 */
[----:B------:R0:W-:Y:S02]  /*a850*/  STS.128 [R0+0xf000], R24 ;  /* 0x00f0001800007388 */ /* 0x0001e40000000c00 */
.L_x_445:
[----:B------:R-:W-:Y:S05]  /*a860*/  BSYNC B1 ;  /* 0x0000000000017941 */ /* 0x000fea0003800000 */
.L_x_444:
[----:B------:R-:W-:Y:S05]  /*a870*/  @P1 BRA `(.L_x_434) ;  /* 0x0000000c00f81947 */ /* 0x000fea0003800000 */
[----:B0-2---:R-:W2:Y:S04]  /*a880*/  LDL R27, [R1] ;  /* 0x00000000011b7983 */ /* 0x005ea80000100800 */
[----:B------:R-:W3:Y:S01]  /*a890*/  LDL R49, [R1+0x94] ;  /* 0x0000940001317983 */ /* 0x000ee20000100800 */
[----:B-----5:R-:W-:Y:S02]  /*a8a0*/  SHF.R.U32.HI R0, RZ, 0x8, R8 ;  /* 0x00000008ff007819 */ /* 0x020fe40000011608 */
[----:B------:R-:W-:Y:S02]  /*a8b0*/  LOP3.LUT R13, R8, 0xff, RZ, 0xc0, !PT ;  /* 0x000000ff080d7812 */ /* 0x000fe400078ec0ff */
[----:B------:R-:W-:Y:S02]  /*a8c0*/  LOP3.LUT R0, R0, 0xff, RZ, 0xc0, !PT ;  /* 0x000000ff00007812 */ /* 0x000fe400078ec0ff */
[----:B------:R-:W-:-:S02]  /*a8d0*/  SHF.R.U32.HI R26, RZ, 0x8, R9 ;  /* 0x00000008ff1a7819 */ /* 0x000fc40000011609 */
[----:B----4-:R-:W-:Y:S02]  /*a8e0*/  PRMT R20, R0, 0x7604, R13 ;  /* 0x0000760400147816 */ /* 0x010fe4000000000d */
[----:B------:R-:W-:Y:S02]  /*a8f0*/  LOP3.LUT R15, R9, 0xff, RZ, 0xc0, !PT ;  /* 0x000000ff090f7812 */ /* 0x000fe400078ec0ff */
[----:B------:R-:W-:Y:S02]  /*a900*/  SHF.R.U32.HI R14, RZ, 0x8, R11 ;  /* 0x00000008ff0e7819 */ /* 0x000fe4000001160b */
[----:B------:R-:W-:Y:S02]  /*a910*/  LOP3.LUT R0, R26, 0xff, RZ, 0xc0, !PT ;  /* 0x000000ff1a007812 */ /* 0x000fe400078ec0ff */
[----:B------:R-:W-:Y:S02]  /*a920*/  LOP3.LUT R21, R11, 0xff, RZ, 0xc0, !PT ;  /* 0x000000ff0b157812 */ /* 0x000fe400078ec0ff */
[----:B------:R-:W-:-:S02]  /*a930*/  LOP3.LUT R14, R14, 0xff, RZ, 0xc0, !PT ;  /* 0x000000ff0e0e7812 */ /* 0x000fc400078ec0ff */
[----:B------:R-:W-:Y:S02]  /*a940*/  PRMT R28, R0, 0x7604, R15 ;  /* 0x00007604001c7816 */ /* 0x000fe4000000000f */
[----:B------:R-:W-:Y:S02]  /*a950*/  SHF.R.U32.HI R24, RZ, 0x8, R4 ;  /* 0x00000008ff187819 */ /* 0x000fe40000011604 */
[----:B------:R-:W-:Y:S02]  /*a960*/  PRMT R32, R14, 0x7604, R21 ;  /* 0x000076040e207816 */ /* 0x000fe40000000015 */
[----:B------:R-:W-:Y:S02]  /*a970*/  LOP3.LUT R25, R4, 0xff, RZ, 0xc0, !PT ;  /* 0x000000ff04197812 */ /* 0x000fe400078ec0ff */
[----:B------:R-:W-:Y:S02]  /*a980*/  LOP3.LUT R24, R24, 0xff, RZ, 0xc0, !PT ;  /* 0x000000ff18187812 */ /* 0x000fe400078ec0ff */
[----:B------:R-:W-:-:S02]  /*a990*/  SHF.R.U32.HI R21, RZ, 0x8, R6 ;  /* 0x00000008ff157819 */ /* 0x000fc40000011606 */
[----:B------:R-:W-:Y:S02]  /*a9a0*/  SHF.R.U32.HI R12, RZ, 0x8, R10 ;  /* 0x00000008ff0c7819 */ /* 0x000fe4000001160a */
[----:B------:R-:W-:Y:S02]  /*a9b0*/  PRMT R33, R24, 0x7604, R25 ;  /* 0x0000760418217816 */ /* 0x000fe40000000019 */
[----:B------:R-:W-:Y:S02]  /*a9c0*/  LOP3.LUT R26, R21, 0xff, RZ, 0xc0, !PT ;  /* 0x000000ff151a7812 */ /* 0x000fe400078ec0ff */
[----:B------:R-:W-:Y:S02]  /*a9d0*/  SHF.R.U32.HI R24, RZ, 0x8, R5 ;  /* 0x00000008ff187819 */ /* 0x000fe40000011605 */
[----:B------:R-:W-:Y:S02]  /*a9e0*/  LOP3.LUT R13, R10, 0xff, RZ, 0xc0, !PT ;  /* 0x000000ff0a0d7812 */ /* 0x000fe400078ec0ff */
[----:B------:R-:W-:-:S02]  /*a9f0*/  LOP3.LUT R12, R12, 0xff, RZ, 0xc0, !PT ;  /* 0x000000ff0c0c7812 */ /* 0x000fc400078ec0ff */
[----:B------:R-:W-:Y:S02]  /*aa00*/  LOP3.LUT R25, R5, 0xff, RZ, 0xc0, !PT ;  /* 0x000000ff05197812 */ /* 0x000fe400078ec0ff */
[----:B------:R-:W-:Y:S02]  /*aa10*/  LOP3.LUT R24, R24, 0xff, RZ, 0xc0, !PT ;  /* 0x000000ff18187812 */ /* 0x000fe400078ec0ff */
[----:B------:R-:W-:Y:S02]  /*aa20*/  PRMT R30, R12, 0x7604, R13 ;  /* 0x000076040c1e7816 */ /* 0x000fe4000000000d */
[----:B------:R-:W-:Y:S02]  /*aa30*/  PRMT R35, R24, 0x7604, R25 ;  /* 0x0000760418237816 */ /* 0x000fe40000000019 */
[----:B------:R-:W-:Y:S02]  /*aa40*/  SHF.R.U32.HI R29, RZ, 0x8, R7 ;  /* 0x00000008ff1d7819 */ /* 0x000fe40000011607 */
[----:B------:R-:W-:-:S02]  /*aa50*/  LOP3.LUT R34, R7, 0xff, RZ, 0xc0, !PT ;  /* 0x000000ff07227812 */ /* 0x000fc400078ec0ff */
[----:B------:R-:W-:-:S04]  /*aa60*/  SHF.R.U32.HI R31, RZ, 0x10, R11 ;  /* 0x00000010ff1f7819 */ /* 0x000fc8000001160b */
[----:B------:R-:W-:-:S04]  /*aa70*/  LOP3.LUT R31, R31, 0xff, RZ, 0xc0, !PT ;  /* 0x000000ff1f1f7812 */ /* 0x000fc800078ec0ff */
[----:B------:R-:W-:Y:S02]  /*aa80*/  PRMT R31, R31, 0x7054, R32 ;  /* 0x000070541f1f7816 */ /* 0x000fe40000000020 */
[----:B------:R-:W-:Y:S02]  /*aa90*/  SHF.R.U32.HI R32, RZ, 0x10, R7 ;  /* 0x00000010ff207819 */ /* 0x000fe40000011607 */
[----:B------:R-:W-:Y:S02]  /*aaa0*/  LOP3.LUT R38, R31, 0xff000000, R11, 0xf8, !PT ;  /* 0xff0000001f267812 */ /* 0x000fe400078ef80b */
[----:B------:R-:W-:Y:S02]  /*aab0*/  LOP3.LUT R32, R32, 0xff, RZ, 0xc0, !PT ;  /* 0x000000ff20207812 */ /* 0x000fe400078ec0ff */
[----:B--2---:R-:W-:Y:S02]  /*aac0*/  LEA.HI R3, R3, R27, RZ, 0x1c ;  /* 0x0000001b03037211 */ /* 0x004fe400078fe0ff */
[----:B------:R-:W-:-:S02]  /*aad0*/  LOP3.LUT R27, R6, 0xff, RZ, 0xc0, !PT ;  /* 0x000000ff061b7812 */ /* 0x000fc400078ec0ff */
[C---:B------:R-:W-:Y:S01]  /*aae0*/  LEA.HI R0, R3.reuse, R3, RZ, 0x1 ;  /* 0x0000000303007211 */ /* 0x040fe200078f08ff */
[----:B------:R-:W-:Y:S01]  /*aaf0*/  IMAD.SHL.U32 R3, R3, 0x10, RZ ;  /* 0x0000001003037824 */ /* 0x000fe200078e00ff */
[----:B---3--:R-:W0:Y:S01]  /*ab00*/  LDS.128 R12, [R49+0xf000] ;  /* 0x00f00000310c7984 */ /* 0x008e220000000c00 */
[----:B-1----:R-:W-:Y:S02]  /*ab10*/  PRMT R37, R26, 0x7604, R27 ;  /* 0x000076041a257816 */ /* 0x002fe4000000001b */
[----:B------:R-:W-:Y:S02]  /*ab20*/  SHF.R.S32.HI R0, RZ, 0x1, R0 ;  /* 0x00000001ff007819 */ /* 0x000fe40000011400 */
[----:B------:R-:W-:-:S03]  /*ab30*/  LOP3.LUT R3, R63, 0x10, R3, 0xf8, !PT ;  /* 0x000000103f037812 */ /* 0x000fc600078ef803 */
[----:B------:R-:W-:Y:S01]  /*ab40*/  IMAD R21, R0, 0x1800, R62 ;  /* 0x0000180000157824 */ /* 0x000fe200078e023e */
[----:B------:R-:W-:Y:S02]  /*ab50*/  LOP3.LUT R0, R3, R60, RZ, 0x3c, !PT ;  /* 0x0000003c03007212 */ /* 0x000fe400078e3cff */
[----:B------:R-:W-:Y:S02]  /*ab60*/  LOP3.LUT R3, R29, 0xff, RZ, 0xc0, !PT ;  /* 0x000000ff1d037812 */ /* 0x000fe400078ec0ff */
[----:B------:R-:W-:Y:S02]  /*ab70*/  IADD3 R0, R18, R21, R0 ;  /* 0x0000001512007210 */ /* 0x000fe40007ffe000 */
[----:B------:R-:W-:Y:S02]  /*ab80*/  SHF.R.U32.HI R21, RZ, 0x10, R9 ;  /* 0x00000010ff157819 */ /* 0x000fe40000011609 */
[----:B------:R-:W-:Y:S01]  /*ab90*/  PRMT R39, R3, 0x7604, R34 ;  /* 0x0000760403277816 */ /* 0x000fe20000000022 */
[----:B------:R-:W1:Y:S01]  /*aba0*/  LDS.128 R24, [R0+0xf000] ;  /* 0x00f0000000187984 */ /* 0x000e620000000c00 */
[----:B------:R-:W-:-:S02]  /*abb0*/  LOP3.LUT R21, R21, 0xff, RZ, 0xc0, !PT ;  /* 0x000000ff15157812 */ /* 0x000fc400078ec0ff */
[----:B------:R-:W-:Y:S02]  /*abc0*/  SHF.R.U32.HI R29, RZ, 0x10, R10 ;  /* 0x00000010ff1d7819 */ /* 0x000fe4000001160a */
[----:B------:R-:W-:Y:S02]  /*abd0*/  SHF.R.U32.HI R3, RZ, 0x10, R8 ;  /* 0x00000010ff037819 */ /* 0x000fe40000011608 */
[----:B------:R-:W-:Y:S02]  /*abe0*/  PRMT R21, R21, 0x7054, R28 ;  /* 0x0000705415157816 */ /* 0x000fe4000000001c */
[----:B------:R-:W-:Y:S02]  /*abf0*/  SHF.R.U32.HI R28, RZ, 0x10, R5 ;  /* 0x00000010ff1c7819 */ /* 0x000fe40000011605 */
[----:B------:R-:W-:Y:S02]  /*ac00*/  LOP3.LUT R29, R29, 0xff, RZ, 0xc0, !PT ;  /* 0x000000ff1d1d7812 */ /* 0x000fe400078ec0ff */
[----:B------:R-:W-:-:S02]  /*ac10*/  LOP3.LUT R3, R3, 0xff, RZ, 0xc0, !PT ;  /* 0x000000ff03037812 */ /* 0x000fc400078ec0ff */
[----:B------:R-:W-:Y:S02]  /*ac20*/  LOP3.LUT R28, R28, 0xff, RZ, 0xc0, !PT ;  /* 0x000000ff1c1c7812 */ /* 0x000fe400078ec0ff */
[----:B------:R-:W-:Y:S02]  /*ac30*/  PRMT R29, R29, 0x7054, R30 ;  /* 0x000070541d1d7816 */ /* 0x000fe4000000001e */
[----:B------:R-:W-:Y:S02]  /*ac40*/  PRMT R3, R3, 0x7054, R20 ;  /* 0x0000705403037816 */ /* 0x000fe40000000014 */
[----:B------:R-:W-:Y:S02]  /*ac50*/  SHF.R.U32.HI R30, RZ, 0x10, R6 ;  /* 0x00000010ff1e7819 */ /* 0x000fe40000011606 */
[----:B------:R-:W-:Y:S02]  /*ac60*/  SHF.R.U32.HI R20, RZ, 0x10, R4 ;  /* 0x00000010ff147819 */ /* 0x000fe40000011604 */
[----:B------:R-:W-:-:S02]  /*ac70*/  PRMT R35, R28, 0x7054, R35 ;  /* 0x000070541c237816 */ /* 0x000fc40000000023 */
[----:B------:R-:W-:Y:S02]  /*ac80*/  LOP3.LUT R30, R30, 0xff, RZ, 0xc0, !PT ;  /* 0x000000ff1e1e7812 */ /* 0x000fe400078ec0ff */
[----:B------:R-:W-:Y:S02]  /*ac90*/  LOP3.LUT R20, R20, 0xff, RZ, 0xc0, !PT ;  /* 0x000000ff14147812 */ /* 0x000fe400078ec0ff */
[----:B------:R-:W-:Y:S02]  /*aca0*/  PRMT R39, R32, 0x7054, R39 ;  /* 0x0000705420277816 */ /* 0x000fe40000000027 */
[----:B------:R-:W-:Y:S02]  /*acb0*/  LOP3.LUT R34, R35, 0xff000000, R5, 0xf8, !PT ;  /* 0xff00000023227812 */ /* 0x000fe400078ef805 */
[----:B------:R-:W-:Y:S02]  /*acc0*/  LOP3.LUT R21, R21, 0xff000000, R9, 0xf8, !PT ;  /* 0xff00000015157812 */ /* 0x000fe400078ef809 */
[----:B------:R-:W-:-:S02]  /*acd0*/  PRMT R37, R30, 0x7054, R37 ;  /* 0x000070541e257816 */ /* 0x000fc40000000025 */
[----:B------:R-:W-:Y:S02]  /*ace0*/  LOP3.LUT R8, R3, 0xff000000, R8, 0xf8, !PT ;  /* 0xff00000003087812 */ /* 0x000fe400078ef808 */
[----:B------:R-:W-:Y:S02]  /*acf0*/  PRMT R33, R20, 0x7054, R33 ;  /* 0x0000705414217816 */ /* 0x000fe40000000021 */
[----:B------:R-:W-:Y:S02]  /*ad00*/  LOP3.LUT R3, R29, 0xff000000, R10, 0xf8, !PT ;  /* 0xff0000001d037812 */ /* 0x000fe400078ef80a */
[----:B------:R-:W-:Y:S02]  /*ad10*/  LOP3.LUT R41, R39, 0xff000000, R7, 0xf8, !PT ;  /* 0xff00000027297812 */ /* 0x000fe400078ef807 */
[-C--:B0-----:R-:W-:Y:S02]  /*ad20*/  F2FP.F16.E4M3.UNPACK_B R11, R13.reuse ;  /* 0x0000000dff0b723e */ /* 0x081fe400020006ff */
[----:B------:R-:W-:-:S02]  /*ad30*/  F2FP.F16.E4M3.UNPACK_B R30, R13.H1 ;  /* 0x0000000dff1e723e */ /* 0x000fc400030006ff */
[-C--:B------:R-:W-:Y:S01]  /*ad40*/  F2FP.F16.E4M3.UNPACK_B R10, R12.reuse ;  /* 0x0000000cff0a723e */ /* 0x080fe200020006ff */
[----:B------:R-:W-:Y:S01]  /*ad50*/  HADD2.F32 R9, -RZ, R11.H0_H0 ;  /* 0x2000000bff097230 */ /* 0x000fe20000004100 */
[----:B------:R-:W-:Y:S02]  /*ad60*/  F2FP.F16.E4M3.UNPACK_B R28, R12.H1 ;  /* 0x0000000cff1c723e */ /* 0x000fe400030006ff */
[----:B------:R-:W-:Y:S02]  /*ad70*/  F2FP.F16.E4M3.UNPACK_B R39, R34 ;  /* 0x00000022ff27723e */ /* 0x000fe400020006ff */
[----:B-1----:R-:W-:Y:S02]  /*ad80*/  F2FP.F16.E4M3.UNPACK_B R13, R25 ;  /* 0x00000019ff0d723e */ /* 0x002fe400020006ff */
[----:B------:R-:W-:Y:S01]  /*ad90*/  F2FP.F16.E4M3.UNPACK_B R12, R21 ;  /* 0x00000015ff0c723e */ /* 0x000fe200020006ff */
[--C-:B------:R-:W-:Y:S01]  /*ada0*/  HADD2.F32 R40, -RZ, R39.reuse.H0_H0 ;  /* 0x20000027ff287230 */ /* 0x100fe20000004100 */
[----:B------:R-:W-:Y:S01]  /*adb0*/  LOP3.LUT R20, R33, 0xff000000, R4, 0xf8, !PT ;  /* 0xff00000021147812 */ /* 0x000fe200078ef804 */
[----:B------:R-:W-:Y:S01]  /*adc0*/  HADD2.F32 R39, -RZ, R39.H1_H1 ;  /* 0x30000027ff277230 */ /* 0x000fe20000004100 */
[----:B------:R-:W-:Y:S01]  /*add0*/  LOP3.LUT R4, R37, 0xff000000, R6, 0xf8, !PT ;  /* 0xff00000025047812 */ /* 0x000fe200078ef806 */
[--C-:B------:R-:W-:Y:S01]  /*ade0*/  HADD2.F32 R6, -RZ, R13.reuse.H0_H0 ;  /* 0x2000000dff067230 */ /* 0x100fe20000004100 */
[-C--:B------:R-:W-:Y:S01]  /*adf0*/  F2FP.F16.E4M3.UNPACK_B R31, R15.reuse ;  /* 0x0000000fff1f723e */ /* 0x080fe200020006ff */
[----:B------:R-:W-:Y:S01]  /*ae00*/  HADD2.F32 R33, -RZ, R12.H0_H0 ;  /* 0x2000000cff217230 */ /* 0x000fe20000004100 */
[----:B------:R-:W-:Y:S01]  /*ae10*/  F2FP.F16.E4M3.UNPACK_B R35, R15.H1 ;  /* 0x0000000fff23723e */ /* 0x000fe200030006ff */
[----:B------:R-:W-:Y:S01]  /*ae20*/  HADD2.F32 R13, -RZ, R13.H1_H1 ;  /* 0x3000000dff0d7230 */ /* 0x000fe20000004100 */
[----:B------:R-:W-:-:S02]  /*ae30*/  F2FP.F16.E4M3.UNPACK_B R15, R24 ;  /* 0x00000018ff0f723e */ /* 0x000fc400020006ff */
[----:B------:R-:W-:Y:S01]  /*ae40*/  F2FP.F16.E4M3.UNPACK_B R29, R24.H1 ;  /* 0x00000018ff1d723e */ /* 0x000fe200030006ff */
[CC--:B------:R-:W-:Y:S01]  /*ae50*/  FMUL.FTZ R24, R6.reuse, R40.reuse ;  /* 0x0000002806187220 */ /* 0x0c0fe20000410000 */
[-C--:B------:R-:W-:Y:S02]  /*ae60*/  F2FP.F16.E4M3.UNPACK_B R32, R27.reuse ;  /* 0x0000001bff20723e */ /* 0x080fe400020006ff */
[----:B------:R-:W-:Y:S01]  /*ae70*/  F2FP.F16.E4M3.UNPACK_B R37, R27.H1 ;  /* 0x0000001bff25723e */ /* 0x000fe200030006ff */
[-C--:B------:R-:W-:Y:S01]  /*ae80*/  FMUL.FTZ R27, R6, R33.reuse ;  /* 0x00000021061b7220 */ /* 0x080fe20000410000 */
[----:B------:R-:W-:Y:S01]  /*ae90*/  FFMA.FTZ R6, R9, R33, -R24 ;  /* 0x0000002109067223 */ /* 0x000fe20000010818 */
[----:B------:R-:W-:Y:S01]  /*aea0*/  F2FP.F16.E4M3.UNPACK_B R25, R25.H1 ;  /* 0x00000019ff19723e */ /* 0x000fe200030006ff */
[----:B------:R-:W-:Y:S01]  /*aeb0*/  FMUL.FTZ R33, R13, R39 ;  /* 0x000000270d217220 */ /* 0x000fe20000410000 */
[----:B------:R-:W-:Y:S01]  /*aec0*/  FFMA.FTZ R9, R9, R40, R27 ;  /* 0x0000002809097223 */ /* 0x000fe2000001001b */
[----:B------:R-:W-:Y:S01]  /*aed0*/  F2FP.F16.E4M3.UNPACK_B R40, R34.H1 ;  /* 0x00000022ff28723e */ /* 0x000fe200030006ff */
[----:B------:R-:W-:Y:S01]  /*aee0*/  HADD2.F32 R27, -RZ, R12.H1_H1 ;  /* 0x3000000cff1b7230 */ /* 0x000fe20000004100 */
[----:B------:R-:W-:Y:S01]  /*aef0*/  F2FP.F16.E4M3.UNPACK_B R24, R21.H1 ;  /* 0x00000015ff18723e */ /* 0x000fe200030006ff */
[----:B------:R-:W-:Y:S01]  /*af00*/  HADD2.F32 R12, -RZ, R11.H1_H1 ;  /* 0x3000000bff0c7230 */ /* 0x000fe20000004100 */
[----:B------:R-:W-:Y:S01]  /*af10*/  F2FP.F16.E4M3.UNPACK_B R7, R26 ;  /* 0x0000001aff07723e */ /* 0x000fe200020006ff */
[----:B------:R-:W-:-:S02]  /*af20*/  HADD2.F32 R42, -RZ, R40.H0_H0 ;  /* 0x20000028ff2a7230 */ /* 0x000fc40000004100 */
[-C--:B------:R-:W-:Y:S01]  /*af30*/  FMUL.FTZ R44, R13, R27.reuse ;  /* 0x0000001b0d2c7220 */ /* 0x080fe20000410000 */
[--C-:B------:R-:W-:Y:S01]  /*af40*/  HADD2.F32 R11, -RZ, R25.reuse.H0_H0 ;  /* 0x20000019ff0b7230 */ /* 0x100fe20000004100 */
[----:B------:R-:W-:Y:S01]  /*af50*/  F2FP.F16.E4M3.UNPACK_B R26, R26.H1 ;  /* 0x0000001aff1a723e */ /* 0x000fe200030006ff */
[----:B------:R-:W-:Y:S01]  /*af60*/  HADD2.F32 R34, -RZ, R24.H0_H0 ;  /* 0x20000018ff227230 */ /* 0x000fe20000004100 */
[----:B------:R-:W-:Y:S01]  /*af70*/  F2FP.F16.E4M3.UNPACK_B R5, R14 ;  /* 0x0000000eff05723e */ /* 0x000fe200020006ff */
[--C-:B------:R-:W-:Y:S02]  /*af80*/  HADD2.F32 R21, -RZ, R30.reuse.H0_H0 ;  /* 0x2000001eff157230 */ /* 0x100fe40000004100 */
[C---:B------:R-:W-:Y:S01]  /*af90*/  FMUL.FTZ R46, R11.reuse, R42 ;  /* 0x0000002a0b2e7220 */ /* 0x040fe20000410000 */
[----:B------:R-:W-:Y:S02]  /*afa0*/  HADD2.F32 R30, -RZ, R30.H1_H1 ;  /* 0x3000001eff1e7230 */ /* 0x000fe40000004100 */
[-C--:B------:R-:W-:Y:S01]  /*afb0*/  FMUL.FTZ R43, R11, R34.reuse ;  /* 0x000000220b2b7220 */ /* 0x080fe20000410000 */
[C---:B------:R-:W-:Y:S01]  /*afc0*/  FFMA.FTZ R11, R12.reuse, R27, -R33 ;  /* 0x0000001b0c0b7223 */ /* 0x040fe20000010821 */
[C---:B------:R-:W-:Y:S01]  /*afd0*/  FFMA.FTZ R13, R21.reuse, R34, -R46 ;  /* 0x00000022150d7223 */ /* 0x040fe2000001082e */
[----:B------:R-:W-:Y:S01]  /*afe0*/  FFMA.FTZ R12, R12, R39, R44 ;  /* 0x000000270c0c7223 */ /* 0x000fe2000001002c */
[----:B------:R-:W-:Y:S01]  /*aff0*/  FFMA.FTZ R21, R21, R42, R43 ;  /* 0x0000002a15157223 */ /* 0x000fe2000001002b */
[-C--:B------:R-:W-:Y:S01]  /*b000*/  F2FP.F16.E4M3.UNPACK_B R42, R41.reuse ;  /* 0x00000029ff2a723e */ /* 0x080fe200020006ff */
[----:B------:R-:W-:Y:S01]  /*b010*/  HADD2.F32 R33, -RZ, R24.H1_H1 ;  /* 0x30000018ff217230 */ /* 0x000fe20000004100 */
[-C--:B------:R-:W-:Y:S01]  /*b020*/  F2FP.F16.E4M3.UNPACK_B R34, R38.reuse ;  /* 0x00000026ff22723e */ /* 0x080fe200020006ff */
[----:B------:R-:W-:Y:S01]  /*b030*/  HADD2.F32 R39, -RZ, R40.H1_H1 ;  /* 0x30000028ff277230 */ /* 0x000fe20000004100 */
[----:B------:R-:W-:Y:S01]  /*b040*/  F2FP.F16.E4M3.UNPACK_B R41, R41.H1 ;  /* 0x00000029ff29723e */ /* 0x000fe200030006ff */
[----:B------:R-:W-:Y:S01]  /*b050*/  HADD2.F32 R24, -RZ, R25.H1_H1 ;  /* 0x30000019ff187230 */ /* 0x000fe20000004100 */
[----:B------:R-:W-:Y:S01]  /*b060*/  F2FP.F16.E4M3.UNPACK_B R38, R38.H1 ;  /* 0x00000026ff26723e */ /* 0x000fe200030006ff */
[----:B------:R-:W-:Y:S01]  /*b070*/  HADD2.F32 R44, -RZ, R42.H0_H0 ;  /* 0x2000002aff2c7230 */ /* 0x000fe20000004100 */
[----:B------:R-:W-:Y:S01]  /*b080*/  F2FP.F16.E4M3.UNPACK_B R14, R14.H1 ;  /* 0x0000000eff0e723e */ /* 0x000fe200030006ff */
[----:B------:R-:W-:-:S02]  /*b090*/  HADD2.F32 R27, -RZ, R32.H0_H0 ;  /* 0x20000020ff1b7230 */ /* 0x000fc40000004100 */
[C---:B------:R-:W-:Y:S01]  /*b0a0*/  FMUL.FTZ R43, R24.reuse, R39 ;  /* 0x00000027182b7220 */ /* 0x040fe20000410000 */
[--C-:B------:R-:W-:Y:S02]  /*b0b0*/  HADD2.F32 R40, -RZ, R34.reuse.H0_H0 ;  /* 0x20000022ff287230 */ /* 0x100fe40000004100 */
[-C--:B------:R-:W-:Y:S01]  /*b0c0*/  FMUL.FTZ R46, R24, R33.reuse ;  /* 0x00000021182e7220 */ /* 0x080fe20000410000 */
[----:B------:R-:W-:Y:S02]  /*b0d0*/  HADD2.F32 R25, -RZ, R31.H0_H0 ;  /* 0x2000001fff197230 */ /* 0x000fe40000004100 */
[C---:B------:R-:W-:Y:S01]  /*b0e0*/  FMUL.FTZ R48, R27.reuse, R44 ;  /* 0x0000002c1b307220 */ /* 0x040fe20000410000 */
[C---:B------:R-:W-:Y:S01]  /*b0f0*/  FFMA.FTZ R24, R30.reuse, R33, -R43 ;  /* 0x000000211e187223 */ /* 0x040fe2000001082b */
[----:B------:R-:W-:Y:S01]  /*b100*/  FFMA.FTZ R30, R30, R39, R46 ;  /* 0x000000271e1e7223 */ /* 0x000fe2000001002e */
[----:B------:R-:W-:Y:S01]  /*b110*/  FMUL.FTZ R45, R27, R40 ;  /* 0x000000281b2d7220 */ /* 0x000fe20000410000 */
[----:B------:R-:W-:-:S02]  /*b120*/  HADD2.F32 R39, -RZ, R34.H1_H1 ;  /* 0x30000022ff277230 */ /* 0x000fc40000004100 */
[C---:B------:R-:W-:Y:S01]  /*b130*/  FFMA.FTZ R27, R25.reuse, R40, -R48 ;  /* 0x00000028191b7223 */ /* 0x040fe20000010830 */
[----:B------:R-:W-:Y:S02]  /*b140*/  HADD2.F32 R42, -RZ, R42.H1_H1 ;  /* 0x3000002aff2a7230 */ /* 0x000fe40000004100 */
[----:B------:R-:W-:Y:S01]  /*b150*/  FFMA.FTZ R25, R25, R44, R45 ;  /* 0x0000002c19197223 */ /* 0x000fe2000001002d */
[----:B------:R-:W-:Y:S01]  /*b160*/  HADD2.F32 R32, -RZ, R32.H1_H1 ;  /* 0x30000020ff207230 */ /* 0x000fe20000004100 */
[----:B------:R-:W-:Y:S01]  /*b170*/  F2FP.SATFINITE.E4M3.F32.PACK_AB_MERGE_C R21, R30, R21, RZ ;  /* 0x000000151e15723e */ /* 0x000fe200048070ff */
[----:B------:R-:W-:Y:S02]  /*b180*/  HADD2.F32 R43, -RZ, R41.H0_H0 ;  /* 0x20000029ff2b7230 */ /* 0x000fe40000004100 */
[----:B------:R-:W-:Y:S02]  /*b190*/  HADD2.F32 R34, -RZ, R37.H0_H0 ;  /* 0x20000025ff227230 */ /* 0x000fe40000004100 */
[----:B------:R-:W-:Y:S01]  /*b1a0*/  FMUL.FTZ R44, R32, R42 ;  /* 0x0000002a202c7220 */ /* 0x000fe20000410000 */
[----:B------:R-:W-:-:S02]  /*b1b0*/  HADD2.F32 R40, -RZ, R38.H0_H0 ;  /* 0x20000026ff287230 */ /* 0x000fc40000004100 */
[----:B------:R-:W-:Y:S01]  /*b1c0*/  FMUL.FTZ R45, R32, R39 ;  /* 0x00000027202d7220 */ /* 0x000fe20000410000 */
[----:B------:R-:W-:Y:S02]  /*b1d0*/  HADD2.F32 R31, -RZ, R31.H1_H1 ;  /* 0x3000001fff1f7230 */ /* 0x000fe40000004100 */
[C---:B------:R-:W-:Y:S01]  /*b1e0*/  FMUL.FTZ R46, R34.reuse, R43 ;  /* 0x0000002b222e7220 */ /* 0x040fe20000410000 */
[--C-:B------:R-:W-:Y:S02]  /*b1f0*/  HADD2.F32 R33, -RZ, R35.reuse.H0_H0 ;  /* 0x20000023ff217230 */ /* 0x100fe40000004100 */
[----:B------:R-:W-:Y:S01]  /*b200*/  FMUL.FTZ R48, R34, R40 ;  /* 0x0000002822307220 */ /* 0x000fe20000410000 */
[----:B------:R-:W-:Y:S02]  /*b210*/  HADD2.F32 R35, -RZ, R35.H1_H1 ;  /* 0x30000023ff237230 */ /* 0x000fe40000004100 */
[C---:B------:R-:W-:Y:S01]  /*b220*/  FFMA.FTZ R34, R31.reuse, R39, -R44 ;  /* 0x000000271f227223 */ /* 0x040fe2000001082c */
[----:B------:R-:W-:Y:S01]  /*b230*/  FFMA.FTZ R32, R31, R42, R45 ;  /* 0x0000002a1f207223 */ /* 0x000fe2000001002d */
[C---:B------:R-:W-:Y:S01]  /*b240*/  FFMA.FTZ R31, R33.reuse, R40, -R46 ;  /* 0x00000028211f7223 */ /* 0x040fe2000001082e */
[----:B------:R-:W-:Y:S01]  /*b250*/  FFMA.FTZ R33, R33, R43, R48 ;  /* 0x0000002b21217223 */ /* 0x000fe20000010030 */
[----:B------:R-:W-:Y:S01]  /*b260*/  F2FP.F16.E4M3.UNPACK_B R43, R20.H1 ;  /* 0x00000014ff2b723e */ /* 0x000fe200030006ff */
[----:B------:R-:W-:Y:S01]  /*b270*/  HADD2.F32 R46, -RZ, R41.H1_H1 ;  /* 0x30000029ff2e7230 */ /* 0x000fe20000004100 */
[----:B------:R-:W-:Y:S01]  /*b280*/  F2FP.F16.E4M3.UNPACK_B R41, R8.H1 ;  /* 0x00000008ff29723e */ /* 0x000fe200030006ff */
[----:B------:R-:W-:Y:S01]  /*b290*/  HADD2.F32 R39, -RZ, R37.H1_H1 ;  /* 0x30000025ff277230 */ /* 0x000fe20000004100 */
[----:B------:R-:W-:Y:S01]  /*b2a0*/  F2FP.SATFINITE.E4M3.F32.PACK_AB_MERGE_C R9, R12, R9, R21 ;  /* 0x000000090c09723e */ /* 0x000fe20004807015 */
[----:B------:R-:W-:-:S02]  /*b2b0*/  HADD2.F32 R40, -RZ, R38.H1_H1 ;  /* 0x30000026ff287230 */ /* 0x000fc40000004100 */
[----:B------:R-:W-:Y:S02]  /*b2c0*/  HADD2.F32 R44, -RZ, R43.H0_H0 ;  /* 0x2000002bff2c7230 */ /* 0x000fe40000004100 */
[C---:B------:R-:W-:Y:S01]  /*b2d0*/  FMUL.FTZ R50, R39.reuse, R46 ;  /* 0x0000002e27327220 */ /* 0x040fe20000410000 */
[----:B------:R-:W-:Y:S02]  /*b2e0*/  HADD2.F32 R38, -RZ, R29.H0_H0 ;  /* 0x2000001dff267230 */ /* 0x000fe40000004100 */
[----:B------:R-:W-:Y:S01]  /*b2f0*/  FMUL.FTZ R45, R39, R40 ;  /* 0x00000028272d7220 */ /* 0x000fe20000410000 */
[----:B------:R-:W-:Y:S02]  /*b300*/  HADD2.F32 R42, -RZ, R41.H0_H0 ;  /* 0x20000029ff2a7230 */ /* 0x000fe40000004100 */
[----:B------:R-:W-:Y:S02]  /*b310*/  HADD2.F32 R37, -RZ, R28.H0_H0 ;  /* 0x2000001cff257230 */ /* 0x000fe40000004100 */
[----:B------:R-:W-:Y:S01]  /*b320*/  FMUL.FTZ R48, R38, R44 ;  /* 0x0000002c26307220 */ /* 0x000fe20000410000 */
[----:B------:R-:W-:-:S02]  /*b330*/  HADD2.F32 R29, -RZ, R29.H1_H1 ;  /* 0x3000001dff1d7230 */ /* 0x000fc40000004100 */
[----:B------:R-:W-:Y:S01]  /*b340*/  FMUL.FTZ R39, R38, R42 ;  /* 0x0000002a26277220 */ /* 0x000fe20000410000 */
[C---:B------:R-:W-:Y:S01]  /*b350*/  FFMA.FTZ R38, R35.reuse, R40, -R50 ;  /* 0x0000002823267223 */ /* 0x040fe20000010832 */
[----:B------:R-:W-:Y:S01]  /*b360*/  FFMA.FTZ R40, R35, R46, R45 ;  /* 0x0000002e23287223 */ /* 0x000fe2000001002d */
[C---:B------:R-:W-:Y:S01]  /*b370*/  FFMA.FTZ R35, R37.reuse, R42, -R48 ;  /* 0x0000002a25237223 */ /* 0x040fe20000010830 */
[----:B------:R-:W-:Y:S01]  /*b380*/  FFMA.FTZ R37, R37, R44, R39 ;  /* 0x0000002c25257223 */ /* 0x000fe20000010027 */
[----:B------:R-:W-:Y:S01]  /*b390*/  HADD2.F32 R44, -RZ, R43.H1_H1 ;  /* 0x3000002bff2c7230 */ /* 0x000fe20000004100 */
[----:B------:R-:W-:Y:S01]  /*b3a0*/  F2FP.F16.E4M3.UNPACK_B R42, R20 ;  /* 0x00000014ff2a723e */ /* 0x000fe200020006ff */
[----:B------:R-:W-:Y:S01]  /*b3b0*/  HADD2.F32 R41, -RZ, R41.H1_H1 ;  /* 0x30000029ff297230 */ /* 0x000fe20000004100 */
[----:B------:R-:W-:Y:S01]  /*b3c0*/  F2FP.F16.E4M3.UNPACK_B R39, R8 ;  /* 0x00000008ff27723e */ /* 0x000fe200020006ff */
[----:B------:R-:W-:Y:S02]  /*b3d0*/  HADD2.F32 R28, -RZ, R28.H1_H1 ;  /* 0x3000001cff1c7230 */ /* 0x000fe40000004100 */
[----:B------:R-:W-:Y:S01]  /*b3e0*/  FMUL.FTZ R45, R29, R44 ;  /* 0x0000002c1d2d7220 */ /* 0x000fe20000410000 */
[----:B------:R-:W-:-:S02]  /*b3f0*/  HADD2.F32 R43, -RZ, R42.H0_H0 ;  /* 0x2000002aff2b7230 */ /* 0x000fc40000004100 */
[-C--:B------:R-:W-:Y:S01]  /*b400*/  FMUL.FTZ R29, R29, R41.reuse ;  /* 0x000000291d1d7220 */ /* 0x080fe20000410000 */
[----:B------:R-:W-:Y:S02]  /*b410*/  HADD2.F32 R20, -RZ, R15.H0_H0 ;  /* 0x2000000fff147230 */ /* 0x000fe40000004100 */
[C---:B------:R-:W-:Y:S01]  /*b420*/  FFMA.FTZ R46, R28.reuse, R41, -R45 ;  /* 0x000000291c2e7223 */ /* 0x040fe2000001082d */
[----:B------:R-:W-:Y:S02]  /*b430*/  HADD2.F32 R8, -RZ, R10.H0_H0 ;  /* 0x2000000aff087230 */ /* 0x000fe40000004100 */
[----:B------:R-:W-:Y:S01]  /*b440*/  FFMA.FTZ R48, R28, R44, R29 ;  /* 0x0000002c1c307223 */ /* 0x000fe2000001001d */
[----:B------:R-:W-:Y:S02]  /*b450*/  HADD2.F32 R29, -RZ, R39.H0_H0 ;  /* 0x20000027ff1d7230 */ /* 0x000fe40000004100 */
[----:B------:R-:W-:Y:S01]  /*b460*/  FMUL.FTZ R41, R20, R43 ;  /* 0x0000002b14297220 */ /* 0x000fe20000410000 */
[----:B------:R-:W-:Y:S01]  /*b470*/  HADD2.F32 R42, -RZ, R42.H1_H1 ;  /* 0x3000002aff2a7230 */ /* 0x000fe20000004100 */
[----:B------:R-:W-:Y:S01]  /*b480*/  F2FP.SATFINITE.E4M3.F32.PACK_AB_MERGE_C R33, R40, R33, RZ ;  /* 0x000000212821723e */ /* 0x000fe200048070ff */
[----:B------:R-:W-:-:S02]  /*b490*/  HADD2.F32 R15, -RZ, R15.H1_H1 ;  /* 0x3000000fff0f7230 */ /* 0x000fc40000004100 */
[-C--:B------:R-:W-:Y:S01]  /*b4a0*/  FMUL.FTZ R45, R20, R29.reuse ;  /* 0x0000001d142d7220 */ /* 0x080fe20000410000 */
[----:B------:R-:W-:Y:S02]  /*b4b0*/  HADD2.F32 R39, -RZ, R39.H1_H1 ;  /* 0x30000027ff277230 */ /* 0x000fe40000004100 */
[C---:B------:R-:W-:Y:S01]  /*b4c0*/  FFMA.FTZ R41, R8.reuse, R29, -R41 ;  /* 0x0000001d08297223 */ /* 0x040fe20000010829 */
[----:B------:R-:W-:Y:S01]  /*b4d0*/  HADD2.F32 R10, -RZ, R10.H1_H1 ;  /* 0x3000000aff0a7230 */ /* 0x000fe20000004100 */
[----:B------:R-:W-:Y:S01]  /*b4e0*/  F2FP.F16.E4M3.UNPACK_B R20, R4.H1 ;  /* 0x00000004ff14723e */ /* 0x000fe200030006ff */
[----:B------:R-:W-:Y:S01]  /*b4f0*/  FFMA.FTZ R45, R8, R43, R45 ;  /* 0x0000002b082d7223 */ /* 0x000fe2000001002d */
[C---:B------:R-:W-:Y:S01]  /*b500*/  FMUL.FTZ R29, R15.reuse, R42 ;  /* 0x0000002a0f1d7220 */ /* 0x040fe20000410000 */
[----:B------:R-:W-:Y:S01]  /*b510*/  F2FP.F16.E4M3.UNPACK_B R8, R3.H1 ;  /* 0x00000003ff08723e */ /* 0x000fe200030006ff */
[----:B------:R-:W-:Y:S01]  /*b520*/  FMUL.FTZ R43, R15, R39 ;  /* 0x000000270f2b7220 */ /* 0x000fe20000410000 */
[----:B------:R-:W-:-:S02]  /*b530*/  HADD2.F32 R28, -RZ, R20.H0_H0 ;  /* 0x20000014ff1c7230 */ /* 0x000fc40000004100 */
[C---:B------:R-:W-:Y:S01]  /*b540*/  FFMA.FTZ R44, R10.reuse, R39, -R29 ;  /* 0x000000270a2c7223 */ /* 0x040fe2000001081d */
[----:B------:R-:W-:Y:S02]  /*b550*/  HADD2.F32 R15, -RZ, R26.H0_H0 ;  /* 0x2000001aff0f7230 */ /* 0x000fe40000004100 */
[----:B------:R-:W-:Y:S01]  /*b560*/  FFMA.FTZ R42, R10, R42, R43 ;  /* 0x0000002a0a2a7223 */ /* 0x000fe2000001002b */
[--C-:B------:R-:W-:Y:S01]  /*b570*/  HADD2.F32 R10, -RZ, R8.reuse.H0_H0 ;  /* 0x20000008ff0a7230 */ /* 0x100fe20000004100 */
[----:B------:R-:W-:Y:S01]  /*b580*/  F2FP.F16.E4M3.UNPACK_B R3, R3 ;  /* 0x00000003ff03723e */ /* 0x000fe200020006ff */
[----:B------:R-:W-:Y:S02]  /*b590*/  HADD2.F32 R29, -RZ, R8.H1_H1 ;  /* 0x30000008ff1d7230 */ /* 0x000fe40000004100 */
[C---:B------:R-:W-:Y:S01]  /*b5a0*/  FMUL.FTZ R43, R15.reuse, R28 ;  /* 0x0000001c0f2b7220 */ /* 0x040fe20000410000 */
[----:B------:R-:W-:Y:S02]  /*b5b0*/  HADD2.F32 R8, -RZ, R14.H0_H0 ;  /* 0x2000000eff087230 */ /* 0x000fe40000004100 */
[----:B------:R-:W-:Y:S01]  /*b5c0*/  FMUL.FTZ R15, R15, R10 ;  /* 0x0000000a0f0f7220 */ /* 0x000fe20000410000 */
[----:B------:R-:W-:-:S02]  /*b5d0*/  HADD2.F32 R39, -RZ, R20.H1_H1 ;  /* 0x30000014ff277230 */ /* 0x000fc40000004100 */
[----:B------:R-:W-:Y:S02]  /*b5e0*/  HADD2.F32 R26, -RZ, R26.H1_H1 ;  /* 0x3000001aff1a7230 */ /* 0x000fe40000004100 */
[C---:B------:R-:W-:Y:S01]  /*b5f0*/  FFMA.FTZ R28, R8.reuse, R28, R15 ;  /* 0x0000001c081c7223 */ /* 0x040fe2000001000f */
[----:B------:R-:W-:Y:S01]  /*b600*/  HADD2.F32 R14, -RZ, R14.H1_H1 ;  /* 0x3000000eff0e7230 */ /* 0x000fe20000004100 */
[----:B------:R-:W-:Y:S01]  /*b610*/  F2FP.F16.E4M3.UNPACK_B R15, R4 ;  /* 0x00000004ff0f723e */ /* 0x000fe200020006ff */
[----:B------:R-:W-:Y:S01]  /*b620*/  FFMA.FTZ R43, R8, R10, -R43 ;  /* 0x0000000a082b7223 */ /* 0x000fe2000001082b */
[C---:B------:R-:W-:Y:S01]  /*b630*/  FMUL.FTZ R47, R26.reuse, R39 ;  /* 0x000000271a2f7220 */ /* 0x040fe20000410000 */
[-C--:B------:R-:W-:Y:S01]  /*b640*/  FMUL.FTZ R26, R26, R29.reuse ;  /* 0x0000001d1a1a7220 */ /* 0x080fe20000410000 */
[----:B------:R-:W-:Y:S02]  /*b650*/  HADD2.F32 R8, -RZ, R3.H0_H0 ;  /* 0x20000003ff087230 */ /* 0x000fe40000004100 */
[C---:B------:R-:W-:Y:S01]  /*b660*/  FFMA.FTZ R50, R14.reuse, R29, -R47 ;  /* 0x0000001d0e327223 */ /* 0x040fe2000001082f */
[----:B------:R-:W-:Y:S01]  /*b670*/  FFMA.FTZ R39, R14, R39, R26 ;  /* 0x000000270e277223 */ /* 0x000fe2000001001a */
[----:B------:R-:W-:-:S02]  /*b680*/  HADD2.F32 R14, -RZ, R15.H0_H0 ;  /* 0x2000000fff0e7230 */ /* 0x000fc40000004100 */
[----:B------:R-:W-:Y:S01]  /*b690*/  HADD2.F32 R4, -RZ, R7.H0_H0 ;  /* 0x20000007ff047230 */ /* 0x000fe20000004100 */
[----:B------:R-:W-:Y:S01]  /*b6a0*/  F2FP.SATFINITE.E4M3.F32.PACK_AB_MERGE_C R43, R50, R43, RZ ;  /* 0x0000002b322b723e */ /* 0x000fe200048070ff */
[----:B------:R-:W-:Y:S01]  /*b6b0*/  HADD2.F32 R20, -RZ, R15.H1_H1 ;  /* 0x3000000fff147230 */ /* 0x000fe20000004100 */
[----:B------:R-:W-:Y:S01]  /*b6c0*/  F2FP.SATFINITE.E4M3.F32.PACK_AB_MERGE_C R28, R39, R28, RZ ;  /* 0x0000001c271c723e */ /* 0x000fe200048070ff */
[----:B------:R-:W-:Y:S02]  /*b6d0*/  HADD2.F32 R7, -RZ, R7.H1_H1 ;  /* 0x30000007ff077230 */ /* 0x000fe40000004100 */
[C---:B------:R-:W-:Y:S01]  /*b6e0*/  FMUL.FTZ R26, R4.reuse, R14 ;  /* 0x0000000e041a7220 */ /* 0x040fe20000410000 */
[----:B------:R-:W-:Y:S02]  /*b6f0*/  HADD2.F32 R10, -RZ, R3.H1_H1 ;  /* 0x30000003ff0a7230 */ /* 0x000fe40000004100 */
[----:B------:R-:W-:Y:S01]  /*b700*/  FMUL.FTZ R15, R4, R8 ;  /* 0x00000008040f7220 */ /* 0x000fe20000410000 */
[----:B------:R-:W-:-:S02]  /*b710*/  HADD2.F32 R3, -RZ, R5.H0_H0 ;  /* 0x20000005ff037230 */ /* 0x000fc40000004100 */
[C---:B------:R-:W-:Y:S01]  /*b720*/  FMUL.FTZ R4, R7.reuse, R20 ;  /* 0x0000001407047220 */ /* 0x040fe20000410000 */
[----:B------:R-:W-:Y:S02]  /*b730*/  HADD2.F32 R5, -RZ, R5.H1_H1 ;  /* 0x30000005ff057230 */ /* 0x000fe40000004100 */
[----:B------:R-:W-:Y:S01]  /*b740*/  FMUL.FTZ R7, R7, R10 ;  /* 0x0000000a07077220 */ /* 0x000fe20000410000 */
        /* <DEDUP_REMOVED lines=11> */
[----:B------:R-:W-:-:S02]  /*b800*/  F2FP.SATFINITE.E4M3.F32.PACK_AB_MERGE_C R6, R3, R26, R43 ;  /* 0x0000001a0306723e */ /* 0x000fc4000480702b */
[----:B------:R-:W-:Y:S02]  /*b810*/  F2FP.SATFINITE.E4M3.F32.PACK_AB_MERGE_C R11, R32, R25, R33 ;  /* 0x00000019200b723e */ /* 0x000fe40004807021 */
[----:B------:R-:W-:Y:S01]  /*b820*/  F2FP.SATFINITE.E4M3.F32.PACK_AB_MERGE_C R8, R42, R45, R8 ;  /* 0x0000002d2a08723e */ /* 0x000fe20004807008 */
[----:B------:R3:W-:Y:S01]  /*b830*/  STS.128 [R49+0xf000], R4 ;  /* 0x00f0000431007388 */ /* 0x0007e20000000c00 */
[----:B------:R-:W-:-:S05]  /*b840*/  F2FP.SATFINITE.E4M3.F32.PACK_AB_MERGE_C R10, R10, R15, R28 ;  /* 0x0000000f0a0a723e */ /* 0x000fca000480701c */
[----:B------:R3:W-:Y:S02]  /*b850*/  STS.128 [R0+0xf000], R8 ;  /* 0x00f0000800007388 */ /* 0x0007e40000000c00 */
.L_x_434:
[----:B------:R-:W-:Y:S05]  /*b860*/  BSYNC B0 ;  /* 0x0000000000007941 */ /* 0x000fea0003800000 */
.L_x_427:
[----:B------:R-:W-:Y:S01]  /*b870*/  @!PT LDS RZ, [RZ] ;  /* 0x00000000fffff984 */ /* 0x000fe20000000800 */
[----:B------:R-:W-:Y:S01]  /*b880*/  @!PT LDS RZ, [RZ] ;  /* 0x00000000fffff984 */ /* 0x000fe20000000800 */
[----:B------:R-:W-:Y:S01]  /*b890*/  @!PT LDS RZ, [RZ] ;  /* 0x00000000fffff984 */ /* 0x000fe20000000800 */
[----:B------:R-:W-:Y:S01]  /*b8a0*/  @!PT LDS RZ, [RZ] ;  /* 0x00000000fffff984 */ /* 0x000fe20000000800 */
[----:B------:R1:W-:Y:S06]  /*b8b0*/  MEMBAR.ALL.CTA ;  /* 0x0000000000007992 */ /* 0x0003ec0000008000 */
[----:B-1----:R-:W1:Y:S01]  /*b8c0*/  FENCE.VIEW.ASYNC.S ;  /* 0x00000000000073c6 */ /* 0x002e620000000000 */
[----:B------:R-:W-:Y:S05]  /*b8d0*/  WARPSYNC.ALL ;  /* 0x0000000000007948 */ /* 0x000fea0003800000 */
[----:B-1----:R-:W-:Y:S06]  /*b8e0*/  BAR.SYNC.DEFER_BLOCKING 0xd, 0x180 ;  /* 0x0346000000007b1d */ /* 0x002fec0000010000 */
.L_x_424:
[----:B------:R-:W-:-:S13]  /*b8f0*/  ISETP.NE.AND P0, PT, R157, 0x3, PT ;  /* 0x000000039d00780c */ /* 0x000fda0003f05270 */
[----:B------:R-:W-:Y:S05]  /*b900*/  @!P0 BRA `(.L_x_446) ;  /* 0x0000000000048947 */ /* 0x000fea0003800000 */
[----:B------:R-:W-:Y:S01]  /*b910*/  BPT.TRAP 0x1 ;  /* 0x000000040000795c */ /* 0x000fe20000300000 */
.L_x_446:
[----:B0--3--:R-:W3:Y:S01]  /*b920*/  LDL R0, [R1+0x4] ;  /* 0x0000040001007983 */ /* 0x009ee20000100800 */
[----:B-1--4-:R-:W-:Y:S01]  /*b930*/  IMAD R3, R156, 0x8, R18 ;  /* 0x000000089c037824 */ /* 0x012fe200078e0212 */
[----:B---3-5:R-:W-:-:S04]  /*b940*/  SHF.L.U32 R4, R0, 0x1f, RZ ;  /* 0x0000001f00047819 */ /* 0x028fc800000006ff */
[----:B------:R0:W1:Y:S01]  /*b950*/  SYNCS.PHASECHK.TRANS64.TRYWAIT P1, [R3+URZ+0x19c30], R4 ;  /* 0x019c3004030075a7 */ /* 0x000062000802017f */
[----:B------:R-:W-:Y:S05]  /*b960*/  @!P0 BRA `(.L_x_447) ;  /* 0x0000000000048947 */ /* 0x000fea0003800000 */
[----:B------:R-:W-:Y:S01]  /*b970*/  BPT.TRAP 0x1 ;  /* 0x000000040000795c */ /* 0x000fe20000300000 */
.L_x_447:
[----:B------:R-:W-:Y:S01]  /*b980*/  VIADD R0, R18, 0x13800 ;  /* 0x0001380012007836 */ /* 0x000fe20000000000 */
[----:B------:R-:W-:Y:S01]  /*b990*/  LOP3.LUT R14, R36, 0x10000, RZ, 0xfc, !PT ;  /* 0x00010000240e7812 */ /* 0x000fe200078efcff */
[----:B------:R-:W-:-:S03]  /*b9a0*/  IMAD.MOV.U32 R15, RZ, RZ, -0x3ffffff0 ;  /* 0xc0000010ff0f7424 */ /* 0x000fc600078e00ff */
[----:B------:R-:W-:-:S04]  /*b9b0*/  SHF.R.U32.HI R0, RZ, 0x4, R0 ;  /* 0x00000004ff007819 */ /* 0x000fc80000011600 */
[----:B------:R-:W-:-:S04]  /*b9c0*/  LOP3.LUT R0, R0, 0x3fff, RZ, 0xc0, !PT ;  /* 0x00003fff00007812 */ /* 0x000fc800078ec0ff */
[----:B------:R-:W-:Y:S01]  /*b9d0*/  LOP3.LUT R13, R0, 0x10000, RZ, 0xfc, !PT ;  /* 0x00010000000d7812 */ /* 0x000fe200078efcff */
[----:B-1----:R-:W-:Y:S06]  /*b9e0*/  @P1 BRA `(.L_x_448) ;  /* 0x0000000000081947 */ /* 0x002fec0003800000 */
[----:B------:R-:W1:Y:S02]  /*b9f0*/  SYNCS.PHASECHK.TRANS64.TRYWAIT P1, [R3+URZ+0x19c30], R4 ;  /* 0x019c3004030075a7 */ /* 0x000e64000802017f */
[----:B-1----:R-:W-:Y:S05]  /*ba00*/  @!P1 BRA `(.L_x_449) ;  /* 0x000000f800a09947 */ /* 0x002fea0003800000 */
.L_x_448:
[----:B01----:R-:W-:Y:S01]  /*ba10*/  IMAD R4, R156, 0x300, R13 ;  /* 0x000003009c047824 */ /* 0x003fe200078e020d */
[----:B------:R-:W-:Y:S05]  /*ba20*/  WARPSYNC.ALL ;  /* 0x0000000000007948 */ /* 0x000fea0003800000 */
[----:B------:R-:W-:Y:S01]  /*ba30*/  IMAD.MOV.U32 R5, RZ, RZ, -0x3ffffff0 ;  /* 0xc0000010ff057424 */ /* 0x000fe200078e00ff */
[C---:B------:R-:W-:Y:S01]  /*ba40*/  R2UR UR4, R14.reuse ;  /* 0x000000000e0472ca */ /* 0x040fe200000e0000 */
[----:B--2---:R-:W-:Y:S01]  /*ba50*/  WARPGROUP.ARRIVE ;  /* 0x00000000000079c5 */ /* 0x004fe20000000000 */
[----:B------:R-:W-:Y:S01]  /*ba60*/  R2UR UR5, R15 ;  /* 0x000000000f0572ca */ /* 0x000fe200000e0000 */
[----:B------:R-:W-:Y:S01]  /*ba70*/  VIADD R8, R14, 0x180 ;  /* 0x000001800e087836 */ /* 0x000fe20000000000 */
[C---:B------:R-:W-:Y:S01]  /*ba80*/  R2UR UR6, R4.reuse ;  /* 0x00000000040672ca */ /* 0x040fe200000e0000 */
[----:B------:R-:W-:Y:S01]  /*ba90*/  VIADD R6, R4, 0x100 ;  /* 0x0000010004067836 */ /* 0x000fe20000000000 */
[----:B------:R-:W-:Y:S01]  /*baa0*/  R2UR UR7, R5 ;  /* 0x00000000050772ca */ /* 0x000fe200000e0000 */
[----:B------:R-:W-:Y:S01]  /*bab0*/  IMAD.MOV.U32 R9, RZ, RZ, -0x3ffffff0 ;  /* 0xc0000010ff097424 */ /* 0x000fe200078e00ff */
[----:B------:R-:W-:Y:S01]  /*bac0*/  IADD3 R20, R14, 0x300, RZ ;  /* 0x000003000e147810 */ /* 0x000fe20007ffe0ff */
[----:B------:R-:W-:-:S02]  /*bad0*/  IMAD.MOV.U32 R7, RZ, RZ, -0x3ffffff0 ;  /* 0xc0000010ff077424 */ /* 0x000fc400078e00ff */
[----:B------:R-:W-:Y:S01]  /*bae0*/  VIADD R4, R4, 0x200 ;  /* 0x0000020004047836 */ /* 0x000fe20000000000 */
[----:B------:R0:W-:Y:S01]  /*baf0*/  STL.64 [R1+0x10], R8 ;  /* 0x0000100801007387 */ /* 0x0001e20000100a00 */
[----:B------:R-:W-:Y:S02]  /*bb00*/  IMAD.MOV.U32 R21, RZ, RZ, -0x3ffffff0 ;  /* 0xc0000010ff157424 */ /* 0x000fe400078e00ff */
[----:B------:R-:W-:Y:S02]  /*bb10*/  IMAD.MOV.U32 R5, RZ, RZ, -0x3ffffff0 ;  /* 0xc0000010ff057424 */ /* 0x000fe400078e00ff */
[----:B------:R-:W-:Y:S02]  /*bb20*/  IMAD.MOV.U32 R89, RZ, RZ, RZ ;  /* 0x000000ffff597224 */ /* 0x000fe400078e00ff */
[----:B------:R-:W-:Y:S01]  /*bb30*/  QGMMA.64x128x32.F32.E4M3.E4M3 R24, gdesc[UR4], RZ, !UPT, gsb0 ;  /* 0x01e00000041879f3 */ /* 0x000fe2000c0008ff */
[----:B------:R-:W-:Y:S02]  /*bb40*/  R2UR UR4, R8 ;  /* 0x00000000080472ca */ /* 0x000fe400000e0000 */
[----:B------:R-:W-:-:S02]  /*bb50*/  R2UR UR5, R9 ;  /* 0x00000000090572ca */ /* 0x000fc400000e0000 */
[----:B------:R-:W-:Y:S02]  /*bb60*/  R2UR UR6, R6 ;  /* 0x00000000060672ca */ /* 0x000fe400000e0000 */
[----:B------:R-:W-:Y:S01]  /*bb70*/  R2UR UR7, R7 ;  /* 0x00000000070772ca */ /* 0x000fe200000e0000 */
[----:B------:R-:W-:Y:S02]  /*bb80*/  WARPGROUP.DEPBAR.LE gsb0, 0x0 ;  /* 0x00008000000079c5 */ /* 0x000fe40000010000 */
[----:B------:R-:W-:-:S10]  /*bb90*/  WARPGROUP.ARRIVE ;  /* 0x00000000000079c5 */ /* 0x000fd40000000000 */
[----:B------:R-:W-:Y:S01]  /*bba0*/  QGMMA.64x128x32.F32.E4M3.E4M3 R24, gdesc[UR4], R24, gsb0 ;  /* 0x01e00000041879f3 */ /* 0x000fe20008000818 */
[----:B------:R-:W-:Y:S02]  /*bbb0*/  R2UR UR4, R20 ;  /* 0x00000000140472ca */ /* 0x000fe400000e0000 */
[----:B------:R-:W-:Y:S02]  /*bbc0*/  R2UR UR5, R21 ;  /* 0x00000000150572ca */ /* 0x000fe400000e0000 */
[----:B------:R-:W-:Y:S02]  /*bbd0*/  R2UR UR6, R4 ;  /* 0x00000000040672ca */ /* 0x000fe400000e0000 */
[----:B------:R-:W-:Y:S01]  /*bbe0*/  R2UR UR7, R5 ;  /* 0x00000000050772ca */ /* 0x000fe200000e0000 */
[----:B------:R-:W-:Y:S02]  /*bbf0*/  WARPGROUP.DEPBAR.LE gsb0, 0x0 ;  /* 0x00008000000079c5 */ /* 0x000fe40000010000 */
[----:B------:R-:W-:-:S10]  /*bc00*/  WARPGROUP.ARRIVE ;  /* 0x00000000000079c5 */ /* 0x000fd40000000000 */
[----:B------:R-:W-:Y:S03]  /*bc10*/  QGMMA.64x128x32.F32.E4M3.E4M3 R24, gdesc[UR4], R24, gsb0 ;  /* 0x01e00000041879f3 */ /* 0x000fe60008000818 */
[----:B------:R-:W-:Y:S02]  /*bc20*/  WARPGROUP.DEPBAR.LE gsb0, 0x0 ;  /* 0x00008000000079c5 */ /* 0x000fe40000010000 */
[----:B0-----:R-:W-:Y:S05]  /*bc30*/  @!P0 BRA `(.L_x_450) ;  /* 0x0000000000048947 */ /* 0x001fea0003800000 */
[----:B------:R-:W-:Y:S01]  /*bc40*/  BPT.TRAP 0x1 ;  /* 0x000000040000795c */ /* 0x000fe20000300000 */
.L_x_450:
[----:B------:R-:W2:Y:S01]  /*bc50*/  LDL R0, [R1+0x3c] ;  /* 0x00003c0001007983 */ /* 0x000ea20000100800 */
[----:B------:R-:W-:-:S03]  /*bc60*/  P2R R6, PR, RZ, 0x1 ;  /* 0x00000001ff067803 */ /* 0x000fc60000000000 */
[----:B------:R-:W3:Y:S01]  /*bc70*/  LDL R92, [R1+0x24] ;  /* 0x00002400015c7983 */ /* 0x000ee20000100800 */
        /* <DEDUP_REMOVED lines=10> */
[C---:B------:R-:W-:Y:S02]  /*bd20*/  ISETP.GT.AND P6, PT, R4.reuse, 0x10, PT ;  /* 0x000000100400780c */ /* 0x040fe40003fc4270 */
        /* <DEDUP_REMOVED lines=22> */
[C---:B------:R-:W-:Y:S02]  /*be90*/  ISETP.GT.AND P6, PT, R4.reuse, 0x28, PT ;  /* 0x000000280400780c */ /* 0x040fe40003fc4270 */
        /* <DEDUP_REMOVED lines=50> */
[----:B------:R-:W-:Y:S02]  /*c1c0*/  ISETP.GT.AND P0, PT, R4, 0x59, PT ;  /* 0x000000590400780c */ /* 0x000fe40003f04270 */
[----:B------:R-:W-:-:S02]  /*c1d0*/  FSEL R125, R68, -INF , P6 ;  /* 0xff800000447d7808 */ /* 0x000fc40003000000 */
[----:B------:R-:W-:Y:S02]  /*c1e0*/  FMNMX.FTZ R0, R65, R0, !PT ;  /* 0x0000000041007209 */ /* 0x000fe40007810000 */
[----:B------:R-:W-:Y:S02]  /*c1f0*/  FSEL R59, R59, -INF , P5 ;  /* 0xff8000003b3b7808 */ /* 0x000fe40002800000 */
        /* <DEDUP_REMOVED lines=13> */
[----:B------:R-:W-:Y:S01]  /*c2d0*/  FMNMX.FTZ R0, R73, R0, !PT ;  /* 0x0000000049007209 */ /* 0x000fe20007810000 */
[----:B------:R-:W2:Y:S01]  /*c2e0*/  LDL R76, [R1+0x2c] ;  /* 0x00002c00014c7983 */ /* 0x000ea20000100800 */
        /* <DEDUP_REMOVED lines=15> */
[----:B------:R-:W-:-:S04]  /*c3e0*/  FSEL R85, R85, -INF , P6 ;  /* 0xff80000055557808 */ /* 0x000fc80003000000 */
[----:B------:R-:W-:-:S05]  /*c3f0*/  FMNMX.FTZ R12, R85, R0, !PT ;  /* 0x00000000550c7209 */ /* 0x000fca0007810000 */
[----:B------:R-:W0:Y:S01]  /*c400*/  SHFL.BFLY PT, R137, R12, 0x2, 0x1f ;  /* 0x0c401f000c897f89 */ /* 0x000e2200000e0000 */
[----:B------:R-:W-:Y:S02]  /*c410*/  P2R R10, PR, RZ, 0x2 ;  /* 0x00000002ff0a7803 */ /* 0x000fe40000000000 */
[----:B------:R-:W-:-:S04]  /*c420*/  ISETP.GT.AND P1, PT, R4, 0x59, PT ;  /* 0x000000590400780c */ /* 0x000fc80003f24270 */
[----:B------:R-:W-:Y:S02]  /*c430*/  FSEL R71, R71, -INF , P1 ;  /* 0xff80000047477808 */ /* 0x000fe40000800000 */
[----:B------:R-:W-:Y:S02]  /*c440*/  ISETP.NE.AND P1, PT, R10, RZ, PT ;  /* 0x000000ff0a00720c */ /* 0x000fe40003f25270 */
[----:B------:R-:W-:Y:S02]  /*c450*/  FMNMX.FTZ R10, R9, R27, !PT ;  /* 0x0000001b090a7209 */ /* 0x000fe40007810000 */
[----:B0-----:R-:W-:-:S05]  /*c460*/  FMNMX.FTZ R26, R12, R137, !PT ;  /* 0x000000890c1a7209 */ /* 0x001fca0007810000 */
[----:B------:R-:W0:Y:S01]  /*c470*/  SHFL.BFLY PT, R137, R26, 0x1, 0x1f ;  /* 0x0c201f001a897f89 */ /* 0x000e2200000e0000 */
[----:B------:R-:W-:-:S04]  /*c480*/  FMNMX.FTZ R10, R93, R10, !PT ;  /* 0x0000000a5d0a7209 */ /* 0x000fc80007810000 */
[----:B------:R-:W-:-:S04]  /*c490*/  FMNMX.FTZ R12, R31, R10, !PT ;  /* 0x0000000a1f0c7209 */ /* 0x000fc80007810000 */
[----:B------:R-:W-:Y:S02]  /*c4a0*/  FMNMX.FTZ R12, R97, R12, !PT ;  /* 0x0000000c610c7209 */ /* 0x000fe40007810000 */
[----:B------:R-:W-:Y:S02]  /*c4b0*/  P2R R24, PR, RZ, 0x4 ;  /* 0x00000004ff187803 */ /* 0x000fe40000000000 */
[----:B------:R-:W-:Y:S02]  /*c4c0*/  FMNMX.FTZ R12, R35, R12, !PT ;  /* 0x0000000c230c7209 */ /* 0x000fe40007810000 */
[----:B------:R-:W-:Y:S02]  /*c4d0*/  ISETP.GT.AND P2, PT, R4, 0x58, PT ;  /* 0x000000580400780c */ /* 0x000fe40003f44270 */
[----:B------:R-:W-:Y:S02]  /*c4e0*/  FMNMX.FTZ R12, R101, R12, !PT ;  /* 0x0000000c650c7209 */ /* 0x000fe40007810000 */
[----:B0-----:R-:W-:-:S02]  /*c4f0*/  FMNMX.FTZ R0, R26, R137, !PT ;  /* 0x000000891a007209 */ /* 0x001fc40007810000 */
[----:B------:R-:W-:Y:S02]  /*c500*/  FSEL R137, R70, -INF , P2 ;  /* 0xff80000046897808 */ /* 0x000fe40001000000 */
[----:B------:R-:W-:Y:S02]  /*c510*/  ISETP.NE.AND P2, PT, R24, RZ, PT ;  /* 0x000000ff1800720c */ /* 0x000fe40003f45270 */
[----:B------:R-:W-:-:S04]  /*c520*/  FMNMX.FTZ R24, R39, R12, !PT ;  /* 0x0000000c27187209 */ /* 0x000fc80007810000 */
[----:B------:R-:W-:-:S04]  /*c530*/  FMNMX.FTZ R24, R105, R24, !PT ;  /* 0x0000001869187209 */ /* 0x000fc80007810000 */
[----:B------:R-:W-:-:S04]  /*c540*/  FMNMX.FTZ R24, R43, R24, !PT ;  /* 0x000000182b187209 */ /* 0x000fc80007810000 */
[----:B------:R-:W-:-:S04]  /*c550*/  FMNMX.FTZ R24, R109, R24, !PT ;  /* 0x000000186d187209 */ /* 0x000fc80007810000 */
[----:B------:R-:W-:-:S04]  /*c560*/  FMNMX.FTZ R26, R47, R24, !PT ;  /* 0x000000182f1a7209 */ /* 0x000fc80007810000 */
[----:B------:R-:W-:Y:S01]  /*c570*/  FMNMX.FTZ R26, R113, R26, !PT ;  /* 0x0000001a711a7209 */ /* 0x000fe20007810000 */
[----:B------:R-:W-:-:S01]  /*c580*/  FFMA.FTZ R30, R2, R0, -8 ;  /* 0xc1000000021e7423 */ /* 0x000fc20000010000 */
[----:B------:R-:W-:Y:S02]  /*c590*/  P2R R28, PR, RZ, 0x8 ;  /* 0x00000008ff1c7803 */ /* 0x000fe40000000000 */
[----:B------:R-:W-:Y:S02]  /*c5a0*/  FMNMX.FTZ R26, R51, R26, !PT ;  /* 0x0000001a331a7209 */ /* 0x000fe40007810000 */
[----:B------:R-:W-:Y:S02]  /*c5b0*/  FSETP.NEU.FTZ.AND P3, PT, R0, -INF , PT ;  /* 0xff8000000000780b */ /* 0x000fe40003f7d000 */
[----:B------:R-:W-:Y:S02]  /*c5c0*/  P2R R8, PR, RZ, 0x1 ;  /* 0x00000001ff087803 */ /* 0x000fe40000000000 */
[----:B------:R-:W-:-:S02]  /*c5d0*/  FMNMX.FTZ R26, R115, R26, !PT ;  /* 0x0000001a731a7209 */ /* 0x000fc40007810000 */
[----:B------:R-:W-:Y:S02]  /*c5e0*/  ISETP.GT.AND P0, PT, R4, 0x60, PT ;  /* 0x000000600400780c */ /* 0x000fe40003f04270 */
[----:B------:R-:W-:Y:S02]  /*c5f0*/  FSEL R4, R30, RZ, P3 ;  /* 0x000000ff1e047208 */ /* 0x000fe40001800000 */
[----:B------:R-:W-:Y:S02]  /*c600*/  ISETP.NE.AND P3, PT, R28, RZ, PT ;  /* 0x000000ff1c00720c */ /* 0x000fe40003f65270 */
        /* <DEDUP_REMOVED lines=8> */
[----:B------:R-:W-:Y:S02]  /*c690*/  FSEL R139, R74, -INF , P0 ;  /* 0xff8000004a8b7808 */ /* 0x000fe40000000000 */
[----:B------:R-:W-:Y:S02]  /*c6a0*/  ISETP.NE.AND P0, PT, R8, RZ, PT ;  /* 0x000000ff0800720c */ /* 0x000fe40003f05270 */
[----:B------:R-:W-:Y:S01]  /*c6b0*/  FMNMX.FTZ R32, R71, R30, !PT ;  /* 0x0000001e47207209 */ /* 0x000fe20007810000 */
[C-C-:B------:R-:W-:Y:S01]  /*c6c0*/  FFMA.FTZ R8, R2.reuse, R29, -R4.reuse ;  /* 0x0000001d02087223 */ /* 0x140fe20000010804 */
[----:B------:R-:W-:Y:S02]  /*c6d0*/  FSEL R75, R75, -INF , P0 ;  /* 0xff8000004b4b7808 */ /* 0x000fe40000000000 */
[----:B------:R-:W-:Y:S01]  /*c6e0*/  FMNMX.FTZ R32, R139, R32, !PT ;  /* 0x000000208b207209 */ /* 0x000fe20007810000 */
[----:B------:R-:W-:-:S01]  /*c6f0*/  FFMA.FTZ R29, R2, R37, -R4 ;  /* 0x00000025021d7223 */ /* 0x000fc20000010804 */
[----:B------:R-:W-:Y:S01]  /*c700*/  FFMA.FTZ R37, R2, R45, -R4 ;  /* 0x0000002d02257223 */ /* 0x000fe20000010804 */
[----:B------:R-:W-:-:S02]  /*c710*/  FSEL R45, R78, -INF , P1 ;  /* 0xff8000004e2d7808 */ /* 0x000fc40000800000 */
[----:B------:R-:W-:Y:S02]  /*c720*/  FMNMX.FTZ R32, R75, R32, !PT ;  /* 0x000000204b207209 */ /* 0x000fe40007810000 */
[----:B------:R-:W-:Y:S01]  /*c730*/  ISETP.NE.AND P0, PT, R6, RZ, PT ;  /* 0x000000ff0600720c */ /* 0x000fe20003f05270 */
[C-C-:B------:R-:W-:Y:S01]  /*c740*/  FFMA.FTZ R6, R2.reuse, R5, -R4.reuse ;  /* 0x0000000502067223 */ /* 0x140fe20000010804 */
[----:B------:R-:W-:-:S01]  /*c750*/  FFMA.FTZ R5, R2, R11, -R4 ;  /* 0x0000000b02057223 */ /* 0x000fc20000010804 */
[C-C-:B------:R-:W-:Y:S01]  /*c760*/  FFMA.FTZ R11, R2.reuse, R33, -R4.reuse ;  /* 0x00000021020b7223 */ /* 0x140fe20000010804 */
[----:B------:R-:W-:Y:S01]  /*c770*/  FSEL R79, R79, -INF , P2 ;  /* 0xff8000004f4f7808 */ /* 0x000fe20001000000 */
[C-C-:B------:R-:W-:Y:S01]  /*c780*/  FFMA.FTZ R33, R2.reuse, R41, -R4.reuse ;  /* 0x0000002902217223 */ /* 0x140fe20000010804 */
[----:B------:R-:W-:Y:S01]  /*c790*/  FMNMX.FTZ R32, R45, R32, !PT ;  /* 0x000000202d207209 */ /* 0x000fe20007810000 */
[C-C-:B------:R-:W-:Y:S01]  /*c7a0*/  FFMA.FTZ R41, R2.reuse, R49, -R4.reuse ;  /* 0x0000003102297223 */ /* 0x140fe20000010804 */
[----:B------:R-:W-:-:S01]  /*c7b0*/  FFMA.FTZ R49, R2, R53, -R4 ;  /* 0x0000003502317223 */ /* 0x000fc20000010804 */
[----:B------:R-:W-:-:S02]  /*c7c0*/  FSEL R53, R82, -INF , P3 ;  /* 0xff80000052357808 */ /* 0x000fc40001800000 */
[----:B------:R-:W-:Y:S01]  /*c7d0*/  FMNMX.FTZ R34, R79, R32, !PT ;  /* 0x000000204f227209 */ /* 0x000fe20007810000 */
[----:B------:R-:W-:Y:S01]  /*c7e0*/  FFMA.FTZ R91, R2, R91, -R4 ;  /* 0x0000005b025b7223 */ /* 0x000fe20000010804 */
[----:B------:R-:W-:Y:S02]  /*c7f0*/  FSEL R83, R83, -INF , P4 ;  /* 0xff80000053537808 */ /* 0x000fe40002000000 */
[----:B------:R-:W-:Y:S01]  /*c800*/  FMNMX.FTZ R34, R53, R34, !PT ;  /* 0x0000002235227209 */ /* 0x000fe20007810000 */
[----:B------:R0:W-:Y:S03]  /*c810*/  MUFU.EX2 R12, R91 ;  /* 0x0000005b000c7308 */ /* 0x0001e60000000800 */
[----:B------:R-:W-:Y:S02]  /*c820*/  FMNMX.FTZ R34, R83, R34, !PT ;  /* 0x0000002253227209 */ /* 0x000fe40007810000 */
[----:B------:R-:W-:-:S02]  /*c830*/  FSEL R87, R87, -INF , P6 ;  /* 0xff80000057577808 */ /* 0x000fc40003000000 */
[----:B0-----:R-:W-:Y:S01]  /*c840*/  FSEL R91, R86, -INF , P5 ;  /* 0xff800000565b7808 */ /* 0x001fe20002800000 */
[----:B------:R0:W-:Y:S03]  /*c850*/  MUFU.EX2 R10, R5 ;  /* 0x00000005000a7308 */ /* 0x0001e60000000800 */
[----:B------:R-:W-:-:S04]  /*c860*/  FMNMX.FTZ R34, R91, R34, !PT ;  /* 0x000000225b227209 */ /* 0x000fc80007810000 */
[----:B0-----:R-:W-:-:S05]  /*c870*/  FMNMX.FTZ R5, R87, R34, !PT ;  /* 0x0000002257057209 */ /* 0x001fca0007810000 */
[----:B------:R-:W0:Y:S02]  /*c880*/  SHFL.BFLY PT, R40, R5, 0x2, 0x1f ;  /* 0x0c401f0005287f89 */ /* 0x000e2400000e0000 */
[----:B0-----:R-:W-:-:S05]  /*c890*/  FMNMX.FTZ R46, R5, R40, !PT ;  /* 0x00000028052e7209 */ /* 0x001fca0007810000 */
[----:B------:R-:W0:Y:S01]  /*c8a0*/  SHFL.BFLY PT, R5, R46, 0x1, 0x1f ;  /* 0x0c201f002e057f89 */ /* 0x000e2200000e0000 */
[----:B------:R-:W-:-:S01]  /*c8b0*/  FFMA.FTZ R95, R2, R95, -R4 ;  /* 0x0000005f025f7223 */ /* 0x000fc20000010804 */
[C-C-:B------:R-:W-:Y:S01]  /*c8c0*/  FFMA.FTZ R40, R2.reuse, R73, -R4.reuse ;  /* 0x0000004902287223 */ /* 0x140fe20000010804 */
[----:B------:R-:W-:-:S02]  /*c8d0*/  FFMA.FTZ R73, R2, R77, -R4 ;  /* 0x0000004d02497223 */ /* 0x000fc40000010804 */
[----:B------:R1:W-:Y:S01]  /*c8e0*/  MUFU.EX2 R24, R95 ;  /* 0x0000005f00187308 */ /* 0x0003e20000000800 */
[----:B------:R-:W-:-:S01]  /*c8f0*/  FFMA.FTZ R25, R2, R25, -R4 ;  /* 0x0000001902197223 */ /* 0x000fc20000010804 */
[C-C-:B------:R-:W-:Y:S01]  /*c900*/  FFMA.FTZ R7, R2.reuse, R7, -R4.reuse ;  /* 0x0000000702077223 */ /* 0x140fe20000010804 */
[----:B------:R-:W-:-:S01]  /*c910*/  FFMA.FTZ R99, R2, R99, -R4 ;  /* 0x0000006302637223 */ /* 0x000fc20000010804 */
[C-C-:B------:R-:W-:Y:S01]  /*c920*/  FFMA.FTZ R103, R2.reuse, R103, -R4.reuse ;  /* 0x0000006702677223 */ /* 0x140fe20000010804 */
[----:B------:R-:W-:-:S01]  /*c930*/  FFMA.FTZ R107, R2, R107, -R4 ;  /* 0x0000006b026b7223 */ /* 0x000fc20000010804 */
[----:B0-----:R-:W-:-:S04]  /*c940*/  FMNMX.FTZ R5, R46, R5, !PT ;  /* 0x000000052e057209 */ /* 0x001fc80007810000 */
[----:B------:R-:W-:Y:S01]  /*c950*/  FSETP.NEU.FTZ.AND P1, PT, R5, -INF , PT ;  /* 0xff8000000500780b */ /* 0x000fe20003f3d000 */
[----:B------:R-:W-:-:S01]  /*c960*/  FFMA.FTZ R50, R2, R5, -8 ;  /* 0xc100000002327423 */ /* 0x000fc20000010005 */
[C-C-:B-1----:R-:W-:Y:S01]  /*c970*/  FFMA.FTZ R95, R2.reuse, R61, -R4.reuse ;  /* 0x0000003d025f7223 */ /* 0x142fe20000010804 */
[----:B------:R-:W-:-:S03]  /*c980*/  FFMA.FTZ R61, R2, R65, -R4 ;  /* 0x00000041023d7223 */ /* 0x000fc60000010804 */
[----:B------:R-:W-:Y:S01]  /*c990*/  FSEL R50, R50, RZ, P1 ;  /* 0x000000ff32327208 */ /* 0x000fe20000800000 */
[----:B------:R-:W-:-:S01]  /*c9a0*/  FFMA.FTZ R46, R2, R81, -R4 ;  /* 0x00000051022e7223 */ /* 0x000fc20000010804 */
[C-C-:B------:R-:W-:Y:S01]  /*c9b0*/  FFMA.FTZ R111, R2.reuse, R111, -R4.reuse ;  /* 0x0000006f026f7223 */ /* 0x140fe20000010804 */
        /* <DEDUP_REMOVED lines=9> */
[C---:B------:R-:W-:Y:S01]  /*ca50*/  FFMA.FTZ R81, R2.reuse, R85, -R4 ;  /* 0x0000005502517223 */ /* 0x040fe20000010804 */
[----:B------:R-:W-:-:S01]  /*ca60*/  FFMA.FTZ R4, R2, R9, -R50 ;  /* 0x0000000902047223 */ /* 0x000fc20000010832 */
[C-C-:B------:R-:W-:Y:S01]  /*ca70*/  FFMA.FTZ R9, R2.reuse, R27, -R50.reuse ;  /* 0x0000001b02097223 */ /* 0x140fe20000010832 */
[----:B------:R-:W-:-:S01]  /*ca80*/  FFMA.FTZ R54, R2, R93, -R50 ;  /* 0x0000005d02367223 */ /* 0x000fc20000010832 */
[----:B------:R-:W-:Y:S01]  /*ca90*/  MUFU.EX2 R6, R6 ;  /* 0x0000000600067308 */ /* 0x000fe20000000800 */
[----:B------:R-:W-:-:S07]  /*caa0*/  FFMA.FTZ R85, R2, R31, -R50 ;  /* 0x0000001f02557223 */ /* 0x000fce0000010832 */
[----:B------:R-:W0:Y:S01]  /*cab0*/  MUFU.EX2 R25, R25 ;  /* 0x0000001900197308 */ /* 0x000e220000000800 */
[----:B------:R-:W-:-:S07]  /*cac0*/  FFMA.FTZ R27, R2, R97, -R50 ;  /* 0x00000061021b7223 */ /* 0x000fce0000010832 */
[----:B------:R-:W-:Y:S08]  /*cad0*/  MUFU.EX2 R4, R4 ;  /* 0x0000000400047308 */ /* 0x000ff00000000800 */
[----:B------:R-:W1:Y:S01]  /*cae0*/  MUFU.EX2 R9, R9 ;  /* 0x0000000900097308 */ /* 0x000e620000000800 */
[----:B------:R-:W-:-:S07]  /*caf0*/  FFMA.FTZ R48, R2, R35, -R50 ;  /* 0x0000002302307223 */ /* 0x000fce0000010832 */
[----:B------:R-:W4:Y:S08]  /*cb00*/  MUFU.EX2 R7, R7 ;  /* 0x0000000700077308 */ /* 0x000f300000000800 */
[----:B------:R-:W5:Y:S01]  /*cb10*/  MUFU.EX2 R54, R54 ;  /* 0x0000003600367308 */ /* 0x000f620000000800 */
[----:B------:R-:W-:-:S07]  /*cb20*/  FFMA.FTZ R58, R2, R101, -R50 ;  /* 0x00000065023a7223 */ /* 0x000fce0000010832 */
[----:B------:R-:W3:Y:S08]  /*cb30*/  MUFU.EX2 R8, R8 ;  /* 0x0000000800087308 */ /* 0x000ef00000000800 */
[----:B------:R-:W2:Y:S01]  /*cb40*/  MUFU.EX2 R85, R85 ;  /* 0x0000005500557308 */ /* 0x000ea20000000800 */
[----:B------:R-:W-:-:S01]  /*cb50*/  FFMA.FTZ R66, R2, R55, -R50 ;  /* 0x0000003702427223 */ /* 0x000fc20000010832 */
[----:B0-----:R-:W-:Y:S01]  /*cb60*/  FADD.FTZ R62, R6, R25 ;  /* 0x00000019063e7221 */ /* 0x001fe20000010000 */
[----:B-1----:R-:W-:-:S05]  /*cb70*/  FADD.FTZ R55, R4, R9 ;  /* 0x0000000904377221 */ /* 0x002fca0000010000 */
[----:B------:R-:W0:Y:S01]  /*cb80*/  MUFU.EX2 R27, R27 ;  /* 0x0000001b001b7308 */ /* 0x000e220000000800 */
[----:B------:R-:W-:-:S01]  /*cb90*/  FFMA.FTZ R93, R2, R39, -R50 ;  /* 0x00000027025d7223 */ /* 0x000fc20000010832 */
[----:B------:R-:W-:Y:S01]  /*cba0*/  FFMA.FTZ R60, R2, R59, -R50 ;  /* 0x0000003b023c7223 */ /* 0x000fe20000010832 */
[----:B----4-:R-:W-:-:S05]  /*cbb0*/  FADD.FTZ R59, R7, R62 ;  /* 0x0000003e073b7221 */ /* 0x010fca0000010000 */
[----:B------:R-:W1:Y:S01]  /*cbc0*/  MUFU.EX2 R11, R11 ;  /* 0x0000000b000b7308 */ /* 0x000e620000000800 */
[----:B-----5:R-:W-:-:S01]  /*cbd0*/  FADD.FTZ R62, R54, R55 ;  /* 0x00000037363e7221 */ /* 0x020fc20000010000 */
[----:B------:R-:W-:-:S06]  /*cbe0*/  FFMA.FTZ R31, R2, R105, -R50 ;  /* 0x00000069021f7223 */ /* 0x000fcc0000010832 */
[----:B------:R-:W4:Y:S01]  /*cbf0*/  MUFU.EX2 R48, R48 ;  /* 0x0000003000307308 */ /* 0x000f220000000800 */
[----:B---3--:R-:W-:-:S01]  /*cc00*/  FADD.FTZ R59, R8, R59 ;  /* 0x0000003b083b7221 */ /* 0x008fc20000010000 */
[----:B--2---:R-:W-:-:S06]  /*cc10*/  FADD.FTZ R62, R85, R62 ;  /* 0x0000003e553e7221 */ /* 0x004fcc0000010000 */
[----:B------:R-:W2:Y:S01]  /*cc20*/  MUFU.EX2 R58, R58 ;  /* 0x0000003a003a7308 */ /* 0x000ea20000000800 */
[----:B------:R-:W-:-:S01]  /*cc30*/  FFMA.FTZ R52, R2, R43, -R50 ;  /* 0x0000002b02347223 */ /* 0x000fc20000010832 */
[----:B------:R-:W-:-:S06]  /*cc40*/  FADD.FTZ R70, R10, R59 ;  /* 0x0000003b0a467221 */ /* 0x000fcc0000010000 */
[----:B------:R-:W3:Y:S01]  /*cc50*/  MUFU.EX2 R29, R29 ;  /* 0x0000001d001d7308 */ /* 0x000ee20000000800 */
[----:B0-----:R-:W-:-:S01]  /*cc60*/  FADD.FTZ R59, R27, R62 ;  /* 0x0000003e1b3b7221 */ /* 0x001fc20000010000 */
[----:B------:R-:W-:-:S06]  /*cc70*/  FFMA.FTZ R43, R2, R109, -R50 ;  /* 0x0000006d022b7223 */ /* 0x000fcc0000010832 */
[----:B------:R-:W0:Y:S01]  /*cc80*/  MUFU.EX2 R93, R93 ;  /* 0x0000005d005d7308 */ /* 0x000e220000000800 */
[----:B------:R-:W-:-:S01]  /*cc90*/  FFMA.FTZ R68, R2, R63, -R50 ;  /* 0x0000003f02447223 */ /* 0x000fc20000010832 */
[----:B-1----:R-:W-:Y:S01]  /*cca0*/  FADD.FTZ R63, R11, R70 ;  /* 0x000000460b3f7221 */ /* 0x002fe20000010000 */
[----:B----4-:R-:W-:-:S05]  /*ccb0*/  FADD.FTZ R59, R48, R59 ;  /* 0x0000003b303b7221 */ /* 0x010fca0000010000 */
[----:B------:R-:W1:Y:S01]  /*ccc0*/  MUFU.EX2 R31, R31 ;  /* 0x0000001f001f7308 */ /* 0x000e620000000800 */
[----:B------:R-:W-:-:S01]  /*ccd0*/  FFMA.FTZ R64, R2, R47, -R50 ;  /* 0x0000002f02407223 */ /* 0x000fc20000010832 */
[----:B------:R-:W-:-:S06]  /*cce0*/  FADD.FTZ R72, R12, R63 ;  /* 0x0000003f0c487221 */ /* 0x000fcc0000010000 */
[----:B------:R-:W4:Y:S01]  /*ccf0*/  MUFU.EX2 R33, R33 ;  /* 0x0000002100217308 */ /* 0x000f220000000800 */
[----:B--2---:R-:W-:-:S01]  /*cd00*/  FADD.FTZ R74, R58, R59 ;  /* 0x0000003b3a4a7221 */ /* 0x004fc20000010000 */
[----:B------:R-:W-:-:S06]  /*cd10*/  FFMA.FTZ R35, R2, R113, -R50 ;  /* 0x0000007102237223 */ /* 0x000fcc0000010832 */
[----:B------:R-:W2:Y:S01]  /*cd20*/  MUFU.EX2 R52, R52 ;  /* 0x0000003400347308 */ /* 0x000ea20000000800 */
[----:B---3--:R-:W-:-:S01]  /*cd30*/  FADD.FTZ R59, R29, R72 ;  /* 0x000000481d3b7221 */ /* 0x008fc20000010000 */
[----:B0-----:R-:W-:-:S06]  /*cd40*/  FADD.FTZ R74, R93, R74 ;  /* 0x0000004a5d4a7221 */ /* 0x001fcc0000010000 */
[----:B------:R-:W0:Y:S01]  /*cd50*/  MUFU.EX2 R26, R99 ;  /* 0x00000063001a7308 */ /* 0x000e220000000800 */
[----:B------:R-:W-:-:S07]  /*cd60*/  FFMA.FTZ R56, R2, R51, -R50 ;  /* 0x0000003302387223 */ /* 0x000fce0000010832 */
[----:B------:R-:W3:Y:S01]  /*cd70*/  MUFU.EX2 R43, R43 ;  /* 0x0000002b002b7308 */ /* 0x000ee20000000800 */
[----:B------:R-:W-:-:S01]  /*cd80*/  FADD.FTZ R72, R24, R59 ;  /* 0x0000003b18487221 */ /* 0x000fc20000010000 */
[----:B-1----:R-:W-:-:S06]  /*cd90*/  FADD.FTZ R63, R31, R74 ;  /* 0x0000004a1f3f7221 */ /* 0x002fcc0000010000 */
[----:B------:R-:W1:Y:S01]  /*cda0*/  MUFU.EX2 R37, R37 ;  /* 0x0000002500257308 */ /* 0x000e620000000800 */
[----:B------:R-:W-:-:S07]  /*cdb0*/  FFMA.FTZ R47, R2, R115, -R50 ;  /* 0x00000073022f7223 */ /* 0x000fce0000010832 */
[----:B------:R-:W5:Y:S01]  /*cdc0*/  MUFU.EX2 R64, R64 ;  /* 0x0000004000407308 */ /* 0x000f620000000800 */
[----:B------:R-:W-:-:S01]  /*cdd0*/  FFMA.FTZ R59, R2, R45, -R50 ;  /* 0x0000002d023b7223 */ /* 0x000fc20000010832 */
[----:B----4-:R-:W-:-:S06]  /*cde0*/  FADD.FTZ R45, R33, R72 ;  /* 0x00000048212d7221 */ /* 0x010fcc0000010000 */
[----:B------:R-:W4:Y:S01]  /*cdf0*/  MUFU.EX2 R28, R103 ;  /* 0x00000067001c7308 */ /* 0x000f220000000800 */
[----:B--2---:R-:W-:-:S07]  /*ce00*/  FADD.FTZ R72, R52, R63 ;  /* 0x0000003f34487221 */ /* 0x004fce0000010000 */
[----:B------:R-:W2:Y:S01]  /*ce10*/  MUFU.EX2 R35, R35 ;  /* 0x0000002300237308 */ /* 0x000ea20000000800 */
[----:B0-----:R-:W-:-:S01]  /*ce20*/  FADD.FTZ R74, R26, R45 ;  /* 0x0000002d1a4a7221 */ /* 0x001fc20000010000 */
[----:B---3--:R-:W-:-:S06]  /*ce30*/  FADD.FTZ R45, R43, R72 ;  /* 0x000000482b2d7221 */ /* 0x008fcc0000010000 */
[----:B------:R-:W0:Y:S01]  /*ce40*/  MUFU.EX2 R41, R41 ;  /* 0x0000002900297308 */ /* 0x000e220000000800 */
[----:B------:R-:W-:-:S07]  /*ce50*/  FFMA.FTZ R39, R2, R121, -R50 ;  /* 0x0000007902277223 */ /* 0x000fce0000010832 */
[----:B------:R-:W3:Y:S01]  /*ce60*/  MUFU.EX2 R56, R56 ;  /* 0x0000003800387308 */ /* 0x000ee20000000800 */
[----:B-1----:R-:W-:-:S01]  /*ce70*/  FADD.FTZ R63, R37, R74 ;  /* 0x0000004a253f7221 */ /* 0x002fc20000010000 */
[----:B-----5:R-:W-:-:S06]  /*ce80*/  FADD.FTZ R72, R64, R45 ;  /* 0x0000002d40487221 */ /* 0x020fcc0000010000 */
[----:B------:R-:W1:Y:S08]  /*ce90*/  MUFU.EX2 R30, R107 ;  /* 0x0000006b001e7308 */ /* 0x000e700000000800 */
[----:B------:R-:W5:Y:S01]  /*cea0*/  MUFU.EX2 R47, R47 ;  /* 0x0000002f002f7308 */ /* 0x000f620000000800 */
[----:B----4-:R-:W-:-:S07]  /*ceb0*/  FADD.FTZ R74, R28, R63 ;  /* 0x0000003f1c4a7221 */ /* 0x010fce0000010000 */
[----:B------:R-:W4:Y:S01]  /*cec0*/  MUFU.EX2 R49, R49 ;  /* 0x0000003100317308 */ /* 0x000f220000000800 */
[----:B--2---:R-:W-:-:S01]  /*ced0*/  FADD.FTZ R63, R35, R72 ;  /* 0x00000048233f7221 */ /* 0x004fc20000010000 */
[----:B------:R-:W-:-:S06]  /*cee0*/  FFMA.FTZ R51, R2, R123, -R50 ;  /* 0x0000007b02337223 */ /* 0x000fcc0000010832 */
[----:B------:R-:W2:Y:S01]  /*cef0*/  MUFU.EX2 R66, R66 ;  /* 0x0000004200427308 */ /* 0x000ea20000000800 */
[----:B------:R-:W-:Y:S01]  /*cf00*/  F2FP.SATFINITE.E4M3.F32.PACK_AB_MERGE_C R148, R8, R7, RZ ;  /* 0x000000070894723e */ /* 0x000fe200048070ff */
[----:B0-----:R-:W-:Y:S01]  /*cf10*/  FADD.FTZ R7, R41, R74 ;  /* 0x0000004a29077221 */ /* 0x001fe20000010000 */
[----:B------:R-:W-:-:S05]  /*cf20*/  F2FP.SATFINITE.E4M3.F32.PACK_AB_MERGE_C R150, R29, R12, RZ ;  /* 0x0000000c1d96723e */ /* 0x000fca00048070ff */
[----:B------:R-:W0:Y:S01]  /*cf30*/  MUFU.EX2 R32, R111 ;  /* 0x0000006f00207308 */ /* 0x000e220000000800 */
[----:B---3--:R-:W-:-:S07]  /*cf40*/  FADD.FTZ R12, R56, R63 ;  /* 0x0000003f380c7221 */ /* 0x008fce0000010000 */
[----:B------:R-:W3:Y:S01]  /*cf50*/  MUFU.EX2 R39, R39 ;  /* 0x0000002700277308 */ /* 0x000ee20000000800 */
[----:B------:R-:W-:Y:S02]  /*cf60*/  VIADD R55, R3, 0x19c40 ;  /* 0x00019c4003377836 */ /* 0x000fe40000000000 */
[----:B-1----:R-:W-:-:S05]  /*cf70*/  FADD.FTZ R72, R30, R7 ;  /* 0x000000071e487221 */ /* 0x002fca0000010000 */
[----:B------:R-:W1:Y:S01]  /*cf80*/  MUFU.EX2 R57, R57 ;  /* 0x0000003900397308 */ /* 0x000e620000000800 */
[----:B-----5:R-:W-:-:S07]  /*cf90*/  FADD.FTZ R7, R47, R12 ;  /* 0x0000000c2f077221 */ /* 0x020fce0000010000 */
[----:B------:R-:W5:Y:S01]  /*cfa0*/  MUFU.EX2 R60, R60 ;  /* 0x0000003c003c7308 */ /* 0x000f620000000800 */
[C---:B----4-:R-:W-:Y:S01]  /*cfb0*/  F2FP.SATFINITE.E4M3.F32.PACK_AB_MERGE_C R138, R49.reuse, R30, RZ ;  /* 0x0000001e318a723e */ /* 0x050fe200048070ff */
[----:B------:R-:W-:Y:S01]  /*cfc0*/  FFMA.FTZ R127, R2, R127, -R50 ;  /* 0x0000007f027f7223 */ /* 0x000fe20000010832 */
[----:B------:R-:W-:-:S05]  /*cfd0*/  FADD.FTZ R49, R49, R72 ;  /* 0x0000004831317221 */ /* 0x000fca0000010000 */
[----:B------:R-:W4:Y:S01]  /*cfe0*/  MUFU.EX2 R36, R36 ;  /* 0x0000002400247308 */ /* 0x000f220000000800 */
[----:B------:R-:W-:Y:S01]  /*cff0*/  PRMT R55, R92, 0x654, R55 ;  /* 0x000006545c377816 */ /* 0x000fe20000000037 */
[----:B--2---:R-:W-:Y:S01]  /*d000*/  FADD.FTZ R12, R66, R7 ;  /* 0x00000007420c7221 */ /* 0x004fe20000010000 */
[----:B------:R-:W-:-:S05]  /*d010*/  FFMA.FTZ R62, R2, R67, -R50 ;  /* 0x00000043023e7223 */ /* 0x000fca0000010832 */
[----:B------:R-:W-:Y:S01]  /*d020*/  MUFU.EX2 R95, R95 ;  /* 0x0000005f005f7308 */ /* 0x000fe20000000800 */
[----:B------:R-:W-:-:S07]  /*d030*/  F2FP.SATFINITE.E4M3.F32.PACK_AB_MERGE_C R136, R37, R26, RZ ;  /* 0x0000001a2588723e */ /* 0x000fce00048070ff */
[----:B------:R-:W2:Y:S01]  /*d040*/  MUFU.EX2 R51, R51 ;  /* 0x0000003300337308 */ /* 0x000ea20000000800 */
[----:B0-----:R-:W-:-:S01]  /*d050*/  FADD.FTZ R26, R32, R49 ;  /* 0x00000031201a7221 */ /* 0x001fc20000010000 */
[----:B------:R0:W-:Y:S06]  /*d060*/  SYNCS.ARRIVE.TRANS64.RED.A1T0 RZ, [R55+URZ], RZ ;  /* 0x000000ff37ff79a7 */ /* 0x0001ec000810043f */
[----:B------:R-:W2:Y:S01]  /*d070*/  MUFU.EX2 R68, R68 ;  /* 0x0000004400447308 */ /* 0x000ea20000000800 */
[----:B---3--:R-:W-:-:S01]  /*d080*/  FADD.FTZ R7, R39, R12 ;  /* 0x0000000c27077221 */ /* 0x008fc20000010000 */
[----:B0-----:R-:W-:Y:S01]  /*d090*/  FFMA.FTZ R55, R2, R137, -R50 ;  /* 0x0000008902377223 */ /* 0x001fe20000010832 */
[----:B-1----:R-:W-:-:S05]  /*d0a0*/  FADD.FTZ R29, R57, R26 ;  /* 0x0000001a391d7221 */ /* 0x002fca0000010000 */
[----:B------:R-:W0:Y:S01]  /*d0b0*/  MUFU.EX2 R34, R34 ;  /* 0x0000002200227308 */ /* 0x000e220000000800 */
[----:B------:R-:W-:-:S01]  /*d0c0*/  FFMA.FTZ R70, R2, R71, -R50 ;  /* 0x0000004702467223 */ /* 0x000fc20000010832 */
[----:B-----5:R-:W-:-:S06]  /*d0d0*/  FADD.FTZ R26, R60, R7 ;  /* 0x000000073c1a7221 */ /* 0x020fcc0000010000 */
[----:B------:R-:W1:Y:S01]  /*d0e0*/  MUFU.EX2 R3, R127 ;  /* 0x0000007f00037308 */ /* 0x000e620000000800 */
[----:B----4-:R-:W-:-:S01]  /*d0f0*/  FADD.FTZ R30, R36, R29 ;  /* 0x0000001d241e7221 */ /* 0x010fc20000010000 */
[----:B--2---:R-:W-:-:S06]  /*d100*/  FADD.FTZ R7, R51, R26 ;  /* 0x0000001a33077221 */ /* 0x004fcc0000010000 */
[----:B------:R-:W2:Y:S01]  /*d110*/  MUFU.EX2 R61, R61 ;  /* 0x0000003d003d7308 */ /* 0x000ea20000000800 */
[----:B------:R-:W-:-:S07]  /*d120*/  F2FP.SATFINITE.E4M3.F32.PACK_AB_MERGE_C R140, R95, R36, RZ ;  /* 0x000000245f8c723e */ /* 0x000fce00048070ff */
[----:B------:R-:W3:Y:S01]  /*d130*/  MUFU.EX2 R62, R62 ;  /* 0x0000003e003e7308 */ /* 0x000ee20000000800 */
[----:B------:R-:W-:-:S01]  /*d140*/  FFMA.FTZ R139, R2, R139, -R50 ;  /* 0x0000008b028b7223 */ /* 0x000fc20000010832 */
[----:B------:R-:W-:Y:S01]  /*d150*/  FADD.FTZ R95, R95, R30 ;  /* 0x0000001e5f5f7221 */ /* 0x000fe20000010000 */
[----:B------:R-:W-:-:S05]  /*d160*/  F2FP.SATFINITE.E4M3.F32.PACK_AB_MERGE_C R141, R68, R51, RZ ;  /* 0x00000033448d723e */ /* 0x000fca00048070ff */
[----:B------:R-:W4:Y:S01]  /*d170*/  MUFU.EX2 R38, R38 ;  /* 0x0000002600267308 */ /* 0x000f220000000800 */
[----:B------:R-:W-:-:S07]  /*d180*/  FADD.FTZ R68, R68, R7 ;  /* 0x0000000744447221 */ /* 0x000fce0000010000 */
[----:B------:R-:W5:Y:S01]  /*d190*/  MUFU.EX2 R55, R55 ;  /* 0x0000003700377308 */ /* 0x000f620000000800 */
[----:B------:R-:W-:Y:S01]  /*d1a0*/  F2FP.SATFINITE.E4M3.F32.PACK_AB_MERGE_C R148, R25, R6, R148 ;  /* 0x000000061994723e */ /* 0x000fe20004807094 */
[----:B------:R-:W-:Y:S01]  /*d1b0*/  FFMA.FTZ R75, R2, R75, -R50 ;  /* 0x0000004b024b7223 */ /* 0x000fe20000010832 */
[----:B0-----:R-:W-:-:S05]  /*d1c0*/  FADD.FTZ R6, R34, R95 ;  /* 0x0000005f22067221 */ /* 0x001fca0000010000 */
[----:B------:R-:W0:Y:S01]  /*d1d0*/  MUFU.EX2 R69, R69 ;  /* 0x0000004500457308 */ /* 0x000e220000000800 */
[----:B-1----:R-:W-:-:S07]  /*d1e0*/  FADD.FTZ R7, R3, R68 ;  /* 0x0000004403077221 */ /* 0x002fce0000010000 */
[----:B------:R-:W1:Y:S01]  /*d1f0*/  MUFU.EX2 R70, R70 ;  /* 0x0000004600467308 */ /* 0x000e620000000800 */
[----:B------:R-:W-:Y:S01]  /*d200*/  F2FP.SATFINITE.E4M3.F32.PACK_AB_MERGE_C R150, R11, R10, R150 ;  /* 0x0000000a0b96723e */ /* 0x000fe20004807096 */
[----:B--2---:R-:W-:-:S06]  /*d210*/  FADD.FTZ R11, R61, R6 ;  /* 0x000000063d0b7221 */ /* 0x004fcc0000010000 */
[----:B------:R-:W2:Y:S01]  /*d220*/  MUFU.EX2 R65, R65 ;  /* 0x0000004100417308 */ /* 0x000ea20000000800 */
[----:B---3--:R-:W-:-:S07]  /*d230*/  FADD.FTZ R10, R62, R7 ;  /* 0x000000073e0a7221 */ /* 0x008fce0000010000 */
[----:B------:R-:W3:Y:S01]  /*d240*/  MUFU.EX2 R45, R139 ;  /* 0x0000008b002d7308 */ /* 0x000ee20000000800 */
[----:B------:R-:W-:-:S01]  /*d250*/  FFMA.FTZ R79, R2, R79, -R50 ;  /* 0x0000004f024f7223 */ /* 0x000fc20000010832 */
[----:B------:R-:W-:Y:S01]  /*d260*/  F2FP.SATFINITE.E4M3.F32.PACK_AB_MERGE_C R136, R33, R24, R136 ;  /* 0x000000182188723e */ /* 0x000fe20004807088 */
[----:B----4-:R-:W-:-:S05]  /*d270*/  FADD.FTZ R24, R38, R11 ;  /* 0x0000000b26187221 */ /* 0x010fca0000010000 */
[----:B------:R-:W4:Y:S01]  /*d280*/  MUFU.EX2 R40, R40 ;  /* 0x0000002800287308 */ /* 0x000f220000000800 */
[----:B-----5:R-:W-:-:S01]  /*d290*/  FADD.FTZ R7, R55, R10 ;  /* 0x0000000a37077221 */ /* 0x020fc20000010000 */
[----:B------:R-:W-:-:S06]  /*d2a0*/  FFMA.FTZ R53, R2, R53, -R50 ;  /* 0x0000003502357223 */ /* 0x000fcc0000010832 */
[----:B------:R-:W5:Y:S01]  /*d2b0*/  MUFU.EX2 R8, R75 ;  /* 0x0000004b00087308 */ /* 0x000f620000000800 */
[----:B0-----:R-:W-:-:S01]  /*d2c0*/  FADD.FTZ R24, R69, R24 ;  /* 0x0000001845187221 */ /* 0x001fc20000010000 */
[----:B-1----:R-:W-:-:S06]  /*d2d0*/  F2FP.SATFINITE.E4M3.F32.PACK_AB_MERGE_C R143, R70, R55, RZ ;  /* 0x00000037468f723e */ /* 0x002fcc00048070ff */
[----:B------:R-:W-:Y:S01]  /*d2e0*/  MUFU.EX2 R42, R42 ;  /* 0x0000002a002a7308 */ /* 0x000fe20000000800 */
[----:B------:R-:W-:-:S07]  /*d2f0*/  FADD.FTZ R70, R70, R7 ;  /* 0x0000000746467221 */ /* 0x000fce0000010000 */
[----:B------:R-:W0:Y:S08]  /*d300*/  MUFU.EX2 R73, R73 ;  /* 0x0000004900497308 */ /* 0x000e300000000800 */
[----:B------:R-:W1:Y:S01]  /*d310*/  MUFU.EX2 R59, R59 ;  /* 0x0000003b003b7308 */ /* 0x000e620000000800 */
[----:B------:R-:W-:-:S01]  /*d320*/  FFMA.FTZ R83, R2, R83, -R50 ;  /* 0x0000005302537223 */ /* 0x000fc20000010832 */
[----:B------:R-:W-:Y:S01]  /*d330*/  FFMA.FTZ R91, R2, R91, -R50 ;  /* 0x0000005b025b7223 */ /* 0x000fe20000010832 */
[----:B------:R-:W-:-:S05]  /*d340*/  F2FP.SATFINITE.E4M3.F32.PACK_AB_MERGE_C R149, R85, R54, RZ ;  /* 0x000000365595723e */ /* 0x000fca00048070ff */
[----:B------:R-:W1:Y:S01]  /*d350*/  MUFU.EX2 R12, R79 ;  /* 0x0000004f000c7308 */ /* 0x000e620000000800 */
[----:B--2---:R-:W-:-:S01]  /*d360*/  FADD.FTZ R7, R65, R24 ;  /* 0x0000001841077221 */ /* 0x004fc20000010000 */
[----:B------:R-:W-:Y:S01]  /*d370*/  FFMA.FTZ R50, R2, R87, -R50 ;  /* 0x0000005702327223 */ /* 0x000fe20000010832 */
[----:B---3--:R-:W-:-:S05]  /*d380*/  FADD.FTZ R11, R45, R70 ;  /* 0x000000462d0b7221 */ /* 0x008fca0000010000 */
[----:B------:R-:W-:Y:S01]  /*d390*/  MUFU.EX2 R46, R46 ;  /* 0x0000002e002e7308 */ /* 0x000fe20000000800 */
[----:B----4-:R-:W-:-:S01]  /*d3a0*/  FADD.FTZ R7, R40, R7 ;  /* 0x0000000728077221 */ /* 0x010fc20000010000 */
[----:B------:R-:W-:-:S06]  /*d3b0*/  F2FP.SATFINITE.E4M3.F32.PACK_AB_MERGE_C R149, R9, R4, R149 ;  /* 0x000000040995723e */ /* 0x000fcc0004807095 */
[----:B------:R-:W2:Y:S01]  /*d3c0*/  MUFU.EX2 R81, R81 ;  /* 0x0000005100517308 */ /* 0x000ea20000000800 */
[----:B-----5:R-:W-:-:S07]  /*d3d0*/  FADD.FTZ R4, R8, R11 ;  /* 0x0000000b08047221 */ /* 0x020fce0000010000 */
[----:B------:R-:W3:Y:S01]  /*d3e0*/  MUFU.EX2 R44, R44 ;  /* 0x0000002c002c7308 */ /* 0x000ee20000000800 */
[----:B0-----:R-:W-:-:S07]  /*d3f0*/  F2FP.SATFINITE.E4M3.F32.PACK_AB_MERGE_C R144, R73, R42, RZ ;  /* 0x0000002a4990723e */ /* 0x001fce00048070ff */
[----:B------:R-:W0:Y:S01]  /*d400*/  MUFU.EX2 R53, R53 ;  /* 0x0000003500357308 */ /* 0x000e220000000800 */
[----:B------:R-:W-:-:S07]  /*d410*/  FADD.FTZ R42, R42, R7 ;  /* 0x000000072a2a7221 */ /* 0x000fce0000010000 */
[----:B------:R-:W4:Y:S01]  /*d420*/  MUFU.EX2 R77, R77 ;  /* 0x0000004d004d7308 */ /* 0x000f220000000800 */
[----:B-1----:R-:W-:-:S01]  /*d430*/  FADD.FTZ R7, R59, R4 ;  /* 0x000000043b077221 */ /* 0x002fc20000010000 */
[----:B------:R-:W-:-:S06]  /*d440*/  VIADD R10, R90, 0xfffffffe ;  /* 0xfffffffe5a0a7836 */ /* 0x000fcc0000000000 */
[----:B------:R-:W1:Y:S01]  /*d450*/  MUFU.EX2 R6, R83 ;  /* 0x0000005300067308 */ /* 0x000e620000000800 */
[----:B------:R-:W-:-:S01]  /*d460*/  FADD.FTZ R73, R73, R42 ;  /* 0x0000002a49497221 */ /* 0x000fc20000010000 */
[----:B------:R-:W-:-:S06]  /*d470*/  F2FP.SATFINITE.E4M3.F32.PACK_AB_MERGE_C R145, R12, R59, RZ ;  /* 0x0000003b0c91723e */ /* 0x000fcc00048070ff */
[----:B------:R-:W-:Y:S01]  /*d480*/  MUFU.EX2 R91, R91 ;  /* 0x0000005b005b7308 */ /* 0x000fe20000000800 */
[----:B------:R-:W-:-:S07]  /*d490*/  FADD.FTZ R12, R12, R7 ;  /* 0x000000070c0c7221 */ /* 0x000fce0000010000 */
[----:B------:R-:W5:Y:S01]  /*d4a0*/  MUFU.EX2 R50, R50 ;  /* 0x0000003200327308 */ /* 0x000f620000000800 */
[----:B--2---:R-:W-:Y:S01]  /*d4b0*/  F2FP.SATFINITE.E4M3.F32.PACK_AB_MERGE_C R146, R81, R46, RZ ;  /* 0x0000002e5192723e */ /* 0x004fe200048070ff */
[----:B---3--:R-:W-:Y:S01]  /*d4c0*/  FADD.FTZ R4, R44, R73 ;  /* 0x000000492c047221 */ /* 0x008fe20000010000 */
[----:B------:R-:W-:Y:S01]  /*d4d0*/  ISETP.GE.AND P1, PT, R10, R76, PT ;  /* 0x0000004c0a00720c */ /* 0x000fe20003f26270 */
[----:B0-----:R-:W-:Y:S01]  /*d4e0*/  FADD.FTZ R7, R53, R12 ;  /* 0x0000000c35077221 */ /* 0x001fe20000010000 */
[C---:B----4-:R-:W-:Y:S01]  /*d4f0*/  F2FP.SATFINITE.E4M3.F32.PACK_AB_MERGE_C R146, R77.reuse, R44, R146 ;  /* 0x0000002c4d92723e */ /* 0x050fe20004807092 */
[----:B------:R-:W-:Y:S02]  /*d500*/  FADD.FTZ R77, R77, R4 ;  /* 0x000000044d4d7221 */ /* 0x000fe40000010000 */
[----:B-1----:R-:W-:-:S01]  /*d510*/  FADD.FTZ R4, R6, R7 ;  /* 0x0000000706047221 */ /* 0x002fc20000010000 */
[----:B------:R-:W-:Y:S01]  /*d520*/  F2FP.SATFINITE.E4M3.F32.PACK_AB_MERGE_C R151, R93, R58, RZ ;  /* 0x0000003a5d97723e */ /* 0x000fe200048070ff */
[----:B------:R-:W-:-:S01]  /*d530*/  FADD.FTZ R46, R46, R77 ;  /* 0x0000004d2e2e7221 */ /* 0x000fc20000010000 */
[----:B------:R-:W-:Y:S01]  /*d540*/  F2FP.SATFINITE.E4M3.F32.PACK_AB_MERGE_C R137, R64, R43, RZ ;  /* 0x0000002b4089723e */ /* 0x000fe200048070ff */
[----:B------:R-:W-:Y:S01]  /*d550*/  BSSY B0, `(.L_x_451) ;  /* 0x000023c000007945 */ /* 0x000fe20003800000 */
[----:B------:R-:W-:-:S02]  /*d560*/  F2FP.SATFINITE.E4M3.F32.PACK_AB_MERGE_C R139, R66, R47, RZ ;  /* 0x0000002f428b723e */ /* 0x000fc400048070ff */
[----:B------:R-:W-:Y:S02]  /*d570*/  F2FP.SATFINITE.E4M3.F32.PACK_AB_MERGE_C R142, R69, R38, RZ ;  /* 0x00000026458e723e */ /* 0x000fe400048070ff */
[----:B-----5:R-:W-:Y:S01]  /*d580*/  F2FP.SATFINITE.E4M3.F32.PACK_AB_MERGE_C R147, R50, R91, RZ ;  /* 0x0000005b3293723e */ /* 0x020fe200048070ff */
[----:B------:R-:W-:Y:S01]  /*d590*/  FADD.FTZ R91, R91, R4 ;  /* 0x000000045b5b7221 */ /* 0x000fe20000010000 */
[----:B------:R-:W-:Y:S02]  /*d5a0*/  F2FP.SATFINITE.E4M3.F32.PACK_AB_MERGE_C R143, R62, R3, R143 ;  /* 0x000000033e8f723e */ /* 0x000fe4000480708f */
[----:B------:R-:W-:Y:S01]  /*d5b0*/  F2FP.SATFINITE.E4M3.F32.PACK_AB_MERGE_C R147, R6, R53, R147 ;  /* 0x000000350693723e */ /* 0x000fe20004807093 */
[----:B------:R-:W-:-:S01]  /*d5c0*/  FADD.FTZ R6, R50, R91 ;  /* 0x0000005b32067221 */ /* 0x000fc20000010000 */
[----:B------:R-:W-:Y:S01]  /*d5d0*/  F2FP.SATFINITE.E4M3.F32.PACK_AB_MERGE_C R138, R41, R28, R138 ;  /* 0x0000001c298a723e */ /* 0x000fe2000480708a */
[----:B------:R-:W-:-:S01]  /*d5e0*/  FADD.FTZ R3, R81, R46 ;  /* 0x0000002e51037221 */ /* 0x000fc20000010000 */
[----:B------:R-:W-:Y:S01]  /*d5f0*/  F2FP.SATFINITE.E4M3.F32.PACK_AB_MERGE_C R140, R57, R32, R140 ;  /* 0x00000020398c723e */ /* 0x000fe2000480708c */
[--C-:B------:R-:W-:Y:S01]  /*d600*/  IMAD.MOV.U32 R88, RZ, RZ, R89.reuse ;  /* 0x000000ffff587224 */ /* 0x100fe200078e0059 */
[----:B------:R-:W-:Y:S01]  /*d610*/  F2FP.SATFINITE.E4M3.F32.PACK_AB_MERGE_C R142, R61, R34, R142 ;  /* 0x000000223d8e723e */ /* 0x000fe2000480708e */
[--C-:B------:R-:W-:Y:S01]  /*d620*/  IMAD.MOV.U32 R91, RZ, RZ, R89.reuse ;  /* 0x000000ffff5b7224 */ /* 0x100fe200078e0059 */
[----:B------:R-:W-:Y:S01]  /*d630*/  F2FP.SATFINITE.E4M3.F32.PACK_AB_MERGE_C R144, R40, R65, R144 ;  /* 0x000000412890723e */ /* 0x000fe20004807090 */
[----:B------:R-:W-:Y:S01]  /*d640*/  IMAD.MOV.U32 R90, RZ, RZ, R89 ;  /* 0x000000ffff5a7224 */ /* 0x000fe200078e0059 */
        /* <DEDUP_REMOVED lines=9> */
[--C-:B------:R-:W-:Y:S01]  /*d6e0*/  IMAD.MOV.U32 R97, RZ, RZ, R89.reuse ;  /* 0x000000ffff617224 */ /* 0x100fe200078e0059 */
[-C--:B------:R-:W-:Y:S01]  /*d6f0*/  MOV R109, R89.reuse ;  /* 0x00000059006d7202 */ /* 0x080fe20000000f00 */
[--C-:B------:R-:W-:Y:S01]  /*d700*/  IMAD.MOV.U32 R96, RZ, RZ, R89.reuse ;  /* 0x000000ffff607224 */ /* 0x100fe200078e0059 */
[----:B------:R-:W-:Y:S01]  /*d710*/  MOV R135, R89 ;  /* 0x0000005900877202 */ /* 0x000fe20000000f00 */
        /* <DEDUP_REMOVED lines=35> */
[----:B------:R-:W-:Y:S01]  /*d950*/  IMAD.MOV.U32 R134, RZ, RZ, R89 ;  /* 0x000000ffff867224 */ /* 0x000fe200078e0059 */
[----:B------:R-:W-:Y:S06]  /*d960*/  @!P1 BRA `(.L_x_452) ;  /* 0x0000001c00e89947 */ /* 0x000fec0003800000 */
[----:B------:R0:W5:Y:S01]  /*d970*/  LDL.LU R7, [R1+0x4] ;  /* 0x0000040001077983 */ /* 0x0001620000300800 */
[----:B------:R-:W-:Y:S01]  /*d980*/  IMAD.MOV.U32 R11, RZ, RZ, R5 ;  /* 0x000000ffff0b7224 */ /* 0x000fe200078e0005 */
[----:B------:R-:W-:Y:S01]  /*d990*/  CS2R R134, SRZ ;  /* 0x0000000000867805 */ /* 0x000fe2000001ff00 */
[----:B------:R-:W-:Y:S01]  /*d9a0*/  IMAD.MOV.U32 R12, RZ, RZ, R0 ;  /* 0x000000ffff0c7224 */ /* 0x000fe200078e0000 */
[----:B------:R-:W-:Y:S01]  /*d9b0*/  CS2R R132, SRZ ;  /* 0x0000000000847805 */ /* 0x000fe2000001ff00 */
[----:B------:R-:W-:Y:S01]  /*d9c0*/  IMAD.MOV.U32 R4, RZ, RZ, R156 ;  /* 0x000000ffff047224 */ /* 0x000fe200078e009c */
        /* <DEDUP_REMOVED lines=21> */
[----:B0-----:R-:W-:-:S07]  /*db20*/  CS2R R88, SRZ ;  /* 0x0000000000587805 */ /* 0x001fce000001ff00 */
.L_x_465:
[----:B------:R-:W-:-:S04]  /*db30*/  ISETP.NE.AND P1, PT, R4, 0x1, PT ;  /* 0x000000010400780c */ /* 0x000fc80003f25270 */
[----:B------:R-:W-:-:S04]  /*db40*/  SEL R0, RZ, 0x1, P1 ;  /* 0x00000001ff007807 */ /* 0x000fc80000800000 */
[----:B-----5:R-:W-:-:S05]  /*db50*/  LOP3.LUT R5, R7, R0, RZ, 0x3c, !PT ;  /* 0x0000000007057212 */ /* 0x020fca00078e3cff */
[----:B------:R0:W-:Y:S01]  /*db60*/  STL [R1+0x4], R5 ;  /* 0x0000040501007387 */ /* 0x0001e20000100800 */
[----:B------:R-:W-:Y:S05]  /*db70*/  @!P0 BRA `(.L_x_453) ;  /* 0x0000000000048947 */ /* 0x000fea0003800000 */
[----:B------:R-:W-:Y:S01]  /*db80*/  BPT.TRAP 0x1 ;  /* 0x000000040000795c */ /* 0x000fe20000300000 */
.L_x_453:
[----:B------:R-:W-:Y:S01]  /*db90*/  VIADD R156, R4, 0x1 ;  /* 0x00000001049c7836 */ /* 0x000fe20000000000 */
[----:B0-----:R-:W-:-:S04]  /*dba0*/  SHF.L.U32 R5, R5, 0x1f, RZ ;  /* 0x0000001f05057819 */ /* 0x001fc800000006ff */
[----:B------:R-:W-:-:S04]  /*dbb0*/  ISETP.NE.AND P1, PT, R156, 0x2, PT ;  /* 0x000000029c00780c */ /* 0x000fc80003f25270 */
[----:B------:R-:W-:-:S05]  /*dbc0*/  SEL R156, R156, RZ, P1 ;  /* 0x000000ff9c9c7207 */ /* 0x000fca0000800000 */
[----:B------:R-:W-:-:S04]  /*dbd0*/  IMAD R0, R156, 0x8, R18 ;  /* 0x000000089c007824 */ /* 0x000fc800078e0212 */
[----:B------:R0:W1:Y:S01]  /*dbe0*/  SYNCS.PHASECHK.TRANS64.TRYWAIT P1, [R0+URZ+0x19c30], R5 ;  /* 0x019c3005000075a7 */ /* 0x000062000802017f */
[----:B------:R-:W-:Y:S05]  /*dbf0*/  @!P0 BRA `(.L_x_454) ;  /* 0x0000000000048947 */ /* 0x000fea0003800000 */
[----:B------:R-:W-:Y:S01]  /*dc00*/  BPT.TRAP 0x1 ;  /* 0x000000040000795c */ /* 0x000fe20000300000 */
.L_x_454:
[----:B------:R-:W-:Y:S01]  /*dc10*/  BSSY B1, `(.L_x_455) ;  /* 0x0000006000017945 */ /* 0x000fe20003800000 */
[----:B------:R-:W-:Y:S02]  /*dc20*/  IMAD R24, R156, 0x300, R13 ;  /* 0x000003009c187824 */ /* 0x000fe400078e020d */
[----:B------:R-:W-:Y:S01]  /*dc30*/  IMAD.MOV.U32 R25, RZ, RZ, -0x3ffffff0 ;  /* 0xc0000010ff197424 */ /* 0x000fe200078e00ff */
[----:B-1----:R-:W-:Y:S06]  /*dc40*/  @P1 BRA `(.L_x_456) ;  /* 0x0000000000081947 */ /* 0x002fec0003800000 */
[----:B------:R-:W1:Y:S02]  /*dc50*/  SYNCS.PHASECHK.TRANS64.TRYWAIT P1, [R0+URZ+0x19c30], R5 ;  /* 0x019c3005000075a7 */ /* 0x000e64000802017f */
[----:B-1----:R-:W-:Y:S05]  /*dc60*/  @!P1 BRA `(.L_x_457) ;  /* 0x000000d8001c9947 */ /* 0x002fea0003800000 */
.L_x_456:
[----:B------:R-:W-:Y:S05]  /*dc70*/  BSYNC B1 ;  /* 0x0000000000017941 */ /* 0x000fea0003800000 */
.L_x_455:
[C---:B------:R-:W-:Y:S01]  /*dc80*/  VIADD R8, R24.reuse, 0x100 ;  /* 0x0000010018087836 */ /* 0x040fe20000000000 */
[C---:B------:R-:W-:Y:S01]  /*dc90*/  R2UR UR6, R24.reuse ;  /* 0x00000000180672ca */ /* 0x040fe200000e0000 */
[----:B------:R-:W-:Y:S01]  /*dca0*/  IMAD.MOV.U32 R9, RZ, RZ, -0x3ffffff0 ;  /* 0xc0000010ff097424 */ /* 0x000fe200078e00ff */
[----:B------:R-:W-:Y:S01]  /*dcb0*/  R2UR UR7, R25 ;  /* 0x00000000190772ca */ /* 0x000fe200000e0000 */
[----:B------:R-:W-:Y:S01]  /*dcc0*/  VIADD R24, R24, 0x200 ;  /* 0x0000020018187836 */ /* 0x000fe20000000000 */
[----:B------:R-:W-:Y:S02]  /*dcd0*/  R2UR UR10, R8 ;  /* 0x00000000080a72ca */ /* 0x000fe400000e0000 */
[----:B------:R-:W-:Y:S02]  /*dce0*/  R2UR UR11, R9 ;  /* 0x00000000090b72ca */ /* 0x000fe400000e0000 */
[----:B------:R-:W2:Y:S01]  /*dcf0*/  LDL.64 R8, [R1+0x10] ;  /* 0x0000100001087983 */ /* 0x000ea20000100a00 */
[----:B------:R-:W-:Y:S01]  /*dd00*/  R2UR UR4, R14 ;  /* 0x000000000e0472ca */ /* 0x000fe200000e0000 */
[----:B------:R-:W-:Y:S01]  /*dd10*/  IMAD.MOV.U32 R25, RZ, RZ, -0x3ffffff0 ;  /* 0xc0000010ff197424 */ /* 0x000fe200078e00ff */
[----:B------:R-:W-:-:S02]  /*dd20*/  R2UR UR5, R15 ;  /* 0x000000000f0572ca */ /* 0x000fc400000e0000 */
[----:B------:R-:W-:Y:S02]  /*dd30*/  R2UR UR14, R24 ;  /* 0x00000000180e72ca */ /* 0x000fe400000e0000 */
[----:B------:R-:W-:Y:S02]  /*dd40*/  R2UR UR15, R25 ;  /* 0x00000000190f72ca */ /* 0x000fe400000e0000 */
[----:B------:R-:W-:-:S07]  /*dd50*/  WARPGROUP.ARRIVE ;  /* 0x00000000000079c5 */ /* 0x000fce0000000000 */
[----:B------:R-:W-:Y:S01]  /*dd60*/  QGMMA.64x128x32.F32.E4M3.E4M3 R24, gdesc[UR4], RZ, !UPT, gsb0 ;  /* 0x01e00000041879f3 */ /* 0x000fe2000c0008ff */
[----:B------:R-:W-:Y:S02]  /*dd70*/  R2UR UR12, R20 ;  /* 0x00000000140c72ca */ /* 0x000fe400000e0000 */
[----:B------:R-:W-:Y:S01]  /*dd80*/  R2UR UR13, R21 ;  /* 0x00000000150d72ca */ /* 0x000fe200000e0000 */
[----:B------:R-:W-:Y:S02]  /*dd90*/  WARPGROUP.DEPBAR.LE gsb0, 0x0 ;  /* 0x00008000000079c5 */ /* 0x000fe40000010000 */
[----:B------:R-:W-:Y:S01]  /*dda0*/  WARPGROUP.ARRIVE ;  /* 0x00000000000079c5 */ /* 0x000fe20000000000 */
[----:B--2---:R-:W-:Y:S02]  /*ddb0*/  R2UR UR8, R8 ;  /* 0x00000000080872ca */ /* 0x004fe400000e0000 */
[----:B------:R-:W-:-:S13]  /*ddc0*/  R2UR UR9, R9 ;  /* 0x00000000090972ca */ /* 0x000fda00000e0000 */
[----:B------:R-:W-:Y:S03]  /*ddd0*/  QGMMA.64x128x32.F32.E4M3.E4M3 R24, gdesc[UR8], R24, gsb0 ;  /* 0x01e00000081879f3 */ /* 0x000fe60008000818 */
[----:B------:R-:W-:Y:S02]  /*dde0*/  WARPGROUP.DEPBAR.LE gsb0, 0x0 ;  /* 0x00008000000079c5 */ /* 0x000fe40000010000 */
[----:B------:R-:W-:-:S07]  /*ddf0*/  WARPGROUP.ARRIVE ;  /* 0x00000000000079c5 */ /* 0x000fce0000000000 */
[----:B------:R-:W-:Y:S03]  /*de00*/  QGMMA.64x128x32.F32.E4M3.E4M3 R24, gdesc[UR12], R24, gsb0 ;  /* 0x01e000000c1879f3 */ /* 0x000fe60008000818 */
[----:B------:R-:W-:Y:S02]  /*de10*/  WARPGROUP.DEPBAR.LE gsb0, 0x0 ;  /* 0x00008000000079c5 */ /* 0x000fe40000010000 */
[----:B------:R-:W-:Y:S05]  /*de20*/  @!P0 BRA `(.L_x_458) ;  /* 0x0000000000048947 */ /* 0x000fea0003800000 */
[----:B------:R-:W-:Y:S01]  /*de30*/  BPT.TRAP 0x1 ;  /* 0x000000040000795c */ /* 0x000fe20000300000 */
.L_x_458:
[----:B01----:R-:W-:Y:S01]  /*de40*/  SHF.L.U32 R5, R7, 0x1f, RZ ;  /* 0x0000001f07057819 */ /* 0x003fe200000006ff */
[----:B------:R-:W-:-:S04]  /*de50*/  IMAD R7, R4, 0x8, R18 ;  /* 0x0000000804077824 */ /* 0x000fc800078e0212 */
[----:B------:R0:W1:Y:S01]  /*de60*/  SYNCS.PHASECHK.TRANS64.TRYWAIT P1, [R7+URZ+0x19c50], R5 ;  /* 0x019c5005070075a7 */ /* 0x000062000802017f */
[----:B------:R-:W-:Y:S05]  /*de70*/  @!P0 BRA `(.L_x_459) ;  /* 0x0000000000048947 */ /* 0x000fea0003800000 */
[----:B------:R-:W-:Y:S01]  /*de80*/  BPT.TRAP 0x1 ;  /* 0x000000040000795c */ /* 0x000fe20000300000 */
.L_x_459:
[----:B------:R-:W-:Y:S04]  /*de90*/  BSSY B1, `(.L_x_460) ;  /* 0x0000004000017945 */ /* 0x000fe80003800000 */
[----:B-1----:R-:W-:Y:S05]  /*dea0*/  @P1 BRA `(.L_x_461) ;  /* 0x0000000000081947 */ /* 0x002fea0003800000 */
[----:B------:R-:W1:Y:S02]  /*deb0*/  SYNCS.PHASECHK.TRANS64.TRYWAIT P1, [R7+URZ+0x19c50], R5 ;  /* 0x019c5005070075a7 */ /* 0x000e64000802017f */
[----:B-1----:R-:W-:Y:S05]  /*dec0*/  @!P1 BRA `(.L_x_462) ;  /* 0x000000d400989947 */ /* 0x002fea0003800000 */
.L_x_461:
[----:B------:R-:W-:Y:S05]  /*ded0*/  BSYNC B1 ;  /* 0x0000000000017941 */ /* 0x000fea0003800000 */
.L_x_460:
[----:B01----:R-:W-:Y:S01]  /*dee0*/  VIADD R5, R18, 0x3000 ;  /* 0x0000300012057836 */ /* 0x003fe20000000000 */
[----:B------:R-:W-:Y:S01]  /*def0*/  WARPGROUP.ARRIVE ;  /* 0x00000000000079c5 */ /* 0x000fe20000000000 */
[----:B------:R-:W-:-:S03]  /*df00*/  IMAD.MOV.U32 R9, RZ, RZ, 0x40000040 ;  /* 0x40000040ff097424 */ /* 0x000fc600078e00ff */
[----:B------:R-:W-:-:S04]  /*df10*/  SHF.R.U32.HI R5, RZ, 0x4, R5 ;  /* 0x00000004ff057819 */ /* 0x000fc80000011605 */
[----:B------:R-:W-:-:S04]  /*df20*/  LOP3.LUT R5, R5, 0x3fff, RZ, 0xc0, !PT ;  /* 0x00003fff05057812 */ /* 0x000fc800078ec0ff */
[----:B------:R-:W-:-:S05]  /*df30*/  LOP3.LUT R5, R5, 0x10000, RZ, 0xfc, !PT ;  /* 0x0001000005057812 */ /* 0x000fca00078efcff */
[----:B------:R-:W-:Y:S02]  /*df40*/  IMAD R4, R4, 0x300, R5 ;  /* 0x0000030004047824 */ /* 0x000fe400078e0205 */
[----:B------:R-:W-:Y:S02]  /*df50*/  IMAD.MOV.U32 R5, RZ, RZ, 0x40000040 ;  /* 0x40000040ff057424 */ /* 0x000fe400078e00ff */
[C---:B------:R-:W-:Y:S01]  /*df60*/  VIADD R8, R4.reuse, 0x2 ;  /* 0x0000000204087836 */ /* 0x040fe20000000000 */
[----:B------:R-:W-:Y:S02]  /*df70*/  R2UR UR6, R4 ;  /* 0x00000000040672ca */ /* 0x000fe400000e0000 */
[----:B------:R-:W-:Y:S01]  /*df80*/  R2UR UR7, R5 ;  /* 0x00000000050772ca */ /* 0x000fe200000e0000 */
[----:B------:R-:W-:-:S12]  /*df90*/  IMAD.MOV.U32 R5, RZ, RZ, 0x40000040 ;  /* 0x40000040ff057424 */ /* 0x000fd800078e00ff */
[----:B------:R-:W-:Y:S01]  /*dfa0*/  QGMMA.64x96x32.F32.E4M3.E4M3 R88, R148, gdesc[UR4], R88, gsb0 ;  /* 0x0160000494587df3 */ /* 0x000fe20008000858 */
[----:B------:R-:W-:Y:S01]  /*dfb0*/  R2UR UR6, R8 ;  /* 0x00000000080672ca */ /* 0x000fe200000e0000 */
[C---:B------:R-:W-:Y:S01]  /*dfc0*/  VIADD R8, R4.reuse, 0x4 ;  /* 0x0000000404087836 */ /* 0x040fe20000000000 */
[----:B------:R-:W-:Y:S01]  /*dfd0*/  R2UR UR7, R9 ;  /* 0x00000000090772ca */ /* 0x000fe200000e0000 */
[----:B------:R-:W-:Y:S02]  /*dfe0*/  IMAD.MOV.U32 R9, RZ, RZ, 0x40000040 ;  /* 0x40000040ff097424 */ /* 0x000fe400078e00ff */
[----:B------:R-:W-:Y:S01]  /*dff0*/  VIADD R4, R4, 0x6 ;  /* 0x0000000604047836 */ /* 0x000fe20000000000 */
[----:B------:R-:W-:Y:S02]  /*e000*/  WARPGROUP.DEPBAR.LE gsb0, 0x0 ;  /* 0x00008000000079c5 */ /* 0x000fe40000010000 */
[----:B------:R-:W-:-:S07]  /*e010*/  WARPGROUP.ARRIVE ;  /* 0x00000000000079c5 */ /* 0x000fce0000000000 */
[----:B------:R-:W-:Y:S01]  /*e020*/  QGMMA.64x96x32.F32.E4M3.E4M3 R88, R136, gdesc[UR4], R88, gsb0 ;  /* 0x0160000488587df3 */ /* 0x000fe20008000858 */
[----:B------:R-:W-:Y:S02]  /*e030*/  R2UR UR6, R8 ;  /* 0x00000000080672ca */ /* 0x000fe400000e0000 */
[----:B------:R-:W-:Y:S01]  /*e040*/  R2UR UR7, R9 ;  /* 0x00000000090772ca */ /* 0x000fe200000e0000 */
[----:B------:R-:W-:Y:S02]  /*e050*/  WARPGROUP.DEPBAR.LE gsb0, 0x0 ;  /* 0x00008000000079c5 */ /* 0x000fe40000010000 */
[----:B------:R-:W-:-:S10]  /*e060*/  WARPGROUP.ARRIVE ;  /* 0x00000000000079c5 */ /* 0x000fd40000000000 */
[----:B------:R-:W-:Y:S01]  /*e070*/  QGMMA.64x96x32.F32.E4M3.E4M3 R88, R140, gdesc[UR4], R88, gsb0 ;  /* 0x016000048c587df3 */ /* 0x000fe20008000858 */
[----:B------:R-:W-:Y:S02]  /*e080*/  R2UR UR6, R4 ;  /* 0x00000000040672ca */ /* 0x000fe400000e0000 */
[----:B------:R-:W-:Y:S01]  /*e090*/  R2UR UR7, R5 ;  /* 0x00000000050772ca */ /* 0x000fe200000e0000 */
[----:B------:R-:W-:Y:S02]  /*e0a0*/  WARPGROUP.DEPBAR.LE gsb0, 0x0 ;  /* 0x00008000000079c5 */ /* 0x000fe40000010000 */
[----:B------:R-:W-:-:S10]  /*e0b0*/  WARPGROUP.ARRIVE ;  /* 0x00000000000079c5 */ /* 0x000fd40000000000 */
[----:B------:R-:W-:Y:S03]  /*e0c0*/  QGMMA.64x96x32.F32.E4M3.E4M3 R88, R144, gdesc[UR4], R88, gsb0 ;  /* 0x0160000490587df3 */ /* 0x000fe60008000858 */
[----:B------:R-:W-:Y:S02]  /*e0d0*/  WARPGROUP.DEPBAR.LE gsb0, 0x0 ;  /* 0x00008000000079c5 */ /* 0x000fe40000010000 */
[----:B------:R-:W-:Y:S05]  /*e0e0*/  @!P0 BRA `(.L_x_463) ;  /* 0x0000000000048947 */ /* 0x000fea0003800000 */
[----:B------:R-:W-:Y:S01]  /*e0f0*/  BPT.TRAP 0x1 ;  /* 0x000000040000795c */ /* 0x000fe20000300000 */
.L_x_463:
[----:B------:R-:W2:Y:S01]  /*e100*/  LDL R136, [R1+0x24] ;  /* 0x0000240001887983 */ /* 0x000ea20000100800 */
[----:B------:R-:W-:-:S05]  /*e110*/  VIADD R0, R0, 0x19c40 ;  /* 0x00019c4000007836 */ /* 0x000fca0000000000 */
[----:B--2---:R-:W-:-:S04]  /*e120*/  PRMT R0, R136, 0x654, R0 ;  /* 0x0000065488007816 */ /* 0x004fc80000000000 */
[----:B------:R0:W-:Y:S02]  /*e130*/  SYNCS.ARRIVE.TRANS64.RED.A1T0 RZ, [R0+URZ], RZ ;  /* 0x000000ff00ff79a7 */ /* 0x0001e4000810043f */
[----:B0-----:R-:W-:-:S04]  /*e140*/  FMNMX.FTZ R0, R24, R12, !PT ;  /* 0x0000000c18007209 */ /* 0x001fc80007810000 */
        /* <DEDUP_REMOVED lines=30> */
[----:B------:R-:W-:-:S05]  /*e330*/  FMNMX.FTZ R0, R85, R0, !PT ;  /* 0x0000000055007209 */ /* 0x000fca0007810000 */
[----:B------:R-:W0:Y:S02]  /*e340*/  SHFL.BFLY PT, R4, R0, 0x2, 0x1f ;  /* 0x0c401f0000047f89 */ /* 0x000e2400000e0000 */
[----:B0-----:R-:W-:-:S05]  /*e350*/  FMNMX.FTZ R0, R0, R4, !PT ;  /* 0x0000000400007209 */ /* 0x001fca0007810000 */
[----:B------:R-:W0:Y:S02]  /*e360*/  SHFL.BFLY PT, R4, R0, 0x1, 0x1f ;  /* 0x0c201f0000047f89 */ /* 0x000e2400000e0000 */
[----:B0-----:R-:W-:Y:S02]  /*e370*/  FMNMX.FTZ R0, R0, R4, !PT ;  /* 0x0000000400007209 */ /* 0x001fe40007810000 */
[----:B------:R-:W-:-:S03]  /*e380*/  FMNMX.FTZ R4, R26, R11, !PT ;  /* 0x0000000b1a047209 */ /* 0x000fc60007810000 */
[----:B------:R-:W-:Y:S01]  /*e390*/  FFMA.FTZ R9, R2, R0, -8 ;  /* 0xc100000002097423 */ /* 0x000fe20000010000 */
[----:B------:R-:W-:-:S03]  /*e3a0*/  FMNMX.FTZ R4, R27, R4, !PT ;  /* 0x000000041b047209 */ /* 0x000fc60007810000 */
[--C-:B------:R-:W-:Y:S01]  /*e3b0*/  FFMA.FTZ R24, R2, R24, -R9.reuse ;  /* 0x0000001802187223 */ /* 0x100fe20000010809 */
[----:B------:R-:W-:Y:S01]  /*e3c0*/  FMNMX.FTZ R4, R30, R4, !PT ;  /* 0x000000041e047209 */ /* 0x000fe20007810000 */
[C-C-:B------:R-:W-:Y:S01]  /*e3d0*/  FFMA.FTZ R25, R2.reuse, R25, -R9.reuse ;  /* 0x0000001902197223 */ /* 0x140fe20000010809 */
[----:B------:R-:W-:-:S01]  /*e3e0*/  FFMA.FTZ R28, R2, R28, -R9 ;  /* 0x0000001c021c7223 */ /* 0x000fc20000010809 */
[C-C-:B------:R-:W-:Y:S01]  /*e3f0*/  FFMA.FTZ R29, R2.reuse, R29, -R9.reuse ;  /* 0x0000001d021d7223 */ /* 0x140fe20000010809 */
[----:B------:R-:W-:Y:S01]  /*e400*/  FMNMX.FTZ R4, R31, R4, !PT ;  /* 0x000000041f047209 */ /* 0x000fe20007810000 */
[----:B------:R-:W-:Y:S01]  /*e410*/  MUFU.EX2 R24, R24 ;  /* 0x0000001800187308 */ /* 0x000fe20000000800 */
[----:B------:R-:W-:-:S01]  /*e420*/  FFMA.FTZ R32, R2, R32, -R9 ;  /* 0x0000002002207223 */ /* 0x000fc20000010809 */
        /* <DEDUP_REMOVED lines=42> */
[----:B------:R-:W-:-:S03]  /*e6d0*/  FFMA.FTZ R9, R2, R85, -R9 ;  /* 0x0000005502097223 */ /* 0x000fc60000010809 */
[----:B------:R-:W-:Y:S01]  /*e6e0*/  FMNMX.FTZ R4, R55, R4, !PT ;  /* 0x0000000437047209 */ /* 0x000fe20007810000 */
[----:B------:R-:W-:Y:S03]  /*e6f0*/  MUFU.EX2 R36, R36 ;  /* 0x0000002400247308 */ /* 0x000fe60000000800 */
[----:B------:R-:W-:-:S04]  /*e700*/  FMNMX.FTZ R4, R58, R4, !PT ;  /* 0x000000043a047209 */ /* 0x000fc80007810000 */
        /* <DEDUP_REMOVED lines=22> */
[----:B------:R-:W-:Y:S04]  /*e870*/  MUFU.EX2 R52, R52 ;  /* 0x0000003400347308 */ /* 0x000fe80000000800 */
[----:B------:R-:W0:Y:S04]  /*e880*/  SHFL.BFLY PT, R5, R4, 0x2, 0x1f ;  /* 0x0c401f0004057f89 */ /* 0x000e2800000e0000 */
[----:B------:R-:W-:Y:S08]  /*e890*/  MUFU.EX2 R53, R53 ;  /* 0x0000003500357308 */ /* 0x000ff00000000800 */
[----:B------:R-:W-:Y:S08]  /*e8a0*/  MUFU.EX2 R56, R56 ;  /* 0x0000003800387308 */ /* 0x000ff00000000800 */
[----:B------:R-:W-:Y:S01]  /*e8b0*/  MUFU.EX2 R57, R57 ;  /* 0x0000003900397308 */ /* 0x000fe20000000800 */
[----:B0-----:R-:W-:-:S07]  /*e8c0*/  FMNMX.FTZ R5, R4, R5, !PT ;  /* 0x0000000504057209 */ /* 0x001fce0007810000 */
[----:B------:R-:W-:Y:S01]  /*e8d0*/  MUFU.EX2 R60, R60 ;  /* 0x0000003c003c7308 */ /* 0x000fe20000000800 */
[----:B------:R-:W0:Y:S07]  /*e8e0*/  SHFL.BFLY PT, R4, R5, 0x1, 0x1f ;  /* 0x0c201f0005047f89 */ /* 0x000e2e00000e0000 */
[----:B------:R-:W-:Y:S08]  /*e8f0*/  MUFU.EX2 R61, R61 ;  /* 0x0000003d003d7308 */ /* 0x000ff00000000800 */
[----:B------:R-:W-:Y:S08]  /*e900*/  MUFU.EX2 R64, R64 ;  /* 0x0000004000407308 */ /* 0x000ff00000000800 */
[----:B------:R-:W-:Y:S01]  /*e910*/  MUFU.EX2 R65, R65 ;  /* 0x0000004100417308 */ /* 0x000fe20000000800 */
[----:B0-----:R-:W-:Y:S01]  /*e920*/  FMNMX.FTZ R5, R5, R4, !PT ;  /* 0x0000000405057209 */ /* 0x001fe20007810000 */
[----:B------:R-:W-:-:S04]  /*e930*/  FADD.FTZ R4, -R0, R12 ;  /* 0x0000000c00047221 */ /* 0x000fc80000010100 */
[----:B------:R-:W-:Y:S01]  /*e940*/  FADD.FTZ R8, -R5, R11 ;  /* 0x0000000b05087221 */ /* 0x000fe20000010100 */
[----:B------:R-:W-:-:S01]  /*e950*/  FFMA.FTZ R11, R2, R5, -8 ;  /* 0xc1000000020b7423 */ /* 0x000fc20000010005 */
[C---:B------:R-:W-:Y:S01]  /*e960*/  FMUL.FTZ R4, R2.reuse, R4 ;  /* 0x0000000402047220 */ /* 0x040fe20000410000 */
[----:B------:R-:W-:Y:S01]  /*e970*/  MUFU.EX2 R68, R68 ;  /* 0x0000004400447308 */ /* 0x000fe20000000800 */
[C---:B------:R-:W-:Y:S01]  /*e980*/  FMUL.FTZ R8, R2.reuse, R8 ;  /* 0x0000000802087220 */ /* 0x040fe20000410000 */
[C-C-:B------:R-:W-:Y:S01]  /*e990*/  FFMA.FTZ R26, R2.reuse, R26, -R11.reuse ;  /* 0x0000001a021a7223 */ /* 0x140fe2000001080b */
[----:B------:R-:W-:-:S01]  /*e9a0*/  FFMA.FTZ R27, R2, R27, -R11 ;  /* 0x0000001b021b7223 */ /* 0x000fc2000001080b */
[C-C-:B------:R-:W-:Y:S01]  /*e9b0*/  FFMA.FTZ R30, R2.reuse, R30, -R11.reuse ;  /* 0x0000001e021e7223 */ /* 0x140fe2000001080b */
[----:B------:R-:W-:-:S01]  /*e9c0*/  FFMA.FTZ R31, R2, R31, -R11 ;  /* 0x0000001f021f7223 */ /* 0x000fc2000001080b */
[C-C-:B------:R-:W-:Y:S01]  /*e9d0*/  FFMA.FTZ R34, R2.reuse, R34, -R11.reuse ;  /* 0x0000002202227223 */ /* 0x140fe2000001080b */
[----:B------:R-:W-:-:S01]  /*e9e0*/  FFMA.FTZ R35, R2, R35, -R11 ;  /* 0x0000002302237223 */ /* 0x000fc2000001080b */
[----:B------:R-:W0:Y:S01]  /*e9f0*/  MUFU.EX2 R4, R4 ;  /* 0x0000000400047308 */ /* 0x000e220000000800 */
[----:B------:R-:W-:-:S01]  /*ea00*/  FFMA.FTZ R38, R2, R38, -R11 ;  /* 0x0000002602267223 */ /* 0x000fc2000001080b */
[C-C-:B------:R-:W-:Y:S01]  /*ea10*/  FFMA.FTZ R39, R2.reuse, R39, -R11.reuse ;  /* 0x0000002702277223 */ /* 0x140fe2000001080b */
[----:B------:R-:W-:-:S01]  /*ea20*/  FFMA.FTZ R42, R2, R42, -R11 ;  /* 0x0000002a022a7223 */ /* 0x000fc2000001080b */
[C-C-:B------:R-:W-:Y:S01]  /*ea30*/  FFMA.FTZ R43, R2.reuse, R43, -R11.reuse ;  /* 0x0000002b022b7223 */ /* 0x140fe2000001080b */
[----:B------:R-:W-:-:S01]  /*ea40*/  FFMA.FTZ R46, R2, R46, -R11 ;  /* 0x0000002e022e7223 */ /* 0x000fc2000001080b */
[C-C-:B------:R-:W-:Y:S01]  /*ea50*/  FFMA.FTZ R47, R2.reuse, R47, -R11.reuse ;  /* 0x0000002f022f7223 */ /* 0x140fe2000001080b */
[----:B------:R-:W-:-:S01]  /*ea60*/  FFMA.FTZ R50, R2, R50, -R11 ;  /* 0x0000003202327223 */ /* 0x000fc2000001080b */
[----:B------:R-:W-:Y:S01]  /*ea70*/  MUFU.EX2 R8, R8 ;  /* 0x0000000800087308 */ /* 0x000fe20000000800 */
[----:B------:R-:W-:-:S01]  /*ea80*/  FFMA.FTZ R51, R2, R51, -R11 ;  /* 0x0000003302337223 */ /* 0x000fc2000001080b */
[C-C-:B------:R-:W-:Y:S01]  /*ea90*/  FFMA.FTZ R54, R2.reuse, R54, -R11.reuse ;  /* 0x0000003602367223 */ /* 0x140fe2000001080b */
[----:B------:R-:W-:-:S01]  /*eaa0*/  FFMA.FTZ R55, R2, R55, -R11 ;  /* 0x0000003702377223 */ /* 0x000fc2000001080b */
[C-C-:B------:R-:W-:Y:S01]  /*eab0*/  FFMA.FTZ R58, R2.reuse, R58, -R11.reuse ;  /* 0x0000003a023a7223 */ /* 0x140fe2000001080b */
[----:B------:R-:W-:-:S01]  /*eac0*/  FFMA.FTZ R59, R2, R59, -R11 ;  /* 0x0000003b023b7223 */ /* 0x000fc2000001080b */
[C-C-:B------:R-:W-:Y:S01]  /*ead0*/  FFMA.FTZ R62, R2.reuse, R62, -R11.reuse ;  /* 0x0000003e023e7223 */ /* 0x140fe2000001080b */
[----:B------:R-:W-:-:S01]  /*eae0*/  FFMA.FTZ R63, R2, R63, -R11 ;  /* 0x0000003f023f7223 */ /* 0x000fc2000001080b */
[----:B------:R-:W1:Y:S01]  /*eaf0*/  MUFU.EX2 R26, R26 ;  /* 0x0000001a001a7308 */ /* 0x000e620000000800 */
[----:B0-----:R-:W-:-:S01]  /*eb00*/  FFMA.FTZ R3, R4, R3, R24 ;  /* 0x0000000304037223 */ /* 0x001fc20000010018 */
[C-C-:B------:R-:W-:Y:S01]  /*eb10*/  FFMA.FTZ R66, R2.reuse, R66, -R11.reuse ;  /* 0x0000004202427223 */ /* 0x140fe2000001080b */
[----:B------:R-:W-:-:S01]  /*eb20*/  FFMA.FTZ R67, R2, R67, -R11 ;  /* 0x0000004302437223 */ /* 0x000fc2000001080b */
[----:B------:R-:W-:Y:S01]  /*eb30*/  FFMA.FTZ R70, R2, R70, -R11 ;  /* 0x0000004602467223 */ /* 0x000fe2000001080b */
[----:B------:R-:W-:-:S01]  /*eb40*/  FADD.FTZ R3, R25, R3 ;  /* 0x0000000319037221 */ /* 0x000fc20000010000 */
[C-C-:B------:R-:W-:Y:S01]  /*eb50*/  FFMA.FTZ R71, R2.reuse, R71, -R11.reuse ;  /* 0x0000004702477223 */ /* 0x140fe2000001080b */
[----:B------:R-:W-:-:S01]  /*eb60*/  FFMA.FTZ R74, R2, R74, -R11 ;  /* 0x0000004a024a7223 */ /* 0x000fc2000001080b */
[----:B------:R-:W0:Y:S01]  /*eb70*/  MUFU.EX2 R27, R27 ;  /* 0x0000001b001b7308 */ /* 0x000e220000000800 */
[----:B------:R-:W-:-:S01]  /*eb80*/  FADD.FTZ R3, R28, R3 ;  /* 0x000000031c037221 */ /* 0x000fc20000010000 */
[C-C-:B------:R-:W-:Y:S01]  /*eb90*/  FFMA.FTZ R75, R2.reuse, R75, -R11.reuse ;  /* 0x0000004b024b7223 */ /* 0x140fe2000001080b */
[----:B------:R-:W-:-:S01]  /*eba0*/  FFMA.FTZ R78, R2, R78, -R11 ;  /* 0x0000004e024e7223 */ /* 0x000fc2000001080b */
[----:B------:R-:W-:Y:S01]  /*ebb0*/  FFMA.FTZ R79, R2, R79, -R11 ;  /* 0x0000004f024f7223 */ /* 0x000fe2000001080b */
[----:B------:R-:W-:-:S01]  /*ebc0*/  FADD.FTZ R3, R29, R3 ;  /* 0x000000031d037221 */ /* 0x000fc20000010000 */
[C-C-:B------:R-:W-:Y:S01]  /*ebd0*/  FFMA.FTZ R82, R2.reuse, R82, -R11.reuse ;  /* 0x0000005202527223 */ /* 0x140fe2000001080b */
[----:B------:R-:W-:-:S01]  /*ebe0*/  FFMA.FTZ R83, R2, R83, -R11 ;  /* 0x0000005302537223 */ /* 0x000fc2000001080b */
[----:B------:R-:W2:Y:S01]  /*ebf0*/  MUFU.EX2 R30, R30 ;  /* 0x0000001e001e7308 */ /* 0x000ea20000000800 */
[----:B-1----:R-:W-:-:S01]  /*ec00*/  FFMA.FTZ R6, R8, R6, R26 ;  /* 0x0000000608067223 */ /* 0x002fc2000001001a */
[----:B------:R-:W-:Y:S01]  /*ec10*/  FADD.FTZ R3, R32, R3 ;  /* 0x0000000320037221 */ /* 0x000fe20000010000 */
[----:B------:R-:W-:-:S01]  /*ec20*/  FFMA.FTZ R86, R2, R86, -R11 ;  /* 0x0000005602567223 */ /* 0x000fc2000001080b */
[----:B------:R-:W-:-:S02]  /*ec30*/  FFMA.FTZ R11, R2, R87, -R11 ;  /* 0x00000057020b7223 */ /* 0x000fc4000001080b */
[----:B------:R-:W-:-:S02]  /*ec40*/  FADD.FTZ R3, R33, R3 ;  /* 0x0000000321037221 */ /* 0x000fc40000010000 */
[----:B------:R-:W1:Y:S01]  /*ec50*/  MUFU.EX2 R31, R31 ;  /* 0x0000001f001f7308 */ /* 0x000e620000000800 */
[----:B0-----:R-:W-:-:S01]  /*ec60*/  FADD.FTZ R6, R27, R6 ;  /* 0x000000061b067221 */ /* 0x001fc20000010000 */
[----:B------:R-:W-:-:S04]  /*ec70*/  FADD.FTZ R3, R36, R3 ;  /* 0x0000000324037221 */ /* 0x000fc80000010000 */
[----:B------:R-:W-:Y:S02]  /*ec80*/  FADD.FTZ R3, R37, R3 ;  /* 0x0000000325037221 */ /* 0x000fe40000010000 */
[----:B------:R-:W0:Y:S01]  /*ec90*/  MUFU.EX2 R34, R34 ;  /* 0x0000002200227308 */ /* 0x000e220000000800 */
[----:B--2---:R-:W-:-:S01]  /*eca0*/  FADD.FTZ R6, R30, R6 ;  /* 0x000000061e067221 */ /* 0x004fc20000010000 */
[----:B------:R-:W-:-:S04]  /*ecb0*/  FADD.FTZ R3, R40, R3 ;  /* 0x0000000328037221 */ /* 0x000fc80000010000 */
[----:B------:R-:W-:Y:S02]  /*ecc0*/  FADD.FTZ R3, R41, R3 ;  /* 0x0000000329037221 */ /* 0x000fe40000010000 */
[----:B------:R-:W2:Y:S01]  /*ecd0*/  MUFU.EX2 R35, R35 ;  /* 0x0000002300237308 */ /* 0x000ea20000000800 */
[----:B-1----:R-:W-:-:S01]  /*ece0*/  FADD.FTZ R6, R31, R6 ;  /* 0x000000061f067221 */ /* 0x002fc20000010000 */
[----:B------:R-:W-:-:S04]  /*ecf0*/  FADD.FTZ R3, R44, R3 ;  /* 0x000000032c037221 */ /* 0x000fc80000010000 */
[----:B------:R-:W-:Y:S02]  /*ed00*/  FADD.FTZ R3, R45, R3 ;  /* 0x000000032d037221 */ /* 0x000fe40000010000 */
        /* <DEDUP_REMOVED lines=22> */
[----:B------:R-:W-:-:S06]  /*ee70*/  FADD.FTZ R3, R68, R3 ;  /* 0x0000000344037221 */ /* 0x000fcc0000010000 */
[----:B------:R-:W1:Y:S01]  /*ee80*/  MUFU.EX2 R50, R50 ;  /* 0x0000003200327308 */ /* 0x000e620000000800 */
[----:B0-----:R-:W-:-:S07]  /*ee90*/  FADD.FTZ R6, R46, R6 ;  /* 0x000000062e067221 */ /* 0x001fce0000010000 */
[----:B------:R-:W0:Y:S01]  /*eea0*/  MUFU.EX2 R51, R51 ;  /* 0x0000003300337308 */ /* 0x000e220000000800 */
[----:B--2---:R-:W-:-:S07]  /*eeb0*/  FADD.FTZ R6, R47, R6 ;  /* 0x000000062f067221 */ /* 0x004fce0000010000 */
[----:B------:R-:W2:Y:S01]  /*eec0*/  MUFU.EX2 R54, R54 ;  /* 0x0000003600367308 */ /* 0x000ea20000000800 */
[----:B-1----:R-:W-:-:S07]  /*eed0*/  FADD.FTZ R6, R50, R6 ;  /* 0x0000000632067221 */ /* 0x002fce0000010000 */
        /* <DEDUP_REMOVED lines=51> */
[----:B--2---:R-:W-:-:S01]  /*f210*/  FADD.FTZ R6, R86, R6 ;  /* 0x0000000656067221 */ /* 0x004fc20000010000 */
[----:B-1----:R-:W-:-:S03]  /*f220*/  FADD.FTZ R3, R9, R3 ;  /* 0x0000000309037221 */ /* 0x002fc60000010000 */
[----:B0-----:R-:W-:Y:S01]  /*f230*/  FADD.FTZ R6, R11, R6 ;  /* 0x000000060b067221 */ /* 0x001fe20000010000 */
[----:B------:R-:W-:Y:S06]  /*f240*/  @!P0 BRA `(.L_x_464) ;  /* 0x0000000000048947 */ /* 0x000fec0003800000 */
[----:B------:R-:W-:Y:S01]  /*f250*/  BPT.TRAP 0x1 ;  /* 0x000000040000795c */ /* 0x000fe20000300000 */
.L_x_464:
[----:B------:R-:W2:Y:S01]  /*f260*/  LDL R12, [R1+0x2c] ;  /* 0x00002c00010c7983 */ /* 0x000ea20000100800 */
[----:B------:R-:W-:-:S05]  /*f270*/  VIADD R7, R7, 0x19c60 ;  /* 0x00019c6007077836 */ /* 0x000fca0000000000 */
[----:B------:R-:W-:-:S04]  /*f280*/  PRMT R7, R136, 0x654, R7 ;  /* 0x0000065488077816 */ /* 0x000fc80000000007 */
[----:B------:R0:W-:Y:S02]  /*f290*/  SYNCS.ARRIVE.TRANS64.RED.A1T0 RZ, [R7+URZ], RZ ;  /* 0x000000ff07ff79a7 */ /* 0x0001e4000810043f */
[----:B0-----:R0:W5:Y:S01]  /*f2a0*/  LDL R7, [R1+0x4] ;  /* 0x0000040001077983 */ /* 0x0011620000100800 */
[----:B------:R-:W-:Y:S02]  /*f2b0*/  F2FP.SATFINITE.E4M3.F32.PACK_AB_MERGE_C R28, R29, R28, RZ ;  /* 0x0000001c1d1c723e */ /* 0x000fe400048070ff */
[----:B------:R-:W-:Y:S02]  /*f2c0*/  F2FP.SATFINITE.E4M3.F32.PACK_AB_MERGE_C R30, R31, R30, RZ ;  /* 0x0000001e1f1e723e */ /* 0x000fe400048070ff */
[----:B------:R-:W-:Y:S02]  /*f2d0*/  F2FP.SATFINITE.E4M3.F32.PACK_AB_MERGE_C R36, R37, R36, RZ ;  /* 0x000000242524723e */ /* 0x000fe400048070ff */
[----:B------:R-:W-:Y:S02]  /*f2e0*/  F2FP.SATFINITE.E4M3.F32.PACK_AB_MERGE_C R38, R39, R38, RZ ;  /* 0x000000262726723e */ /* 0x000fe400048070ff */
[----:B------:R-:W-:-:S02]  /*f2f0*/  F2FP.SATFINITE.E4M3.F32.PACK_AB_MERGE_C R44, R45, R44, RZ ;  /* 0x0000002c2d2c723e */ /* 0x000fc400048070ff */
[----:B------:R-:W-:Y:S02]  /*f300*/  F2FP.SATFINITE.E4M3.F32.PACK_AB_MERGE_C R46, R47, R46, RZ ;  /* 0x0000002e2f2e723e */ /* 0x000fe400048070ff */
        /* <DEDUP_REMOVED lines=74> */
[----:B------:R-:W-:Y:S01]  /*f7b0*/  IMAD.MOV.U32 R11, RZ, RZ, R5 ;  /* 0x000000ffff0b7224 */ /* 0x000fe200078e0005 */
[----:B------:R-:W-:Y:S01]  /*f7c0*/  MOV R4, R156 ;  /* 0x0000009c00047202 */ /* 0x000fe20000000f00 */
[----:B------:R-:W-:-:S02]  /*f7d0*/  IMAD.MOV.U32 R148, RZ, RZ, R28 ;  /* 0x000000ffff947224 */ /* 0x000fc400078e001c */
[----:B------:R-:W-:Y:S02]  /*f7e0*/  IMAD.MOV.U32 R149, RZ, RZ, R30 ;  /* 0x000000ffff957224 */ /* 0x000fe400078e001e */
[----:B------:R-:W-:Y:S02]  /*f7f0*/  IMAD.MOV.U32 R150, RZ, RZ, R36 ;  /* 0x000000ffff967224 */ /* 0x000fe400078e0024 */
[----:B------:R-:W-:Y:S02]  /*f800*/  IMAD.MOV.U32 R151, RZ, RZ, R38 ;  /* 0x000000ffff977224 */ /* 0x000fe400078e0026 */
[----:B------:R-:W-:Y:S02]  /*f810*/  IMAD.MOV.U32 R136, RZ, RZ, R44 ;  /* 0x000000ffff887224 */ /* 0x000fe400078e002c */
[----:B------:R-:W-:Y:S02]  /*f820*/  IMAD.MOV.U32 R137, RZ, RZ, R46 ;  /* 0x000000ffff897224 */ /* 0x000fe400078e002e */
        /* <DEDUP_REMOVED lines=9> */
[----:B------:R-:W-:Y:S01]  /*f8c0*/  IMAD.MOV.U32 R147, RZ, RZ, R82 ;  /* 0x000000ffff937224 */ /* 0x000fe200078e0052 */
[C---:B--2---:R-:W-:Y:S01]  /*f8d0*/  ISETP.GT.AND P1, PT, R10.reuse, R12, PT ;  /* 0x0000000c0a00720c */ /* 0x044fe20003f24270 */
[----:B------:R-:W-:Y:S02]  /*f8e0*/  VIADD R10, R10, 0xffffffff ;  /* 0xffffffff0a0a7836 */ /* 0x000fe40000000000 */
[----:B------:R-:W-:-:S10]  /*f8f0*/  IMAD.MOV.U32 R12, RZ, RZ, R0 ;  /* 0x000000ffff0c7224 */ /* 0x000fd400078e0000 */
[----:B0-----:R-:W-:Y:S05]  /*f900*/  @P1 BRA `(.L_x_465) ;  /* 0xffffffe000881947 */ /* 0x001fea000383ffff */
.L_x_452:
[----:B------:R-:W-:Y:S05]  /*f910*/  BSYNC B0 ;  /* 0x0000000000007941 */ /* 0x000fea0003800000 */
.L_x_451:
[----:B------:R-:W-:Y:S06]  /*f920*/  BAR.ARV 0x8, 0x200 ;  /* 0x0208000000007b1d */ /* 0x000fec0000002000 */
[----:B------:R-:W-:Y:S05]  /*f930*/  @!P0 BRA `(.L_x_466) ;  /* 0x0000000000048947 */ /* 0x000fea0003800000 */
[----:B------:R-:W-:Y:S01]  /*f940*/  BPT.TRAP 0x1 ;  /* 0x000000040000795c */ /* 0x000fe20000300000 */
.L_x_466:
[----:B-----5:R-:W2:Y:S01]  /*f950*/  LDL R7, [R1+0x4] ;  /* 0x0000040001077983 */ /* 0x020ea20000100800 */
[----:B------:R-:W-:Y:S01]  /*f960*/  IMAD R4, R156, 0x8, R18 ;  /* 0x000000089c047824 */ /* 0x000fe200078e0212 */
[----:B--2---:R-:W-:-:S04]  /*f970*/  SHF.L.U32 R7, R7, 0x1f, RZ ;  /* 0x0000001f07077819 */ /* 0x004fc800000006ff */
[----:B------:R0:W1:Y:S01]  /*f980*/  SYNCS.PHASECHK.TRANS64.TRYWAIT P1, [R4+URZ+0x19c50], R7 ;  /* 0x019c5007040075a7 */ /* 0x000062000802017f */
[----:B------:R-:W-:Y:S05]  /*f990*/  @!P0 BRA `(.L_x_467) ;  /* 0x0000000000048947 */ /* 0x000fea0003800000 */
[----:B------:R-:W-:Y:S01]  /*f9a0*/  BPT.TRAP 0x1 ;  /* 0x000000040000795c */ /* 0x000fe20000300000 */
.L_x_467:
[----:B------:R-:W-:Y:S04]  /*f9b0*/  BSSY B0, `(.L_x_468) ;  /* 0x0000004000007945 */ /* 0x000fe80003800000 */
[----:B-1----:R-:W-:Y:S05]  /*f9c0*/  @P1 BRA `(.L_x_469) ;  /* 0x0000000000081947 */ /* 0x002fea0003800000 */
[----:B------:R-:W1:Y:S02]  /*f9d0*/  SYNCS.PHASECHK.TRANS64.TRYWAIT P1, [R4+URZ+0x19c50], R7 ;  /* 0x019c5007040075a7 */ /* 0x000e64000802017f */
[----:B-1----:R-:W-:Y:S05]  /*f9e0*/  @!P1 BRA `(.L_x_470) ;  /* 0x000000b800e49947 */ /* 0x002fea0003800000 */
.L_x_469:
[----:B------:R-:W-:Y:S05]  /*f9f0*/  BSYNC B0 ;  /* 0x0000000000007941 */ /* 0x000fea0003800000 */
.L_x_468:
[----:B------:R-:W2:Y:S04]  /*fa00*/  LDL R14, [R1+0x50] ;  /* 0x00005000010e7983 */ /* 0x000ea80000100800 */
[----:B------:R-:W0:Y:S01]  /*fa10*/  LDL R15, [R1+0x34] ;  /* 0x00003400010f7983 */ /* 0x000e220000100800 */
[----:B------:R-:W-:Y:S01]  /*fa20*/  VIADD R18, R18, 0x3000 ;  /* 0x0000300012127836 */ /* 0x000fe20000000000 */
[----:B------:R-:W-:Y:S01]  /*fa30*/  ULDC.64 UR4, c[0x0][0x9a0] ;  /* 0x0002680000047ab9 */ /* 0x000fe20000000a00 */
[----:B------:R-:W-:Y:S01]  /*fa40*/  WARPGROUP.ARRIVE ;  /* 0x00000000000079c5 */ /* 0x000fe20000000000 */
[----:B------:R-:W-:Y:S02]  /*fa50*/  ISETP.NE.U32.AND P1, PT, RZ, UR4, PT ;  /* 0x00000004ff007c0c */ /* 0x000fe4000bf25070 */
[----:B------:R-:W-:-:S02]  /*fa60*/  SHF.R.U32.HI R18, RZ, 0x4, R18 ;  /* 0x00000004ff127819 */ /* 0x000fc40000011612 */
[----:B------:R-:W-:Y:S02]  /*fa70*/  ISETP.NE.AND.EX P1, PT, RZ, UR5, PT, P1 ;  /* 0x00000005ff007c0c */ /* 0x000fe4000bf25310 */
[----:B------:R-:W-:-:S04]  /*fa80*/  LOP3.LUT R18, R18, 0x3fff, RZ, 0xc0, !PT ;  /* 0x00003fff12127812 */ /* 0x000fc800078ec0ff */
[----:B------:R-:W-:-:S05]  /*fa90*/  LOP3.LUT R9, R18, 0x10000, RZ, 0xfc, !PT ;  /* 0x0001000012097812 */ /* 0x000fca00078efcff */
[----:B------:R-:W-:Y:S02]  /*faa0*/  IMAD R8, R156, 0x300, R9 ;  /* 0x000003009c087824 */ /* 0x000fe400078e0209 */
[----:B------:R-:W-:Y:S01]  /*fab0*/  IMAD.MOV.U32 R9, RZ, RZ, 0x40000040 ;  /* 0x40000040ff097424 */ /* 0x000fe200078e00ff */
[----:B------:R-:W2:Y:S02]  /*fac0*/  @P1 LDC.64 R12, c[0x0][0x9c8] ;  /* 0x00027200ff0c1b82 */ /* 0x000ea40000000a00 */
[----:B------:R-:W-:Y:S02]  /*fad0*/  R2UR UR6, R8 ;  /* 0x00000000080672ca */ /* 0x000fe400000e0000 */
[----:B------:R-:W-:-:S04]  /*fae0*/  R2UR UR7, R9 ;  /* 0x00000000090772ca */ /* 0x000fc800000e0000 */
[----:B------:R-:W3:Y:S09]  /*faf0*/  @P1 LDC.64 R10, c[0x0][0x9d0] ;  /* 0x00027400ff0a1b82 */ /* 0x000ef20000000a00 */
[----:B------:R-:W-:Y:S03]  /*fb00*/  QGMMA.64x96x32.F32.E4M3.E4M3 R88, R148, gdesc[UR4], R88, gsb0 ;  /* 0x0160000494587df3 */ /* 0x000fe60008000858 */
[----:B------:R-:W-:-:S02]  /*fb10*/  WARPGROUP.DEPBAR.LE gsb0, 0x0 ;  /* 0x00008000000079c5 */ /* 0x000fc40000010000 */
[----:B------:R-:W-:Y:S01]  /*fb20*/  WARPGROUP.ARRIVE ;  /* 0x00000000000079c5 */ /* 0x000fe20000000000 */
[----:B--2---:R-:W-:-:S04]  /*fb30*/  @P1 IMAD R14, R14, R12, RZ ;  /* 0x0000000c0e0e1224 */ /* 0x004fc800078e02ff */
[C---:B01----:R-:W-:Y:S02]  /*fb40*/  @P1 IMAD R7, R15.reuse, R13, R14 ;  /* 0x0000000d0f071224 */ /* 0x043fe400078e020e */
[----:B------:R-:W-:-:S04]  /*fb50*/  @P1 IMAD.WIDE.U32 R12, R15, R12, RZ ;  /* 0x0000000c0f0c1225 */ /* 0x000fc800078e00ff */
[----:B------:R-:W-:Y:S02]  /*fb60*/  @P1 IMAD.IADD R13, R13, 0x1, R7 ;  /* 0x000000010d0d1824 */ /* 0x000fe400078e0207 */
[----:B------:R-:W-:Y:S02]  /*fb70*/  IMAD.MOV.U32 R7, RZ, RZ, 0x3f800000 ;  /* 0x3f800000ff077424 */ /* 0x000fe400078e00ff */
[----:B---3--:R-:W-:-:S04]  /*fb80*/  @P1 IMAD.WIDE.U32 R12, R22, R10, R12 ;  /* 0x0000000a160c1225 */ /* 0x008fc800078e000c */
[----:B------:R-:W-:Y:S01]  /*fb90*/  @P1 IMAD R11, R22, R11, R13 ;  /* 0x0000000b160b1224 */ /* 0x000fe200078e020d */
[----:B------:R-:W-:-:S04]  /*fba0*/  @P1 LEA R10, P2, R12, UR4, 0x2 ;  /* 0x000000040c0a1c11 */ /* 0x000fc8000f8410ff */
[----:B------:R-:W-:-:S05]  /*fbb0*/  @P1 LEA.HI.X R11, R12, UR5, R11, 0x2, P2 ;  /* 0x000000050c0b1c11 */ /* 0x000fca00090f140b */
[----:B------:R0:W2:Y:S01]  /*fbc0*/  @P1 LDG.E R7, desc[UR40][R10.64] ;  /* 0x000000280a071981 */ /* 0x0000a2000c1e1900 */
[----:B------:R-:W-:Y:S02]  /*fbd0*/  IMAD.MOV.U32 R9, RZ, RZ, 0x40000040 ;  /* 0x40000040ff097424 */ /* 0x000fe400078e00ff */
[----:B------:R-:W-:Y:S01]  /*fbe0*/  IMAD.MOV.U32 R20, RZ, RZ, -0x800000 ;  /* 0xff800000ff147424 */ /* 0x000fe200078e00ff */
[----:B------:R-:W1:Y:S04]  /*fbf0*/  SHFL.BFLY PT, R12, R3, 0x2, 0x1f ;  /* 0x0c401f00030c7f89 */ /* 0x000e6800000e0000 */
[----:B------:R-:W3:Y:S01]  /*fc00*/  SHFL.BFLY PT, R13, R6, 0x2, 0x1f ;  /* 0x0c401f00060d7f89 */ /* 0x000ee200000e0000 */
[----:B0-----:R-:W-:Y:S02]  /*fc10*/  VIADD R10, R8, 0x2 ;  /* 0x00000002080a7836 */ /* 0x001fe40000000000 */
[----:B------:R-:W-:-:S03]  /*fc20*/  IMAD.MOV.U32 R11, RZ, RZ, 0x40000040 ;  /* 0x40000040ff0b7424 */ /* 0x000fc600078e00ff */
[----:B------:R-:W-:Y:S01]  /*fc30*/  R2UR UR6, R10 ;  /* 0x000000000a0672ca */ /* 0x000fe200000e0000 */
[C---:B------:R-:W-:Y:S01]  /*fc40*/  VIADD R10, R8.reuse, 0x4 ;  /* 0x00000004080a7836 */ /* 0x040fe20000000000 */
[----:B------:R-:W-:Y:S01]  /*fc50*/  R2UR UR7, R11 ;  /* 0x000000000b0772ca */ /* 0x000fe200000e0000 */
[----:B------:R-:W-:Y:S01]  /*fc60*/  IMAD.MOV.U32 R11, RZ, RZ, 0x40000040 ;  /* 0x40000040ff0b7424 */ /* 0x000fe200078e00ff */
[----:B------:R-:W-:Y:S01]  /*fc70*/  IADD3 R8, R8, 0x6, RZ ;  /* 0x0000000608087810 */ /* 0x000fe20007ffe0ff */
[----:B-1----:R-:W-:-:S01]  /*fc80*/  FADD.FTZ R12, R12, R3 ;  /* 0x000000030c0c7221 */ /* 0x002fc20000010000 */
[----:B------:R-:W-:-:S09]  /*fc90*/  IMAD.MOV.U32 R3, RZ, RZ, -0x800000 ;  /* 0xff800000ff037424 */ /* 0x000fd200078e00ff */
[----:B------:R-:W-:Y:S01]  /*fca0*/  QGMMA.64x96x32.F32.E4M3.E4M3 R88, R136, gdesc[UR4], R88, gsb0 ;  /* 0x0160000488587df3 */ /* 0x000fe20008000858 */
[----:B------:R-:W-:Y:S01]  /*fcb0*/  R2UR UR6, R10 ;  /* 0x000000000a0672ca */ /* 0x000fe200000e0000 */
[----:B---3--:R-:W-:Y:S01]  /*fcc0*/  FADD.FTZ R13, R13, R6 ;  /* 0x000000060d0d7221 */ /* 0x008fe20000010000 */
[----:B------:R-:W-:Y:S01]  /*fcd0*/  R2UR UR7, R11 ;  /* 0x000000000b0772ca */ /* 0x000fe200000e0000 */
[----:B------:R-:W-:Y:S02]  /*fce0*/  IMAD.MOV.U32 R6, RZ, RZ, RZ ;  /* 0x000000ffff067224 */ /* 0x000fe400078e00ff */
[----:B------:R-:W-:Y:S01]  /*fcf0*/  IMAD.MOV.U32 R10, RZ, RZ, RZ ;  /* 0x000000ffff0a7224 */ /* 0x000fe200078e00ff */
[----:B------:R-:W-:Y:S02]  /*fd00*/  WARPGROUP.DEPBAR.LE gsb0, 0x0 ;  /* 0x00008000000079c5 */ /* 0x000fe40000010000 */
[----:B------:R-:W-:-:S07]  /*fd10*/  WARPGROUP.ARRIVE ;  /* 0x00000000000079c5 */ /* 0x000fce0000000000 */
[----:B------:R-:W-:Y:S01]  /*fd20*/  QGMMA.64x96x32.F32.E4M3.E4M3 R88, R140, gdesc[UR4], R88, gsb0 ;  /* 0x016000048c587df3 */ /* 0x000fe20008000858 */
[----:B------:R-:W-:Y:S02]  /*fd30*/  R2UR UR6, R8 ;  /* 0x00000000080672ca */ /* 0x000fe400000e0000 */
[----:B------:R-:W-:Y:S01]  /*fd40*/  R2UR UR7, R9 ;  /* 0x00000000090772ca */ /* 0x000fe200000e0000 */
[----:B------:R-:W0:Y:S04]  /*fd50*/  SHFL.BFLY PT, R8, R13, 0x1, 0x1f ;  /* 0x0c201f000d087f89 */ /* 0x000e2800000e0000 */
[----:B------:R-:W1:Y:S01]  /*fd60*/  SHFL.BFLY PT, R9, R12, 0x1, 0x1f ;  /* 0x0c201f000c097f89 */ /* 0x000e6200000e0000 */
[----:B0-----:R-:W-:-:S01]  /*fd70*/  FADD.FTZ R15, R13, R8 ;  /* 0x000000080d0f7221 */ /* 0x001fc20000010000 */
[----:B-1----:R-:W-:-:S03]  /*fd80*/  FADD.FTZ R14, R12, R9 ;  /* 0x000000090c0e7221 */ /* 0x002fc60000010000 */
[----:B------:R-:W-:Y:S01]  /*fd90*/  FMUL.FTZ R11, R15, 0.00390625 ;  /* 0x3b8000000f0b7820 */ /* 0x000fe20000410000 */
[C---:B------:R-:W-:Y:S01]  /*fda0*/  FMUL.FTZ R18, R14.reuse, 0.00390625 ;  /* 0x3b8000000e127820 */ /* 0x040fe20000410000 */
[----:B------:R-:W-:-:S03]  /*fdb0*/  FSETP.NE.FTZ.AND P1, PT, R14, RZ, PT ;  /* 0x000000ff0e00720b */ /* 0x000fc60003f35000 */
[----:B------:R-:W-:Y:S02]  /*fdc0*/  FSETP.NE.FTZ.AND P3, PT, R11, RZ, PT ;  /* 0x000000ff0b00720b */ /* 0x000fe40003f75000 */
[----:B------:R-:W-:-:S08]  /*fdd0*/  FSETP.NE.FTZ.AND P2, PT, R18, RZ, PT ;  /* 0x000000ff1200720b */ /* 0x000fd00003f55000 */
[----:B------:R-:W-:Y:S01]  /*fde0*/  @P1 MUFU.RCP R6, R14 ;  /* 0x0000000e00061308 */ /* 0x000fe20000001000 */
[----:B------:R-:W-:Y:S02]  /*fdf0*/  FSETP.NE.FTZ.AND P1, PT, R15, RZ, PT ;  /* 0x000000ff0f00720b */ /* 0x000fe40003f35000 */
[C---:B------:R-:W-:Y:S02]  /*fe00*/  @P3 FMUL.FTZ R13, R2.reuse, 0.69314718246459960938 ;  /* 0x3f317218020d3820 */ /* 0x040fe40000410000 */
[----:B------:R-:W-:-:S03]  /*fe10*/  @P2 FMUL.FTZ R9, R2, 0.69314718246459960938 ;  /* 0x3f31721802092820 */ /* 0x000fc60000410000 */
[----:B------:R-:W0:Y:S08]  /*fe20*/  @P3 MUFU.LG2 R11, R11 ;  /* 0x0000000b000b3308 */ /* 0x000e300000000c00 */
[----:B------:R-:W1:Y:S08]  /*fe30*/  @P2 MUFU.LG2 R8, R18 ;  /* 0x0000001200082308 */ /* 0x000e700000000c00 */
[----:B------:R-:W3:Y:S01]  /*fe40*/  @P1 MUFU.RCP R10, R15 ;  /* 0x0000000f000a1308 */ /* 0x000ee20000001000 */
[----:B0-----:R-:W-:-:S04]  /*fe50*/  @P3 FMUL.FTZ R2, R11, 0.69314718246459960938 ;  /* 0x3f3172180b023820 */ /* 0x001fc80000410000 */
[----:B------:R-:W-:Y:S01]  /*fe60*/  @P3 FFMA.FTZ R20, R13, R5, R2 ;  /* 0x000000050d143223 */ /* 0x000fe20000010002 */
[----:B-1----:R-:W-:-:S04]  /*fe70*/  @P2 FMUL.FTZ R8, R8, 0.69314718246459960938 ;  /* 0x3f31721808082820 */ /* 0x002fc80000410000 */
[----:B------:R-:W-:Y:S01]  /*fe80*/  @P2 FFMA.FTZ R3, R9, R0, R8 ;  /* 0x0000000009032223 */ /* 0x000fe20000010008 */
[----:B------:R-:W-:Y:S02]  /*fe90*/  WARPGROUP.DEPBAR.LE gsb0, 0x0 ;  /* 0x00008000000079c5 */ /* 0x000fe40000010000 */
[----:B------:R-:W-:-:S06]  /*fea0*/  WARPGROUP.ARRIVE ;  /* 0x00000000000079c5 */ /* 0x000fcc0000000000 */
[----:B------:R-:W-:Y:S01]  /*feb0*/  QGMMA.64x96x32.F32.E4M3.E4M3 R88, R144, gdesc[UR4], R88, gsb0 ;  /* 0x0160000490587df3 */ /* 0x000fe20008000858 */
[-C--:B--2---:R-:W-:Y:S01]  /*fec0*/  FMUL.FTZ R36, R6, R7.reuse ;  /* 0x0000000706247220 */ /* 0x084fe20000410000 */
[----:B---3--:R-:W-:Y:S01]  /*fed0*/  FMUL.FTZ R2, R10, R7 ;  /* 0x000000070a027220 */ /* 0x008fe20000410000 */
[----:B------:R-:W-:Y:S02]  /*fee0*/  WARPGROUP.DEPBAR.LE gsb0, 0x0 ;  /* 0x00008000000079c5 */ /* 0x000fe40000010000 */
[----:B------:R-:W-:Y:S05]  /*fef0*/  @!P0 BRA `(.L_x_471) ;  /* 0x0000000000048947 */ /* 0x000fea0003800000 */
[----:B------:R-:W-:Y:S01]  /*ff00*/  BPT.TRAP 0x1 ;  /* 0x000000040000795c */ /* 0x000fe20000300000 */
.L_x_471:
[----:B------:R-:W2:Y:S01]  /*ff10*/  LDL.LU R5, [R1+0x24] ;  /* 0x0000240001057983 */ /* 0x000ea20000300800 */
[----:B------:R-:W-:Y:S02]  /*ff20*/  VIADD R4, R4, 0x19c60 ;  /* 0x00019c6004047836 */ /* 0x000fe40000000000 */
[-C--:B------:R-:W-:Y:S01]  /*ff30*/  FMUL.FTZ R0, R88, R36.reuse ;  /* 0x0000002458007220 */ /* 0x080fe20000410000 */
[----:B------:R-:W-:Y:S01]  /*ff40*/  FMUL.FTZ R6, R93, R36 ;  /* 0x000000245d067220 */ /* 0x000fe20000410000 */
[----:B------:R-:W3:Y:S01]  /*ff50*/  LDL.LU R18, [R1+0x4] ;  /* 0x0000040001127983 */ /* 0x000ee20000300800 */
[----:B------:R-:W-:Y:S01]  /*ff60*/  VIADD R156, R156, 0x1 ;  /* 0x000000019c9c7836 */ /* 0x000fe20000000000 */
[----:B--2---:R-:W-:Y:S02]  /*ff70*/  PRMT R4, R5, 0x654, R4 ;  /* 0x0000065405047816 */ /* 0x004fe40000000004 */
[----:B------:R-:W2:Y:S02]  /*ff80*/  LDL.LU R5, [R1+0x4c] ;  /* 0x00004c0001057983 */ /* 0x000ea40000300800 */
[----:B------:R-:W-:Y:S01]  /*ff90*/  ISETP.NE.AND P1, PT, R156, 0x2, PT ;  /* 0x000000029c00780c */ /* 0x000fe20003f25270 */
[----:B------:R0:W-:Y:S03]  /*ffa0*/  SYNCS.ARRIVE.TRANS64.RED.A1T0 RZ, [R4+URZ], RZ ;  /* 0x000000ff04ff79a7 */ /* 0x0001e6000810043f */
[----:B0-----:R-:W-:-:S04]  /*ffb0*/  SEL R4, RZ, 0x1, P1 ;  /* 0x00000001ff047807 */ /* 0x001fc80000800000 */
[----:B---3--:R-:W-:Y:S01]  /*ffc0*/  LOP3.LUT R18, R18, R4, RZ, 0x3c, !PT ;  /* 0x0000000412127212 */ /* 0x008fe200078e3cff */
        /* <DEDUP_REMOVED lines=46> */
[----:B------:R-:W-:Y:S01]  /*102b0*/  FMUL.FTZ R131, R131, R2 ;  /* 0x0000000283837220 */ /* 0x000fe20000410000 */
[----:B------:R-:W-:Y:S01]  /*102c0*/  SEL R156, R156, RZ, P1 ;  /* 0x000000ff9c9c7207 */ /* 0x000fe20000800000 */
[----:B--2---:R-:W-:-:S05]  /*102d0*/  VIADD R5, R5, 0x1 ;  /* 0x0000000105057836 */ /* 0x004fca0000000000 */
[----:B------:R0:W-:Y:S04]  /*102e0*/  STL [R1+0x4c], R5 ;  /* 0x00004c0501007387 */ /* 0x0001e80000100800 */
[----:B------:R0:W-:Y:S02]  /*102f0*/  STL [R1+0x4], R18 ;  /* 0x0000041201007387 */ /* 0x0001e40000100800 */
.L_x_417:
[----:B------:R-:W2:Y:S01]  /*10300*/  LDL R88, [R1+0x40] ;  /* 0x0000400001587983 */ /* 0x000ea20000100800 */
[----:B------:R-:W1:Y:S01]  /*10310*/  S2UR UR4, SR_CgaCtaId ;  /* 0x00000000000479c3 */ /* 0x000e620000008800 */
[----:B0-----:R-:W-:Y:S01]  /*10320*/  MOV R18, 0x400 ;  /* 0x0000040000127802 */ /* 0x001fe20000000f00 */
[----:B------:R-:W-:Y:S01]  /*10330*/  BSSY B0, `(.L_x_472) ;  /* 0x0000336000007945 */ /* 0x000fe20003800000 */
[----:B-1----:R-:W-:-:S05]  /*10340*/  IMAD.U32 R2, RZ, RZ, UR4 ;  /* 0x00000004ff027e24 */ /* 0x002fca000f8e00ff */
[----:B------:R0:W-:Y:S01]  /*10350*/  STL [R1+0x24], R2 ;  /* 0x0000240201007387 */ /* 0x0001e20000100800 */
[----:B------:R-:W-:Y:S01]  /*10360*/  LEA R18, R2, R18, 0x18 ;  /* 0x0000001202127211 */ /* 0x000fe200078ec0ff */
[----:B------:R-:W-:Y:S06]  /*10370*/  BAR.SYNC.DEFER_BLOCKING 0x5, 0x200 ;  /* 0x0148000000007b1d */ /* 0x000fec0000010000 */
[----:B-----5:R0:W1:Y:S02]  /*10380*/  LDS.128 R24, [R18+0x19cd0] ;  /* 0x019cd00012187984 */ /* 0x0200640000000c00 */
[----:B------:R-:W-:Y:S06]  /*10390*/  BAR.ARV 0x4, 0x200 ;  /* 0x0108000000007b1d */ /* 0x000fec0000002000 */
[----:B--2---:R-:W-:-:S13]  /*103a0*/  ISETP.NE.AND P1, PT, R88, RZ, PT ;  /* 0x000000ff5800720c */ /* 0x004fda0003f25270 */
[----:B------:R-:W2:Y:S02]  /*103b0*/  @!P1 LDC R88, c[0x0][0xad4] ;  /* 0x0002b500ff589b82 */ /* 0x000ea40000000800 */
[----:B--2---:R0:W-:Y:S01]  /*103c0*/  @!P1 STL [R1+0x40], R88 ;  /* 0x0000405801009387 */ /* 0x0041e20000100800 */
[----:B-1----:R-:W-:Y:S05]  /*103d0*/  @P0 BRA `(.L_x_473) ;  /* 0x0000002400e80947 */ /* 0x002fea0003800000 */
[----:B------:R-:W2:Y:S01]  /*103e0*/  LDL.LU R4, [R1+0x34] ;  /* 0x0000340001047983 */ /* 0x000ea20000300800 */
[----:B------:R-:W-:Y:S01]  /*103f0*/  ULDC.64 UR4, c[0x4][0x38] ;  /* 0x01000e0000047ab9 */ /* 0x000fe20000000a00 */
[----:B------:R-:W-:Y:S02]  /*10400*/  ULDC.64 UR6, c[0x0][0xc08] ;  /* 0x0003020000067ab9 */ /* 0x000fe40000000a00 */
[----:B0-----:R-:W3:Y:S01]  /*10410*/  LDL.LU R2, [R1+0x50] ;  /* 0x0000500001027983 */ /* 0x001ee20000300800 */
[----:B------:R-:W0:Y:S01]  /*10420*/  S2R R43, SR_TID.X ;  /* 0x00000000002b7919 */ /* 0x000e220000002100 */
[----:B------:R-:W-:Y:S01]  /*10430*/  BAR.SYNC.DEFER_BLOCKING 0x1, 0x180 ;  /* 0x0046000000007b1d */ /* 0x000fe20000010000 */
[----:B--2---:R-:W-:Y:S02]  /*10440*/  IMAD.MOV.U32 R42, RZ, RZ, R4 ;  /* 0x000000ffff2a7224 */ /* 0x004fe400078e0004 */
[----:B---3--:R-:W-:Y:S02]  /*10450*/  IMAD.MOV.U32 R41, RZ, RZ, R2 ;  /* 0x000000ffff297224 */ /* 0x008fe400078e0002 */
[----:B0-----:R-:W-:-:S05]  /*10460*/  IMAD.SHL.U32 R2, R43, 0x4, RZ ;  /* 0x000000042b027824 */ /* 0x001fca00078e00ff */
[----:B------:R-:W-:-:S04]  /*10470*/  LOP3.LUT R2, R2, 0xc, RZ, 0xc0, !PT ;  /* 0x0000000c02027812 */ /* 0x000fc800078ec0ff */
[----:B------:R-:W-:-:S05]  /*10480*/  IADD3 R4, P0, R2, UR4, RZ ;  /* 0x0000000402047c10 */ /* 0x000fca000ff1e0ff */
[----:B------:R-:W-:Y:S01]  /*10490*/  IMAD.X R5, RZ, RZ, UR5, P0 ;  /* 0x00000005ff057e24 */ /* 0x000fe200080e06ff */
[----:B------:R-:W-:-:S04]  /*104a0*/  ULDC.64 UR4, c[0x0][0xc00] ;  /* 0x0003000000047ab9 */ /* 0x000fc80000000a00 */
[----:B------:R0:W2:Y:S01]  /*104b0*/  LDG.E.CONSTANT R40, desc[UR40][R4.64] ;  /* 0x0000002804287981 */ /* 0x0000a2000c1e9900 */
[----:B------:R-:W-:Y:S01]  /*104c0*/  LOP3.LUT P0, R2, R43, 0x3, RZ, 0xc0, !PT ;  /* 0x000000032b027812 */ /* 0x000fe2000780c0ff */
[----:B------:R-:W-:Y:S02]  /*104d0*/  IMAD.MOV.U32 R50, RZ, RZ, R42 ;  /* 0x000000ffff327224 */ /* 0x000fe400078e002a */
[----:B------:R-:W-:Y:S01]  /*104e0*/  IMAD.MOV.U32 R52, RZ, RZ, R41 ;  /* 0x000000ffff347224 */ /* 0x000fe200078e0029 */
[----:B------:R-:W3:Y:S01]  /*104f0*/  LDL R4, [R1+0xa4] ;  /* 0x0000a40001047983 */ /* 0x000ee20000100800 */
[----:B------:R-:W-:Y:S01]  /*10500*/  ISETP.EQ.OR P0, PT, R2, 0x3, !P0 ;  /* 0x000000030200780c */ /* 0x000fe20004702670 */
[----:B------:R-:W-:Y:S02]  /*10510*/  IMAD.MOV.U32 R96, RZ, RZ, R50 ;  /* 0x000000ffff607224 */ /* 0x000fe400078e0032 */
[----:B------:R-:W4:Y:S01]  /*10520*/  LDL.LU R97, [R1+0x44] ;  /* 0x0000440001617983 */ /* 0x000f220000300800 */
[----:B------:R-:W-:Y:S01]  /*10530*/  SEL R65, R94, R95, P0 ;  /* 0x0000005f5e417207 */ /* 0x000fe20000000000 */
[----:B------:R-:W-:Y:S01]  /*10540*/  IMAD.MOV.U32 R93, RZ, RZ, R52 ;  /* 0x000000ffff5d7224 */ /* 0x000fe200078e0034 */
[----:B------:R-:W-:Y:S01]  /*10550*/  SEL R94, R95, R94, P0 ;  /* 0x0000005e5f5e7207 */ /* 0x000fe20000000000 */
[----:B0-----:R-:W0:Y:S01]  /*10560*/  S2R R5, SR_SWINHI ;  /* 0x0000000000057919 */ /* 0x001e220000002f00 */
[----:B------:R-:W-:-:S02]  /*10570*/  SEL R57, R37, R14, P0 ;  /* 0x0000000e25397207 */ /* 0x000fc40000000000 */
[----:B------:R-:W-:Y:S01]  /*10580*/  SEL R46, R14, R37, P0 ;  /* 0x000000250e2e7207 */ /* 0x000fe20000000000 */
[----:B------:R-:W4:Y:S01]  /*10590*/  LDL.LU R95, [R1+0x48] ;  /* 0x00004800015f7983 */ /* 0x000f220000300800 */
[----:B------:R-:W-:Y:S02]  /*105a0*/  SEL R59, R15, R36, P0 ;  /* 0x000000240f3b7207 */ /* 0x000fe40000000000 */
[----:B------:R-:W-:Y:S01]  /*105b0*/  SEL R48, R36, R15, P0 ;  /* 0x0000000f24307207 */ /* 0x000fe20000000000 */
[----:B------:R-:W4:Y:S01]  /*105c0*/  LDL R92, [R1+0xa0] ;  /* 0x0000a000015c7983 */ /* 0x000f220000100800 */
[----:B------:R-:W-:Y:S02]  /*105d0*/  SEL R55, R13, R34, P0 ;  /* 0x000000220d377207 */ /* 0x000fe40000000000 */
[----:B------:R-:W-:Y:S01]  /*105e0*/  SEL R53, R35, R12, P0 ;  /* 0x0000000c23357207 */ /* 0x000fe20000000000 */
[----:B------:R-:W4:Y:S01]  /*105f0*/  LDL R90, [R1+0x5c] ;  /* 0x00005c00015a7983 */ /* 0x000f220000100800 */
        /* <DEDUP_REMOVED lines=10> */
[----:B------:R-:W-:Y:S02]  /*106a0*/  MOV R36, R18 ;  /* 0x0000001200247202 */ /* 0x000fe40000000f00 */
[----:B0-----:R-:W-:Y:S02]  /*106b0*/  MOV R37, R5 ;  /* 0x0000000500257202 */ /* 0x001fe40000000f00 */
        /* <DEDUP_REMOVED lines=10> */
[----:B------:R-:W-:Y:S01]  /*10760*/  SEL R67, R98, R99, P0 ;  /* 0x0000006362437207 */ /* 0x000fe20000000000 */
[----:B------:R-:W4:Y:S01]  /*10770*/  LDL R91, [R1+0x54] ;  /* 0x00005400015b7983 */ /* 0x000f220000100800 */
        /* <DEDUP_REMOVED lines=18> */
[----:B------:R-:W-:Y:S01]  /*108a0*/  SEL R134, R135, R134, P0 ;  /* 0x0000008687867207 */ /* 0x000fe20000000000 */
[----:B---3--:R-:W-:-:S03]  /*108b0*/  IMAD.WIDE R12, R4, 0x2, R36 ;  /* 0x00000002040c7825 */ /* 0x008fc600078e0224 */
[----:B------:R-:W-:-:S04]  /*108c0*/  IADD3 R21, P5, R12, 0x20, RZ ;  /* 0x000000200c157810 */ /* 0x000fc80007fbe0ff */
[----:B------:R-:W-:Y:S02]  /*108d0*/  LOP3.LUT R0, R21, 0x180, RZ, 0xc0, !PT ;  /* 0x0000018015007812 */ /* 0x000fe400078ec0ff */
[----:B------:R-:W-:Y:S02]  /*108e0*/  IADD3 R89, P2, R12, 0x6000, RZ ;  /* 0x000060000c597810 */ /* 0x000fe40007f5e0ff */
[----:B------:R-:W-:Y:S02]  /*108f0*/  SHF.R.U64 R0, R0, 0x3, RZ ;  /* 0x0000000300007819 */ /* 0x000fe400000012ff */
[C---:B------:R-:W-:Y:S02]  /*10900*/  IADD3 R24, P1, R12.reuse, 0x6020, RZ ;  /* 0x000060200c187810 */ /* 0x040fe40007f3e0ff */
[C---:B------:R-:W-:Y:S02]  /*10910*/  IADD3 R35, P4, R12.reuse, 0x3000, RZ ;  /* 0x000030000c237810 */ /* 0x040fe40007f9e0ff */
[----:B------:R-:W-:-:S02]  /*10920*/  LOP3.LUT R5, R12, 0x180, RZ, 0xc0, !PT ;  /* 0x000001800c057812 */ /* 0x000fc400078ec0ff */
[----:B------:R-:W-:Y:S02]  /*10930*/  LOP3.LUT R14, R0, R21, RZ, 0x3c, !PT ;  /* 0x00000015000e7212 */ /* 0x000fe400078e3cff */
[----:B------:R-:W-:Y:S02]  /*10940*/  LOP3.LUT R4, R89, 0x180, RZ, 0xc0, !PT ;  /* 0x0000018059047812 */ /* 0x000fe400078ec0ff */
[----:B------:R-:W-:Y:S02]  /*10950*/  IADD3 R87, P3, R12, 0x3020, RZ ;  /* 0x000030200c577810 */ /* 0x000fe40007f7e0ff */
[----:B------:R-:W-:Y:S02]  /*10960*/  LOP3.LUT R21, R24, 0x180, RZ, 0xc0, !PT ;  /* 0x0000018018157812 */ /* 0x000fe400078ec0ff */
[----:B------:R-:W-:Y:S02]  /*10970*/  LOP3.LUT R0, R35, 0x180, RZ, 0xc0, !PT ;  /* 0x0000018023007812 */ /* 0x000fe400078ec0ff */
[----:B------:R-:W-:-:S02]  /*10980*/  SHF.R.U64 R5, R5, 0x3, RZ ;  /* 0x0000000305057819 */ /* 0x000fc400000012ff */
[----:B------:R-:W-:Y:S02]  /*10990*/  SHF.R.U64 R4, R4, 0x3, RZ ;  /* 0x0000000304047819 */ /* 0x000fe400000012ff */
[----:B------:R-:W-:Y:S02]  /*109a0*/  LOP3.LUT R2, R87, 0x180, RZ, 0xc0, !PT ;  /* 0x0000018057027812 */ /* 0x000fe400078ec0ff */
[----:B------:R-:W-:Y:S02]  /*109b0*/  SHF.R.U64 R21, R21, 0x3, RZ ;  /* 0x0000000315157819 */ /* 0x000fe400000012ff */
[----:B------:R-:W-:Y:S02]  /*109c0*/  SHF.R.U64 R0, R0, 0x3, RZ ;  /* 0x0000000300007819 */ /* 0x000fe400000012ff */
[----:B------:R-:W-:Y:S01]  /*109d0*/  LOP3.LUT R12, R5, R12, RZ, 0x3c, !PT ;  /* 0x0000000c050c7212 */ /* 0x000fe200078e3cff */
[--C-:B------:R-:W-:Y:S01]  /*109e0*/  IMAD.X R5, RZ, RZ, R13.reuse, P1 ;  /* 0x000000ffff057224 */ /* 0x100fe200008e060d */
[----:B------:R-:W-:Y:S01]  /*109f0*/  LOP3.LUT R6, R4, R89, RZ, 0x3c, !PT ;  /* 0x0000005904067212 */ /* 0x000fe200078e3cff */
[--C-:B------:R-:W-:Y:S01]  /*10a00*/  IMAD.X R11, RZ, RZ, R13.reuse, P4 ;  /* 0x000000ffff0b7224 */ /* 0x100fe200020e060d */
[----:B------:R-:W-:Y:S01]  /*10a10*/  SHF.R.U64 R2, R2, 0x3, RZ ;  /* 0x0000000302027819 */ /* 0x000fe200000012ff */
[----:B--2---:R0:W-:Y:S01]  /*10a20*/  SHFL.IDX PT, R68, R51, R40, 0x1c1f ;  /* 0x001c1f2833447589 */ /* 0x0041e200000e0000 */
[----:B------:R-:W-:Y:S01]  /*10a30*/  LOP3.LUT R4, R21, R24, RZ, 0x3c, !PT ;  /* 0x0000001815047212 */ /* 0x000fe200078e3cff */
[--C-:B------:R-:W-:Y:S01]  /*10a40*/  IMAD.X R7, RZ, RZ, R13.reuse, P2 ;  /* 0x000000ffff077224 */ /* 0x100fe200010e060d */
[----:B------:R-:W-:Y:S01]  /*10a50*/  LOP3.LUT R10, R0, R35, RZ, 0x3c, !PT ;  /* 0x00000023000a7212 */ /* 0x000fe200078e3cff */
[--C-:B------:R-:W-:Y:S01]  /*10a60*/  IMAD.X R9, RZ, RZ, R13.reuse, P3 ;  /* 0x000000ffff097224 */ /* 0x100fe200018e060d */
[----:B------:R-:W-:Y:S01]  /*10a70*/  LOP3.LUT R8, R2, R87, RZ, 0x3c, !PT ;  /* 0x0000005702087212 */ /* 0x000fe200078e3cff */
[----:B------:R-:W-:Y:S01]  /*10a80*/  IMAD.X R15, RZ, RZ, R13, P5 ;  /* 0x000000ffff0f7224 */ /* 0x000fe200028e060d */
[----:B------:R-:W-:-:S02]  /*10a90*/  MOV R24, R4 ;  /* 0x0000000400187202 */ /* 0x000fc40000000f00 */
[----:B0-----:R-:W-:Y:S01]  /*10aa0*/  LOP3.LUT R51, R40, 0x2, RZ, 0x3c, !PT ;  /* 0x0000000228337812 */ /* 0x001fe200078e3cff */
[----:B------:R-:W-:Y:S01]  /*10ab0*/  SHFL.IDX PT, R4, R61, R40, 0x1c1f ;  /* 0x001c1f283d047589 */ /* 0x000fe200000e0000 */
[----:B------:R-:W-:Y:S02]  /*10ac0*/  MOV R86, R10 ;  /* 0x0000000a00567202 */ /* 0x000fe40000000f00 */
[----:B------:R-:W-:Y:S01]  /*10ad0*/  MOV R0, R12 ;  /* 0x0000000c00007202 */ /* 0x000fe20000000f00 */
[----:B------:R-:W-:Y:S01]  /*10ae0*/  SHFL.IDX PT, R10, R45, R40, 0x1c1f ;  /* 0x001c1f282d0a7589 */ /* 0x000fe200000e0000 */
[----:B------:R-:W-:Y:S02]  /*10af0*/  MOV R21, R6 ;  /* 0x0000000600157202 */ /* 0x000fe40000000f00 */
[----:B------:R-:W-:Y:S01]  /*10b00*/  MOV R2, R8 ;  /* 0x0000000800027202 */ /* 0x000fe20000000f00 */
[----:B------:R-:W-:Y:S04]  /*10b10*/  SHFL.IDX PT, R60, R47, R40, 0x1c1f ;  /* 0x001c1f282f3c7589 */ /* 0x000fe800000e0000 */
[----:B------:R-:W0:Y:S01]  /*10b20*/  SHFL.IDX PT, R61, R28, R51, 0x1c1f ;  /* 0x001c1f331c3d7589 */ /* 0x000e2200000e0000 */
[----:B------:R-:W-:-:S03]  /*10b30*/  MOV R35, R14 ;  /* 0x0000000e00237202 */ /* 0x000fc60000000f00 */
[----:B------:R-:W-:Y:S04]  /*10b40*/  SHFL.IDX PT, R13, R41, R40, 0x1c1f ;  /* 0x001c1f28290d7589 */ /* 0x000fe800000e0000 */
[----:B------:R-:W-:Y:S04]  /*10b50*/  SHFL.IDX PT, R12, R39, R40, 0x1c1f ;  /* 0x001c1f28270c7589 */ /* 0x000fe800000e0000 */
[----:B------:R-:W-:Y:S04]  /*10b60*/  SHFL.IDX PT, R6, R53, R40, 0x1c1f ;  /* 0x001c1f2835067589 */ /* 0x000fe800000e0000 */
[----:B------:R-:W1:Y:S04]  /*10b70*/  SHFL.IDX PT, R45, R43, R51, 0x1c1f ;  /* 0x001c1f332b2d7589 */ /* 0x000e6800000e0000 */
[----:B------:R-:W-:Y:S04]  /*10b80*/  SHFL.IDX PT, R9, R49, R40, 0x1c1f ;  /* 0x001c1f2831097589 */ /* 0x000fe800000e0000 */
[----:B------:R-:W-:Y:S04]  /*10b90*/  SHFL.IDX PT, R63, R63, R40, 0x1c1f ;  /* 0x001c1f283f3f7589 */ /* 0x000fe800000e0000 */
[----:B------:R-:W-:Y:S04]  /*10ba0*/  SHFL.IDX PT, R65, R65, R40, 0x1c1f ;  /* 0x001c1f2841417589 */ /* 0x000fe800000e0000 */
[----:B------:R-:W-:Y:S04]  /*10bb0*/  SHFL.IDX PT, R41, R85, R40, 0x1c1f ;  /* 0x001c1f2855297589 */ /* 0x000fe800000e0000 */
[----:B------:R-:W2:Y:S04]  /*10bc0*/  SHFL.IDX PT, R50, R42, R51, 0x1c1f ;  /* 0x001c1f332a327589 */ /* 0x000ea800000e0000 */
[----:B------:R-:W-:Y:S04]  /*10bd0*/  SHFL.IDX PT, R53, R29, R51, 0x1c1f ;  /* 0x001c1f331d357589 */ /* 0x000fe800000e0000 */
[----:B------:R-:W-:Y:S04]  /*10be0*/  SHFL.IDX PT, R62, R31, R51, 0x1c1f ;  /* 0x001c1f331f3e7589 */ /* 0x000fe800000e0000 */
[----:B------:R-:W3:Y:S04]  /*10bf0*/  SHFL.IDX PT, R38, R38, R51, 0x1c1f ;  /* 0x001c1f3326267589 */ /* 0x000ee800000e0000 */
[----:B------:R-:W4:Y:S04]  /*10c00*/  SHFL.IDX PT, R94, R94, R51, 0x1c1f ;  /* 0x001c1f335e5e7589 */ /* 0x000f2800000e0000 */
[----:B------:R-:W-:Y:S04]  /*10c10*/  SHFL.IDX PT, R33, R33, R40, 0x1c1f ;  /* 0x001c1f2821217589 */ /* 0x000fe800000e0000 */
[----:B------:R-:W-:Y:S04]  /*10c20*/  SHFL.IDX PT, R84, R59, R40, 0x1c1f ;  /* 0x001c1f283b547589 */ /* 0x000fe800000e0000 */
[----:B------:R-:W-:Y:S04]  /*10c30*/  SHFL.IDX PT, R67, R67, R40, 0x1c1f ;  /* 0x001c1f2843437589 */ /* 0x000fe800000e0000 */
[----:B------:R-:W-:Y:S04]  /*10c40*/  SHFL.IDX PT, R69, R69, R40, 0x1c1f ;  /* 0x001c1f2845457589 */ /* 0x000fe800000e0000 */
[----:B------:R-:W-:Y:S04]  /*10c50*/  SHFL.IDX PT, R71, R71, R40, 0x1c1f ;  /* 0x001c1f2847477589 */ /* 0x000fe800000e0000 */
[----:B------:R-:W-:Y:S04]  /*10c60*/  SHFL.IDX PT, R73, R73, R40, 0x1c1f ;  /* 0x001c1f2849497589 */ /* 0x000fe800000e0000 */
[----:B------:R-:W-:Y:S04]  /*10c70*/  SHFL.IDX PT, R8, R81, R40, 0x1c1f ;  /* 0x001c1f2851087589 */ /* 0x000fe800000e0000 */
[----:B------:R-:W4:Y:S04]  /*10c80*/  SHFL.IDX PT, R30, R30, R51, 0x1c1f ;  /* 0x001c1f331e1e7589 */ /* 0x000f2800000e0000 */
[----:B------:R-:W4:Y:S04]  /*10c90*/  SHFL.IDX PT, R98, R98, R51, 0x1c1f ;  /* 0x001c1f3362627589 */ /* 0x000f2800000e0000 */
[----:B------:R-:W-:Y:S04]  /*10ca0*/  SHFL.IDX PT, R85, R48, R51, 0x1c1f ;  /* 0x001c1f3330557589 */ /* 0x000fe800000e0000 */
[----:B------:R-:W4:Y:S04]  /*10cb0*/  SHFL.IDX PT, R102, R102, R51, 0x1c1f ;  /* 0x001c1f3366667589 */ /* 0x000f2800000e0000 */
[----:B------:R-:W-:Y:S04]  /*10cc0*/  SHFL.IDX PT, R110, R110, R51, 0x1c1f ;  /* 0x001c1f336e6e7589 */ /* 0x000fe800000e0000 */
[----:B------:R-:W4:Y:S04]  /*10cd0*/  SHFL.IDX PT, R106, R106, R51, 0x1c1f ;  /* 0x001c1f336a6a7589 */ /* 0x000f2800000e0000 */
[----:B------:R-:W-:Y:S04]  /*10ce0*/  SHFL.IDX PT, R75, R75, R40, 0x1c1f ;  /* 0x001c1f284b4b7589 */ /* 0x000fe800000e0000 */
[----:B------:R-:W-:Y:S04]  /*10cf0*/  SHFL.IDX PT, R77, R77, R40, 0x1c1f ;  /* 0x001c1f284d4d7589 */ /* 0x000fe800000e0000 */
[----:B------:R-:W-:Y:S04]  /*10d00*/  SHFL.IDX PT, R80, R79, R40, 0x1c1f ;  /* 0x001c1f284f507589 */ /* 0x000fe800000e0000 */
[----:B------:R-:W4:Y:S04]  /*10d10*/  SHFL.IDX PT, R81, R32, R51, 0x1c1f ;  /* 0x001c1f3320517589 */ /* 0x000f2800000e0000 */
[----:B------:R-:W-:Y:S04]  /*10d20*/  SHFL.IDX PT, R118, R118, R51, 0x1c1f ;  /* 0x001c1f3376767589 */ /* 0x000fe800000e0000 */
[----:B------:R-:W4:Y:S04]  /*10d30*/  SHFL.IDX PT, R114, R114, R51, 0x1c1f ;  /* 0x001c1f3372727589 */ /* 0x000f2800000e0000 */
[----:B------:R-:W-:Y:S04]  /*10d40*/  SHFL.IDX PT, R5, R57, R40, 0x1c1f ;  /* 0x001c1f2839057589 */ /* 0x000fe800000e0000 */
[----:B------:R-:W-:Y:S04]  /*10d50*/  SHFL.IDX PT, R7, R83, R40, 0x1c1f ;  /* 0x001c1f2853077589 */ /* 0x000fe800000e0000 */
[----:B------:R3:W4:Y:S04]  /*10d60*/  SHFL.IDX PT, R79, R44, R51, 0x1c1f ;  /* 0x001c1f332c4f7589 */ /* 0x00072800000e0000 */
[----:B------:R3:W4:Y:S04]  /*10d70*/  SHFL.IDX PT, R14, R46, R51, 0x1c1f ;  /* 0x001c1f332e0e7589 */ /* 0x00072800000e0000 */
[----:B------:R-:W4:Y:S04]  /*10d80*/  SHFL.IDX PT, R11, R132, R51, 0x1c1f ;  /* 0x001c1f33840b7589 */ /* 0x000f2800000e0000 */
[----:B------:R-:W4:Y:S04]  /*10d90*/  SHFL.IDX PT, R130, R130, R51, 0x1c1f ;  /* 0x001c1f3382827589 */ /* 0x000f2800000e0000 */
[----:B------:R-:W4:Y:S04]  /*10da0*/  SHFL.IDX PT, R29, R126, R51, 0x1c1f ;  /* 0x001c1f337e1d7589 */ /* 0x000f2800000e0000 */
[----:B------:R-:W-:Y:S04]  /*10db0*/  SHFL.IDX PT, R76, R55, R40, 0x1c1f ;  /* 0x001c1f28374c7589 */ /* 0x000fe800000e0000 */
[----:B------:R-:W4:Y:S04]  /*10dc0*/  SHFL.IDX PT, R15, R34, R51, 0x1c1f ;  /* 0x001c1f33220f7589 */ /* 0x000f2800000e0000 */
[----:B------:R-:W4:Y:S04]  /*10dd0*/  SHFL.IDX PT, R31, R122, R51, 0x1c1f ;  /* 0x001c1f337a1f7589 */ /* 0x000f2800000e0000 */
[----:B------:R4:W4:Y:S01]  /*10de0*/  SHFL.IDX PT, R134, R134, R51, 0x1c1f ;  /* 0x001c1f3386867589 */ /* 0x00092200000e0000 */
[----:B0-----:R-:W-:-:S02]  /*10df0*/  SEL R58, R60, R61, P0 ;  /* 0x0000003d3c3a7207 */ /* 0x001fc40000000000 */
[----:B-1----:R-:W-:Y:S02]  /*10e00*/  SEL R43, R12, R45, P0 ;  /* 0x0000002d0c2b7207 */ /* 0x002fe40000000000 */
[----:B------:R-:W-:Y:S02]  /*10e10*/  SEL R60, R61, R60, P0 ;  /* 0x0000003c3d3c7207 */ /* 0x000fe40000000000 */
[----:B--2---:R-:W-:Y:S02]  /*10e20*/  SEL R42, R13, R50, P0 ;  /* 0x000000320d2a7207 */ /* 0x004fe40000000000 */
[----:B---3--:R-:W-:Y:S02]  /*10e30*/  SEL R44, R50, R13, P0 ;  /* 0x0000000d322c7207 */ /* 0x008fe40000000000 */
[----:B------:R-:W-:Y:S02]  /*10e40*/  SEL R45, R45, R12, P0 ;  /* 0x0000000c2d2d7207 */ /* 0x000fe40000000000 */
[----:B------:R-:W-:-:S02]  /*10e50*/  SEL R46, R63, R38, P0 ;  /* 0x000000263f2e7207 */ /* 0x000fc40000000000 */
[----:B------:R-:W-:Y:S02]  /*10e60*/  SEL R48, R38, R63, P0 ;  /* 0x0000003f26307207 */ /* 0x000fe40000000000 */
[----:B----4-:R-:W-:Y:S02]  /*10e70*/  SEL R47, R65, R94, P0 ;  /* 0x0000005e412f7207 */ /* 0x010fe40000000000 */
        /* <DEDUP_REMOVED lines=33> */
[----:B------:R-:W-:-:S02]  /*11090*/  F2FP.BF16.F32.PACK_AB R4, R43, R42 ;  /* 0x0000002a2b04723e */ /* 0x000fc400000010ff */
[----:B------:R-:W-:Y:S02]  /*110a0*/  F2FP.BF16.F32.PACK_AB R5, R47, R46 ;  /* 0x0000002e2f05723e */ /* 0x000fe400000010ff */
[----:B------:R-:W-:Y:S02]  /*110b0*/  F2FP.BF16.F32.PACK_AB R6, R45, R44 ;  /* 0x0000002c2d06723e */ /* 0x000fe400000010ff */
[----:B------:R-:W-:Y:S02]  /*110c0*/  F2FP.BF16.F32.PACK_AB R7, R49, R48 ;  /* 0x000000303107723e */ /* 0x000fe400000010ff */
[----:B------:R-:W-:Y:S02]  /*110d0*/  F2FP.BF16.F32.PACK_AB R8, R51, R50 ;  /* 0x000000323308723e */ /* 0x000fe400000010ff */
[----:B------:R-:W-:Y:S02]  /*110e0*/  F2FP.BF16.F32.PACK_AB R9, R55, R54 ;  /* 0x000000363709723e */ /* 0x000fe400000010ff */
[----:B------:R-:W-:-:S02]  /*110f0*/  F2FP.BF16.F32.PACK_AB R10, R53, R52 ;  /* 0x00000034350a723e */ /* 0x000fc400000010ff */
[----:B------:R-:W-:Y:S02]  /*11100*/  F2FP.BF16.F32.PACK_AB R11, R57, R56 ;  /* 0x00000038390b723e */ /* 0x000fe400000010ff */
[----:B------:R-:W-:Y:S02]  /*11110*/  SEL R74, R76, R15, P0 ;  /* 0x0000000f4c4a7207 */ /* 0x000fe40000000000 */
[----:B------:R-:W-:Y:S02]  /*11120*/  SEL R78, R80, R31, P0 ;  /* 0x0000001f504e7207 */ /* 0x000fe40000000000 */
[----:B------:R-:W-:Y:S02]  /*11130*/  SEL R39, R41, R134, P0 ;  /* 0x0000008629277207 */ /* 0x000fe40000000000 */
[----:B------:R-:W-:Y:S02]  /*11140*/  SEL R76, R15, R76, P0 ;  /* 0x0000004c0f4c7207 */ /* 0x000fe40000000000 */
[----:B------:R-:W-:Y:S01]  /*11150*/  SEL R80, R31, R80, P0 ;  /* 0x000000501f507207 */ /* 0x000fe20000000000 */
[----:B------:R-:W-:Y:S01]  /*11160*/  STSM.16.M88.4 [R0], R4 ;  /* 0x0000000400007844 */ /* 0x000fe20000000200 */
[----:B------:R-:W-:-:S02]  /*11170*/  SEL R41, R134, R41, P0 ;  /* 0x0000002986297207 */ /* 0x000fc40000000000 */
[----:B------:R-:W-:Y:S01]  /*11180*/  F2FP.BF16.F32.PACK_AB R12, R59, R58 ;  /* 0x0000003a3b0c723e */ /* 0x000fe200000010ff */
[----:B------:R0:W-:Y:S01]  /*11190*/  STSM.16.M88.4 [R35], R8 ;  /* 0x0000000823007844 */ /* 0x0001e20000000200 */
[----:B------:R-:W-:Y:S02]  /*111a0*/  F2FP.BF16.F32.PACK_AB R13, R63, R62 ;  /* 0x0000003e3f0d723e */ /* 0x000fe400000010ff */
[----:B------:R-:W-:Y:S02]  /*111b0*/  F2FP.BF16.F32.PACK_AB R14, R61, R60 ;  /* 0x0000003c3d0e723e */ /* 0x000fe400000010ff */
[----:B------:R-:W-:Y:S02]  /*111c0*/  F2FP.BF16.F32.PACK_AB R15, R65, R64 ;  /* 0x00000040410f723e */ /* 0x000fe400000010ff */
[----:B------:R-:W-:Y:S02]  /*111d0*/  F2FP.BF16.F32.PACK_AB R28, R67, R66 ;  /* 0x00000042431c723e */ /* 0x000fe400000010ff */
[----:B------:R-:W-:-:S02]  /*111e0*/  F2FP.BF16.F32.PACK_AB R29, R71, R70 ;  /* 0x00000046471d723e */ /* 0x000fc400000010ff */
[----:B------:R-:W-:Y:S02]  /*111f0*/  F2FP.BF16.F32.PACK_AB R30, R69, R68 ;  /* 0x00000044451e723e */ /* 0x000fe400000010ff */
[----:B------:R-:W-:Y:S02]  /*11200*/  F2FP.BF16.F32.PACK_AB R31, R73, R72 ;  /* 0x00000048491f723e */ /* 0x000fe400000010ff */
[----:B------:R-:W-:Y:S02]  /*11210*/  F2FP.BF16.F32.PACK_AB R32, R75, R74 ;  /* 0x0000004a4b20723e */ /* 0x000fe400000010ff */
[----:B------:R-:W-:Y:S02]  /*11220*/  F2FP.BF16.F32.PACK_AB R33, R79, R78 ;  /* 0x0000004e4f21723e */ /* 0x000fe400000010ff */
[----:B------:R-:W-:Y:S02]  /*11230*/  F2FP.BF16.F32.PACK_AB R34, R77, R76 ;  /* 0x0000004c4d22723e */ /* 0x000fe400000010ff */
[----:B0-----:R-:W-:-:S02]  /*11240*/  F2FP.BF16.F32.PACK_AB R35, R81, R80 ;  /* 0x000000505123723e */ /* 0x001fc400000010ff */
[----:B------:R-:W-:Y:S02]  /*11250*/  F2FP.BF16.F32.PACK_AB R4, R83, R82 ;  /* 0x000000525304723e */ /* 0x000fe400000010ff */
[----:B------:R-:W-:Y:S02]  /*11260*/  F2FP.BF16.F32.PACK_AB R5, R39, R38 ;  /* 0x000000262705723e */ /* 0x000fe400000010ff */
[----:B------:R-:W-:Y:S02]  /*11270*/  F2FP.BF16.F32.PACK_AB R6, R85, R84 ;  /* 0x000000545506723e */ /* 0x000fe400000010ff */
[----:B------:R-:W-:Y:S01]  /*11280*/  F2FP.BF16.F32.PACK_AB R7, R41, R40 ;  /* 0x000000282907723e */ /* 0x000fe200000010ff */
[----:B------:R0:W-:Y:S04]  /*11290*/  STSM.16.M88.4 [R86], R12 ;  /* 0x0000000c56007844 */ /* 0x0001e80000000200 */
[----:B------:R-:W-:Y:S04]  /*112a0*/  STSM.16.M88.4 [R2], R28 ;  /* 0x0000001c02007844 */ /* 0x000fe80000000200 */
[----:B------:R1:W-:Y:S04]  /*112b0*/  STSM.16.M88.4 [R21], R32 ;  /* 0x0000002015007844 */ /* 0x0003e80000000200 */
[----:B------:R2:W-:Y:S01]  /*112c0*/  STSM.16.M88.4 [R24], R4 ;  /* 0x0000000418007844 */ /* 0x0005e20000000200 */
[----:B------:R-:W-:-:S02]  /*112d0*/  ISETP.NE.U32.AND P0, PT, RZ, UR4, PT ;  /* 0x00000004ff007c0c */ /* 0x000fc4000bf05070 */
[----:B------:R-:W-:Y:S01]  /*112e0*/  IADD3 R8, P1, R97, UR4, RZ ;  /* 0x0000000461087c10 */ /* 0x000fe2000ff3e0ff */
[----:B------:R-:W-:Y:S01]  /*112f0*/  IMAD.MOV.U32 R0, RZ, RZ, RZ ;  /* 0x000000ffff007224 */ /* 0x000fe200078e00ff */
[----:B------:R-:W-:Y:S01]  /*11300*/  BAR.SYNC.DEFER_BLOCKING 0x1, 0x180 ;  /* 0x0046000000007b1d */ /* 0x000fe20000010000 */
[----:B------:R-:W-:Y:S02]  /*11310*/  ISETP.NE.AND.EX P0, PT, RZ, UR5, PT, P0 ;  /* 0x00000005ff007c0c */ /* 0x000fe4000bf05300 */
[----:B------:R-:W-:Y:S02]  /*11320*/  IADD3.X R9, R95, UR5, RZ, P1, !PT ;  /* 0x000000055f097c10 */ /* 0x000fe40008ffe4ff */
[----:B------:R-:W-:-:S03]  /*11330*/  ISETP.GT.AND P3, PT, R88, 0x1, PT ;  /* 0x000000015800780c */ /* 0x000fc60003f64270 */
[----:B0-----:R-:W0:Y:S08]  /*11340*/  LDC.64 R14, c[0x0][0xba8] ;  /* 0x0002ea00ff0e7b82 */ /* 0x001e300000000a00 */
[----:B-1----:R-:W1:Y:S01]  /*11350*/  LDC R21, c[0x0][0xbe8] ;  /* 0x0002fa00ff157b82 */ /* 0x002e620000000800 */
[----:B------:R-:W3:Y:S01]  /*11360*/  @P0 LDG.E R0, desc[UR40][R8.64] ;  /* 0x0000002808000981 */ /* 0x000ee2000c1e1900 */
[----:B--2---:R-:W-:-:S05]  /*11370*/  IMAD.MOV.U32 R24, RZ, RZ, 0x9b8 ;  /* 0x000009b8ff187424 */ /* 0x004fca00078e00ff */
[----:B------:R-:W-:Y:S01]  /*11380*/  SEL R24, R24, 0x978, P3 ;  /* 0x0000097818187807 */ /* 0x000fe20001800000 */
[----:B------:R-:W-:Y:S01]  /*11390*/  IMAD R28, R91, 0xc0, R92 ;  /* 0x000000c05b1c7824 */ /* 0x000fe200078e025c */
[----:B------:R-:W-:Y:S01]  /*113a0*/  ISETP.NE.U32.AND P1, PT, RZ, UR6, PT ;  /* 0x00000006ff007c0c */ /* 0x000fe2000bf25070 */
[----:B0-----:R-:W0:Y:S08]  /*113b0*/  @!P3 LDC R14, c[0x0][0xb50] ;  /* 0x0002d400ff0ebb82 */ /* 0x001e300000000800 */
[----:B------:R-:W2:Y:S01]  /*113c0*/  LDC.64 R6, c[0x0][R24+0x220] ;  /* 0x0000880018067b82 */ /* 0x000ea20000000a00 */
[----:B------:R-:W-:-:S07]  /*113d0*/  ISETP.NE.AND.EX P1, PT, RZ, UR7, PT, P1 ;  /* 0x00000007ff007c0c */ /* 0x000fce000bf25310 */
[----:B------:R-:W4:Y:S01]  /*113e0*/  LDC.64 R10, c[0x0][R24+0x218] ;  /* 0x00008600180a7b82 */ /* 0x000f220000000a00 */
[----:B-1----:R-:W-:-:S07]  /*113f0*/  ISETP.NE.AND P4, PT, R21, 0x1, PT ;  /* 0x000000011500780c */ /* 0x002fce0003f85270 */
[----:B------:R-:W1:Y:S01]  /*11400*/  LDC.64 R12, c[0x0][R24+0x228] ;  /* 0x00008a00180c7b82 */ /* 0x000e620000000a00 */
[----:B------:R-:W-:Y:S01]  /*11410*/  @P1 IADD3 R4, P2, R97, UR6, RZ ;  /* 0x0000000661041c10 */ /* 0x000fe2000ff5e0ff */
[----:B------:R-:W-:Y:S02]  /*11420*/  ULDC UR6, c[0x0][0xa88] ;  /* 0x0002a20000067ab9 */ /* 0x000fe40000000800 */
[----:B------:R-:W-:Y:S01]  /*11430*/  IMAD.U32 R30, RZ, RZ, UR6 ;  /* 0x00000006ff1e7e24 */ /* 0x000fe2000f8e00ff */
[----:B------:R-:W-:-:S03]  /*11440*/  @P1 IADD3.X R5, R95, UR7, RZ, P2, !PT ;  /* 0x000000075f051c10 */ /* 0x000fc600097fe4ff */
[----:B------:R-:W0:Y:S02]  /*11450*/  @P4 LDC R35, c[0x0][0xbec] ;  /* 0x0002fb00ff234b82 */ /* 0x000e240000000800 */
[----:B------:R2:W5:Y:S01]  /*11460*/  @P1 LDG.E R30, desc[UR40][R4.64] ;  /* 0x00000028041e1981 */ /* 0x000562000c1e1900 */
[----:B------:R-:W-:-:S05]  /*11470*/  ISETP.NE.U32.AND P2, PT, RZ, UR4, PT ;  /* 0x00000004ff007c0c */ /* 0x000fca000bf45070 */
[----:B------:R-:W0:Y:S08]  /*11480*/  @P4 LDC R87, c[0x0][0xbf0] ;  /* 0x0002fc00ff574b82 */ /* 0x000e300000000800 */
[----:B--2---:R2:W2:Y:S01]  /*11490*/  LDC.64 R4, c[0x0][R24+0x210] ;  /* 0x0000840018047b82 */ /* 0x0044a20000000a00 */
[----:B------:R-:W-:-:S04]  /*114a0*/  ISETP.NE.AND.EX P2, PT, RZ, UR5, PT, P2 ;  /* 0x00000005ff007c0c */ /* 0x000fc8000bf45320 */
[----:B------:R-:W-:Y:S02]  /*114b0*/  SEL R2, R96, RZ, !P2 ;  /* 0x000000ff60027207 */ /* 0x000fe40005000000 */
[----:B------:R-:W-:Y:S01]  /*114c0*/  SEL R29, R93, RZ, !P2 ;  /* 0x000000ff5d1d7207 */ /* 0x000fe20005000000 */
[----:B------:R-:W2:Y:S02]  /*114d0*/  @!P3 LDC R15, c[0x0][0xb54] ;  /* 0x0002d500ff0fbb82 */ /* 0x000ea40000000800 */
[----:B------:R-:W-:-:S04]  /*114e0*/  IMAD R7, R7, R2, RZ ;  /* 0x0000000207077224 */ /* 0x000fc800078e02ff */
[----:B------:R-:W-:Y:S02]  /*114f0*/  IMAD R33, R6, R29, R7 ;  /* 0x0000001d06217224 */ /* 0x000fe400078e0207 */
[-C--:B----4-:R-:W-:Y:S02]  /*11500*/  IMAD R31, R11, R22.reuse, RZ ;  /* 0x000000160b1f7224 */ /* 0x090fe400078e02ff */
[----:B------:R-:W-:-:S04]  /*11510*/  IMAD.WIDE.U32 R10, R10, R22, RZ ;  /* 0x000000160a0a7225 */ /* 0x000fc800078e00ff */
[----:B------:R-:W-:Y:S01]  /*11520*/  IMAD.WIDE.U32 R6, R6, R2, RZ ;  /* 0x0000000206067225 */ /* 0x000fe200078e00ff */
[----:B------:R-:W-:-:S03]  /*11530*/  SEL R29, R90, RZ, P3 ;  /* 0x000000ff5a1d7207 */ /* 0x000fc60001800000 */
[----:B------:R-:W-:Y:S02]  /*11540*/  IMAD.IADD R33, R7, 0x1, R33 ;  /* 0x0000000107217824 */ /* 0x000fe400078e0221 */
[----:B------:R-:W-:Y:S01]  /*11550*/  IMAD.MOV.U32 R7, RZ, RZ, R28 ;  /* 0x000000ffff077224 */ /* 0x000fe200078e001c */
[----:B------:R-:W-:Y:S01]  /*11560*/  IADD3 R11, R11, R31, RZ ;  /* 0x0000001f0b0b7210 */ /* 0x000fe20007ffe0ff */
[-C--:B-1----:R-:W-:Y:S02]  /*11570*/  IMAD R31, R13, R29.reuse, RZ ;  /* 0x0000001d0d1f7224 */ /* 0x082fe400078e02ff */
[----:B------:R-:W-:-:S04]  /*11580*/  IMAD.WIDE.U32 R12, R12, R29, RZ ;  /* 0x0000001d0c0c7225 */ /* 0x000fc800078e00ff */
[----:B------:R-:W-:Y:S01]  /*11590*/  IMAD.IADD R31, R13, 0x1, R31 ;  /* 0x000000010d1f7824 */ /* 0x000fe200078e021f */
[--C-:B---3--:R-:W-:Y:S01]  /*115a0*/  IADD3 R10, P2, P5, R6, R10, R0.reuse ;  /* 0x0000000a060a7210 */ /* 0x108fe20007d5e000 */
[----:B0-----:R-:W-:Y:S01]  /*115b0*/  @P4 IMAD.HI.U32 R6, R28, R35, RZ ;  /* 0x000000231c064227 */ /* 0x001fe200078e00ff */
[----:B------:R-:W-:-:S04]  /*115c0*/  SHF.R.S32.HI R86, RZ, 0x1f, R0 ;  /* 0x0000001fff567819 */ /* 0x000fc80000011400 */
[----:B------:R-:W-:Y:S02]  /*115d0*/  @P4 SHF.R.U32.HI R7, RZ, R87, R6 ;  /* 0x00000057ff074219 */ /* 0x000fe40000011606 */
[----:B------:R-:W-:-:S03]  /*115e0*/  IADD3.X R11, R33, R11, R86, P2, P5 ;  /* 0x0000000b210b7210 */ /* 0x000fc600017ea456 */
[--C-:B--2---:R-:W-:Y:S01]  /*115f0*/  IMAD.MOV R24, RZ, RZ, -R7.reuse ;  /* 0x000000ffff187224 */ /* 0x104fe200078e0a07 */
[----:B------:R-:W-:Y:S02]  /*11600*/  IADD3 R12, P2, P5, R7, R10, R12 ;  /* 0x0000000a070c7210 */ /* 0x000fe40007d5e00c */
[----:B------:R-:W-:Y:S01]  /*11610*/  SHF.R.S32.HI R6, RZ, 0x1f, R7 ;  /* 0x0000001fff067819 */ /* 0x000fe20000011407 */
[----:B------:R-:W-:-:S03]  /*11620*/  IMAD R7, R21, R24, R28 ;  /* 0x0000001815077224 */ /* 0x000fc600078e021c */
[----:B------:R-:W-:Y:S01]  /*11630*/  IADD3.X R13, R6, R11, R31, P2, P5 ;  /* 0x0000000b060d7210 */ /* 0x000fe200017ea41f */
[-C--:B------:R-:W-:Y:S01]  /*11640*/  IMAD R5, R5, R7.reuse, RZ ;  /* 0x0000000705057224 */ /* 0x080fe200078e02ff */
[----:B------:R-:W-:Y:S01]  /*11650*/  SHF.R.S32.HI R11, RZ, 0x1f, R7 ;  /* 0x0000001fff0b7819 */ /* 0x000fe20000011407 */
[----:B------:R-:W-:-:S04]  /*11660*/  IMAD.WIDE.U32 R12, R4, R7, R12 ;  /* 0x00000007040c7225 */ /* 0x000fc800078e000c */
[----:B------:R-:W-:Y:S01]  /*11670*/  IMAD R5, R4, R11, R5 ;  /* 0x0000000b04057224 */ /* 0x000fe200078e0205 */
[----:B------:R-:W-:-:S03]  /*11680*/  LEA R14, P2, R12, R14, 0x2 ;  /* 0x0000000e0c0e7211 */ /* 0x000fc600078410ff */
[----:B------:R-:W-:-:S05]  /*11690*/  IMAD.IADD R4, R13, 0x1, R5 ;  /* 0x000000010d047824 */ /* 0x000fca00078e0205 */
[----:B------:R-:W-:Y:S01]  /*116a0*/  LEA.HI.X R15, R12, R15, R4, 0x2, P2 ;  /* 0x0000000f0c0f7211 */ /* 0x000fe200010f1404 */
[----:B------:R-:W-:Y:S06]  /*116b0*/  @P1 BRA `(.L_x_474) ;  /* 0x0000000000101947 */ /* 0x000fec0003800000 */
[----:B------:R-:W-:Y:S05]  /*116c0*/  @!P0 BRA `(.L_x_474) ;  /* 0x00000000000c8947 */ /* 0x000fea0003800000 */
[----:B------:R-:W2:Y:S04]  /*116d0*/  LDG.E R5, desc[UR40][R8.64] ;  /* 0x0000002808057981 */ /* 0x000ea8000c1e1900 */
[----:B-----5:R-:W2:Y:S02]  /*116e0*/  LDG.E R30, desc[UR40][R8.64+0x4] ;  /* 0x00000428081e7981 */ /* 0x020ea4000c1e1900 */
[----:B--2---:R-:W-:-:S07]  /*116f0*/  IMAD.IADD R30, R30, 0x1, -R5 ;  /* 0x000000011e1e7824 */ /* 0x004fce00078e0a05 */
.L_x_474:
[----:B------:R-:W2:Y:S01]  /*11700*/  LDL R9, [R1+0x9c] ;  /* 0x00009c0001097983 */ /* 0x000ea20000100800 */
[----:B------:R-:W0:Y:S03]  /*11710*/  S2R R4, SR_TID.X ;  /* 0x0000000000047919 */ /* 0x000e260000002100 */
[----:B------:R-:W-:Y:S04]  /*11720*/  SHFL.IDX PT, R5, R15, RZ, 0x1c1f ;  /* 0x001c1fff0f057589 */ /* 0x000fe800000e0000 */
[----:B------:R-:W-:Y:S04]  /*11730*/  SHFL.IDX PT, R6, R14, 0x1, 0x1c1f ;  /* 0x003c1f000e067f89 */ /* 0x000fe800000e0000 */
[----:B------:R-:W-:Y:S01]  /*11740*/  SHFL.IDX PT, R7, R15, 0x1, 0x1c1f ;  /* 0x003c1f000f077f89 */ /* 0x000fe200000e0000 */
[----:B0-----:R-:W-:-:S05]  /*11750*/  VIADD R10, R4, 0xffffff80 ;  /* 0xffffff80040a7836 */ /* 0x001fca0000000000 */
[----:B------:R-:W-:-:S04]  /*11760*/  SHF.R.S32.HI R8, RZ, 0x1f, R10 ;  /* 0x0000001fff087819 */ /* 0x000fc8000001140a */
[----:B------:R-:W-:Y:S01]  /*11770*/  LEA.HI R8, R8, R10, RZ, 0x7 ;  /* 0x0000000a08087211 */ /* 0x000fe200078f38ff */
[----:B------:R-:W0:Y:S03]  /*11780*/  SHFL.IDX PT, R4, R14, RZ, 0x1c1f ;  /* 0x001c1fff0e047589 */ /* 0x000e2600000e0000 */
[----:B------:R-:W-:Y:S01]  /*11790*/  LOP3.LUT R8, R8, 0xffffff80, RZ, 0xc0, !PT ;  /* 0xffffff8008087812 */ /* 0x000fe200078ec0ff */
[----:B-----5:R-:W-:-:S04]  /*117a0*/  IMAD R24, R30, R21, RZ ;  /* 0x000000151e187224 */ /* 0x020fc800078e02ff */
[----:B------:R-:W-:-:S05]  /*117b0*/  IMAD.IADD R8, R10, 0x1, -R8 ;  /* 0x000000010a087824 */ /* 0x000fca00078e0a08 */
[----:B------:R-:W-:Y:S01]  /*117c0*/  LOP3.LUT P0, RZ, R8, 0x3, RZ, 0xc0, !PT ;  /* 0x0000000308ff7812 */ /* 0x000fe2000780c0ff */
[----:B--2---:R-:W-:-:S04]  /*117d0*/  IMAD R9, R91, 0xc0, R9 ;  /* 0x000000c05b097824 */ /* 0x004fc800078e0209 */
[C---:B------:R-:W-:Y:S01]  /*117e0*/  VIADD R11, R9.reuse, 0x8 ;  /* 0x00000008090b7836 */ /* 0x040fe20000000000 */
[----:B------:R-:W-:-:S04]  /*117f0*/  ISETP.GE.OR P1, PT, R9, R24, P0 ;  /* 0x000000180900720c */ /* 0x000fc80000726670 */
[----:B------:R-:W-:-:S09]  /*11800*/  ISETP.GE.OR P0, PT, R11, R24, P0 ;  /* 0x000000180b00720c */ /* 0x000fd20000706670 */
[----:B0-----:R0:W-:Y:S04]  /*11810*/  @!P1 ST.E desc[UR40][R4.64], R3 ;  /* 0x0000000304009985 */ /* 0x0011e8000c101928 */
[----:B------:R0:W-:Y:S01]  /*11820*/  @!P0 ST.E desc[UR40][R6.64], R20 ;  /* 0x0000001406008985 */ /* 0x0001e2000c101928 */
[----:B------:R-:W-:Y:S05]  /*11830*/  @P3 BRA `(.L_x_475) ;  /* 0x00000008001c3947 */ /* 0x000fea0003800000 */
[----:B------:R-:W2:Y:S01]  /*11840*/  LDL R87, [R1+0x38] ;  /* 0x0000380001577983 */ /* 0x000ea20000100800 */
[----:B------:R-:W1:Y:S01]  /*11850*/  @P4 LDC R43, c[0x0][0xbec] ;  /* 0x0002fb00ff2b4b82 */ /* 0x000e620000000800 */
[----:B------:R-:W-:Y:S02]  /*11860*/  ULDC.64 UR4, c[0x0][0xaa0] ;  /* 0x0002a80000047ab9 */ /* 0x000fe40000000a00 */
[----:B------:R3:W5:Y:S04]  /*11870*/  LDL R49, [R1+0xac] ;  /* 0x0000ac0001317983 */ /* 0x0007680000100800 */
[----:B------:R3:W5:Y:S01]  /*11880*/  LDL R48, [R1+0x58] ;  /* 0x0000580001307983 */ /* 0x0007620000100800 */
[----:B------:R-:W4:Y:S03]  /*11890*/  @P4 LDC R45, c[0x0][0xbf0] ;  /* 0x0002fc00ff2d4b82 */ /* 0x000f260000000800 */
[----:B------:R3:W5:Y:S04]  /*118a0*/  LDL R47, [R1+0xa8] ;  /* 0x0000a800012f7983 */ /* 0x0007680000100800 */
[----:B------:R3:W5:Y:S01]  /*118b0*/  LDL R46, [R1+0x60] ;  /* 0x00006000012e7983 */ /* 0x0007620000100800 */
[----:B------:R-:W0:Y:S02]  /*118c0*/  S2R R8, SR_TID.X ;  /* 0x0000000000087919 */ /* 0x000e240000002100 */
[----:B0-----:R-:W-:-:S05]  /*118d0*/  VIADD R89, R8, 0xffffff80 ;  /* 0xffffff8008597836 */ /* 0x001fca0000000000 */
[----:B------:R-:W-:-:S04]  /*118e0*/  SHF.R.S32.HI R88, RZ, 0x1f, R89 ;  /* 0x0000001fff587819 */ /* 0x000fc80000011459 */
[----:B------:R-:W-:-:S04]  /*118f0*/  LEA.HI R88, R88, R89, RZ, 0x2 ;  /* 0x0000005958587211 */ /* 0x000fc800078f10ff */
[----:B------:R-:W-:Y:S02]  /*11900*/  SHF.R.S32.HI R88, RZ, 0x2, R88 ;  /* 0x00000002ff587819 */ /* 0x000fe40000011458 */
[----:B------:R-:W-:-:S04]  /*11910*/  SHF.R.S32.HI R20, RZ, 0x1f, R89 ;  /* 0x0000001fff147819 */ /* 0x000fc80000011459 */
[----:B------:R-:W-:-:S04]  /*11920*/  LEA.HI R20, R20, R89, RZ, 0x2 ;  /* 0x0000005914147211 */ /* 0x000fc800078f10ff */
[----:B------:R-:W-:Y:S01]  /*11930*/  LOP3.LUT R20, R20, 0xfffffffc, RZ, 0xc0, !PT ;  /* 0xfffffffc14147812 */ /* 0x000fe200078ec0ff */
[----:B------:R-:W-:-:S04]  /*11940*/  IMAD.WIDE.U32 R40, R0, UR4, RZ ;  /* 0x0000000400287c25 */ /* 0x000fc8000f8e00ff */
[----:B------:R-:W-:Y:S01]  /*11950*/  IMAD.IADD R20, R89, 0x1, -R20 ;  /* 0x0000000159147824 */ /* 0x000fe200078e0a14 */
[----:B------:R-:W-:Y:S01]  /*11960*/  BSSY B1, `(.L_x_476) ;  /* 0x0000061000017945 */ /* 0x000fe20003800000 */
[----:B--2---:R-:W-:-:S04]  /*11970*/  IMAD R5, R88, 0x20, R87 ;  /* 0x0000002058057824 */ /* 0x004fc800078e0257 */
[----:B------:R-:W-:-:S03]  /*11980*/  IMAD.WIDE R4, R5, 0x2, R36 ;  /* 0x0000000205047825 */ /* 0x000fc600078e0224 */
[----:B------:R-:W-:-:S04]  /*11990*/  IADD3 R6, P5, R4, 0x7800, RZ ;  /* 0x0000780004067810 */ /* 0x000fc80007fbe0ff */
[----:B------:R-:W-:-:S04]  /*119a0*/  LOP3.LUT R3, R6, 0x180, RZ, 0xc0, !PT ;  /* 0x0000018006037812 */ /* 0x000fc800078ec0ff */
[----:B------:R-:W-:-:S04]  /*119b0*/  SHF.R.U64 R3, R3, 0x3, RZ ;  /* 0x0000000303037819 */ /* 0x000fc800000012ff */
[----:B------:R-:W-:Y:S01]  /*119c0*/  LOP3.LUT R36, R3, R6, RZ, 0x3c, !PT ;  /* 0x0000000603247212 */ /* 0x000fe200078e3cff */
[----:B------:R-:W-:-:S04]  /*119d0*/  IMAD R3, R86, UR4, RZ ;  /* 0x0000000456037c24 */ /* 0x000fc8000f8e02ff */
[----:B------:R-:W-:Y:S01]  /*119e0*/  IMAD R3, R0, UR5, R3 ;  /* 0x0000000500037c24 */ /* 0x000fe2000f8e0203 */
[----:B------:R-:W-:Y:S01]  /*119f0*/  ULDC.64 UR4, c[0x0][0xae8] ;  /* 0x0002ba0000047ab9 */ /* 0x000fe20000000a00 */
[----:B------:R-:W-:Y:S02]  /*11a00*/  IMAD R0, R20, 0x60, R88 ;  /* 0x0000006014007824 */ /* 0x000fe400078e0258 */
[----:B------:R-:W-:Y:S02]  /*11a10*/  IMAD.IADD R41, R41, 0x1, R3 ;  /* 0x0000000129297824 */ /* 0x000fe400078e0203 */
[----:B------:R-:W-:Y:S01]  /*11a20*/  IMAD R42, R91, 0xc0, R0 ;  /* 0x000000c05b2a7824 */ /* 0x000fe200078e0200 */
[----:B------:R-:W-:Y:S01]  /*11a30*/  IADD3 R9, P0, R4, 0x1800, RZ ;  /* 0x0000180004097810 */ /* 0x000fe20007f1e0ff */
[----:B------:R-:W-:Y:S01]  /*11a40*/  IMAD.WIDE.U32 R40, R22, UR4, R40 ;  /* 0x0000000416287c25 */ /* 0x000fe2000f8e0028 */
[C---:B------:R-:W-:Y:S02]  /*11a50*/  IADD3 R13, P1, R4.reuse, 0x3000, RZ ;  /* 0x00003000040d7810 */ /* 0x040fe40007f3e0ff */
[----:B------:R-:W-:-:S02]  /*11a60*/  IADD3 R29, P2, R4, 0x4800, RZ ;  /* 0x00004800041d7810 */ /* 0x000fc40007f5e0ff */
[----:B------:R-:W-:Y:S01]  /*11a70*/  IADD3 R33, P3, R4, 0x6000, RZ ;  /* 0x0000600004217810 */ /* 0x000fe20007f7e0ff */
[----:B-1----:R-:W-:Y:S01]  /*11a80*/  @P4 IMAD.HI.U32 R0, R42, R43, RZ ;  /* 0x0000002b2a004227 */ /* 0x002fe200078e00ff */
[----:B------:R-:W-:Y:S02]  /*11a90*/  SHF.R.S32.HI R3, RZ, 0x1f, R2 ;  /* 0x0000001fff037819 */ /* 0x000fe40000011402 */
[----:B------:R-:W-:Y:S01]  /*11aa0*/  LOP3.LUT R8, R9, 0x180, RZ, 0xc0, !PT ;  /* 0x0000018009087812 */ /* 0x000fe200078ec0ff */
[----:B------:R-:W-:Y:S01]  /*11ab0*/  IMAD R41, R22, UR5, R41 ;  /* 0x0000000516297c24 */ /* 0x000fe2000f8e0229 */
[----:B------:R-:W-:Y:S01]  /*11ac0*/  LOP3.LUT R12, R13, 0x180, RZ, 0xc0, !PT ;  /* 0x000001800d0c7812 */ /* 0x000fe200078ec0ff */
[----:B------:R-:W-:Y:S01]  /*11ad0*/  ULDC.64 UR4, c[0x0][0xaf0] ;  /* 0x0002bc0000047ab9 */ /* 0x000fe20000000a00 */
[----:B------:R-:W-:Y:S02]  /*11ae0*/  LOP3.LUT R28, R29, 0x180, RZ, 0xc0, !PT ;  /* 0x000001801d1c7812 */ /* 0x000fe400078ec0ff */
[----:B------:R-:W-:Y:S01]  /*11af0*/  LOP3.LUT R32, R33, 0x180, RZ, 0xc0, !PT ;  /* 0x0000018021207812 */ /* 0x000fe200078ec0ff */
[----:B------:R-:W-:Y:S01]  /*11b00*/  IMAD.MOV.U32 R43, RZ, RZ, R42 ;  /* 0x000000ffff2b7224 */ /* 0x000fe200078e002a */
[----:B------:R-:W-:Y:S01]  /*11b10*/  LOP3.LUT R7, R4, 0x180, RZ, 0xc0, !PT ;  /* 0x0000018004077812 */ /* 0x000fe200078ec0ff */
[----:B------:R-:W-:Y:S01]  /*11b20*/  IMAD R3, R3, UR4, RZ ;  /* 0x0000000403037c24 */ /* 0x000fe2000f8e02ff */
[----:B----4-:R-:W-:-:S02]  /*11b30*/  @P4 SHF.R.U32.HI R43, RZ, R45, R0 ;  /* 0x0000002dff2b4219 */ /* 0x010fc40000011600 */
[----:B------:R-:W-:Y:S02]  /*11b40*/  SHF.R.U64 R8, R8, 0x3, RZ ;  /* 0x0000000308087819 */ /* 0x000fe400000012ff */
[----:B------:R-:W-:Y:S02]  /*11b50*/  SHF.R.U64 R12, R12, 0x3, RZ ;  /* 0x000000030c0c7819 */ /* 0x000fe400000012ff */
[----:B------:R-:W-:Y:S02]  /*11b60*/  SHF.R.U64 R28, R28, 0x3, RZ ;  /* 0x000000031c1c7819 */ /* 0x000fe400000012ff */
[----:B------:R-:W-:Y:S02]  /*11b70*/  SHF.R.U64 R32, R32, 0x3, RZ ;  /* 0x0000000320207819 */ /* 0x000fe400000012ff */
[----:B------:R-:W-:Y:S01]  /*11b80*/  SHF.R.U64 R7, R7, 0x3, RZ ;  /* 0x0000000307077819 */ /* 0x000fe200000012ff */
[----:B------:R-:W-:Y:S01]  /*11b90*/  IMAD R45, R2, UR5, R3 ;  /* 0x00000005022d7c24 */ /* 0x000fe2000f8e0203 */
        /* <DEDUP_REMOVED lines=11> */
[----:B------:R-:W-:Y:S01]  /*11c50*/  IMAD.X R37, RZ, RZ, R5, P5 ;  /* 0x000000ffff257224 */ /* 0x000fe200028e0605 */
[----:B------:R-:W5:Y:S01]  /*11c60*/  LD.E.128 R8, desc[UR40][R8.64] ;  /* 0x0000002808087980 */ /* 0x000f62000c101d00 */
[----:B------:R-:W-:Y:S01]  /*11c70*/  IMAD.WIDE.U32 R2, R2, UR4, R40 ;  /* 0x0000000402027c25 */ /* 0x000fe2000f8e0028 */
[----:B------:R-:W-:-:S02]  /*11c80*/  ULDC.64 UR4, c[0x0][0xae0] ;  /* 0x0002b80000047ab9 */ /* 0x000fc40000000a00 */
[----:B------:R-:W5:Y:S01]  /*11c90*/  LD.E.128 R4, desc[UR40][R4.64] ;  /* 0x0000002804047980 */ /* 0x000f62000c101d00 */
[----:B------:R-:W-:Y:S02]  /*11ca0*/  IMAD R0, R0, UR4, RZ ;  /* 0x0000000400007c24 */ /* 0x000fe4000f8e02ff */
[----:B------:R-:W-:Y:S01]  /*11cb0*/  IMAD R21, R21, R20, R42 ;  /* 0x0000001415157224 */ /* 0x000fe200078e022a */
[----:B------:R-:W5:Y:S01]  /*11cc0*/  LD.E.128 R12, desc[UR40][R12.64] ;  /* 0x000000280c0c7980 */ /* 0x000f62000c101d00 */
[----:B------:R-:W-:Y:S02]  /*11cd0*/  IMAD.IADD R3, R3, 0x1, R45 ;  /* 0x0000000103037824 */ /* 0x000fe400078e022d */
[----:B------:R-:W-:Y:S01]  /*11ce0*/  IMAD R41, R43, UR5, R0 ;  /* 0x000000052b297c24 */ /* 0x000fe2000f8e0200 */
[----:B------:R-:W5:Y:S01]  /*11cf0*/  LD.E.128 R28, desc[UR40][R28.64] ;  /* 0x000000281c1c7980 */ /* 0x000f62000c101d00 */
[----:B------:R-:W-:-:S03]  /*11d00*/  SHF.R.S32.HI R0, RZ, 0x1f, R21 ;  /* 0x0000001fff007819 */ /* 0x000fc60000011415 */
[----:B------:R-:W5:Y:S01]  /*11d10*/  LD.E.128 R32, desc[UR40][R32.64] ;  /* 0x0000002820207980 */ /* 0x000f62000c101d00 */
[----:B------:R-:W-:Y:S01]  /*11d20*/  IMAD.WIDE.U32 R2, R43, UR4, R2 ;  /* 0x000000042b027c25 */ /* 0x000fe2000f8e0002 */
[----:B------:R-:W-:Y:S02]  /*11d30*/  ULDC.64 UR4, c[0x0][0xad8] ;  /* 0x0002b60000047ab9 */ /* 0x000fe40000000a00 */
[----:B------:R-:W5:Y:S01]  /*11d40*/  LD.E.128 R36, desc[UR40][R36.64] ;  /* 0x0000002824247980 */ /* 0x000f62000c101d00 */
        /* <DEDUP_REMOVED lines=18> */
[----:B0-----:R3:W0:Y:S03]  /*11e70*/  SHFL.IDX PT, R20, R22, RZ, 0x1c1f ;  /* 0x001c1fff16147589 */ /* 0x00162600000e0000 */
[----:B------:R3:W-:Y:S01]  /*11e80*/  SYNCS.ARRIVE.TRANS64.RED.A1T0 RZ, [R0+URZ], RZ ;  /* 0x000000ff00ff79a7 */ /* 0x0007e2000810043f */
[----:B------:R3:W1:Y:S01]  /*11e90*/  SHFL.IDX PT, R21, R44, RZ, 0x1c1f ;  /* 0x001c1fff2c157589 */ /* 0x00066200000e0000 */
[----:B------:R-:W-:Y:S05]  /*11ea0*/  @P0 BRA `(.L_x_477) ;  /* 0x0000000000300947 */ /* 0x000fea0003800000 */
[----:B------:R-:W-:Y:S02]  /*11eb0*/  ULDC UR4, c[0x0][0xac8] ;  /* 0x0002b20000047ab9 */ /* 0x000fe40000000800 */
[----:B-----5:R-:W-:Y:S02]  /*11ec0*/  ISETP.GE.AND P1, PT, R48, UR4, PT ;  /* 0x0000000430007c0c */ /* 0x020fe4000bf26270 */
[----:B------:R-:W-:Y:S02]  /*11ed0*/  ISETP.GE.AND P2, PT, R46, UR4, PT ;  /* 0x000000042e007c0c */ /* 0x000fe4000bf46270 */
[----:B------:R-:W-:-:S09]  /*11ee0*/  ISETP.GE.AND P0, PT, R87, UR4, PT ;  /* 0x0000000457007c0c */ /* 0x000fd2000bf06270 */
[-C--:B0-----:R-:W-:Y:S02]  /*11ef0*/  @!P1 LEA R40, P3, R48, R20.reuse, 0x1 ;  /* 0x0000001430289211 */ /* 0x081fe400078608ff */
[----:B------:R-:W-:Y:S02]  /*11f00*/  @!P2 LEA R42, P4, R46, R20, 0x1 ;  /* 0x000000142e2aa211 */ /* 0x000fe400078808ff */
[----:B-1----:R-:W-:Y:S01]  /*11f10*/  @!P0 IMAD.WIDE R2, R87, 0x2, R20 ;  /* 0x0000000257028825 */ /* 0x002fe200078e0214 */
[-C--:B------:R-:W-:Y:S02]  /*11f20*/  @!P1 LEA.HI.X R41, R48, R21.reuse, R49, 0x1, P3 ;  /* 0x0000001530299211 */ /* 0x080fe400018f0c31 */
[----:B------:R-:W-:Y:S02]  /*11f30*/  @!P2 LEA.HI.X R43, R46, R21, R47, 0x1, P4 ;  /* 0x000000152e2ba211 */ /* 0x000fe400020f0c2f */
[----:B------:R2:W-:Y:S04]  /*11f40*/  @!P0 ST.E.128 desc[UR40][R2.64], R4 ;  /* 0x0000000402008985 */ /* 0x0005e8000c101d28 */
[----:B------:R2:W-:Y:S04]  /*11f50*/  @!P1 ST.E.128 desc[UR40][R40.64], R12 ;  /* 0x0000000c28009985 */ /* 0x0005e8000c101d28 */
[----:B------:R2:W-:Y:S02]  /*11f60*/  @!P2 ST.E.128 desc[UR40][R42.64], R32 ;  /* 0x000000202a00a985 */ /* 0x0005e4000c101d28 */
.L_x_477:
[----:B------:R-:W-:Y:S05]  /*11f70*/  BSYNC B1 ;  /* 0x0000000000017941 */ /* 0x000fea0003800000 */
.L_x_476:
[----:B--2---:R-:W-:Y:S01]  /*11f80*/  VIADD R3, R45, 0x60 ;  /* 0x000000602d037836 */ /* 0x004fe20000000000 */
[----:B-----5:R2:W4:Y:S04]  /*11f90*/  SHFL.IDX PT, R5, R44, 0x1, 0x1c1f ;  /* 0x003c1f002c057f89 */ /* 0x02052800000e0000 */
[----:B------:R-:W-:Y:S01]  /*11fa0*/  ISETP.GE.AND P0, PT, R3, R24, PT ;  /* 0x000000180300720c */ /* 0x000fe20003f06270 */
[----:B------:R2:W0:-:S12]  /*11fb0*/  SHFL.IDX PT, R4, R22, 0x1, 0x1c1f ;  /* 0x003c1f0016047f89 */ /* 0x00041800000e0000 */
[----:B--2---:R-:W-:Y:S05]  /*11fc0*/  @P0 BRA `(.L_x_478) ;  /* 0x0000001400b00947 */ /* 0x004fea0003800000 */
[----:B------:R-:W-:Y:S02]  /*11fd0*/  ULDC UR4, c[0x0][0xac8] ;  /* 0x0002b20000047ab9 */ /* 0x000fe40000000800 */
[----:B------:R-:W-:Y:S02]  /*11fe0*/  ISETP.GE.AND P2, PT, R48, UR4, PT ;  /* 0x0000000430007c0c */ /* 0x000fe4000bf46270 */
[----:B------:R-:W-:-:S11]  /*11ff0*/  ISETP.GE.AND P1, PT, R87, UR4, PT ;  /* 0x0000000457007c0c */ /* 0x000fd6000bf26270 */
[C---:B0-----:R-:W-:Y:S02]  /*12000*/  @!P2 LEA R6, P0, R48.reuse, R4, 0x1 ;  /* 0x000000043006a211 */ /* 0x041fe400078008ff */
[----:B----4-:R-:W-:Y:S02]  /*12010*/  @!P1 IMAD.WIDE R2, R87, 0x2, R4 ;  /* 0x0000000257029825 */ /* 0x010fe400078e0204 */
        /* <DEDUP_REMOVED lines=9> */
.L_x_475:
[----:B------:R-:W-:Y:S01]  /*120b0*/  ULDC.64 UR4, c[0x0][0xb08] ;  /* 0x0002c20000047ab9 */ /* 0x000fe20000000a00 */
[----:B------:R-:W2:Y:S01]  /*120c0*/  LDL R95, [R1+0x3c] ;  /* 0x00003c00015f7983 */ /* 0x000ea20000100800 */
[----:B0-----:R-:W-:Y:S01]  /*120d0*/  IMAD R3, R86, UR4, RZ ;  /* 0x0000000456037c24 */ /* 0x001fe2000f8e02ff */
[----:B------:R-:W0:Y:S01]  /*120e0*/  @P4 LDC R13, c[0x0][0xbec] ;  /* 0x0002fb00ff0d4b82 */ /* 0x000e220000000800 */
[C---:B------:R-:W-:Y:S01]  /*120f0*/  IMAD.WIDE.U32 R4, R0.reuse, UR4, RZ ;  /* 0x0000000400047c25 */ /* 0x040fe2000f8e00ff */
[----:B------:R1:W5:Y:S01]  /*12100*/  LDL R94, [R1+0x90] ;  /* 0x00009000015e7983 */ /* 0x0003620000100800 */
[----:B------:R-:W-:Y:S02]  /*12110*/  ULDC.64 UR6, c[0x0][0xb30] ;  /* 0x0002cc0000067ab9 */ /* 0x000fe40000000a00 */
[----:B------:R-:W-:Y:S01]  /*12120*/  IMAD R3, R0, UR5, R3 ;  /* 0x0000000500037c24 */ /* 0x000fe2000f8e0203 */
[----:B------:R-:W-:Y:S01]  /*12130*/  ULDC.64 UR4, c[0x0][0xb38] ;  /* 0x0002ce0000047ab9 */ /* 0x000fe20000000a00 */
[----:B------:R1:W5:Y:S01]  /*12140*/  LDL R93, [R1+0x78] ;  /* 0x00007800015d7983 */ /* 0x0003620000100800 */
[----:B------:R-:W3:Y:S02]  /*12150*/  @P4 LDC R0, c[0x0][0xbf0] ;  /* 0x0002fc00ff004b82 */ /* 0x000ee40000000800 */
[----:B------:R-:W-:Y:S01]  /*12160*/  IADD3 R5, R5, R3, RZ ;  /* 0x0000000305057210 */ /* 0x000fe20007ffe0ff */
[----:B------:R1:W5:Y:S01]  /*12170*/  LDL R92, [R1+0x8c] ;  /* 0x00008c00015c7983 */ /* 0x0003620000100800 */
[----:B------:R-:W-:Y:S01]  /*12180*/  SHF.R.S32.HI R3, RZ, 0x1f, R2 ;  /* 0x0000001fff037819 */ /* 0x000fe20000011402 */
[----:B------:R-:W-:-:S02]  /*12190*/  IMAD.WIDE.U32 R4, R22, UR4, R4 ;  /* 0x0000000416047c25 */ /* 0x000fc4000f8e0004 */
[----:B------:R1:W5:Y:S02]  /*121a0*/  LDL R91, [R1+0x74] ;  /* 0x00007400015b7983 */ /* 0x0003640000100800 */
[----:B------:R-:W-:Y:S01]  /*121b0*/  IMAD R5, R22, UR5, R5 ;  /* 0x0000000516057c24 */ /* 0x000fe2000f8e0205 */
[----:B------:R-:W-:Y:S01]  /*121c0*/  ULDC.64 UR4, c[0x0][0xb40] ;  /* 0x0002d00000047ab9 */ /* 0x000fe20000000a00 */
[----:B------:R1:W5:Y:S01]  /*121d0*/  LDL R89, [R1+0x70] ;  /* 0x0000700001597983 */ /* 0x0003620000100800 */
[----:B------:R-:W-:Y:S02]  /*121e0*/  IMAD R3, R3, UR4, RZ ;  /* 0x0000000403037c24 */ /* 0x000fe4000f8e02ff */
[----:B0-----:R-:W-:Y:S01]  /*121f0*/  @P4 IMAD.HI.U32 R13, R28, R13, RZ ;  /* 0x0000000d1c0d4227 */ /* 0x001fe200078e00ff */
[----:B------:R1:W5:Y:S03]  /*12200*/  LDL R88, [R1+0x84] ;  /* 0x0000840001587983 */ /* 0x0003660000100800 */
[C---:B------:R-:W-:Y:S01]  /*12210*/  IMAD R7, R2.reuse, UR5, R3 ;  /* 0x0000000502077c24 */ /* 0x040fe2000f8e0203 */
[----:B------:R1:W5:Y:S01]  /*12220*/  LDL R87, [R1+0x6c] ;  /* 0x00006c0001577983 */ /* 0x0003620000100800 */
[----:B------:R-:W-:Y:S01]  /*12230*/  IMAD.WIDE.U32 R2, R2, UR4, R4 ;  /* 0x0000000402027c25 */ /* 0x000fe2000f8e0004 */
[----:B------:R-:W-:-:S02]  /*12240*/  ULDC.64 UR4, c[0x0][0xb48] ;  /* 0x0002d20000047ab9 */ /* 0x000fc40000000a00 */
[----:B------:R1:W5:Y:S01]  /*12250*/  LDL R86, [R1+0x80] ;  /* 0x0000800001567983 */ /* 0x0003620000100800 */
[----:B------:R-:W-:Y:S02]  /*12260*/  IMAD.IADD R3, R3, 0x1, R7 ;  /* 0x0000000103037824 */ /* 0x000fe400078e0207 */
[----:B------:R-:W-:Y:S01]  /*12270*/  IMAD.MOV.U32 R5, RZ, RZ, R28 ;  /* 0x000000ffff057224 */ /* 0x000fe200078e001c */
[----:B------:R1:W5:Y:S01]  /*12280*/  LDL R37, [R1+0x68] ;  /* 0x0000680001257983 */ /* 0x0003620000100800 */
[C---:B------:R-:W-:Y:S01]  /*12290*/  IMAD.WIDE.U32 R2, R90.reuse, UR4, R2 ;  /* 0x000000045a027c25 */ /* 0x040fe2000f8e0002 */
[----:B---3--:R-:W-:Y:S02]  /*122a0*/  @P4 SHF.R.U32.HI R5, RZ, R0, R13 ;  /* 0x00000000ff054219 */ /* 0x008fe4000001160d */
[----:B------:R1:W5:Y:S01]  /*122b0*/  LDL R36, [R1+0x7c] ;  /* 0x00007c0001247983 */ /* 0x0003620000100800 */
[----:B------:R-:W-:Y:S01]  /*122c0*/  IMAD R3, R90, UR5, R3 ;  /* 0x000000055a037c24 */ /* 0x000fe2000f8e0203 */
[--C-:B------:R-:W-:Y:S01]  /*122d0*/  SHF.R.S32.HI R0, RZ, 0x1f, R5.reuse ;  /* 0x0000001fff007819 */ /* 0x100fe20000011405 */
[----:B------:R-:W-:Y:S01]  /*122e0*/  IMAD.MOV R4, RZ, RZ, -R5 ;  /* 0x000000ffff047224 */ /* 0x000fe200078e0a05 */
[----:B------:R1:W5:Y:S01]  /*122f0*/  LDL R90, [R1+0x88] ;  /* 0x00008800015a7983 */ /* 0x0003620000100800 */
[----:B------:R-:W-:-:S02]  /*12300*/  ULDC.64 UR4, c[0x0][0xb28] ;  /* 0x0002ca0000047ab9 */ /* 0x000fc40000000a00 */
[----:B------:R-:W-:Y:S01]  /*12310*/  IMAD R21, R21, R4, R28 ;  /* 0x0000000415157224 */ /* 0x000fe200078e021c */
[----:B------:R1:W5:Y:S01]  /*12320*/  LDL R34, [R1+0x64] ;  /* 0x0000640001227983 */ /* 0x0003620000100800 */
[----:B------:R-:W-:Y:S02]  /*12330*/  IMAD R0, R0, UR6, RZ ;  /* 0x0000000600007c24 */ /* 0x000fe4000f8e02ff */
[----:B------:R-:W-:-:S04]  /*12340*/  IMAD.WIDE.U32 R2, R5, UR6, R2 ;  /* 0x0000000605027c25 */ /* 0x000fc8000f8e0002 */
[----:B------:R-:W-:Y:S01]  /*12350*/  IMAD R7, R5, UR7, R0 ;  /* 0x0000000705077c24 */ /* 0x000fe2000f8e0200 */
[----:B------:R-:W-:-:S03]  /*12360*/  SHF.R.S32.HI R0, RZ, 0x1f, R21 ;  /* 0x0000001fff007819 */ /* 0x000fc60000011415 */
[----:B------:R-:W-:Y:S02]  /*12370*/  IMAD.IADD R3, R3, 0x1, R7 ;  /* 0x0000000103037824 */ /* 0x000fe400078e0207 */
[----:B------:R-:W-:Y:S02]  /*12380*/  IMAD R0, R0, UR4, RZ ;  /* 0x0000000400007c24 */ /* 0x000fe4000f8e02ff */
[----:B------:R-:W-:Y:S01]  /*12390*/  IMAD.WIDE.U32 R2, R21, UR4, R2 ;  /* 0x0000000415027c25 */ /* 0x000fe2000f8e0002 */
[----:B------:R-:W-:-:S03]  /*123a0*/  ISETP.GE.AND P0, PT, R9, R24, PT ;  /* 0x000000180900720c */ /* 0x000fc60003f06270 */
[----:B------:R-:W-:Y:S01]  /*123b0*/  IMAD R5, R21, UR5, R0 ;  /* 0x0000000515057c24 */ /* 0x000fe2000f8e0200 */
[----:B------:R-:W-:Y:S01]  /*123c0*/  ULDC.64 UR4, c[0x0][0xb00] ;  /* 0x0002c00000047ab9 */ /* 0x000fe20000000a00 */
[----:B------:R-:W-:Y:S01]  /*123d0*/  VIADD R4, R18, 0x19c20 ;  /* 0x00019c2012047836 */ /* 0x000fe20000000000 */
[----:B------:R-:W-:Y:S01]  /*123e0*/  LEA R10, P1, R2, UR4, 0x2 ;  /* 0x00000004020a7c11 */ /* 0x000fe2000f8210ff */
[----:B------:R-:W-:-:S03]  /*123f0*/  IMAD.IADD R3, R3, 0x1, R5 ;  /* 0x0000000103037824 */ /* 0x000fc600078e0205 */
[----:B------:R-:W-:Y:S02]  /*12400*/  PRMT R4, RZ, 0x654, R4 ;  /* 0x00000654ff047816 */ /* 0x000fe40000000004 */
[----:B------:R-:W-:Y:S01]  /*12410*/  LEA.HI.X R20, R2, UR5, R3, 0x2, P1 ;  /* 0x0000000502147c11 */ /* 0x000fe200088f1403 */
[----:B------:R-:W-:Y:S01]  /*12420*/  BSSY B1, `(.L_x_479) ;  /* 0x000003f000017945 */ /* 0x000fe20003800000 */
[----:B------:R1:W-:Y:S01]  /*12430*/  SYNCS.ARRIVE.TRANS64.RED.A1T0 RZ, [R4+URZ], RZ ;  /* 0x000000ff04ff79a7 */ /* 0x0003e2000810043f */
[----:B------:R1:W0:Y:S04]  /*12440*/  SHFL.IDX PT, R2, R10, RZ, 0x1c1f ;  /* 0x001c1fff0a027589 */ /* 0x00022800000e0000 */
[----:B------:R1:W3:Y:S01]  /*12450*/  SHFL.IDX PT, R3, R20, RZ, 0x1c1f ;  /* 0x001c1fff14037589 */ /* 0x0002e200000e0000 */
[----:B--2---:R-:W-:-:S02]  /*12460*/  VIADD R29, R95, 0x8 ;  /* 0x000000085f1d7836 */ /* 0x004fc40000000000 */
[C---:B------:R-:W-:Y:S02]  /*12470*/  VIADD R31, R95.reuse, 0x10 ;  /* 0x000000105f1f7836 */ /* 0x040fe40000000000 */
[C---:B------:R-:W-:Y:S02]  /*12480*/  VIADD R33, R95.reuse, 0x18 ;  /* 0x000000185f217836 */ /* 0x040fe40000000000 */
[C---:B------:R-:W-:Y:S02]  /*12490*/  VIADD R35, R95.reuse, 0x20 ;  /* 0x000000205f237836 */ /* 0x040fe40000000000 */
[----:B------:R-:W-:Y:S01]  /*124a0*/  VIADD R21, R95, 0x28 ;  /* 0x000000285f157836 */ /* 0x000fe20000000000 */
[----:B------:R-:W-:Y:S02]  /*124b0*/  SHF.R.S32.HI R22, RZ, 0x1f, R29 ;  /* 0x0000001fff167819 */ /* 0x000fe4000001141d */
[----:B------:R-:W-:Y:S02]  /*124c0*/  SHF.R.S32.HI R28, RZ, 0x1f, R31 ;  /* 0x0000001fff1c7819 */ /* 0x000fe4000001141f */
[----:B------:R-:W-:-:S02]  /*124d0*/  SHF.R.S32.HI R30, RZ, 0x1f, R33 ;  /* 0x0000001fff1e7819 */ /* 0x000fc40000011421 */
[----:B------:R-:W-:Y:S02]  /*124e0*/  SHF.R.S32.HI R32, RZ, 0x1f, R35 ;  /* 0x0000001fff207819 */ /* 0x000fe40000011423 */
[----:B------:R-:W-:Y:S01]  /*124f0*/  SHF.R.S32.HI R0, RZ, 0x1f, R21 ;  /* 0x0000001fff007819 */ /* 0x000fe20000011415 */
[----:B01-3--:R-:W-:Y:S06]  /*12500*/  @P0 BRA `(.L_x_480) ;  /* 0x0000000000c00947 */ /* 0x00bfec0003800000 */
[----:B------:R-:W-:Y:S02]  /*12510*/  ULDC UR4, c[0x0][0xac8] ;  /* 0x0002b20000047ab9 */ /* 0x000fe40000000800 */
[----:B------:R-:W-:Y:S02]  /*12520*/  ISETP.GE.AND P1, PT, R29, UR4, PT ;  /* 0x000000041d007c0c */ /* 0x000fe4000bf26270 */
[----:B------:R-:W-:Y:S02]  /*12530*/  ISETP.GE.AND P2, PT, R95, UR4, PT ;  /* 0x000000045f007c0c */ /* 0x000fe4000bf46270 */
[----:B------:R-:W-:Y:S02]  /*12540*/  ISETP.GE.AND P0, PT, R31, UR4, PT ;  /* 0x000000041f007c0c */ /* 0x000fe4000bf06270 */
[----:B------:R-:W-:Y:S02]  /*12550*/  ISETP.GE.AND P3, PT, R33, UR4, PT ;  /* 0x0000000421007c0c */ /* 0x000fe4000bf66270 */
[----:B------:R-:W-:-:S05]  /*12560*/  ISETP.GE.AND P4, PT, R35, UR4, PT ;  /* 0x0000000423007c0c */ /* 0x000fca000bf86270 */
[-C--:B------:R-:W-:Y:S02]  /*12570*/  @!P1 LEA R4, P6, R29, R2.reuse, 0x2 ;  /* 0x000000021d049211 */ /* 0x080fe400078c10ff */
[----:B------:R-:W-:Y:S02]  /*12580*/  @!P2 IMAD.WIDE R6, R95, 0x4, R2 ;  /* 0x000000045f06a825 */ /* 0x000fe400078e0202 */
[-C--:B------:R-:W-:Y:S02]  /*12590*/  @!P1 LEA.HI.X R5, R29, R3.reuse, R22, 0x2, P6 ;  /* 0x000000031d059211 */ /* 0x080fe400030f1416 */
[----:B------:R-:W-:Y:S01]  /*125a0*/  @!P0 LEA R8, P5, R31, R2, 0x2 ;  /* 0x000000021f088211 */ /* 0x000fe200078a10ff */
[----:B------:R0:W-:Y:S01]  /*125b0*/  @!P2 ST.E.64 desc[UR40][R6.64], R42 ;  /* 0x0000002a0600a985 */ /* 0x0001e2000c101b28 */
[----:B------:R-:W-:Y:S02]  /*125c0*/  ISETP.GE.AND P2, PT, R21, UR4, PT ;  /* 0x0000000415007c0c */ /* 0x000fe4000bf46270 */
[----:B------:R-:W-:Y:S01]  /*125d0*/  @!P0 LEA.HI.X R9, R31, R3, R28, 0x2, P5 ;  /* 0x000000031f098211 */ /* 0x000fe200028f141c */
[----:B------:R1:W-:Y:S01]  /*125e0*/  @!P1 ST.E.64 desc[UR40][R4.64], R44 ;  /* 0x0000002c04009985 */ /* 0x0003e2000c101b28 */
[----:B-----5:R-:W-:-:S03]  /*125f0*/  ISETP.GE.AND P1, PT, R93, UR4, PT ;  /* 0x000000045d007c0c */ /* 0x020fc6000bf26270 */
[----:B------:R2:W-:Y:S01]  /*12600*/  @!P0 ST.E.64 desc[UR40][R8.64], R50 ;  /* 0x0000003208008985 */ /* 0x0005e2000c101b28 */
[----:B------:R-:W-:Y:S02]  /*12610*/  ISETP.GE.AND P0, PT, R91, UR4, PT ;  /* 0x000000045b007c0c */ /* 0x000fe4000bf06270 */
[-C--:B0-----:R-:W-:Y:S02]  /*12620*/  @!P4 LEA R6, P5, R35, R2.reuse, 0x2 ;  /* 0x000000022306c211 */ /* 0x081fe400078a10ff */
[-C--:B-1----:R-:W-:Y:S02]  /*12630*/  @!P3 LEA R4, P6, R33, R2.reuse, 0x2 ;  /* 0x000000022104b211 */ /* 0x082fe400078c10ff */
[-C--:B------:R-:W-:Y:S02]  /*12640*/  @!P4 LEA.HI.X R7, R35, R3.reuse, R32, 0x2, P5 ;  /* 0x000000032307c211 */ /* 0x080fe400028f1420 */
[----:B------:R-:W-:Y:S02]  /*12650*/  @!P3 LEA.HI.X R5, R33, R3, R30, 0x2, P6 ;  /* 0x000000032105b211 */ /* 0x000fe400030f141e */
[----:B--2---:R-:W-:-:S02]  /*12660*/  @!P2 LEA R8, P6, R21, R2, 0x2 ;  /* 0x000000021508a211 */ /* 0x004fc400078c10ff */
[----:B------:R-:W-:Y:S01]  /*12670*/  ISETP.GE.AND P5, PT, R87, UR4, PT ;  /* 0x0000000457007c0c */ /* 0x000fe2000bfa6270 */
[----:B------:R0:W-:Y:S01]  /*12680*/  @!P3 ST.E.64 desc[UR40][R4.64], R52 ;  /* 0x000000340400b985 */ /* 0x0001e2000c101b28 */
[-C--:B------:R-:W-:Y:S02]  /*12690*/  @!P2 LEA.HI.X R9, R21, R3.reuse, R0, 0x2, P6 ;  /* 0x000000031509a211 */ /* 0x080fe400030f1400 */
[----:B------:R-:W-:Y:S01]  /*126a0*/  ISETP.GE.AND P3, PT, R89, UR4, PT ;  /* 0x0000000459007c0c */ /* 0x000fe2000bf66270 */
[----:B------:R1:W-:Y:S01]  /*126b0*/  @!P4 ST.E.64 desc[UR40][R6.64], R58 ;  /* 0x0000003a0600c985 */ /* 0x0003e2000c101b28 */
[-C--:B------:R-:W-:Y:S02]  /*126c0*/  @!P1 LEA R12, P4, R93, R2.reuse, 0x2 ;  /* 0x000000025d0c9211 */ /* 0x080fe400078810ff */
[----:B------:R-:W-:Y:S01]  /*126d0*/  @!P0 LEA R14, P6, R91, R2, 0x2 ;  /* 0x000000025b0e8211 */ /* 0x000fe200078c10ff */
[----:B------:R2:W-:Y:S01]  /*126e0*/  @!P2 ST.E.64 desc[UR40][R8.64], R60 ;  /* 0x0000003c0800a985 */ /* 0x0005e2000c101b28 */
[----:B------:R-:W-:-:S02]  /*126f0*/  @!P1 LEA.HI.X R13, R93, R3, R94, 0x2, P4 ;  /* 0x000000035d0d9211 */ /* 0x000fc400020f145e */
[----:B------:R-:W-:Y:S02]  /*12700*/  ISETP.GE.AND P4, PT, R37, UR4, PT ;  /* 0x0000000425007c0c */ /* 0x000fe4000bf86270 */
[----:B------:R-:W-:Y:S01]  /*12710*/  ISETP.GE.AND P2, PT, R34, UR4, PT ;  /* 0x0000000422007c0c */ /* 0x000fe2000bf46270 */
[----:B------:R3:W-:Y:S01]  /*12720*/  @!P1 ST.E.64 desc[UR40][R12.64], R66 ;  /* 0x000000420c009985 */ /* 0x0007e2000c101b28 */
[----:B------:R-:W-:Y:S02]  /*12730*/  @!P0 LEA.HI.X R15, R91, R3, R92, 0x2, P6 ;  /* 0x000000035b0f8211 */ /* 0x000fe400030f145c */
[----:B0-----:R-:W-:-:S03]  /*12740*/  @!P3 LEA R4, P1, R89, R2, 0x2 ;  /* 0x000000025904b211 */ /* 0x001fc600078210ff */
[----:B------:R3:W-:Y:S01]  /*12750*/  @!P0 ST.E.64 desc[UR40][R14.64], R68 ;  /* 0x000000440e008985 */ /* 0x0007e2000c101b28 */
[-C--:B-1----:R-:W-:Y:S02]  /*12760*/  @!P5 LEA R6, P0, R87, R2.reuse, 0x2 ;  /* 0x000000025706d211 */ /* 0x082fe400078010ff */
[-C--:B------:R-:W-:Y:S02]  /*12770*/  @!P3 LEA.HI.X R5, R89, R3.reuse, R90, 0x2, P1 ;  /* 0x000000035905b211 */ /* 0x080fe400008f145a */
[-C--:B--2---:R-:W-:Y:S02]  /*12780*/  @!P4 LEA R8, P1, R37, R2.reuse, 0x2 ;  /* 0x000000022508c211 */ /* 0x084fe400078210ff */
[----:B------:R-:W-:Y:S01]  /*12790*/  @!P2 LEA R2, P6, R34, R2, 0x2 ;  /* 0x000000022202a211 */ /* 0x000fe200078c10ff */
[----:B------:R3:W-:Y:S01]  /*127a0*/  @!P3 ST.E.64 desc[UR40][R4.64], R74 ;  /* 0x0000004a0400b985 */ /* 0x0007e2000c101b28 */
[-C--:B------:R-:W-:Y:S02]  /*127b0*/  @!P5 LEA.HI.X R7, R87, R3.reuse, R88, 0x2, P0 ;  /* 0x000000035707d211 */ /* 0x080fe400000f1458 */
[----:B------:R-:W-:-:S02]  /*127c0*/  @!P4 LEA.HI.X R9, R37, R3, R86, 0x2, P1 ;  /* 0x000000032509c211 */ /* 0x000fc400008f1456 */
[----:B------:R-:W-:Y:S01]  /*127d0*/  @!P2 LEA.HI.X R3, R34, R3, R36, 0x2, P6 ;  /* 0x000000032203a211 */ /* 0x000fe200030f1424 */
[----:B------:R3:W-:Y:S04]  /*127e0*/  @!P5 ST.E.64 desc[UR40][R6.64], R76 ;  /* 0x0000004c0600d985 */ /* 0x0007e8000c101b28 */
[----:B------:R3:W-:Y:S04]  /*127f0*/  @!P4 ST.E.64 desc[UR40][R8.64], R82 ;  /* 0x000000520800c985 */ /* 0x0007e8000c101b28 */
[----:B------:R3:W-:Y:S02]  /*12800*/  @!P2 ST.E.64 desc[UR40][R2.64], R84 ;  /* 0x000000540200a985 */ /* 0x0007e4000c101b28 */
.L_x_480:
[----:B------:R-:W-:Y:S05]  /*12810*/  BSYNC B1 ;  /* 0x0000000000017941 */ /* 0x000fea0003800000 */
.L_x_479:
[----:B------:R-:W-:Y:S01]  /*12820*/  ISETP.GE.AND P0, PT, R11, R24, PT ;  /* 0x000000180b00720c */ /* 0x000fe20003f06270 */
[----:B---3--:R0:W1:Y:S04]  /*12830*/  SHFL.IDX PT, R3, R20, 0x1, 0x1c1f ;  /* 0x003c1f0014037f89 */ /* 0x00806800000e0000 */
[----:B------:R0:W2:Y:S08]  /*12840*/  SHFL.IDX PT, R2, R10, 0x1, 0x1c1f ;  /* 0x003c1f000a027f89 */ /* 0x0000b000000e0000 */
[----:B0-----:R-:W-:Y:S05]  /*12850*/  @P0 BRA `(.L_x_478) ;  /* 0x0000000c008c0947 */ /* 0x001fea0003800000 */
[----:B------:R-:W-:Y:S02]  /*12860*/  ULDC UR4, c[0x0][0xac8] ;  /* 0x0002b20000047ab9 */ /* 0x000fe40000000800 */
[----:B------:R-:W-:Y:S02]  /*12870*/  ISETP.GE.AND P3, PT, R29, UR4, PT ;  /* 0x000000041d007c0c */ /* 0x000fe4000bf66270 */
[----:B------:R-:W-:Y:S02]  /*12880*/  ISETP.GE.AND P5, PT, R31, UR4, PT ;  /* 0x000000041f007c0c */ /* 0x000fe4000bfa6270 */
[----:B------:R-:W-:Y:S02]  /*12890*/  ISETP.GE.AND P4, PT, R33, UR4, PT ;  /* 0x0000000421007c0c */ /* 0x000fe4000bf86270 */
[----:B------:R-:W-:Y:S02]  /*128a0*/  ISETP.GE.AND P1, PT, R35, UR4, PT ;  /* 0x0000000423007c0c */ /* 0x000fe4000bf26270 */
[----:B------:R-:W-:-:S05]  /*128b0*/  ISETP.GE.AND P6, PT, R95, UR4, PT ;  /* 0x000000045f007c0c */ /* 0x000fca000bfc6270 */
[-C--:B--2---:R-:W-:Y:S02]  /*128c0*/  @!P3 LEA R4, P0, R29, R2.reuse, 0x2 ;  /* 0x000000021d04b211 */ /* 0x084fe400078010ff */
[-C--:B------:R-:W-:Y:S02]  /*128d0*/  @!P5 LEA R6, P2, R31, R2.reuse, 0x2 ;  /* 0x000000021f06d211 */ /* 0x080fe400078410ff */
[-C--:B-1----:R-:W-:Y:S02]  /*128e0*/  @!P3 LEA.HI.X R5, R29, R3.reuse, R22, 0x2, P0 ;  /* 0x000000031d05b211 */ /* 0x082fe400000f1416 */
[----:B------:R-:W-:Y:S02]  /*128f0*/  ISETP.GE.AND P0, PT, R21, UR4, PT ;  /* 0x0000000415007c0c */ /* 0x000fe4000bf06270 */
[----:B------:R-:W-:Y:S01]  /*12900*/  @!P5 LEA.HI.X R7, R31, R3, R28, 0x2, P2 ;  /* 0x000000031f07d211 */ /* 0x000fe200010f141c */
[----:B------:R-:W-:Y:S01]  /*12910*/  @!P6 IMAD.WIDE R8, R95, 0x4, R2 ;  /* 0x000000045f08e825 */ /* 0x000fe200078e0202 */
[----:B------:R-:W-:-:S04]  /*12920*/  @!P4 LEA R10, P2, R33, R2, 0x2 ;  /* 0x00000002210ac211 */ /* 0x000fc800078410ff */
[----:B------:R-:W-:Y:S01]  /*12930*/  @!P4 LEA.HI.X R11, R33, R3, R30, 0x2, P2 ;  /* 0x00000003210bc211 */ /* 0x000fe200010f141e */
[----:B------:R-:W-:Y:S01]  /*12940*/  @!P6 ST.E.64 desc[UR40][R8.64], R46 ;  /* 0x0000002e0800e985 */ /* 0x000fe2000c101b28 */
[----:B------:R-:W-:-:S03]  /*12950*/  @!P1 LEA R12, P2, R35, R2, 0x2 ;  /* 0x00000002230c9211 */ /* 0x000fc600078410ff */
[----:B------:R-:W-:Y:S01]  /*12960*/  @!P3 ST.E.64 desc[UR40][R4.64], R48 ;  /* 0x000000300400b985 */ /* 0x000fe2000c101b28 */
[-C--:B------:R-:W-:Y:S02]  /*12970*/  @!P1 LEA.HI.X R13, R35, R3.reuse, R32, 0x2, P2 ;  /* 0x00000003230d9211 */ /* 0x080fe400010f1420 */
[----:B------:R-:W-:Y:S01]  /*12980*/  @!P0 LEA R14, P2, R21, R2, 0x2 ;  /* 0x00000002150e8211 */ /* 0x000fe200078410ff */
[----:B------:R0:W-:Y:S01]  /*12990*/  @!P5 ST.E.64 desc[UR40][R6.64], R54 ;  /* 0x000000360600d985 */ /* 0x0001e2000c101b28 */
[----:B-----5:R-:W-:Y:S02]  /*129a0*/  ISETP.GE.AND P3, PT, R89, UR4, PT ;  /* 0x0000000459007c0c */ /* 0x020fe4000bf66270 */
[----:B------:R-:W-:Y:S01]  /*129b0*/  @!P0 LEA.HI.X R15, R21, R3, R0, 0x2, P2 ;  /* 0x00000003150f8211 */ /* 0x000fe200010f1400 */
[----:B------:R1:W-:Y:S01]  /*129c0*/  @!P4 ST.E.64 desc[UR40][R10.64], R56 ;  /* 0x000000380a00c985 */ /* 0x0003e2000c101b28 */
[----:B------:R-:W-:Y:S02]  /*129d0*/  ISETP.GE.AND P2, PT, R93, UR4, PT ;  /* 0x000000045d007c0c */ /* 0x000fe4000bf46270 */
[----:B------:R-:W-:Y:S01]  /*129e0*/  ISETP.GE.AND P4, PT, R91, UR4, PT ;  /* 0x000000045b007c0c */ /* 0x000fe2000bf86270 */
[----:B------:R2:W-:Y:S01]  /*129f0*/  @!P1 ST.E.64 desc[UR40][R12.64], R62 ;  /* 0x0000003e0c009985 */ /* 0x0005e2000c101b28 */
[----:B------:R-:W-:-:S02]  /*12a00*/  ISETP.GE.AND P1, PT, R87, UR4, PT ;  /* 0x0000000457007c0c */ /* 0x000fc4000bf26270 */
[----:B------:R-:W-:Y:S01]  /*12a10*/  ISETP.GE.AND P5, PT, R37, UR4, PT ;  /* 0x0000000425007c0c */ /* 0x000fe2000bfa6270 */
[----:B------:R2:W-:Y:S02]  /*12a20*/  @!P0 ST.E.64 desc[UR40][R14.64], R64 ;  /* 0x000000400e008985 */ /* 0x0005e4000c101b28 */
[----:B0-----:R-:W-:-:S04]  /*12a30*/  @!P3 LEA R6, P0, R89, R2, 0x2 ;  /* 0x000000025906b211 */ /* 0x001fc800078010ff */
[-C--:B------:R-:W-:Y:S02]  /*12a40*/  @!P2 LEA R20, P6, R93, R2.reuse, 0x2 ;  /* 0x000000025d14a211 */ /* 0x080fe400078c10ff */
[-C--:B------:R-:W-:Y:S02]  /*12a50*/  @!P3 LEA.HI.X R7, R89, R3.reuse, R90, 0x2, P0 ;  /* 0x000000035907b211 */ /* 0x080fe400000f145a */
[-C--:B------:R-:W-:Y:S02]  /*12a60*/  @!P2 LEA.HI.X R21, R93, R3.reuse, R94, 0x2, P6 ;  /* 0x000000035d15a211 */ /* 0x080fe400030f145e */
[C---:B------:R-:W-:Y:S02]  /*12a70*/  @!P4 LEA R4, P6, R91.reuse, R2, 0x2 ;  /* 0x000000025b04c211 */ /* 0x040fe400078c10ff */
[----:B------:R-:W-:Y:S01]  /*12a80*/  ISETP.GE.AND P0, PT, R34, UR4, PT ;  /* 0x0000000422007c0c */ /* 0x000fe2000bf06270 */
[----:B------:R2:W-:Y:S01]  /*12a90*/  @!P2 ST.E.64 desc[UR40][R20.64], R70 ;  /* 0x000000461400a985 */ /* 0x0005e2000c101b28 */
[----:B------:R-:W-:-:S02]  /*12aa0*/  @!P4 LEA.HI.X R5, R91, R3, R92, 0x2, P6 ;  /* 0x000000035b05c211 */ /* 0x000fc400030f145c */
[-C--:B------:R-:W-:Y:S02]  /*12ab0*/  @!P1 LEA R8, P2, R87, R2.reuse, 0x2 ;  /* 0x0000000257089211 */ /* 0x080fe400078410ff */
[----:B-1----:R-:W-:Y:S01]  /*12ac0*/  @!P5 LEA R10, P6, R37, R2, 0x2 ;  /* 0x00000002250ad211 */ /* 0x002fe200078c10ff */
[----:B------:R2:W-:Y:S01]  /*12ad0*/  @!P4 ST.E.64 desc[UR40][R4.64], R72 ;  /* 0x000000480400c985 */ /* 0x0005e2000c101b28 */
[-C--:B------:R-:W-:Y:S02]  /*12ae0*/  @!P1 LEA.HI.X R9, R87, R3.reuse, R88, 0x2, P2 ;  /* 0x0000000357099211 */ /* 0x080fe400010f1458 */
[----:B------:R-:W-:Y:S01]  /*12af0*/  @!P5 LEA.HI.X R11, R37, R3, R86, 0x2, P6 ;  /* 0x00000003250bd211 */ /* 0x000fe200030f1456 */
[----:B------:R2:W-:Y:S04]  /*12b00*/  @!P3 ST.E.64 desc[UR40][R6.64], R78 ;  /* 0x0000004e0600b985 */ /* 0x0005e8000c101b28 */
[----:B------:R2:W-:Y:S04]  /*12b10*/  @!P1 ST.E.64 desc[UR40][R8.64], R80 ;  /* 0x0000005008009985 */ /* 0x0005e8000c101b28 */
[----:B------:R2:W-:Y:S01]  /*12b20*/  @!P5 ST.E.64 desc[UR40][R10.64], R38 ;  /* 0x000000260a00d985 */ /* 0x0005e2000c101b28 */
[----:B------:R-:W-:Y:S05]  /*12b30*/  @P0 BRA `(.L_x_478) ;  /* 0x0000000800d40947 */ /* 0x000fea0003800000 */
[----:B------:R-:W-:-:S04]  /*12b40*/  LEA R2, P0, R34, R2, 0x2 ;  /* 0x0000000222027211 */ /* 0x000fc800078010ff */
[----:B------:R-:W-:-:S05]  /*12b50*/  LEA.HI.X R3, R34, R3, R36, 0x2, P0 ;  /* 0x0000000322037211 */ /* 0x000fca00000f1424 */
[----:B------:R0:W-:Y:S01]  /*12b60*/  ST.E.64 desc[UR40][R2.64], R40 ;  /* 0x0000002802007985 */ /* 0x0001e2000c101b28 */
[----:B------:R-:W-:Y:S05]  /*12b70*/  BRA `(.L_x_478) ;  /* 0x0000000800c47947 */ /* 0x000fea0003800000 */
.L_x_473:
[----:B------:R-:W0:Y:S01]  /*12b80*/  LDL.LU R4, [R1+0x44] ;  /* 0x0000440001047983 */ /* 0x000e220000300800 */
[----:B------:R-:W-:Y:S01]  /*12b90*/  ULDC.64 UR6, c[0x0][0xc08] ;  /* 0x0003020000067ab9 */ /* 0x000fe20000000a00 */
[----:B------:R-:W-:Y:S02]  /*12ba0*/  ULDC.64 UR4, c[0x0][0xc00] ;  /* 0x0003000000047ab9 */ /* 0x000fe40000000a00 */
[----:B------:R-:W2:Y:S01]  /*12bb0*/  LDL.LU R0, [R1+0x48] ;  /* 0x0000480001007983 */ /* 0x000ea20000300800 */
[----:B------:R-:W-:Y:S01]  /*12bc0*/  ISETP.NE.U32.AND P1, PT, RZ, UR6, PT ;  /* 0x00000006ff007c0c */ /* 0x000fe2000bf25070 */
[----:B------:R-:W-:Y:S01]  /*12bd0*/  IMAD.MOV.U32 R15, RZ, RZ, RZ ;  /* 0x000000ffff0f7224 */ /* 0x000fe200078e00ff */
[----:B------:R-:W-:Y:S01]  /*12be0*/  ISETP.NE.U32.AND P0, PT, RZ, UR4, PT ;  /* 0x00000004ff007c0c */ /* 0x000fe2000bf05070 */
[----:B------:R-:W1:Y:S01]  /*12bf0*/  S2R R6, SR_TID.X ;  /* 0x0000000000067919 */ /* 0x000e620000002100 */
[----:B------:R-:W-:Y:S02]  /*12c00*/  ISETP.NE.AND.EX P1, PT, RZ, UR7, PT, P1 ;  /* 0x00000007ff007c0c */ /* 0x000fe4000bf25310 */
[----:B------:R-:W-:-:S02]  /*12c10*/  ISETP.NE.AND.EX P0, PT, RZ, UR5, PT, P0 ;  /* 0x00000005ff007c0c */ /* 0x000fc4000bf05300 */
[----:B0-----:R-:W-:-:S04]  /*12c20*/  IADD3 R2, P2, R4, UR4, RZ ;  /* 0x0000000404027c10 */ /* 0x001fc8000ff5e0ff */
[----:B--2---:R-:W-:-:S05]  /*12c30*/  IADD3.X R3, R0, UR5, RZ, P2, !PT ;  /* 0x0000000500037c10 */ /* 0x004fca00097fe4ff */
[----:B------:R-:W-:Y:S01]  /*12c40*/  @P1 IADD3 R4, P2, R4, UR6, RZ ;  /* 0x0000000604041c10 */ /* 0x000fe2000ff5e0ff */
[----:B------:R-:W-:Y:S01]  /*12c50*/  ULDC UR4, c[0x0][0xa88] ;  /* 0x0002a20000047ab9 */ /* 0x000fe20000000800 */
[----:B------:R0:W5:Y:S02]  /*12c60*/  @P0 LDG.E R15, desc[UR40][R2.64] ;  /* 0x00000028020f0981 */ /* 0x000164000c1e1900 */
[----:B------:R-:W-:Y:S01]  /*12c70*/  @P1 IADD3.X R5, R0, UR7, RZ, P2, !PT ;  /* 0x0000000700051c10 */ /* 0x000fe200097fe4ff */
[----:B------:R-:W-:Y:S02]  /*12c80*/  IMAD.U32 R0, RZ, RZ, UR4 ;  /* 0x00000004ff007e24 */ /* 0x000fe4000f8e00ff */
[----:B-1----:R-:W-:-:S04]  /*12c90*/  VIADD R32, R6, 0xffffff80 ;  /* 0xffffff8006207836 */ /* 0x002fc80000000000 */
[----:B------:R0:W5:Y:S01]  /*12ca0*/  @P1 LDG.E R0, desc[UR40][R4.64] ;  /* 0x0000002804001981 */ /* 0x000162000c1e1900 */
[----:B------:R-:W-:Y:S02]  /*12cb0*/  ISETP.GT.AND P3, PT, R32, 0xbf, PT ;  /* 0x000000bf2000780c */ /* 0x000fe40003f64270 */
[----:B------:R-:W-:Y:S01]  /*12cc0*/  ISETP.GT.AND P2, PT, R88, 0x1, PT ;  /* 0x000000015800780c */ /* 0x000fe20003f44270 */
[----:B------:R-:W-:-:S12]  /*12cd0*/  @P1 BRA `(.L_x_481) ;  /* 0x0000000000101947 */ /* 0x000fd80003800000 */
[----:B------:R-:W-:Y:S05]  /*12ce0*/  @!P0 BRA `(.L_x_481) ;  /* 0x00000000000c8947 */ /* 0x000fea0003800000 */
[----:B0-----:R-:W2:Y:S04]  /*12cf0*/  LDG.E R5, desc[UR40][R2.64] ;  /* 0x0000002802057981 */ /* 0x001ea8000c1e1900 */
[----:B-----5:R-:W2:Y:S02]  /*12d00*/  LDG.E R0, desc[UR40][R2.64+0x4] ;  /* 0x0000042802007981 */ /* 0x020ea4000c1e1900 */
[----:B--2---:R-:W-:-:S07]  /*12d10*/  IMAD.IADD R0, R0, 0x1, -R5 ;  /* 0x0000000100007824 */ /* 0x004fce00078e0a05 */
.L_x_481:
[----:B0-----:R-:W2:Y:S04]  /*12d20*/  LDL.LU R2, [R1+0x50] ;  /* 0x0000500001027983 */ /* 0x001ea80000300800 */
[----:B------:R-:W3:Y:S01]  /*12d30*/  LDL.LU R3, [R1+0x34] ;  /* 0x0000340001037983 */ /* 0x000ee20000300800 */
[----:B------:R-:W-:Y:S01]  /*12d40*/  BSSY B1, `(.L_x_482) ;  /* 0x0000038000017945 */ /* 0x000fe20003800000 */
[----:B-----5:R-:W-:Y:S02]  /*12d50*/  SHF.R.S32.HI R20, RZ, 0x1f, R15 ;  /* 0x0000001fff147819 */ /* 0x020fe4000001140f */
[----:B--2---:R-:W-:Y:S02]  /*12d60*/  SEL R24, R2, RZ, !P0 ;  /* 0x000000ff02187207 */ /* 0x004fe40004000000 */
[----:B---3--:R-:W-:Y:S01]  /*12d70*/  SEL R29, R3, RZ, !P0 ;  /* 0x000000ff031d7207 */ /* 0x008fe20004000000 */
[----:B------:R-:W-:Y:S06]  /*12d80*/  @P3 BRA `(.L_x_483) ;  /* 0x0000000000cc3947 */ /* 0x000fec0003800000 */
[----:B------:R-:W2:Y:S01]  /*12d90*/  LDL R2, [R1+0x54] ;  /* 0x0000540001027983 */ /* 0x000ea20000100800 */
[----:B------:R-:W0:Y:S02]  /*12da0*/  LDC R31, c[0x0][0xbe8] ;  /* 0x0002fa00ff1f7b82 */ /* 0x000e240000000800 */
[----:B0-----:R-:W-:Y:S02]  /*12db0*/  IMAD R3, R0, R31, RZ ;  /* 0x0000001f00037224 */ /* 0x001fe400078e02ff */
[----:B--2---:R-:W-:-:S04]  /*12dc0*/  IMAD R2, R2, 0xc0, R6 ;  /* 0x000000c002027824 */ /* 0x004fc800078e0206 */
[----:B------:R-:W-:-:S05]  /*12dd0*/  VIADD R28, R2, 0xffffff80 ;  /* 0xffffff80021c7836 */ /* 0x000fca0000000000 */
[----:B------:R-:W-:-:S13]  /*12de0*/  ISETP.GE.AND P0, PT, R28, R3, PT ;  /* 0x000000031c00720c */ /* 0x000fda0003f06270 */
[----:B------:R-:W-:Y:S05]  /*12df0*/  @P0 BRA `(.L_x_483) ;  /* 0x0000000000b00947 */ /* 0x000fea0003800000 */
[----:B------:R-:W2:Y:S01]  /*12e00*/  LDL.LU R34, [R1+0x5c] ;  /* 0x00005c0001227983 */ /* 0x000ea20000300800 */
[----:B------:R-:W-:Y:S01]  /*12e10*/  IMAD.MOV.U32 R2, RZ, RZ, 0x9b8 ;  /* 0x000009b8ff027424 */ /* 0x000fe200078e00ff */
[----:B------:R-:W-:Y:S01]  /*12e20*/  ISETP.GT.AND P3, PT, R88, 0x1, PT ;  /* 0x000000015800780c */ /* 0x000fe20003f64270 */
[----:B------:R-:W-:Y:S01]  /*12e30*/  IMAD.MOV.U32 R21, RZ, RZ, R28 ;  /* 0x000000ffff157224 */ /* 0x000fe200078e001c */
[----:B------:R-:W-:Y:S02]  /*12e40*/  ISETP.NE.AND P0, PT, R31, 0x1, PT ;  /* 0x000000011f00780c */ /* 0x000fe40003f05270 */
[----:B------:R-:W-:Y:S02]  /*12e50*/  SEL R30, R2, 0x978, P3 ;  /* 0x00000978021e7807 */ /* 0x000fe40001800000 */
[----:B------:R-:W0:Y:S08]  /*12e60*/  LDC.64 R2, c[0x0][0xba8] ;  /* 0x0002ea00ff027b82 */ /* 0x000e300000000a00 */
[----:B------:R-:W1:Y:S08]  /*12e70*/  LDC.64 R10, c[0x0][R30+0x220] ;  /* 0x000088001e0a7b82 */ /* 0x000e700000000a00 */
[----:B------:R-:W3:Y:S08]  /*12e80*/  LDC.64 R8, c[0x0][R30+0x218] ;  /* 0x000086001e087b82 */ /* 0x000ef00000000a00 */
[----:B------:R-:W4:Y:S08]  /*12e90*/  LDC.64 R6, c[0x0][R30+0x228] ;  /* 0x00008a001e067b82 */ /* 0x000f300000000a00 */
[----:B------:R-:W5:Y:S08]  /*12ea0*/  LDC.64 R4, c[0x0][R30+0x210] ;  /* 0x000084001e047b82 */ /* 0x000f700000000a00 */
[----:B------:R-:W3:Y:S08]  /*12eb0*/  @P0 LDC R13, c[0x0][0xbec] ;  /* 0x0002fb00ff0d0b82 */ /* 0x000ef00000000800 */
[----:B------:R-:W4:Y:S01]  /*12ec0*/  @P0 LDC R35, c[0x0][0xbf0] ;  /* 0x0002fc00ff230b82 */ /* 0x000f220000000800 */
[----:B-1----:R-:W-:-:S07]  /*12ed0*/  IMAD R11, R11, R29, RZ ;  /* 0x0000001d0b0b7224 */ /* 0x002fce00078e02ff */
[----:B0-----:R-:W0:Y:S01]  /*12ee0*/  @!P3 LDC R2, c[0x0][0xb50] ;  /* 0x0002d400ff02bb82 */ /* 0x001e220000000800 */
[----:B------:R-:W-:Y:S02]  /*12ef0*/  IMAD R11, R10, R24, R11 ;  /* 0x000000180a0b7224 */ /* 0x000fe400078e020b */
[----:B---3--:R-:W-:-:S05]  /*12f00*/  @P0 IMAD.HI.U32 R14, R28, R13, RZ ;  /* 0x0000000d1c0e0227 */ /* 0x008fca00078e00ff */
[----:B------:R-:W1:Y:S01]  /*12f10*/  @!P3 LDC R3, c[0x0][0xb54] ;  /* 0x0002d500ff03bb82 */ /* 0x000e620000000800 */
[-C--:B------:R-:W-:Y:S02]  /*12f20*/  IMAD R33, R9, R22.reuse, RZ ;  /* 0x0000001609217224 */ /* 0x080fe400078e02ff */
[----:B------:R-:W-:Y:S01]  /*12f30*/  IMAD.WIDE.U32 R12, R8, R22, RZ ;  /* 0x00000016080c7225 */ /* 0x000fe200078e00ff */
[----:B----4-:R-:W-:-:S03]  /*12f40*/  @P0 SHF.R.U32.HI R21, RZ, R35, R14 ;  /* 0x00000023ff150219 */ /* 0x010fc6000001160e */
[----:B------:R-:W-:-:S04]  /*12f50*/  IMAD.WIDE.U32 R8, R10, R29, RZ ;  /* 0x0000001d0a087225 */ /* 0x000fc800078e00ff */
[----:B------:R-:W-:Y:S01]  /*12f60*/  IMAD.IADD R13, R33, 0x1, R13 ;  /* 0x00000001210d7824 */ /* 0x000fe200078e020d */
[----:B------:R-:W-:Y:S01]  /*12f70*/  IADD3 R12, P0, P1, R8, R12, R15 ;  /* 0x0000000c080c7210 */ /* 0x000fe2000791e00f */
[----:B------:R-:W-:Y:S02]  /*12f80*/  IMAD.MOV R8, RZ, RZ, -R21 ;  /* 0x000000ffff087224 */ /* 0x000fe400078e0a15 */
[----:B------:R-:W-:Y:S02]  /*12f90*/  IMAD.IADD R11, R9, 0x1, R11 ;  /* 0x00000001090b7824 */ /* 0x000fe400078e020b */
[----:B------:R-:W-:-:S03]  /*12fa0*/  IMAD R9, R31, R8, R28 ;  /* 0x000000081f097224 */ /* 0x000fc600078e021c */
[----:B------:R-:W-:Y:S01]  /*12fb0*/  IADD3.X R8, R11, R13, R20, P0, P1 ;  /* 0x0000000d0b087210 */ /* 0x000fe200007e2414 */
[----:B-----5:R-:W-:Y:S01]  /*12fc0*/  IMAD R5, R5, R9, RZ ;  /* 0x0000000905057224 */ /* 0x020fe200078e02ff */
[----:B------:R-:W-:-:S05]  /*12fd0*/  SHF.R.S32.HI R11, RZ, 0x1f, R9 ;  /* 0x0000001fff0b7819 */ /* 0x000fca0000011409 */
[----:B------:R-:W-:Y:S01]  /*12fe0*/  IMAD R11, R4, R11, R5 ;  /* 0x0000000b040b7224 */ /* 0x000fe200078e0205 */
[----:B--2---:R-:W-:-:S05]  /*12ff0*/  SEL R35, R34, RZ, P3 ;  /* 0x000000ff22237207 */ /* 0x004fca0001800000 */
[-C--:B------:R-:W-:Y:S02]  /*13000*/  IMAD R33, R7, R35.reuse, RZ ;  /* 0x0000002307217224 */ /* 0x080fe400078e02ff */
[----:B------:R-:W-:-:S04]  /*13010*/  IMAD.WIDE.U32 R6, R6, R35, RZ ;  /* 0x0000002306067225 */ /* 0x000fc800078e00ff */
[----:B------:R-:W-:Y:S01]  /*13020*/  IMAD.IADD R7, R33, 0x1, R7 ;  /* 0x0000000121077824 */ /* 0x000fe200078e0207 */
[----:B------:R-:W-:Y:S02]  /*13030*/  IADD3 R6, P0, P1, R21, R12, R6 ;  /* 0x0000000c15067210 */ /* 0x000fe4000791e006 */
[----:B------:R-:W-:-:S04]  /*13040*/  SHF.R.S32.HI R21, RZ, 0x1f, R21 ;  /* 0x0000001fff157819 */ /* 0x000fc80000011415 */
[----:B------:R-:W-:-:S03]  /*13050*/  IADD3.X R7, R21, R8, R7, P0, P1 ;  /* 0x0000000815077210 */ /* 0x000fc600007e2407 */
[----:B------:R-:W-:-:S04]  /*13060*/  IMAD.WIDE.U32 R4, R4, R9, R6 ;  /* 0x0000000904047225 */ /* 0x000fc800078e0006 */
[----:B------:R-:W-:Y:S01]  /*13070*/  IMAD.IADD R5, R5, 0x1, R11 ;  /* 0x0000000105057824 */ /* 0x000fe200078e020b */
[----:B0-----:R-:W-:-:S04]  /*13080*/  LEA R2, P0, R4, R2, 0x2 ;  /* 0x0000000204027211 */ /* 0x001fc800078010ff */
[----:B-1----:R-:W-:Y:S01]  /*13090*/  LEA.HI.X R3, R4, R3, R5, 0x2, P0 ;  /* 0x0000000304037211 */ /* 0x002fe200000f1405 */
[----:B------:R-:W-:-:S05]  /*130a0*/  IMAD.MOV.U32 R5, RZ, RZ, -0x800000 ;  /* 0xff800000ff057424 */ /* 0x000fca00078e00ff */
[----:B------:R0:W-:Y:S03]  /*130b0*/  STG.E desc[UR40][R2.64], R5 ;  /* 0x0000000502007986 */ /* 0x0001e6000c101928 */
.L_x_483:
[----:B------:R-:W-:Y:S05]  /*130c0*/  BSYNC B1 ;  /* 0x0000000000017941 */ /* 0x000fea0003800000 */
.L_x_482:
[----:B------:R-:W-:Y:S05]  /*130d0*/  @P2 BRA `(.L_x_478) ;  /* 0x00000004006c2947 */ /* 0x000fea0003800000 */
[----:B------:R1:W5:Y:S01]  /*130e0*/  LDL R10, [R1+0x60] ;  /* 0x00006000010a7983 */ /* 0x0003620000100800 */
[----:B------:R-:W2:Y:S03]  /*130f0*/  LDC R11, c[0x0][0xbe8] ;  /* 0x0002fa00ff0b7b82 */ /* 0x000ea60000000800 */
[----:B------:R1:W5:Y:S04]  /*13100*/  LDL R14, [R1+0xa8] ;  /* 0x0000a800010e7983 */ /* 0x0003680000100800 */
[----:B------:R1:W5:Y:S04]  /*13110*/  LDL R21, [R1+0x58] ;  /* 0x0000580001157983 */ /* 0x0003680000100800 */
[----:B------:R-:W3:Y:S04]  /*13120*/  LDL R8, [R1+0xac] ;  /* 0x0000ac0001087983 */ /* 0x000ee80000100800 */
[----:B------:R-:W4:Y:S01]  /*13130*/  LDL R6, [R1+0x38] ;  /* 0x0000380001067983 */ /* 0x000f220000100800 */
[--C-:B------:R-:W-:Y:S01]  /*13140*/  SHF.R.S32.HI R4, RZ, 0x1f, R32.reuse ;  /* 0x0000001fff047819 */ /* 0x100fe20000011420 */
[----:B------:R-:W-:Y:S01]  /*13150*/  ULDC.64 UR4, c[0x0][0xaa0] ;  /* 0x0002a80000047ab9 */ /* 0x000fe20000000a00 */
[----:B------:R-:W-:Y:S01]  /*13160*/  SHF.R.S32.HI R13, RZ, 0x1f, R32 ;  /* 0x0000001fff0d7819 */ /* 0x000fe20000011420 */
[----:B------:R-:W4:Y:S01]  /*13170*/  LDL.LU R12, [R1+0x54] ;  /* 0x00005400010c7983 */ /* 0x000f220000300800 */
[-C--:B------:R-:W-:Y:S01]  /*13180*/  LEA.HI R4, R4, R32.reuse, RZ, 0x2 ;  /* 0x0000002004047211 */ /* 0x080fe200078f10ff */
[----:B0-----:R-:W-:Y:S01]  /*13190*/  IMAD R2, R20, UR4, RZ ;  /* 0x0000000414027c24 */ /* 0x001fe2000f8e02ff */
[----:B------:R-:W-:Y:S01]  /*131a0*/  LEA.HI R13, R13, R32, RZ, 0x2 ;  /* 0x000000200d0d7211 */ /* 0x000fe200078f10ff */
[----:B------:R-:W-:Y:S01]  /*131b0*/  ULDC.64 UR6, c[0x0][0xaf0] ;  /* 0x0002bc0000067ab9 */ /* 0x000fe20000000a00 */
[----:B--2---:R-:W-:Y:S01]  /*131c0*/  ISETP.NE.AND P0, PT, R11, 0x1, PT ;  /* 0x000000010b00780c */ /* 0x004fe20003f05270 */
[C---:B------:R-:W-:Y:S01]  /*131d0*/  IMAD R5, R15.reuse, UR5, R2 ;  /* 0x000000050f057c24 */ /* 0x040fe2000f8e0202 */
[----:B------:R-:W-:Y:S01]  /*131e0*/  LOP3.LUT R4, R4, 0xfffffffc, RZ, 0xc0, !PT ;  /* 0xfffffffc04047812 */ /* 0x000fe200078ec0ff */
[----:B------:R-:W-:Y:S01]  /*131f0*/  IMAD.WIDE.U32 R2, R15, UR4, RZ ;  /* 0x000000040f027c25 */ /* 0x000fe2000f8e00ff */
[----:B------:R-:W-:Y:S01]  /*13200*/  SHF.R.S32.HI R13, RZ, 0x2, R13 ;  /* 0x00000002ff0d7819 */ /* 0x000fe2000001140d */
[----:B------:R-:W-:Y:S01]  /*13210*/  ULDC.64 UR4, c[0x0][0xae8] ;  /* 0x0002ba0000047ab9 */ /* 0x000fe20000000a00 */
[----:B------:R-:W-:Y:S01]  /*13220*/  BSSY B1, `(.L_x_484) ;  /* 0x0000035000017945 */ /* 0x000fe20003800000 */
[----:B------:R-:W-:-:S02]  /*13230*/  IMAD.IADD R4, R32, 0x1, -R4 ;  /* 0x0000000120047824 */ /* 0x000fc400078e0a04 */
[----:B------:R-:W-:Y:S02]  /*13240*/  IMAD.IADD R3, R3, 0x1, R5 ;  /* 0x0000000103037824 */ /* 0x000fe400078e0205 */
[----:B------:R-:W-:Y:S02]  /*13250*/  IMAD R4, R4, 0x60, R13 ;  /* 0x0000006004047824 */ /* 0x000fe400078e020d */
[----:B------:R-:W0:Y:S01]  /*13260*/  @P0 LDC R7, c[0x0][0xbec] ;  /* 0x0002fb00ff070b82 */ /* 0x000e220000000800 */
[----:B------:R-:W-:-:S04]  /*13270*/  IMAD.WIDE.U32 R2, R22, UR4, R2 ;  /* 0x0000000416027c25 */ /* 0x000fc8000f8e0002 */
[----:B------:R-:W-:Y:S01]  /*13280*/  IMAD R3, R22, UR5, R3 ;  /* 0x0000000516037c24 */ /* 0x000fe2000f8e0203 */
[----:B------:R-:W-:Y:S02]  /*13290*/  ULDC.64 UR4, c[0x0][0xae0] ;  /* 0x0002b80000047ab9 */ /* 0x000fe40000000a00 */
[----:B------:R-:W2:Y:S01]  /*132a0*/  @P0 LDC R9, c[0x0][0xbf0] ;  /* 0x0002fc00ff090b82 */ /* 0x000ea20000000800 */
[----:B------:R-:W-:Y:S01]  /*132b0*/  IMAD.WIDE.U32 R2, R29, UR6, R2 ;  /* 0x000000061d027c25 */ /* 0x000fe2000f8e0002 */
[----:B---3--:R-:W-:-:S03]  /*132c0*/  MOV R28, R8 ;  /* 0x00000008001c7202 */ /* 0x008fc60000000f00 */
[----:B----4-:R-:W-:Y:S02]  /*132d0*/  IMAD.MOV.U32 R30, RZ, RZ, R6 ;  /* 0x000000ffff1e7224 */ /* 0x010fe400078e0006 */
[----:B------:R-:W-:Y:S02]  /*132e0*/  IMAD R6, R24, UR6, RZ ;  /* 0x0000000618067c24 */ /* 0x000fe4000f8e02ff */
[----:B------:R-:W-:-:S04]  /*132f0*/  IMAD R8, R12, 0xc0, R4 ;  /* 0x000000c00c087824 */ /* 0x000fc800078e0204 */
[----:B0-----:R-:W-:-:S04]  /*13300*/  @P0 IMAD.HI.U32 R4, R8, R7, RZ ;  /* 0x0000000708040227 */ /* 0x001fc800078e00ff */
[----:B------:R-:W-:Y:S01]  /*13310*/  IMAD.MOV.U32 R5, RZ, RZ, R8 ;  /* 0x000000ffff057224 */ /* 0x000fe200078e0008 */
[----:B--2---:R-:W-:Y:S01]  /*13320*/  @P0 SHF.R.U32.HI R5, RZ, R9, R4 ;  /* 0x00000009ff050219 */ /* 0x004fe20000011604 */
[----:B------:R-:W-:-:S03]  /*13330*/  IMAD R9, R29, UR7, R6 ;  /* 0x000000071d097c24 */ /* 0x000fc6000f8e0206 */
[--C-:B------:R-:W-:Y:S01]  /*13340*/  SHF.R.S32.HI R4, RZ, 0x1f, R5.reuse ;  /* 0x0000001fff047819 */ /* 0x100fe20000011405 */
[----:B------:R-:W-:Y:S02]  /*13350*/  IMAD.MOV R7, RZ, RZ, -R5 ;  /* 0x000000ffff077224 */ /* 0x000fe400078e0a05 */
[----:B------:R-:W-:Y:S02]  /*13360*/  IMAD.IADD R3, R3, 0x1, R9 ;  /* 0x0000000103037824 */ /* 0x000fe400078e0209 */
[----:B------:R-:W-:Y:S02]  /*13370*/  IMAD R7, R11, R7, R8 ;  /* 0x000000070b077224 */ /* 0x000fe400078e0208 */
[----:B------:R-:W-:Y:S02]  /*13380*/  IMAD R4, R4, UR4, RZ ;  /* 0x0000000404047c24 */ /* 0x000fe4000f8e02ff */
[----:B------:R-:W-:-:S04]  /*13390*/  IMAD.WIDE.U32 R2, R5, UR4, R2 ;  /* 0x0000000405027c25 */ /* 0x000fc8000f8e0002 */
[----:B------:R-:W-:Y:S01]  /*133a0*/  IMAD R9, R5, UR5, R4 ;  /* 0x0000000505097c24 */ /* 0x000fe2000f8e0204 */
[----:B------:R-:W-:Y:S01]  /*133b0*/  SHF.R.S32.HI R4, RZ, 0x1f, R7 ;  /* 0x0000001fff047819 */ /* 0x000fe20000011407 */
[----:B------:R-:W-:Y:S01]  /*133c0*/  ULDC.64 UR4, c[0x0][0xad8] ;  /* 0x0002b60000047ab9 */ /* 0x000fe20000000a00 */
[----:B------:R-:W-:Y:S02]  /*133d0*/  IMAD R11, R0, R11, RZ ;  /* 0x0000000b000b7224 */ /* 0x000fe400078e02ff */
[----:B------:R-:W-:Y:S02]  /*133e0*/  IMAD.IADD R3, R3, 0x1, R9 ;  /* 0x0000000103037824 */ /* 0x000fe400078e0209 */
[----:B------:R-:W-:Y:S02]  /*133f0*/  IMAD R4, R4, UR4, RZ ;  /* 0x0000000404047c24 */ /* 0x000fe4000f8e02ff */
[----:B------:R-:W-:Y:S02]  /*13400*/  IMAD R0, R12, 0xc0, R13 ;  /* 0x000000c00c007824 */ /* 0x000fe400078e020d */
[----:B------:R-:W-:-:S02]  /*13410*/  IMAD R5, R7, UR5, R4 ;  /* 0x0000000507057c24 */ /* 0x000fc4000f8e0204 */
[----:B------:R-:W-:Y:S01]  /*13420*/  IMAD.WIDE.U32 R2, R7, UR4, R2 ;  /* 0x0000000407027c25 */ /* 0x000fe2000f8e0002 */
[----:B------:R-:W-:Y:S01]  /*13430*/  ISETP.GE.AND P0, PT, R0, R11, PT ;  /* 0x0000000b0000720c */ /* 0x000fe20003f06270 */
[----:B------:R-:W-:Y:S02]  /*13440*/  ULDC.64 UR4, c[0x0][0xa80] ;  /* 0x0002a00000047ab9 */ /* 0x000fe40000000a00 */
[----:B------:R-:W-:Y:S01]  /*13450*/  IMAD.IADD R3, R3, 0x1, R5 ;  /* 0x0000000103037824 */ /* 0x000fe200078e0205 */
[----:B------:R-:W-:-:S04]  /*13460*/  LEA R4, P1, R2, UR4, 0x1 ;  /* 0x0000000402047c11 */ /* 0x000fc8000f8208ff */
[----:B------:R-:W-:Y:S02]  /*13470*/  LEA.HI.X R5, R2, UR5, R3, 0x1, P1 ;  /* 0x0000000502057c11 */ /* 0x000fe400088f0c03 */
[----:B------:R1:W0:Y:S04]  /*13480*/  SHFL.IDX PT, R2, R4, RZ, 0x1c1f ;  /* 0x001c1fff04027589 */ /* 0x00022800000e0000 */
[----:B------:R1:W2:Y:S01]  /*13490*/  SHFL.IDX PT, R3, R5, RZ, 0x1c1f ;  /* 0x001c1fff05037589 */ /* 0x0002a200000e0000 */
[----:B------:R-:W-:Y:S05]  /*134a0*/  @P0 BRA `(.L_x_485) ;  /* 0x0000000000300947 */ /* 0x000fea0003800000 */
[----:B------:R-:W-:Y:S02]  /*134b0*/  ULDC UR4, c[0x0][0xac8] ;  /* 0x0002b20000047ab9 */ /* 0x000fe40000000800 */
[----:B-----5:R-:W-:Y:S02]  /*134c0*/  ISETP.GE.AND P3, PT, R21, UR4, PT ;  /* 0x0000000415007c0c */ /* 0x020fe4000bf66270 */
[----:B------:R-:W-:Y:S02]  /*134d0*/  ISETP.GE.AND P4, PT, R10, UR4, PT ;  /* 0x000000040a007c0c */ /* 0x000fe4000bf86270 */
[----:B------:R-:W-:-:S09]  /*134e0*/  ISETP.GE.AND P2, PT, R30, UR4, PT ;  /* 0x000000041e007c0c */ /* 0x000fd2000bf46270 */
[CC--:B0-----:R-:W-:Y:S02]  /*134f0*/  @!P3 LEA R8, P0, R21.reuse, R2.reuse, 0x1 ;  /* 0x000000021508b211 */ /* 0x0c1fe400078008ff */
[----:B------:R-:W-:Y:S02]  /*13500*/  @!P4 LEA R12, P1, R10, R2, 0x1 ;  /* 0x000000020a0cc211 */ /* 0x000fe400078208ff */
[----:B--2---:R-:W-:Y:S01]  /*13510*/  @!P2 IMAD.WIDE R6, R30, 0x2, R2 ;  /* 0x000000021e06a825 */ /* 0x004fe200078e0202 */
[-C--:B------:R-:W-:Y:S02]  /*13520*/  @!P3 LEA.HI.X R9, R21, R3.reuse, R28, 0x1, P0 ;  /* 0x000000031509b211 */ /* 0x080fe400000f0c1c */
[----:B------:R-:W-:Y:S02]  /*13530*/  @!P4 LEA.HI.X R13, R10, R3, R14, 0x1, P1 ;  /* 0x000000030a0dc211 */ /* 0x000fe400008f0c0e */
[----:B------:R3:W-:Y:S04]  /*13540*/  @!P2 ST.E.128 desc[UR40][R6.64], RZ ;  /* 0x000000ff0600a985 */ /* 0x0007e8000c101d28 */
[----:B------:R3:W-:Y:S04]  /*13550*/  @!P3 ST.E.128 desc[UR40][R8.64], RZ ;  /* 0x000000ff0800b985 */ /* 0x0007e8000c101d28 */
[----:B------:R3:W-:Y:S02]  /*13560*/  @!P4 ST.E.128 desc[UR40][R12.64], RZ ;  /* 0x000000ff0c00c985 */ /* 0x0007e4000c101d28 */
.L_x_485:
[----:B------:R-:W-:Y:S05]  /*13570*/  BSYNC B1 ;  /* 0x0000000000017941 */ /* 0x000fea0003800000 */
.L_x_484:
[----:B------:R-:W-:Y:S01]  /*13580*/  VIADD R0, R0, 0x60 ;  /* 0x0000006000007836 */ /* 0x000fe20000000000 */
[----:B--2---:R2:W4:Y:S04]  /*13590*/  SHFL.IDX PT, R3, R5, 0x1, 0x1c1f ;  /* 0x003c1f0005037f89 */ /* 0x00452800000e0000 */
[----:B------:R-:W-:Y:S01]  /*135a0*/  ISETP.GE.AND P0, PT, R0, R11, PT ;  /* 0x0000000b0000720c */ /* 0x000fe20003f06270 */
[----:B0-----:R2:W0:-:S12]  /*135b0*/  SHFL.IDX PT, R2, R4, 0x1, 0x1c1f ;  /* 0x003c1f0004027f89 */ /* 0x00141800000e0000 */
[----:B--2---:R-:W-:Y:S05]  /*135c0*/  @P0 BRA `(.L_x_478) ;  /* 0x0000000000300947 */ /* 0x004fea0003800000 */
[----:B------:R-:W-:Y:S02]  /*135d0*/  ULDC UR4, c[0x0][0xac8] ;  /* 0x0002b20000047ab9 */ /* 0x000fe40000000800 */
[----:B-----5:R-:W-:Y:S02]  /*135e0*/  ISETP.GE.AND P3, PT, R21, UR4, PT ;  /* 0x0000000415007c0c */ /* 0x020fe4000bf66270 */
[----:B------:R-:W-:Y:S02]  /*135f0*/  ISETP.GE.AND P4, PT, R10, UR4, PT ;  /* 0x000000040a007c0c */ /* 0x000fe4000bf86270 */
[----:B------:R-:W-:-:S09]  /*13600*/  ISETP.GE.AND P2, PT, R30, UR4, PT ;  /* 0x000000041e007c0c */ /* 0x000fd2000bf46270 */
[CC--:B0--3--:R-:W-:Y:S02]  /*13610*/  @!P3 LEA R6, P0, R21.reuse, R2.reuse, 0x1 ;  /* 0x000000021506b211 */ /* 0x0c9fe400078008ff */
[----:B------:R-:W-:Y:S02]  /*13620*/  @!P4 LEA R8, P1, R10, R2, 0x1 ;  /* 0x000000020a08c211 */ /* 0x000fe400078208ff */
[----:B-1--4-:R-:W-:Y:S01]  /*13630*/  @!P2 IMAD.WIDE R4, R30, 0x2, R2 ;  /* 0x000000021e04a825 */ /* 0x012fe200078e0202 */
[-C--:B------:R-:W-:Y:S02]  /*13640*/  @!P3 LEA.HI.X R7, R21, R3.reuse, R28, 0x1, P0 ;  /* 0x000000031507b211 */ /* 0x080fe400000f0c1c */
[----:B------:R-:W-:Y:S02]  /*13650*/  @!P4 LEA.HI.X R9, R10, R3, R14, 0x1, P1 ;  /* 0x000000030a09c211 */ /* 0x000fe400008f0c0e */
[----:B------:R2:W-:Y:S04]  /*13660*/  @!P2 ST.E.128 desc[UR40][R4.64], RZ ;  /* 0x000000ff0400a985 */ /* 0x0005e8000c101d28 */
[----:B------:R2:W-:Y:S04]  /*13670*/  @!P3 ST.E.128 desc[UR40][R6.64], RZ ;  /* 0x000000ff0600b985 */ /* 0x0005e8000c101d28 */
[----:B------:R2:W-:Y:S02]  /*13680*/  @!P4 ST.E.128 desc[UR40][R8.64], RZ ;  /* 0x000000ff0800c985 */ /* 0x0005e4000c101d28 */
.L_x_478:
[----:B------:R-:W-:Y:S05]  /*13690*/  BSYNC B0 ;  /* 0x0000000000007941 */ /* 0x000fea0003800000 */
.L_x_472:
[----:B------:R-:W-:Y:S02]  /*136a0*/  ULDC UR4, c[0x0][0xc3c] ;  /* 0x00030f0000047ab9 */ /* 0x000fe40000000800 */
[----:B------:R-:W-:-:S13]  /*136b0*/  ISETP.GE.AND P0, PT, R27, UR4, PT ;  /* 0x000000041b007c0c */ /* 0x000fda000bf06270 */
[----:B------:R-:W-:Y:S05]  /*136c0*/  @!P0 BRA `(.L_x_486) ;  /* 0xfffffed800fc8947 */ /* 0x000fea000383ffff */
[----:B------:R-:W-:Y:S05]  /*136d0*/  BRA `(.L_x_359) ;  /* 0x00000074002c7947 */ /* 0x000fea0003800000 */
.L_x_357:
[----:B------:R-:W-:-:S08]  /*136e0*/  NOP ;  /* 0x0000000000007918 */ /* 0x000fd00000000000 */
[----:B--2---:R-:W0:-:S00]  /*136f0*/  USETMAXREG.DEALLOC.CTAPOOL 0x20 ;  /* 0x00000020000079c8 */ /* 0x004e0000080e0500 */
[----:B0-----:R-:W2:Y:S01]  /*13700*/  LDL.LU R3, [R1+0x28] ;  /* 0x0000280001037983 */ /* 0x001ea20000300800 */
[----:B------:R-:W-:-:S06]  /*13710*/  LOP3.LUT R0, R6, 0x3, RZ, 0xc0, !PT ;  /* 0x0000000306007812 */ /* 0x000fcc00078ec0ff */
[----:B------:R-:W0:Y:S02]  /*13720*/  SHFL.IDX PT, R0, R0, RZ, 0x1f ;  /* 0x00001fff00007589 */ /* 0x000e2400000e0000 */
[----:B0-----:R-:W-:-:S13]  /*13730*/  ISETP.NE.AND P0, PT, R0, RZ, PT ;  /* 0x000000ff0000720c */ /* 0x001fda0003f05270 */
[----:B------:R-:W-:Y:S01]  /*13740*/  @P0 BAR.SYNC.DEFER_BLOCKING 0x5, 0x200 ;  /* 0x0148000000000b1d */ /* 0x000fe20000010000 */
[----:B--2---:R-:W-:-:S04]  /*13750*/  LOP3.LUT R3, R3, 0xffffffef, RZ, 0xc0, !PT ;  /* 0xffffffef03037812 */ /* 0x004fc800078ec0ff */
[----:B------:R-:W-:-:S05]  /*13760*/  @P0 LOP3.LUT R3, R3, 0x10, RZ, 0xfc, !PT ;  /* 0x0000001003030812 */ /* 0x000fca00078efcff */
[----:B------:R0:W-:Y:S02]  /*13770*/  STL [R1+0x28], R3 ;  /* 0x0000280301007387 */ /* 0x0001e40000100800 */
[----:B0-----:R-:W-:-:S04]  /*13780*/  @P0 MOV R3, 0x400 ;  /* 0x0000040000030802 */ /* 0x001fc80000000f00 */
[----:B------:R-:W-:-:S05]  /*13790*/  @P0 LEA R2, R2, R3, 0x18 ;  /* 0x0000000302020211 */ /* 0x000fca00078ec0ff */
[----:B------:R0:W1:Y:S01]  /*137a0*/  @P0 LDS.128 R24, [R2+0x19cd0] ;  /* 0x019cd00002180984 */ /* 0x0000620000000c00 */
[----:B------:R-:W-:Y:S06]  /*137b0*/  @P0 BAR.ARV 0x4, 0x200 ;  /* 0x0108000000000b1d */ /* 0x000fec0000002000 */
[----:B------:R-:W-:Y:S05]  /*137c0*/  @P0 BRA `(.L_x_487) ;  /* 0x0000000800880947 */ /* 0x000fea0003800000 */
[----:B------:R-:W2:Y:S01]  /*137d0*/  S2R R4, SR_TID.X ;  /* 0x0000000000047919 */ /* 0x000ea20000002100 */
[----:B------:R-:W-:Y:S01]  /*137e0*/  ULDC UR4, c[0x0][0xc3c] ;  /* 0x00030f0000047ab9 */ /* 0x000fe20000000800 */
[----:B------:R-:W-:Y:S02]  /*137f0*/  IMAD.MOV.U32 R7, RZ, RZ, RZ ;  /* 0x000000ffff077224 */ /* 0x000fe400078e00ff */
[----:B------:R-:W-:Y:S01]  /*13800*/  IMAD.MOV.U32 R8, RZ, RZ, RZ ;  /* 0x000000ffff087224 */ /* 0x000fe200078e00ff */
[----:B------:R-:W3:Y:S01]  /*13810*/  S2UR UR6, SR_CTAID.X ;  /* 0x00000000000679c3 */ /* 0x000ee20000002500 */
[----:B------:R-:W-:Y:S01]  /*13820*/  ULDC UR5, c[0x0][0xc38] ;  /* 0x00030e0000057ab9 */ /* 0x000fe20000000800 */
[----:B--2---:R-:W-:-:S04]  /*13830*/  LOP3.LUT R0, R4, 0x1f, RZ, 0xc0, !PT ;  /* 0x0000001f04007812 */ /* 0x004fc800078ec0ff */
[----:B------:R-:W-:-:S04]  /*13840*/  ISETP.NE.AND P0, PT, R0, 0x1f, PT ;  /* 0x0000001f0000780c */ /* 0x000fc80003f05270 */
[----:B------:R-:W-:-:S13]  /*13850*/  ISETP.GE.OR P1, PT, R0, UR4, !P0 ;  /* 0x0000000400007c0c */ /* 0x000fda000c726670 */
[----:B------:R-:W2:Y:S08]  /*13860*/  @!P1 LDC.64 R4, c[0x0][0xc80] ;  /* 0x00032000ff049b82 */ /* 0x000eb00000000a00 */
[----:B0-----:R-:W0:Y:S01]  /*13870*/  @!P1 LDC.64 R2, c[0x0][0xc78] ;  /* 0x00031e00ff029b82 */ /* 0x001e220000000a00 */
[----:B--2---:R-:W-:-:S05]  /*13880*/  @!P1 IMAD.WIDE.U32 R4, R0, 0x4, R4 ;  /* 0x0000000400049825 */ /* 0x004fca00078e0004 */
[----:B------:R-:W2:Y:S01]  /*13890*/  @!P1 LDG.E R7, desc[UR40][R4.64] ;  /* 0x0000002804079981 */ /* 0x000ea2000c1e1900 */
[----:B0-----:R-:W-:-:S05]  /*138a0*/  @!P1 IMAD.WIDE.U32 R2, R0, 0x4, R2 ;  /* 0x0000000400029825 */ /* 0x001fca00078e0002 */
[----:B------:R-:W2:Y:S01]  /*138b0*/  @!P1 LDG.E R8, desc[UR40][R2.64] ;  /* 0x0000002802089981 */ /* 0x000ea2000c1e1900 */
[C---:B------:R-:W-:Y:S02]  /*138c0*/  ISETP.NE.AND P1, PT, R0.reuse, RZ, PT ;  /* 0x000000ff0000720c */ /* 0x040fe40003f25270 */
[C---:B------:R-:W-:Y:S02]  /*138d0*/  ISETP.GE.U32.AND P2, PT, R0.reuse, 0x2, PT ;  /* 0x000000020000780c */ /* 0x040fe40003f46070 */
[C---:B------:R-:W-:Y:S02]  /*138e0*/  ISETP.GE.U32.AND P3, PT, R0.reuse, 0x4, PT ;  /* 0x000000040000780c */ /* 0x040fe40003f66070 */
[C---:B------:R-:W-:Y:S02]  /*138f0*/  ISETP.GE.U32.AND P4, PT, R0.reuse, 0x8, PT ;  /* 0x000000080000780c */ /* 0x040fe40003f86070 */
[----:B------:R-:W-:Y:S01]  /*13900*/  ISETP.GE.U32.AND P5, PT, R0, 0x10, PT ;  /* 0x000000100000780c */ /* 0x000fe20003fa6070 */
[----:B------:R-:W-:Y:S01]  /*13910*/  UMOV UR4, URZ ;  /* 0x0000003f00047c82 */ /* 0x000fe20008000000 */
        /* <DEDUP_REMOVED lines=16> */
[----:B------:R-:W0:Y:S02]  /*13a20*/  SHFL.IDX PT, R9, R2, 0x1f, 0x1f ;  /* 0x03e01f0002097f89 */ /* 0x000e2400000e0000 */
[----:B0-----:R-:W-:-:S05]  /*13a30*/  IMAD R9, R9, UR5, RZ ;  /* 0x0000000509097c24 */ /* 0x001fca000f8e02ff */
[----:B---3--:R-:W-:Y:S01]  /*13a40*/  ISETP.GT.AND P6, PT, R9, UR6, PT ;  /* 0x0000000609007c0c */ /* 0x008fe2000bfc4270 */
[----:B------:R-:W-:-:S12]  /*13a50*/  IMAD.MOV.U32 R4, RZ, RZ, R9 ;  /* 0x000000ffff047224 */ /* 0x000fd800078e0009 */
[----:B------:R-:W-:Y:S05]  /*13a60*/  @P6 BRA `(.L_x_488) ;  /* 0x0000000000a06947 */ /* 0x000fea0003800000 */
[----:B------:R-:W-:Y:S01]  /*13a70*/  IMAD.MOV.U32 R9, RZ, RZ, R4 ;  /* 0x000000ffff097224 */ /* 0x000fe200078e0004 */
[----:B------:R-:W-:Y:S01]  /*13a80*/  UMOV UR4, URZ ;  /* 0x0000003f00047c82 */ /* 0x000fe20008000000 */
[----:B------:R-:W-:-:S05]  /*13a90*/  ULDC UR5, c[0x0][0xc38] ;  /* 0x00030e0000057ab9 */ /* 0x000fca0000000800 */
.L_x_490:
[----:B------:R-:W0:Y:S01]  /*13aa0*/  LDC R2, c[0x0][0xc3c] ;  /* 0x00030f00ff027b82 */ /* 0x000e220000000800 */
[----:B------:R-:W-:Y:S01]  /*13ab0*/  UIADD3 UR4, UR4, 0x1f, URZ ;  /* 0x0000001f04047890 */ /* 0x000fe2000fffe03f */
[----:B------:R-:W-:Y:S02]  /*13ac0*/  ULDC UR7, c[0x0][0xc3c] ;  /* 0x00030f0000077ab9 */ /* 0x000fe40000000800 */
[----:B-1----:R-:W-:-:S03]  /*13ad0*/  IMAD.U32 R27, RZ, RZ, UR7 ;  /* 0x00000007ff1b7e24 */ /* 0x002fc6000f8e00ff */
[----:B0-----:R-:W-:-:S13]  /*13ae0*/  ISETP.LE.AND P6, PT, R2, UR4, PT ;  /* 0x0000000402007c0c */ /* 0x001fda000bfc3270 */
[----:B------:R-:W-:Y:S05]  /*13af0*/  @P6 BRA `(.L_x_489) ;  /* 0x0000000400986947 */ /* 0x000fea0003800000 */
[----:B------:R-:W-:Y:S02]  /*13b00*/  VIADD R11, R0, UR4 ;  /* 0x00000004000b7c36 */ /* 0x000fe40008000000 */
[----:B------:R-:W-:Y:S02]  /*13b10*/  IMAD.MOV.U32 R7, RZ, RZ, RZ ;  /* 0x000000ffff077224 */ /* 0x000fe400078e00ff */
[----:B------:R-:W-:Y:S01]  /*13b20*/  IMAD.MOV.U32 R8, RZ, RZ, RZ ;  /* 0x000000ffff087224 */ /* 0x000fe200078e00ff */
[----:B------:R-:W-:-:S13]  /*13b30*/  ISETP.GE.OR P6, PT, R11, R2, !P0 ;  /* 0x000000020b00720c */ /* 0x000fda00047c6670 */
[----:B------:R-:W0:Y:S08]  /*13b40*/  @!P6 LDC.64 R4, c[0x0][0xc80] ;  /* 0x00032000ff04eb82 */ /* 0x000e300000000a00 */
[----:B------:R-:W1:Y:S01]  /*13b50*/  @!P6 LDC.64 R2, c[0x0][0xc78] ;  /* 0x00031e00ff02eb82 */ /* 0x000e620000000a00 */
[----:B0-----:R-:W-:-:S05]  /*13b60*/  @!P6 IMAD.WIDE R4, R11, 0x4, R4 ;  /* 0x000000040b04e825 */ /* 0x001fca00078e0204 */
[----:B------:R-:W2:Y:S01]  /*13b70*/  @!P6 LDG.E R7, desc[UR40][R4.64] ;  /* 0x000000280407e981 */ /* 0x000ea2000c1e1900 */
[----:B-1----:R-:W-:-:S05]  /*13b80*/  @!P6 IMAD.WIDE R2, R11, 0x4, R2 ;  /* 0x000000040b02e825 */ /* 0x002fca00078e0202 */
        /* <DEDUP_REMOVED lines=15> */
[----:B0-----:R-:W-:-:S04]  /*13c80*/  SEL R2, R2, RZ, P5 ;  /* 0x000000ff02027207 */ /* 0x001fc80002800000 */
[----:B------:R-:W-:-:S05]  /*13c90*/  IADD3 R2, R3, R2, RZ ;  /* 0x0000000203027210 */ /* 0x000fca0007ffe0ff */
[----:B------:R-:W0:Y:S02]  /*13ca0*/  SHFL.IDX PT, R4, R2, 0x1f, 0x1f ;  /* 0x03e01f0002047f89 */ /* 0x000e2400000e0000 */
[----:B0-----:R-:W-:-:S04]  /*13cb0*/  IMAD R4, R4, UR5, RZ ;  /* 0x0000000504047c24 */ /* 0x001fc8000f8e02ff */
[----:B------:R-:W-:-:S05]  /*13cc0*/  IMAD.IADD R9, R4, 0x1, R9 ;  /* 0x0000000104097824 */ /* 0x000fca00078e0209 */
[----:B------:R-:W-:-:S13]  /*13cd0*/  ISETP.GT.AND P6, PT, R9, UR6, PT ;  /* 0x0000000609007c0c */ /* 0x000fda000bfc4270 */
[----:B------:R-:W-:Y:S05]  /*13ce0*/  @!P6 BRA `(.L_x_490) ;  /* 0xfffffffc006ce947 */ /* 0x000fea000383ffff */
.L_x_488:
[----:B------:R-:W-:Y:S02]  /*13cf0*/  IMAD.IADD R11, R9, 0x1, -R4 ;  /* 0x00000001090b7824 */ /* 0x000fe400078e0a04 */
[----:B-1----:R-:W-:Y:S02]  /*13d00*/  IMAD.MOV.U32 R24, RZ, RZ, RZ ;  /* 0x000000ffff187224 */ /* 0x002fe400078e00ff */
[----:B------:R-:W-:-:S05]  /*13d10*/  IMAD R3, R2, UR5, R11 ;  /* 0x0000000502037c24 */ /* 0x000fca000f8e020b */
[----:B------:R-:W-:-:S13]  /*13d20*/  ISETP.GT.AND P0, PT, R3, UR6, PT ;  /* 0x0000000603007c0c */ /* 0x000fda000bf04270 */
[----:B------:R-:W-:-:S04]  /*13d30*/  VOTE.ANY R5, PT, !P0 ;  /* 0x0000000000057806 */ /* 0x000fc800040e0100 */
[----:B------:R-:W0:Y:S01]  /*13d40*/  POPC R27, R5 ;  /* 0x00000005001b7309 */ /* 0x000e220000000000 */
[----:B------:R-:W-:Y:S01]  /*13d50*/  ISETP.NE.AND P0, PT, R5, RZ, PT ;  /* 0x000000ff0500720c */ /* 0x000fe20003f05270 */
[----:B0-----:R-:W0:Y:S04]  /*13d60*/  SHFL.IDX PT, R7, R7, R27, 0x1f ;  /* 0x00001f1b07077589 */ /* 0x001e2800000e0000 */
[----:B------:R-:W1:Y:S01]  /*13d70*/  SHFL.IDX PT, R8, R8, R27, 0x1f ;  /* 0x00001f1b08087589 */ /* 0x000e6200000e0000 */
[----:B0-----:R-:W-:-:S04]  /*13d80*/  IABS R4, R7 ;  /* 0x0000000700047213 */ /* 0x001fc80000000000 */
[----:B------:R-:W0:Y:S01]  /*13d90*/  I2F.RP R9, R4 ;  /* 0x0000000400097306 */ /* 0x000e220000209400 */
[----:B-1----:R-:W-:-:S07]  /*13da0*/  IABS R10, R8 ;  /* 0x00000008000a7213 */ /* 0x002fce0000000000 */
[----:B0-----:R-:W0:Y:S02]  /*13db0*/  MUFU.RCP R9, R9 ;  /* 0x0000000900097308 */ /* 0x001e240000001000 */
[----:B0-----:R-:W-:-:S06]  /*13dc0*/  VIADD R3, R9, 0xffffffe ;  /* 0x0ffffffe09037836 */ /* 0x001fcc0000000000 */
[----:B------:R-:W0:Y:S02]  /*13dd0*/  F2I.FTZ.U32.TRUNC.NTZ R3, R3 ;  /* 0x0000000300037305 */ /* 0x000e24000021f000 */
[----:B0-----:R-:W-:Y:S01]  /*13de0*/  IMAD.MOV R13, RZ, RZ, -R3 ;  /* 0x000000ffff0d7224 */ /* 0x001fe200078e0a03 */
[----:B------:R-:W-:Y:S06]  /*13df0*/  @!P0 BRA `(.L_x_491) ;  /* 0x0000000000088947 */ /* 0x000fec0003800000 */
[----:B------:R-:W-:-:S05]  /*13e00*/  VIADD R5, R27, 0xffffffff ;  /* 0xffffffff1b057836 */ /* 0x000fca0000000000 */
[----:B------:R0:W1:Y:S02]  /*13e10*/  SHFL.IDX PT, R24, R2, R5, 0x1f ;  /* 0x00001f0502187589 */ /* 0x00006400000e0000 */
.L_x_491:
[----:B0-----:R-:W-:Y:S02]  /*13e20*/  IMAD.MOV.U32 R5, RZ, RZ, R10 ;  /* 0x000000ffff057224 */ /* 0x001fe400078e000a */
[----:B-1----:R-:W-:Y:S02]  /*13e30*/  IMAD R24, R24, UR5, R11 ;  /* 0x0000000518187c24 */ /* 0x002fe4000f8e020b */
[----:B------:R-:W0:Y:S01]  /*13e40*/  I2F.RP R12, R5 ;  /* 0x00000005000c7306 */ /* 0x000e220000209400 */
[----:B------:R-:W-:Y:S02]  /*13e50*/  IMAD R9, R13, R4, RZ ;  /* 0x000000040d097224 */ /* 0x000fe400078e02ff */
[----:B------:R-:W-:Y:S01]  /*13e60*/  IMAD.MOV.U32 R2, RZ, RZ, RZ ;  /* 0x000000ffff027224 */ /* 0x000fe200078e00ff */
[----:B------:R-:W-:Y:S01]  /*13e70*/  IADD3 R10, -R24, UR6, RZ ;  /* 0x00000006180a7c10 */ /* 0x000fe2000fffe1ff */
[----:B------:R-:W-:Y:S02]  /*13e80*/  VIADD R27, R27, UR4 ;  /* 0x000000041b1b7c36 */ /* 0x000fe40008000000 */
[----:B------:R-:W-:Y:S01]  /*13e90*/  IMAD.HI.U32 R2, R3, R9, R2 ;  /* 0x0000000903027227 */ /* 0x000fe200078e0002 */
[----:B------:R-:W-:-:S02]  /*13ea0*/  IABS R3, R7 ;  /* 0x0000000700037213 */ /* 0x000fc40000000000 */
[----:B------:R-:W-:-:S03]  /*13eb0*/  IABS R11, R10 ;  /* 0x0000000a000b7213 */ /* 0x000fc60000000000 */
[----:B------:R-:W-:Y:S02]  /*13ec0*/  IMAD.MOV R14, RZ, RZ, -R3 ;  /* 0x000000ffff0e7224 */ /* 0x000fe400078e0a03 */
[----:B------:R-:W-:Y:S01]  /*13ed0*/  IMAD.HI.U32 R9, R2, R11, RZ ;  /* 0x0000000b02097227 */ /* 0x000fe200078e00ff */
[----:B0-----:R-:W0:Y:S01]  /*13ee0*/  MUFU.RCP R12, R12 ;  /* 0x0000000c000c7308 */ /* 0x001e220000001000 */
[----:B------:R-:W-:Y:S02]  /*13ef0*/  LOP3.LUT R2, R10, R7, RZ, 0x3c, !PT ;  /* 0x000000070a027212 */ /* 0x000fe400078e3cff */
[----:B------:R-:W-:Y:S02]  /*13f00*/  IMAD R11, R9, R14, R11 ;  /* 0x0000000e090b7224 */ /* 0x000fe400078e020b */
[----:B------:R-:W-:-:S03]  /*13f10*/  ISETP.GE.AND P2, PT, R2, RZ, PT ;  /* 0x000000ff0200720c */ /* 0x000fc60003f46270 */
[----:B------:R-:W-:Y:S01]  /*13f20*/  ISETP.GT.U32.AND P1, PT, R4, R11, PT ;  /* 0x0000000b0400720c */ /* 0x000fe20003f24070 */
[----:B0-----:R-:W-:-:S12]  /*13f30*/  VIADD R3, R12, 0xffffffe ;  /* 0x0ffffffe0c037836 */ /* 0x001fd80000000000 */
[----:B------:R-:W-:Y:S01]  /*13f40*/  @!P1 IMAD.IADD R11, R11, 0x1, -R4 ;  /* 0x000000010b0b9824 */ /* 0x000fe200078e0a04 */
[----:B------:R-:W0:Y:S01]  /*13f50*/  F2I.FTZ.U32.TRUNC.NTZ R3, R3 ;  /* 0x0000000300037305 */ /* 0x000e22000021f000 */
[----:B------:R-:W-:Y:S01]  /*13f60*/  @!P1 VIADD R9, R9, 0x1 ;  /* 0x0000000109099836 */ /* 0x000fe20000000000 */
[----:B------:R-:W-:Y:S02]  /*13f70*/  ISETP.NE.AND P1, PT, R7, RZ, PT ;  /* 0x000000ff0700720c */ /* 0x000fe40003f25270 */
[----:B------:R-:W-:Y:S02]  /*13f80*/  ISETP.GE.U32.AND P0, PT, R11, R4, PT ;  /* 0x000000040b00720c */ /* 0x000fe40003f06070 */
[----:B------:R-:W-:-:S05]  /*13f90*/  IABS R4, R8 ;  /* 0x0000000800047213 */ /* 0x000fca0000000000 */
[----:B------:R-:W-:Y:S02]  /*13fa0*/  IMAD.MOV R4, RZ, RZ, -R4 ;  /* 0x000000ffff047224 */ /* 0x000fe400078e0a04 */
[----:B0-----:R-:W-:-:S04]  /*13fb0*/  IMAD.MOV R2, RZ, RZ, -R3 ;  /* 0x000000ffff027224 */ /* 0x001fc800078e0a03 */
[----:B------:R-:W-:Y:S02]  /*13fc0*/  @P0 VIADD R9, R9, 0x1 ;  /* 0x0000000109090836 */ /* 0x000fe40000000000 */
[----:B------:R-:W-:Y:S02]  /*13fd0*/  IMAD R11, R2, R5, RZ ;  /* 0x00000005020b7224 */ /* 0x000fe400078e02ff */
[----:B------:R-:W-:Y:S01]  /*13fe0*/  @!P2 IMAD.MOV R9, RZ, RZ, -R9 ;  /* 0x000000ffff09a224 */ /* 0x000fe200078e0a09 */
[----:B------:R-:W-:Y:S01]  /*13ff0*/  @!P1 LOP3.LUT R9, RZ, R7, RZ, 0x33, !PT ;  /* 0x00000007ff099212 */ /* 0x000fe200078e33ff */
[----:B------:R-:W-:-:S04]  /*14000*/  IMAD.MOV.U32 R2, RZ, RZ, RZ ;  /* 0x000000ffff027224 */ /* 0x000fc800078e00ff */
[----:B------:R-:W-:Y:S01]  /*14010*/  IMAD.HI.U32 R2, R3, R11, R2 ;  /* 0x0000000b03027227 */ /* 0x000fe200078e0002 */
[----:B------:R-:W-:-:S03]  /*14020*/  IABS R3, R9 ;  /* 0x0000000900037213 */ /* 0x000fc60000000000 */
[----:B------:R-:W-:Y:S02]  /*14030*/  IMAD R7, R7, R9, RZ ;  /* 0x0000000907077224 */ /* 0x000fe400078e02ff */
[----:B------:R-:W-:-:S04]  /*14040*/  IMAD.HI.U32 R2, R2, R3, RZ ;  /* 0x0000000302027227 */ /* 0x000fc800078e00ff */
[----:B------:R-:W-:Y:S01]  /*14050*/  IMAD R4, R2, R4, R3 ;  /* 0x0000000402047224 */ /* 0x000fe200078e0203 */
[----:B------:R-:W-:Y:S01]  /*14060*/  LOP3.LUT R3, R9, R8, RZ, 0x3c, !PT ;  /* 0x0000000809037212 */ /* 0x000fe200078e3cff */
[----:B------:R-:W-:-:S03]  /*14070*/  IMAD.IADD R25, R10, 0x1, -R7 ;  /* 0x000000010a197824 */ /* 0x000fc600078e0a07 */
[----:B------:R-:W-:Y:S02]  /*14080*/  ISETP.GT.U32.AND P1, PT, R5, R4, PT ;  /* 0x000000040500720c */ /* 0x000fe40003f24070 */
        /* <DEDUP_REMOVED lines=8> */
[--C-:B------:R-:W-:Y:S02]  /*14110*/  IMAD.MOV R3, RZ, RZ, -R2.reuse ;  /* 0x000000ffff037224 */ /* 0x100fe400078e0a02 */
[C---:B------:R-:W-:Y:S02]  /*14120*/  IMAD R2, R8.reuse, 0x1000000, R2 ;  /* 0x0100000008027824 */ /* 0x040fe400078e0202 */
[----:B------:R-:W-:-:S05]  /*14130*/  IMAD R9, R8, R3, R9 ;  /* 0x0000000308097224 */ /* 0x000fca00078e0209 */
[----:B------:R-:W-:Y:S01]  /*14140*/  LEA R26, R9, R2, 0x10 ;  /* 0x00000002091a7211 */ /* 0x000fe200078e80ff */
[----:B------:R-:W-:Y:S06]  /*14150*/  BRA `(.L_x_492) ;  /* 0x00000000000c7947 */ /* 0x000fec0003800000 */
.L_x_489:
[----:B------:R-:W-:Y:S02]  /*14160*/  IMAD.MOV.U32 R25, RZ, RZ, RZ ;  /* 0x000000ffff197224 */ /* 0x000fe400078e00ff */
[----:B------:R-:W-:Y:S02]  /*14170*/  IMAD.U32 R24, RZ, RZ, UR6 ;  /* 0x00000006ff187e24 */ /* 0x000fe4000f8e00ff */
[----:B------:R-:W-:-:S07]  /*14180*/  IMAD.MOV.U32 R26, RZ, RZ, RZ ;  /* 0x000000ffff1a7224 */ /* 0x000fce00078e00ff */
.L_x_492:
[----:B------:R-:W-:-:S13]  /*14190*/  ISETP.NE.AND P0, PT, R0, RZ, PT ;  /* 0x000000ff0000720c */ /* 0x000fda0003f05270 */
[----:B------:R-:W0:Y:S01]  /*141a0*/  @!P0 S2R R3, SR_CgaCtaId ;  /* 0x0000000000038919 */ /* 0x000e220000008800 */
[----:B------:R-:W-:-:S04]  /*141b0*/  @!P0 MOV R0, 0x400 ;  /* 0x0000040000008802 */ /* 0x000fc80000000f00 */
[----:B0-----:R-:W-:-:S05]  /*141c0*/  @!P0 LEA R0, R3, R0, 0x18 ;  /* 0x0000000003008211 */ /* 0x001fca00078ec0ff */
[----:B------:R2:W-:Y:S01]  /*141d0*/  @!P0 STS.128 [R0+0x19cd0], R24 ;  /* 0x019cd01800008388 */ /* 0x0005e20000000c00 */
[----:B------:R-:W-:Y:S06]  /*141e0*/  BAR.ARV 0x5, 0x200 ;  /* 0x0148000000007b1d */ /* 0x000fec0000002000 */
.L_x_487:
[----:B------:R3:W-:Y:S01]  /*141f0*/  STL [R1+0x4c], RZ ;  /* 0x00004cff01007387 */ /* 0x0007e20000100800 */
[----:B------:R-:W-:Y:S01]  /*14200*/  ULDC UR4, c[0x0][0xc3c] ;  /* 0x00030f0000047ab9 */ /* 0x000fe20000000800 */
[----:B------:R-:W-:Y:S01]  /*14210*/  IMAD.MOV.U32 R23, RZ, RZ, 0x1 ;  /* 0x00000001ff177424 */ /* 0x000fe200078e00ff */
[----:B-1----:R-:W-:Y:S01]  /*14220*/  ISETP.GE.AND P0, PT, R27, UR4, PT ;  /* 0x000000041b007c0c */ /* 0x002fe2000bf06270 */
[----:B------:R-:W-:-:S12]  /*14230*/  IMAD.MOV.U32 R19, RZ, RZ, RZ ;  /* 0x000000ffff137224 */ /* 0x000fd800078e00ff */
[----:B---3--:R-:W-:Y:S05]  /*14240*/  @P0 BRA `(.L_x_493) ;  /* 0x0000006400540947 */ /* 0x008fea0003800000 */
[----:B------:R-:W3:Y:S01]  /*14250*/  LDL R10, [R1+0x2c] ;  /* 0x00002c00010a7983 */ /* 0x000ee20000100800 */
[----:B------:R-:W2:Y:S01]  /*14260*/  S2R R12, SR_TID.X ;  /* 0x00000000000c7919 */ /* 0x000ea20000002100 */
[----:B------:R-:W-:Y:S01]  /*14270*/  IMAD.SHL.U32 R7, R6, 0x800, RZ ;  /* 0x0000080006077824 */ /* 0x000fe200078e00ff */
[----:B------:R-:W1:Y:S01]  /*14280*/  S2UR UR4, SR_CgaCtaId ;  /* 0x00000000000479c3 */ /* 0x000e620000008800 */
[C---:B--2---:R-:W-:Y:S01]  /*14290*/  IMAD.SHL.U32 R0, R12.reuse, 0x20, RZ ;  /* 0x000000200c007824 */ /* 0x044fe200078e00ff */
[----:B------:R-:W-:Y:S01]  /*142a0*/  SHF.R.U32.HI R3, RZ, 0x1, R12 ;  /* 0x00000001ff037819 */ /* 0x000fe2000001160c */
[C---:B------:R-:W-:Y:S01]  /*142b0*/  IMAD.SHL.U32 R4, R12.reuse, 0x80, RZ ;  /* 0x000000800c047824 */ /* 0x040fe200078e00ff */
[----:B------:R-:W-:Y:S02]  /*142c0*/  LOP3.LUT R11, R12, 0x7f, RZ, 0xc0, !PT ;  /* 0x0000007f0c0b7812 */ /* 0x000fe400078ec0ff */
[----:B0-----:R-:W-:Y:S01]  /*142d0*/  LOP3.LUT R2, R0, 0x80, RZ, 0xc0, !PT ;  /* 0x0000008000027812 */ /* 0x001fe200078ec0ff */
[----:B------:R-:W-:-:S03]  /*142e0*/  IMAD.SHL.U32 R29, R12, 0x10, RZ ;  /* 0x000000100c1d7824 */ /* 0x000fc600078e00ff */
[----:B------:R-:W-:Y:S02]  /*142f0*/  LOP3.LUT R2, R2, 0x10, R3, 0xf8, !PT ;  /* 0x0000001002027812 */ /* 0x000fe400078ef803 */
[----:B------:R-:W-:Y:S01]  /*14300*/  LOP3.LUT R3, R3, 0x20, RZ, 0xc0, !PT ;  /* 0x0000002003037812 */ /* 0x000fe200078ec0ff */
[----:B------:R-:W-:Y:S01]  /*14310*/  IMAD.SHL.U32 R5, R11, 0x10, RZ ;  /* 0x000000100b057824 */ /* 0x000fe200078e00ff */
[----:B------:R-:W-:Y:S02]  /*14320*/  LOP3.LUT R6, R4, 0x400, RZ, 0xc0, !PT ;  /* 0x0000040004067812 */ /* 0x000fe400078ec0ff */
[----:B------:R-:W-:Y:S02]  /*14330*/  LOP3.LUT R8, R29, 0x60, RZ, 0xc0, !PT ;  /* 0x000000601d087812 */ /* 0x000fe400078ec0ff */
[----:B------:R-:W-:Y:S02]  /*14340*/  LOP3.LUT R0, R0, 0x360, RZ, 0xc0, !PT ;  /* 0x0000036000007812 */ /* 0x000fe400078ec0ff */
[----:B------:R-:W-:-:S02]  /*14350*/  LOP3.LUT R3, R3, 0x10, R12, 0xf8, !PT ;  /* 0x0000001003037812 */ /* 0x000fc400078ef80c */
[----:B------:R-:W-:Y:S02]  /*14360*/  LOP3.LUT R6, R6, 0x800, R7, 0xf8, !PT ;  /* 0x0000080006067812 */ /* 0x000fe400078ef807 */
[--C-:B------:R-:W-:Y:S01]  /*14370*/  LOP3.LUT R7, R8, 0x700, R5.reuse, 0xf8, !PT ;  /* 0x0000070008077812 */ /* 0x100fe200078ef805 */
[----:B------:R-:W-:Y:S01]  /*14380*/  IMAD.SHL.U32 R8, R12, 0x2, RZ ;  /* 0x000000020c087824 */ /* 0x000fe200078e00ff */
[----:B------:R-:W-:Y:S01]  /*14390*/  LOP3.LUT R0, R0, 0x400, R5, 0xf8, !PT ;  /* 0x0000040000007812 */ /* 0x000fe200078ef805 */
[----:B------:R-:W-:Y:S01]  /*143a0*/  IMAD.SHL.U32 R5, R12, 0x4, RZ ;  /* 0x000000040c057824 */ /* 0x000fe200078e00ff */
[----:B------:R-:W-:Y:S02]  /*143b0*/  LOP3.LUT R4, R3, 0x380, R4, 0xf8, !PT ;  /* 0x0000038003047812 */ /* 0x000fe400078ef804 */
[----:B------:R-:W-:-:S04]  /*143c0*/  LOP3.LUT R3, R29, 0x90, RZ, 0xc0, !PT ;  /* 0x000000901d037812 */ /* 0x000fc800078ec0ff */
[----:B------:R-:W-:Y:S02]  /*143d0*/  LOP3.LUT R8, R3, 0x10, R8, 0x78, !PT ;  /* 0x0000001003087812 */ /* 0x000fe400078e7808 */
[----:B------:R-:W-:Y:S02]  /*143e0*/  LOP3.LUT R3, R2, 0x10, R5, 0x78, !PT ;  /* 0x0000001002037812 */ /* 0x000fe400078e7805 */
[----:B------:R-:W-:Y:S02]  /*143f0*/  LOP3.LUT R5, R4, 0x70, R29, 0x78, !PT ;  /* 0x0000007004057812 */ /* 0x000fe400078e781d */
[----:B------:R-:W-:Y:S02]  /*14400*/  LOP3.LUT R2, R0, R3, RZ, 0xfc, !PT ;  /* 0x0000000300027212 */ /* 0x000fe400078efcff */
[----:B------:R-:W-:Y:S02]  /*14410*/  LOP3.LUT R9, R7, R8, RZ, 0xfc, !PT ;  /* 0x0000000807097212 */ /* 0x000fe400078efcff */
[----:B------:R-:W-:Y:S01]  /*14420*/  LOP3.LUT R0, R6, R5, RZ, 0xfc, !PT ;  /* 0x0000000506007212 */ /* 0x000fe200078efcff */
[----:B------:R0:W-:Y:S04]  /*14430*/  STL [R1+0x1c], R2 ;  /* 0x00001c0201007387 */ /* 0x0001e80000100800 */
[----:B------:R-:W-:Y:S01]  /*14440*/  STL [R1+0x10], R9 ;  /* 0x0000100901007387 */ /* 0x000fe20000100800 */
[----:B------:R-:W-:-:S03]  /*14450*/  LOP3.LUT P0, RZ, R12, 0x4, RZ, 0xc0, !PT ;  /* 0x000000040cff7812 */ /* 0x000fc6000780c0ff */
[----:B------:R2:W-:Y:S01]  /*14460*/  STL [R1+0x14], R0 ;  /* 0x0000140001007387 */ /* 0x0005e20000100800 */
[----:B0-----:R-:W-:Y:S02]  /*14470*/  IMAD.MOV.U32 R2, RZ, RZ, 0x40 ;  /* 0x00000040ff027424 */ /* 0x001fe400078e00ff */
[----:B-1----:R-:W-:Y:S02]  /*14480*/  IMAD.U32 R4, RZ, RZ, UR4 ;  /* 0x00000004ff047e24 */ /* 0x002fe4000f8e00ff */
[----:B--2---:R-:W-:Y:S01]  /*14490*/  IMAD.SHL.U32 R0, R12, 0x40, RZ ;  /* 0x000000400c007824 */ /* 0x004fe200078e00ff */
[----:B------:R-:W-:-:S04]  /*144a0*/  MOV R17, 0x400 ;  /* 0x0000040000117802 */ /* 0x000fc80000000f00 */
[----:B------:R-:W-:Y:S02]  /*144b0*/  LOP3.LUT R3, R0, 0x40, RZ, 0xc0, !PT ;  /* 0x0000004000037812 */ /* 0x000fe400078ec0ff */
[----:B------:R-:W-:Y:S01]  /*144c0*/  SEL R0, R2, 0xffffffc0, !P0 ;  /* 0xffffffc002007807 */ /* 0x000fe20004000000 */
[----:B------:R-:W-:Y:S01]  /*144d0*/  STL [R1+0xc], R4 ;  /* 0x00000c0401007387 */ /* 0x000fe20000100800 */
[----:B------:R-:W-:-:S03]  /*144e0*/  LEA R17, R4, R17, 0x18 ;  /* 0x0000001104117211 */ /* 0x000fc600078ec0ff */
[----:B------:R0:W-:Y:S02]  /*144f0*/  STL [R1+0x18], R0 ;  /* 0x0000180001007387 */ /* 0x0001e40000100800 */
[----:B0-----:R-:W-:-:S04]  /*14500*/  SHF.R.U32.HI R0, RZ, 0x1, R11 ;  /* 0x00000001ff007819 */ /* 0x001fc8000001160b */
[----:B------:R-:W-:Y:S01]  /*14510*/  LOP3.LUT R0, R0, R3, RZ, 0xfc, !PT ;  /* 0x0000000300007212 */ /* 0x000fe200078efcff */
[----:B------:R-:W-:Y:S01]  /*14520*/  IMAD.IADD R0, R17, 0x1, R9 ;  /* 0x0000000111007824 */ /* 0x000fe200078e0209 */
[----:B------:R-:W-:Y:S01]  /*14530*/  LOP3.LUT R29, R29, 0x10, RZ, 0xc0, !PT ;  /* 0x000000101d1d7812 */ /* 0x000fe200078ec0ff */
[----:B------:R-:W-:Y:S01]  /*14540*/  BSSY B7, `(.L_x_493) ;  /* 0x0000625000077945 */ /* 0x000fe20003800000 */
[----:B------:R-:W-:Y:S02]  /*14550*/  IMAD.MOV.U32 R28, RZ, RZ, 0x1 ;  /* 0x00000001ff1c7424 */ /* 0x000fe400078e00ff */
[----:B------:R-:W-:Y:S01]  /*14560*/  IMAD.MOV.U32 R22, RZ, RZ, RZ ;  /* 0x000000ffff167224 */ /* 0x000fe200078e00ff */
[----:B------:R-:W-:Y:S01]  /*14570*/  LOP3.LUT R3, R29, 0x20, RZ, 0xfc, !PT ;  /* 0x000000201d037812 */ /* 0x000fe200078efcff */
[----:B------:R-:W-:Y:S02]  /*14580*/  IMAD.MOV.U32 R19, RZ, RZ, RZ ;  /* 0x000000ffff137224 */ /* 0x000fe400078e00ff */
[----:B------:R-:W-:Y:S01]  /*14590*/  IMAD.MOV.U32 R23, RZ, RZ, 0x1 ;  /* 0x00000001ff177424 */ /* 0x000fe200078e00ff */
[----:B------:R-:W-:Y:S01]  /*145a0*/  ULDC.64 UR38, c[0x0][0x198] ;  /* 0x0000660000267ab9 */ /* 0x000fe20000000a00 */
[----:B------:R-:W-:Y:S01]  /*145b0*/  ULDC UR36, c[0x0][0xc] ;  /* 0x0000030000247ab9 */ /* 0x000fe20000000800 */
[----:B---3--:R-:W-:-:S02]  /*145c0*/  LOP3.LUT R4, R10, 0x2, RZ, 0xfc, !PT ;  /* 0x000000020a047812 */ /* 0x008fc400078efcff */
[----:B------:R-:W-:-:S03]  /*145d0*/  LOP3.LUT R2, R10, 0x1, RZ, 0xfc, !PT ;  /* 0x000000010a027812 */ /* 0x000fc600078efcff */
[----:B------:R-:W-:Y:S04]  /*145e0*/  STL [R1+0x54], R4 ;  /* 0x0000540401007387 */ /* 0x000fe80000100800 */
[----:B------:R0:W-:Y:S04]  /*145f0*/  STL [R1+0x3c], R2 ;  /* 0x00003c0201007387 */ /* 0x0001e80000100800 */
[----:B------:R1:W-:Y:S04]  /*14600*/  STL [R1+0x4c], RZ ;  /* 0x00004cff01007387 */ /* 0x0003e80000100800 */
[----:B------:R1:W-:Y:S01]  /*14610*/  STL [R1+0x30], R0 ;  /* 0x0000300001007387 */ /* 0x0003e20000100800 */
[----:B0-----:R-:W-:-:S07]  /*14620*/  LOP3.LUT R2, R29, 0x40, RZ, 0xfc, !PT ;  /* 0x000000401d027812 */ /* 0x001fce00078efcff */
.L_x_613:
[----:B0-2-4-:R-:W0:Y:S02]  /*14630*/  LDC.64 R2, c[0x0][0xc88] ;  /* 0x00032200ff027b82 */ /* 0x015e240000000a00 */
[----:B0-----:R-:W-:-:S05]  /*14640*/  IMAD.WIDE R2, R27, 0x4, R2 ;  /* 0x000000041b027825 */ /* 0x001fca00078e0202 */
[----:B------:R-:W1:Y:S01]  /*14650*/  LDG.E R18, desc[UR40][R2.64] ;  /* 0x0000002802127981 */ /* 0x000e62000c1e1900 */
[----:B------:R-:W-:Y:S05]  /*14660*/  YIELD ;  /* 0x0000000000007946 */ /* 0x000fea0003800000 */
[----:B------:R-:W-:Y:S01]  /*14670*/  ULDC.64 UR4, c[0x0][0xa28] ;  /* 0x00028a0000047ab9 */ /* 0x000fe20000000a00 */
[----:B------:R-:W-:Y:S01]  /*14680*/  IMAD.MOV.U32 R9, RZ, RZ, RZ ;  /* 0x000000ffff097224 */ /* 0x000fe200078e00ff */
[----:B------:R-:W-:Y:S01]  /*14690*/  ISETP.NE.U32.AND P0, PT, RZ, UR4, PT ;  /* 0x00000004ff007c0c */ /* 0x000fe2000bf05070 */
[----:B------:R-:W-:Y:S01]  /*146a0*/  IMAD.MOV.U32 R6, RZ, RZ, RZ ;  /* 0x000000ffff067224 */ /* 0x000fe200078e00ff */
[----:B------:R-:W-:Y:S01]  /*146b0*/  ULDC.64 UR8, c[0x0][0xa18] ;  /* 0x0002860000087ab9 */ /* 0x000fe20000000a00 */
[----:B------:R-:W-:Y:S01]  /*146c0*/  ULDC.64 UR6, c[0x0][0xa10] ;  /* 0x0002840000067ab9 */ /* 0x000fe20000000a00 */
[----:B------:R-:W-:-:S02]  /*146d0*/  ISETP.NE.AND.EX P0, PT, RZ, UR5, PT, P0 ;  /* 0x00000005ff007c0c */ /* 0x000fc4000bf05300 */
[----:B-1-3--:R-:W-:-:S11]  /*146e0*/  SHF.R.S32.HI R0, RZ, 0x1f, R18 ;  /* 0x0000001fff007819 */ /* 0x00afd60000011412 */
[C---:B------:R-:W-:Y:S01]  /*146f0*/  @P0 LEA R2, P1, R18.reuse, UR4, 0x2 ;  /* 0x0000000412020c11 */ /* 0x040fe2000f8210ff */
[C---:B------:R-:W-:Y:S01]  /*14700*/  IMAD.SHL.U32 R11, R18.reuse, 0x4, RZ ;  /* 0x00000004120b7824 */ /* 0x040fe200078e00ff */
[C-C-:B------:R-:W-:Y:S01]  /*14710*/  SHF.L.U64.HI R10, R18.reuse, 0x2, R0.reuse ;  /* 0x00000002120a7819 */ /* 0x140fe20000010200 */
[----:B------:R0:W-:Y:S01]  /*14720*/  STL [R1+0x40], R0 ;  /* 0x0000400001007387 */ /* 0x0001e20000100800 */
[----:B------:R-:W-:Y:S01]  /*14730*/  @P0 LEA.HI.X R3, R18, UR5, R0, 0x2, P1 ;  /* 0x0000000512030c11 */ /* 0x000fe200088f1400 */
[----:B------:R-:W-:-:S04]  /*14740*/  ULDC.64 UR4, c[0x0][0xa00] ;  /* 0x0002800000047ab9 */ /* 0x000fc80000000a00 */
[----:B------:R1:W2:Y:S01]  /*14750*/  @P0 LDG.E R9, desc[UR40][R2.64] ;  /* 0x0000002802090981 */ /* 0x0002a2000c1e1900 */
[----:B------:R-:W-:Y:S02]  /*14760*/  ISETP.NE.U32.AND P0, PT, RZ, UR4, PT ;  /* 0x00000004ff007c0c */ /* 0x000fe4000bf05070 */
[----:B------:R-:W-:Y:S01]  /*14770*/  ISETP.NE.U32.AND P1, PT, RZ, UR8, PT ;  /* 0x00000008ff007c0c */ /* 0x000fe2000bf25070 */
[----:B------:R-:W-:Y:S01]  /*14780*/  STL [R1+0x8], R11 ;  /* 0x0000080b01007387 */ /* 0x000fe20000100800 */
[----:B------:R-:W-:Y:S01]  /*14790*/  ISETP.NE.AND.EX P0, PT, RZ, UR5, PT, P0 ;  /* 0x00000005ff007c0c */ /* 0x000fe2000bf05300 */
[----:B0-----:R-:W-:Y:S01]  /*147a0*/  IMAD.MOV.U32 R0, RZ, RZ, RZ ;  /* 0x000000ffff007224 */ /* 0x001fe200078e00ff */
[----:B------:R-:W-:Y:S01]  /*147b0*/  ISETP.NE.AND.EX P1, PT, RZ, UR9, PT, P1 ;  /* 0x00000009ff007c0c */ /* 0x000fe2000bf25310 */
[----:B------:R-:W-:Y:S01]  /*147c0*/  STL [R1+0x20], R10 ;  /* 0x0000200a01007387 */ /* 0x000fe20000100800 */
[----:B------:R-:W-:Y:S02]  /*147d0*/  ISETP.NE.U32.AND P2, PT, RZ, UR6, PT ;  /* 0x00000006ff007c0c */ /* 0x000fe4000bf45070 */
[----:B-1----:R-:W-:-:S02]  /*147e0*/  IADD3 R2, P3, R11, UR4, RZ ;  /* 0x000000040b027c10 */ /* 0x002fc4000ff7e0ff */
[----:B------:R-:W-:Y:S02]  /*147f0*/  ISETP.NE.AND.EX P2, PT, RZ, UR7, PT, P2 ;  /* 0x00000007ff007c0c */ /* 0x000fe4000bf45320 */
[----:B------:R-:W-:Y:S02]  /*14800*/  IADD3.X R3, R10, UR5, RZ, P3, !PT ;  /* 0x000000050a037c10 */ /* 0x000fe40009ffe4ff */
[----:B------:R-:W-:-:S03]  /*14810*/  IADD3 R4, P4, R11, UR6, RZ ;  /* 0x000000060b047c10 */ /* 0x000fc6000ff9e0ff */
[----:B------:R-:W3:Y:S01]  /*14820*/  @P0 LDG.E R6, desc[UR40][R2.64] ;  /* 0x0000002802060981 */ /* 0x000ee2000c1e1900 */
[----:B------:R-:W-:Y:S01]  /*14830*/  ULDC UR4, c[0x0][0x288] ;  /* 0x0000a20000047ab9 */ /* 0x000fe20000000800 */
[----:B------:R-:W-:Y:S01]  /*14840*/  IADD3.X R5, R10, UR7, RZ, P4, !PT ;  /* 0x000000070a057c10 */ /* 0x000fe2000a7fe4ff */
[----:B------:R-:W-:Y:S01]  /*14850*/  IMAD.U32 R8, RZ, RZ, UR4 ;  /* 0x00000004ff087e24 */ /* 0x000fe2000f8e00ff */
[----:B------:R-:W-:-:S03]  /*14860*/  ULDC.64 UR4, c[0x0][0x418] ;  /* 0x0001060000047ab9 */ /* 0x000fc60000000a00 */
[----:B------:R-:W5:Y:S04]  /*14870*/  @P2 LDG.E R0, desc[UR40][R4.64] ;  /* 0x0000002804002981 */ /* 0x000f68000c1e1900 */
[----:B---3--:R0:W-:Y:S02]  /*14880*/  STL [R1+0x34], R6 ;  /* 0x0000340601007387 */ /* 0x0081e40000100800 */
[----:B0-----:R-:W-:-:S04]  /*14890*/  @P1 IADD3 R6, P3, R11, UR8, RZ ;  /* 0x000000080b061c10 */ /* 0x001fc8000ff7e0ff */
[----:B------:R-:W-:-:S05]  /*148a0*/  @P1 IADD3.X R7, R10, UR9, RZ, P3, !PT ;  /* 0x000000090a071c10 */ /* 0x000fca0009ffe4ff */
[----:B------:R0:W3:Y:S01]  /*148b0*/  @P1 LDG.E R8, desc[UR40][R6.64] ;  /* 0x0000002806081981 */ /* 0x0000e2000c1e1900 */
[----:B------:R-:W-:-:S03]  /*148c0*/  UISETP.NE.U32.AND UP0, UPT, UR4, URZ, UPT ;  /* 0x0000003f0400728c */ /* 0x000fc6000bf05070 */
[----:B------:R-:W-:Y:S01]  /*148d0*/  ULDC UR4, c[0x0][0x424] ;  /* 0x0001090000047ab9 */ /* 0x000fe20000000800 */
[----:B------:R-:W-:-:S03]  /*148e0*/  UISETP.NE.AND.EX UP0, UPT, UR5, URZ, UPT, UP0 ;  /* 0x0000003f0500728c */ /* 0x000fc6000bf05300 */
[----:B------:R-:W-:Y:S01]  /*148f0*/  ULDC UR5, c[0x0][0x2f0] ;  /* 0x0000bc0000057ab9 */ /* 0x000fe20000000800 */
[----:B------:R-:W-:-:S04]  /*14900*/  USEL UR4, UR4, 0x1, UP0 ;  /* 0x0000000104047887 */ /* 0x000fc80008000000 */
[----:B------:R-:W-:-:S03]  /*14910*/  UIMAD UR4, UR4, UR5, URZ ;  /* 0x00000005040472a4 */ /* 0x000fc6000f8e023f */
[----:B------:R-:W-:-:S03]  /*14920*/  ULDC UR5, c[0x0][0x348] ;  /* 0x0000d20000057ab9 */ /* 0x000fc60000000800 */
[----:B0-----:R-:W-:Y:S01]  /*14930*/  IMAD.U32 R7, RZ, RZ, UR4 ;  /* 0x00000004ff077e24 */ /* 0x001fe2000f8e00ff */
[----:B---3--:R0:W-:Y:S04]  /*14940*/  STL [R1+0x44], R8 ;  /* 0x0000440801007387 */ /* 0x0081e80000100800 */
[----:B--2---:R1:W-:Y:S01]  /*14950*/  STL [R1+0x4], R9 ;  /* 0x0000040901007387 */ /* 0x0043e20000100800 */
[----:B0-----:R-:W-:Y:S01]  /*14960*/  MOV R8, UR5 ;  /* 0x0000000500087c02 */ /* 0x001fe20008000f00 */
[----:B------:R-:W-:Y:S06]  /*14970*/  @P1 BRA `(.L_x_494) ;  /* 0x0000000000141947 */ /* 0x000fec0003800000 */
[----:B------:R-:W-:Y:S05]  /*14980*/  @!P0 BRA `(.L_x_494) ;  /* 0x0000000000108947 */ /* 0x000fea0003800000 */
[----:B------:R-:W2:Y:S04]  /*14990*/  LDG.E R6, desc[UR40][R2.64] ;  /* 0x0000002802067981 */ /* 0x000ea8000c1e1900 */
[----:B------:R-:W2:Y:S02]  /*149a0*/  LDG.E R2, desc[UR40][R2.64+0x4] ;  /* 0x0000042802027981 */ /* 0x000ea4000c1e1900 */
[----:B--2---:R-:W-:-:S05]  /*149b0*/  IMAD.IADD R2, R2, 0x1, -R6 ;  /* 0x0000000102027824 */ /* 0x004fca00078e0a06 */
[----:B------:R0:W-:Y:S02]  /*149c0*/  STL [R1+0x44], R2 ;  /* 0x0000440201007387 */ /* 0x0001e40000100800 */
.L_x_494:
[----:B------:R-:W-:Y:S01]  /*149d0*/  ULDC.64 UR4, c[0x0][0xa20] ;  /* 0x0002880000047ab9 */ /* 0x000fe20000000a00 */
[C---:B------:R-:W-:Y:S02]  /*149e0*/  LOP3.LUT R6, R26.reuse, 0xff000000, RZ, 0xc0, !PT ;  /* 0xff0000001a067812 */ /* 0x040fe400078ec0ff */
[----:B------:R-:W-:Y:S02]  /*149f0*/  ISETP.NE.U32.AND P0, PT, RZ, UR4, PT ;  /* 0x00000004ff007c0c */ /* 0x000fe4000bf05070 */
[----:B------:R-:W-:Y:S02]  /*14a00*/  SHF.R.U32.HI R6, RZ, 0x8, R6 ;  /* 0x00000008ff067819 */ /* 0x000fe40000011606 */
[----:B------:R-:W-:Y:S02]  /*14a10*/  ISETP.NE.AND.EX P0, PT, RZ, UR5, PT, P0 ;  /* 0x00000005ff007c0c */ /* 0x000fe4000bf05300 */
[C---:B0-----:R-:W-:Y:S02]  /*14a20*/  LOP3.LUT R2, R26.reuse, 0xff0000, RZ, 0xc0, !PT ;  /* 0x00ff00001a027812 */ /* 0x041fe400078ec0ff */
[----:B------:R-:W-:Y:S01]  /*14a30*/  LOP3.LUT R16, R26, 0xffff, RZ, 0xc0, !PT ;  /* 0x0000ffff1a107812 */ /* 0x000fe200078ec0ff */
[----:B------:R-:W-:Y:S01]  /*14a40*/  IMAD.MOV.U32 R26, RZ, RZ, R18 ;  /* 0x000000ffff1a7224 */ /* 0x000fe200078e0012 */
[----:B------:R-:W-:-:S07]  /*14a50*/  LEA.HI R6, R2, R6, RZ, 0x10 ;  /* 0x0000000602067211 */ /* 0x000fce00078f80ff */
[----:B------:R-:W-:Y:S05]  /*14a60*/  @!P0 BRA `(.L_x_495) ;  /* 0x0000000000108947 */ /* 0x000fea0003800000 */
[----:B------:R-:W-:-:S04]  /*14a70*/  IADD3 R2, P0, R11, UR4, RZ ;  /* 0x000000040b027c10 */ /* 0x000fc8000ff1e0ff */
[----:B------:R-:W-:-:S05]  /*14a80*/  IADD3.X R3, R10, UR5, RZ, P0, !PT ;  /* 0x000000050a037c10 */ /* 0x000fca00087fe4ff */
[----:B------:R0:W5:Y:S01]  /*14a90*/  LDG.E R7, desc[UR40][R2.64] ;  /* 0x0000002802077981 */ /* 0x000162000c1e1900 */
[----:B------:R-:W-:Y:S05]  /*14aa0*/  BRA `(.L_x_496) ;  /* 0x0000000000247947 */ /* 0x000fea0003800000 */
.L_x_495:
        /* <DEDUP_REMOVED lines=9> */
.L_x_496:
[----:B0-----:R-:W2:Y:S04]  /*14b40*/  @P2 LDG.E R2, desc[UR40][R4.64] ;  /* 0x0000002804022981 */ /* 0x001ea8000c1e1900 */
[----:B------:R-:W2:Y:S01]  /*14b50*/  @P2 LDG.E R4, desc[UR40][R4.64+0x4] ;  /* 0x0000042804042981 */ /* 0x000ea2000c1e1900 */
[----:B-----5:R-:W-:Y:S01]  /*14b60*/  IMAD.IADD R7, R7, 0x1, -R9 ;  /* 0x0000000107077824 */ /* 0x020fe200078e0a09 */
[----:B------:R-:W-:Y:S01]  /*14b70*/  BSSY B0, `(.L_x_497) ;  /* 0x000002a000007945 */ /* 0x000fe20003800000 */
[----:B------:R-:W-:Y:S01]  /*14b80*/  LOP3.LUT R21, R6, 0xff, RZ, 0xc0, !PT ;  /* 0x000000ff06157812 */ /* 0x000fe200078ec0ff */
[----:B--2---:R-:W-:Y:S01]  /*14b90*/  @P2 IMAD.IADD R8, R4, 0x1, -R2 ;  /* 0x0000000104082824 */ /* 0x004fe200078e0a02 */
[----:B------:R-:W-:-:S03]  /*14ba0*/  SHF.R.U32.HI R4, RZ, 0x10, R6 ;  /* 0x00000010ff047819 */ /* 0x000fc60000011606 */
[----:B------:R-:W-:-:S04]  /*14bb0*/  IMAD.IADD R3, R7, 0x1, R8 ;  /* 0x0000000107037824 */ /* 0x000fc800078e0208 */
[C---:B------:R-:W-:Y:S01]  /*14bc0*/  VIADD R2, R3.reuse, 0x7f ;  /* 0x0000007f03027836 */ /* 0x040fe20000000000 */
[----:B------:R0:W-:Y:S01]  /*14bd0*/  STL [R1+0x24], R3 ;  /* 0x0000240301007387 */ /* 0x0001e20000100800 */
[----:B------:R-:W-:-:S03]  /*14be0*/  ISETP.GE.AND P1, PT, R3, 0x1, PT ;  /* 0x000000010300780c */ /* 0x000fc60003f26270 */
[----:B------:R-:W-:-:S04]  /*14bf0*/  SHF.R.S32.HI R20, RZ, 0x1f, R2 ;  /* 0x0000001fff147819 */ /* 0x000fc80000011402 */
[----:B------:R-:W-:Y:S01]  /*14c00*/  LEA.HI R20, R20, R2, RZ, 0x7 ;  /* 0x0000000214147211 */ /* 0x000fe200078f38ff */
[----:B------:R-:W-:-:S03]  /*14c10*/  IMAD.MOV.U32 R2, RZ, RZ, RZ ;  /* 0x000000ffff027224 */ /* 0x000fc600078e00ff */
[----:B------:R-:W-:Y:S02]  /*14c20*/  SHF.R.S32.HI R20, RZ, 0x7, R20 ;  /* 0x00000007ff147819 */ /* 0x000fe40000011414 */
[----:B0-----:R-:W-:Y:S05]  /*14c30*/  @!P1 BRA `(.L_x_498) ;  /* 0x0000000000749947 */ /* 0x001fea0003800000 */
[----:B------:R-:W-:Y:S01]  /*14c40*/  ISETP.NE.AND P0, PT, R4, RZ, PT ;  /* 0x000000ff0400720c */ /* 0x000fe20003f05270 */
[----:B------:R-:W-:-:S03]  /*14c50*/  ULDC UR4, c[0x0][0x9f0] ;  /* 0x00027c0000047ab9 */ /* 0x000fc60000000800 */
[----:B------:R-:W-:-:S04]  /*14c60*/  SEL R5, R4, UR4, P0 ;  /* 0x0000000404057c07 */ /* 0x000fc80008000000 */
[----:B------:R-:W-:Y:S02]  /*14c70*/  IABS R6, R5 ;  /* 0x0000000500067213 */ /* 0x000fe40000000000 */
[----:B-1----:R-:W-:Y:S02]  /*14c80*/  IADD3 R9, R5, -0x1, R20 ;  /* 0xffffffff05097810 */ /* 0x002fe40007ffe014 */
        /* <DEDUP_REMOVED lines=12> */
[----:B------:R-:W-:-:S04]  /*14d50*/  IMAD.MOV R2, RZ, RZ, -R2 ;  /* 0x000000ffff027224 */ /* 0x000fc800078e0a02 */
        /* <DEDUP_REMOVED lines=10> */
[----:B------:R-:W-:-:S07]  /*14e00*/  @!P3 LOP3.LUT R2, RZ, R5, RZ, 0x33, !PT ;  /* 0x00000005ff02b212 */ /* 0x000fce00078e33ff */
.L_x_498:
[----:B------:R-:W-:Y:S05]  /*14e10*/  BSYNC B0 ;  /* 0x0000000000007941 */ /* 0x000fea0003800000 */
.L_x_497:
[-C--:B------:R-:W-:Y:S01]  /*14e20*/  IMAD R3, R21, R2.reuse, RZ ;  /* 0x0000000215037224 */ /* 0x080fe200078e02ff */
[----:B------:R-:W-:Y:S04]  /*14e30*/  BSSY B0, `(.L_x_499) ;  /* 0x0000152000007945 */ /* 0x000fe80003800000 */
[C---:B------:R-:W-:Y:S01]  /*14e40*/  VIADDMNMX R2, R3.reuse, R2, R20, PT ;  /* 0x0000000203027246 */ /* 0x040fe20003800114 */
[----:B------:R-:W-:-:S04]  /*14e50*/  IMAD R3, R3, 0x80, -R7 ;  /* 0x0000008003037824 */ /* 0x000fc800078e0a07 */
[----:B------:R-:W-:Y:S01]  /*14e60*/  IMAD R2, R2, 0x80, -R7 ;  /* 0x0000008002027824 */ /* 0x000fe200078e0a07 */
[----:B------:R-:W-:-:S04]  /*14e70*/  VIMNMX R3, RZ, R3, !PT ;  /* 0x00000003ff037248 */ /* 0x000fc80007fe0100 */
[----:B------:R-:W-:-:S04]  /*14e80*/  VIMNMX R2, R2, R8, PT ;  /* 0x0000000802027248 */ /* 0x000fc80003fe0100 */
[----:B------:R-:W-:Y:S02]  /*14e90*/  ISETP.GT.AND P0, PT, R2, R3, PT ;  /* 0x000000030200720c */ /* 0x000fe40003f04270 */
[----:B------:R-:W-:-:S05]  /*14ea0*/  SHF.R.U32.HI R3, RZ, 0x7, R3 ;  /* 0x00000007ff037819 */ /* 0x000fca0000011603 */
[----:B------:R-:W-:-:S06]  /*14eb0*/  IMAD.MOV.U32 R10, RZ, RZ, R3 ;  /* 0x000000ffff0a7224 */ /* 0x000fcc00078e0003 */
[----:B------:R-:W-:-:S05]  /*14ec0*/  @P0 VIADD R2, R2, 0x7f ;  /* 0x0000007f02020836 */ /* 0x000fca0000000000 */
[----:B------:R-:W-:-:S04]  /*14ed0*/  @P0 SHF.R.S32.HI R5, RZ, 0x1f, R2 ;  /* 0x0000001fff050819 */ /* 0x000fc80000011402 */
[----:B------:R-:W-:-:S04]  /*14ee0*/  @P0 LEA.HI R2, R5, R2, RZ, 0x7 ;  /* 0x0000000205020211 */ /* 0x000fc800078f38ff */
[----:B------:R-:W-:Y:S02]  /*14ef0*/  @P0 SHF.R.S32.HI R10, RZ, 0x7, R2 ;  /* 0x00000007ff0a0819 */ /* 0x000fe40000011402 */
[----:B------:R-:W-:Y:S02]  /*14f00*/  PLOP3.LUT P0, PT, PT, PT, PT, 0x80, 0x0 ;  /* 0x000000000000781c */ /* 0x000fe40003f0f070 */
[----:B------:R-:W-:-:S13]  /*14f10*/  ISETP.GT.AND P3, PT, R10, R3, PT ;  /* 0x000000030a00720c */ /* 0x000fda0003f64270 */
[----:B------:R-:W-:Y:S05]  /*14f20*/  @!P3 BRA `(.L_x_500) ;  /* 0x000000140008b947 */ /* 0x000fea0003800000 */
[----:B------:R-:W-:Y:S01]  /*14f30*/  UMOV UR4, 0xffffffff ;  /* 0xffffffff00047882 */ /* 0x000fe20000000000 */
[----:B------:R-:W-:Y:S02]  /*14f40*/  SEL R2, R26, RZ, !P2 ;  /* 0x000000ff1a027207 */ /* 0x000fe40005000000 */
[----:B------:R-:W-:Y:S05]  /*14f50*/  BRA.DIV UR4, `(.L_x_501) ;  /* 0x00000066049c7947 */ /* 0x000fea000b800000 */
[----:B------:R-:W0:Y:S02]  /*14f60*/  S2R R5, SR_TID.X ;  /* 0x0000000000057919 */ /* 0x000e240000002100 */
[----:B0-----:R-:W-:-:S04]  /*14f70*/  SHF.R.U32.HI R5, RZ, 0x5, R5 ;  /* 0x00000005ff057819 */ /* 0x001fc80000011605 */
[----:B------:R-:W-:-:S05]  /*14f80*/  LOP3.LUT R5, R5, 0x3, RZ, 0xc0, !PT ;  /* 0x0000000305057812 */ /* 0x000fca00078ec0ff */
[----:B------:R0:W2:Y:S02]  /*14f90*/  SHFL.IDX PT, R14, R5, RZ, 0x1f ;  /* 0x00001fff050e7589 */ /* 0x0000a400000e0000 */
.L_x_661:
[----:B--2---:R-:W-:Y:S02]  /*14fa0*/  ISETP.NE.AND P0, PT, R14, RZ, PT ;  /* 0x000000ff0e00720c */ /* 0x004fe40003f05270 */
[----:B------:R-:W-:-:S11]  /*14fb0*/  PLOP3.LUT P6, PT, PT, PT, PT, 0x8, 0x0 ;  /* 0x000000000000781c */ /* 0x000fd60003fce170 */
[----:B------:R-:W-:Y:S05]  /*14fc0*/  @P0 BRA `(.L_x_502) ;  /* 0x00000000000c0947 */ /* 0x000fea0003800000 */
[----:B------:R-:W-:-:S03]  /*14fd0*/  UMOV UR4, 0xffffffff ;  /* 0xffffffff00047882 */ /* 0x000fc60000000000 */
[----:B------:R-:W-:Y:S05]  /*14fe0*/  BRA.DIV UR4, `(.L_x_503) ;  /* 0x0000006604ac7947 */ /* 0x000fea000b800000 */
[----:B------:R-:W-:-:S13]  /*14ff0*/  ELECT P6, URZ, PT ;  /* 0x00000000003f782f */ /* 0x000fda00038c0000 */
.L_x_502:
[----:B0-----:R-:W2:Y:S01]  /*15000*/  LDL R5, [R1+0x4c] ;  /* 0x00004c0001057983 */ /* 0x001ea20000100800 */
[----:B------:R-:W-:Y:S01]  /*15010*/  BSSY B1, `(.L_x_504) ;  /* 0x0000008000017945 */ /* 0x000fe20003800000 */
[----:B--2---:R-:W-:-:S05]  /*15020*/  VIADD R5, R5, 0x1 ;  /* 0x0000000105057836 */ /* 0x004fca0000000000 */
[----:B------:R-:W-:-:S04]  /*15030*/  LEA.HI R6, R5, R5, RZ, 0x1 ;  /* 0x0000000505067211 */ /* 0x000fc800078f08ff */
[----:B------:R-:W-:-:S05]  /*15040*/  LOP3.LUT R6, R6, 0xfffffffe, RZ, 0xc0, !PT ;  /* 0xfffffffe06067812 */ /* 0x000fca00078ec0ff */
[----:B------:R-:W-:-:S05]  /*15050*/  IMAD.IADD R5, R5, 0x1, -R6 ;  /* 0x0000000105057824 */ /* 0x000fca00078e0a06 */
[----:B------:R-:W-:-:S04]  /*15060*/  SHF.L.U32 R5, R5, 0x1f, RZ ;  /* 0x0000001f05057819 */ /* 0x000fc800000006ff */
[----:B------:R-:W0:Y:S02]  /*15070*/  SYNCS.PHASECHK.TRANS64.TRYWAIT P0, [R17+URZ+0x19c20], R5 ;  /* 0x019c2005110075a7 */ /* 0x000e24000800017f */
[----:B0-----:R-:W-:Y:S05]  /*15080*/  @!P0 BRA `(.L_x_505) ;  /* 0x0000006400a48947 */ /* 0x001fea0003800000 */
.L_x_664:
[----:B------:R-:W-:Y:S05]  /*15090*/  BSYNC B1 ;  /* 0x0000000000017941 */ /* 0x000fea0003800000 */
.L_x_504:
[----:B------:R-:W-:Y:S04]  /*150a0*/  BSSY B1, `(.L_x_506) ;  /* 0x000008c000017945 */ /* 0x000fe80003800000 */
[----:B------:R-:W-:Y:S05]  /*150b0*/  @!P6 BRA `(.L_x_507) ;  /* 0x000000080028e947 */ /* 0x000fea0003800000 */
[----:B------:R-:W-:Y:S01]  /*150c0*/  IMAD R8, R22, 0x8, R17 ;  /* 0x0000000816087824 */ /* 0x000fe200078e0211 */
[----:B------:R-:W-:Y:S01]  /*150d0*/  SHF.L.U32 R11, R28, 0x1f, RZ ;  /* 0x0000001f1c0b7819 */ /* 0x000fe200000006ff */
[----:B------:R-:W2:Y:S01]  /*150e0*/  S2R R6, SR_TID.X ;  /* 0x0000000000067919 */ /* 0x000ea20000002100 */
[----:B------:R-:W-:Y:S02]  /*150f0*/  BSSY B2, `(.L_x_508) ;  /* 0x0000005000027945 */ /* 0x000fe40003800000 */
[----:B------:R-:W3:Y:S01]  /*15100*/  SYNCS.PHASECHK.TRANS64.TRYWAIT P0, [R8+URZ+0x19ca0], R11 ;  /* 0x019ca00b080075a7 */ /* 0x000ee2000800017f */
[----:B--2---:R-:W-:-:S04]  /*15110*/  LOP3.LUT R6, R6, 0x7f, RZ, 0xc0, !PT ;  /* 0x0000007f06067812 */ /* 0x004fc800078ec0ff */
[----:B------:R-:W-:Y:S01]  /*15120*/  ISETP.NE.AND P2, PT, R6, RZ, PT ;  /* 0x000000ff0600720c */ /* 0x000fe20003f45270 */
[----:B---3--:R-:W-:-:S12]  /*15130*/  @!P0 BRA `(.L_x_509) ;  /* 0x00000064008c8947 */ /* 0x008fd80003800000 */
.L_x_665:
[----:B------:R-:W-:Y:S05]  /*15140*/  BSYNC B2 ;  /* 0x0000000000027941 */ /* 0x000fea0003800000 */
.L_x_508:
[----:B------:R-:W-:Y:S04]  /*15150*/  BSSY B2, `(.L_x_510) ;  /* 0x0000009000027945 */ /* 0x000fe80003800000 */
[----:B------:R-:W-:Y:S05]  /*15160*/  @P2 BRA `(.L_x_511) ;  /* 0x00000000001c2947 */ /* 0x000fea0003800000 */
[----:B0-----:R-:W0:Y:S02]  /*15170*/  S2R R5, SR_TID.X ;  /* 0x0000000000057919 */ /* 0x001e240000002100 */
[----:B0-----:R-:W-:Y:S02]  /*15180*/  LOP3.LUT R6, R5, 0x1f, RZ, 0xc0, !PT ;  /* 0x0000001f05067812 */ /* 0x001fe400078ec0ff */
[----:B------:R-:W-:Y:S02]  /*15190*/  MOV R5, 0x3000 ;  /* 0x0000300000057802 */ /* 0x000fe40000000f00 */
[----:B------:R-:W-:Y:S02]  /*151a0*/  ISETP.NE.AND P0, PT, R6, RZ, PT ;  /* 0x000000ff0600720c */ /* 0x000fe40003f05270 */
[----:B------:R3:W-:Y:S11]  /*151b0*/  SYNCS.ARRIVE.TRANS64 RZ, [R8+URZ+0x19c90], R5 ;  /* 0x019c900508ff79a7 */ /* 0x0007f6000800003f */
[----:B---3--:R-:W-:Y:S05]  /*151c0*/  @!P0 BRA `(.L_x_511) ;  /* 0x0000000000048947 */ /* 0x008fea0003800000 */
[----:B------:R-:W-:Y:S01]  /*151d0*/  BPT.TRAP 0x1 ;  /* 0x000000040000795c */ /* 0x000fe20000300000 */
.L_x_511:
[----:B------:R-:W-:Y:S05]  /*151e0*/  BSYNC B2 ;  /* 0x0000000000027941 */ /* 0x000fea0003800000 */
.L_x_510:
[----:B0-----:R-:W-:Y:S01]  /*151f0*/  IMAD.MOV.U32 R5, RZ, RZ, RZ ;  /* 0x000000ffff057224 */ /* 0x001fe200078e00ff */
[----:B------:R-:W-:Y:S01]  /*15200*/  UIADD3 UR4, UP0, UR38, 0x570, URZ ;  /* 0x0000057026047890 */ /* 0x000fe2000ff1e03f */
[----:B------:R-:W-:Y:S01]  /*15210*/  IMAD R6, R10, 0x80, R0 ;  /* 0x000000800a067824 */ /* 0x000fe200078e0200 */
[----:B------:R-:W-:Y:S01]  /*15220*/  PLOP3.LUT P0, PT, PT, PT, PT, 0x80, 0x0 ;  /* 0x000000000000781c */ /* 0x000fe20003f0f070 */
[----:B------:R-:W-:Y:S01]  /*15230*/  IMAD R7, R22, 0x3000, R17 ;  /* 0x0000300016077824 */ /* 0x000fe200078e0211 */
[----:B------:R-:W-:Y:S01]  /*15240*/  R2UR UR10, R5 ;  /* 0x00000000050a72ca */ /* 0x000fe200000e0000 */
[----:B------:R-:W-:Y:S01]  /*15250*/  VIADD R6, R6, 0xffffff80 ;  /* 0xffffff8006067836 */ /* 0x000fe20000000000 */
[----:B------:R-:W-:Y:S01]  /*15260*/  UIADD3.X UR5, URZ, UR39, URZ, UP0, !UPT ;  /* 0x000000273f057290 */ /* 0x000fe200087fe43f */
[----:B------:R-:W-:Y:S01]  /*15270*/  VIADD R5, R8, 0x19c90 ;  /* 0x00019c9008057836 */ /* 0x000fe20000000000 */
[----:B------:R-:W-:Y:S01]  /*15280*/  UMOV UR6, 0x0 ;  /* 0x0000000000067882 */ /* 0x000fe20000000000 */
[----:B-1----:R-:W-:Y:S01]  /*15290*/  VIADD R9, R7, 0x13800 ;  /* 0x0001380007097836 */ /* 0x002fe20000000000 */
[----:B------:R-:W-:-:S09]  /*152a0*/  UMOV UR7, 0x12f00000 ;  /* 0x12f0000000077882 */ /* 0x000fd20000000000 */
.L_x_512:
[----:B------:R-:W-:-:S13]  /*152b0*/  @P0 ELECT P3, URZ, PT ;  /* 0x00000000003f082f */ /* 0x000fda0003860000 */
[----:B------:R-:W-:Y:S02]  /*152c0*/  @P3 R2UR UR13, R2 ;  /* 0x00000000020d32ca */ /* 0x000fe400000e0000 */
[----:B------:R-:W-:Y:S02]  /*152d0*/  @P3 R2UR UR12, R16 ;  /* 0x00000000100c32ca */ /* 0x000fe400000e0000 */
[----:B------:R-:W-:Y:S02]  /*152e0*/  @P3 R2UR UR11, R6 ;  /* 0x00000000060b32ca */ /* 0x000fe400000e0000 */
[----:B------:R-:W-:Y:S02]  /*152f0*/  @P3 R2UR UR9, R5 ;  /* 0x00000000050932ca */ /* 0x000fe400000e0000 */
[----:B------:R-:W-:Y:S02]  /*15300*/  @P3 R2UR UR8, R9 ;  /* 0x00000000090832ca */ /* 0x000fe400000e0000 */
[----:B------:R-:W-:-:S02]  /*15310*/  @P3 PLOP3.LUT P0, PT, P3, PT, PT, 0x8, 0x0 ;  /* 0x000000000000381c */ /* 0x000fc40001f0e170 */
[----:B------:R-:W-:-:S09]  /*15320*/  PLOP3.LUT P3, PT, PT, PT, PT, 0x8, 0x0 ;  /* 0x000000000000781c */ /* 0x000fd20003f6e170 */
[----:B------:R0:W-:Y:S02]  /*15330*/  UTMALDG.4D [UR8], [UR4], desc[UR6] ;  /* 0x00000608040075b4 */ /* 0x0001e40008019000 */
[----:B0-----:R-:W-:Y:S05]  /*15340*/  @P0 BRA.U.ANY `(.L_x_512) ;  /* 0xfffffffd00d80947 */ /* 0x001fea000393ffff */
[----:B------:R-:W-:Y:S01]  /*15350*/  IMAD.MOV.U32 R15, RZ, RZ, 0x20 ;  /* 0x00000020ff0f7424 */ /* 0x000fe200078e00ff */
[----:B------:R-:W-:Y:S01]  /*15360*/  PLOP3.LUT P0, PT, PT, PT, PT, 0x80, 0x0 ;  /* 0x000000000000781c */ /* 0x000fe20003f0f070 */
[----:B------:R-:W-:Y:S01]  /*15370*/  VIADD R9, R7, 0x14800 ;  /* 0x0001480007097836 */ /* 0x000fe20000000000 */
[----:B------:R-:W-:Y:S01]  /*15380*/  UMOV UR6, 0x0 ;  /* 0x0000000000067882 */ /* 0x000fe20000000000 */
[----:B------:R-:W-:Y:S01]  /*15390*/  UMOV UR7, 0x12f00000 ;  /* 0x12f0000000077882 */ /* 0x000fe20000000000 */
[----:B------:R-:W-:-:S15]  /*153a0*/  R2UR UR10, R15 ;  /* 0x000000000f0a72ca */ /* 0x000fde00000e0000 */
.L_x_513:
        /* <DEDUP_REMOVED lines=16> */
.L_x_514:
        /* <DEDUP_REMOVED lines=10> */
[----:B------:R-:W0:Y:S01]  /*15550*/  SYNCS.PHASECHK.TRANS64.TRYWAIT P0, [R8+URZ+0x19cc0], R11 ;  /* 0x019cc00b080075a7 */ /* 0x000e22000800017f */
[----:B------:R-:W-:Y:S04]  /*15560*/  BSSY B2, `(.L_x_515) ;  /* 0x0000002000027945 */ /* 0x000fe80003800000 */
[----:B0-----:R-:W-:Y:S05]  /*15570*/  @!P0 BRA `(.L_x_516) ;  /* 0x0000006000908947 */ /* 0x001fea0003800000 */
.L_x_666:
[----:B------:R-:W-:Y:S05]  /*15580*/  BSYNC B2 ;  /* 0x0000000000027941 */ /* 0x000fea0003800000 */
.L_x_515:
[----:B------:R-:W-:Y:S01]  /*15590*/  BSSY B2, `(.L_x_517) ;  /* 0x000000b000027945 */ /* 0x000fe20003800000 */
[----:B------:R-:W-:Y:S02]  /*155a0*/  IMAD.MOV.U32 R12, RZ, RZ, 0x0 ;  /* 0x00000000ff0c7424 */ /* 0x000fe400078e00ff */
[----:B------:R-:W-:Y:S01]  /*155b0*/  IMAD.MOV.U32 R13, RZ, RZ, 0x12f00000 ;  /* 0x12f00000ff0d7424 */ /* 0x000fe200078e00ff */
[----:B------:R-:W-:Y:S06]  /*155c0*/  @P2 BRA `(.L_x_518) ;  /* 0x00000000001c2947 */ /* 0x000fec0003800000 */
[----:B------:R-:W1:Y:S02]  /*155d0*/  S2R R5, SR_TID.X ;  /* 0x0000000000057919 */ /* 0x000e640000002100 */
[----:B-1----:R-:W-:Y:S01]  /*155e0*/  LOP3.LUT R9, R5, 0x1f, RZ, 0xc0, !PT ;  /* 0x0000001f05097812 */ /* 0x002fe200078ec0ff */
[----:B------:R-:W-:-:S03]  /*155f0*/  IMAD.MOV.U32 R5, RZ, RZ, 0x3000 ;  /* 0x00003000ff057424 */ /* 0x000fc600078e00ff */
[----:B------:R-:W-:Y:S01]  /*15600*/  ISETP.NE.AND P0, PT, R9, RZ, PT ;  /* 0x000000ff0900720c */ /* 0x000fe20003f05270 */
[----:B------:R1:W-:-:S12]  /*15610*/  SYNCS.ARRIVE.TRANS64 RZ, [R8+URZ+0x19cb0], R5 ;  /* 0x019cb00508ff79a7 */ /* 0x0003d8000800003f */
[----:B-1----:R-:W-:Y:S05]  /*15620*/  @!P0 BRA `(.L_x_518) ;  /* 0x0000000000048947 */ /* 0x002fea0003800000 */
[----:B------:R-:W-:Y:S01]  /*15630*/  BPT.TRAP 0x1 ;  /* 0x000000040000795c */ /* 0x000fe20000300000 */
.L_x_518:
[----:B------:R-:W-:Y:S05]  /*15640*/  BSYNC B2 ;  /* 0x0000000000027941 */ /* 0x000fea0003800000 */
.L_x_517:
[----:B------:R-:W-:Y:S01]  /*15650*/  R2UR UR6, R12 ;  /* 0x000000000c0672ca */ /* 0x000fe200000e0000 */
[----:B------:R-:W-:Y:S01]  /*15660*/  IMAD.MOV.U32 R5, RZ, RZ, RZ ;  /* 0x000000ffff057224 */ /* 0x000fe200078e00ff */
[----:B------:R-:W-:Y:S01]  /*15670*/  R2UR UR7, R13 ;  /* 0x000000000d0772ca */ /* 0x000fe200000e0000 */
[----:B------:R-:W-:Y:S01]  /*15680*/  UIADD3 UR4, UP0, UR38, 0x670, URZ ;  /* 0x0000067026047890 */ /* 0x000fe2000ff1e03f */
[----:B------:R-:W-:Y:S01]  /*15690*/  PLOP3.LUT P0, PT, PT, PT, PT, 0x80, 0x0 ;  /* 0x000000000000781c */ /* 0x000fe20003f0f070 */
[----:B0-2---:R-:W-:Y:S01]  /*156a0*/  VIADD R8, R8, 0x19cb0 ;  /* 0x00019cb008087836 */ /* 0x005fe20000000000 */
[----:B------:R-:W-:Y:S01]  /*156b0*/  R2UR UR10, R5 ;  /* 0x00000000050a72ca */ /* 0x000fe200000e0000 */
[----:B------:R-:W-:Y:S01]  /*156c0*/  VIADD R5, R7, 0x9000 ;  /* 0x0000900007057836 */ /* 0x000fe20000000000 */
[----:B------:R-:W-:-:S13]  /*156d0*/  UIADD3.X UR5, URZ, UR39, URZ, UP0, !UPT ;  /* 0x000000273f057290 */ /* 0x000fda00087fe43f */
.L_x_519:
        /* <DEDUP_REMOVED lines=10> */
[----:B------:R-:W-:Y:S01]  /*15780*/  R2UR UR10, R15 ;  /* 0x000000000f0a72ca */ /* 0x000fe200000e0000 */
[----:B------:R-:W-:Y:S01]  /*15790*/  VIADD R5, R7, 0xa000 ;  /* 0x0000a00007057836 */ /* 0x000fe20000000000 */
[----:B------:R-:W-:Y:S02]  /*157a0*/  R2UR UR6, R12 ;  /* 0x000000000c0672ca */ /* 0x000fe400000e0000 */
[----:B------:R-:W-:Y:S02]  /*157b0*/  R2UR UR7, R13 ;  /* 0x000000000d0772ca */ /* 0x000fe400000e0000 */
[----:B------:R-:W-:-:S13]  /*157c0*/  PLOP3.LUT P0, PT, PT, PT, PT, 0x80, 0x0 ;  /* 0x000000000000781c */ /* 0x000fda0003f0f070 */
.L_x_520:
        /* <DEDUP_REMOVED lines=15> */
.L_x_521:
        /* <DEDUP_REMOVED lines=9> */
[----:B--2---:R-:W-:Y:S05]  /*15950*/  @P0 BRA.U.ANY `(.L_x_521) ;  /* 0xfffffffd00d80947 */ /* 0x004fea000393ffff */
.L_x_507:
[----:B------:R-:W-:Y:S05]  /*15960*/  BSYNC B1 ;  /* 0x0000000000017941 */ /* 0x000fea0003800000 */
.L_x_506:
[----:B------:R-:W-:Y:S01]  /*15970*/  VIADD R10, R10, 0xfffffffe ;  /* 0xfffffffe0a0a7836 */ /* 0x000fe20000000000 */
[----:B------:R-:W-:Y:S01]  /*15980*/  PLOP3.LUT P0, PT, PT, PT, PT, 0x8, 0x0 ;  /* 0x000000000000781c */ /* 0x000fe20003f0e170 */
[----:B------:R-:W-:-:S03]  /*15990*/  VIADD R22, R22, 0x1 ;  /* 0x0000000116167836 */ /* 0x000fc60000000000 */
[----:B------:R-:W-:Y:S02]  /*159a0*/  ISETP.GE.AND P3, PT, R10, R3, PT ;  /* 0x000000030a00720c */ /* 0x000fe40003f66270 */
[----:B------:R-:W-:-:S04]  /*159b0*/  ISETP.NE.AND P2, PT, R22, 0x2, PT ;  /* 0x000000021600780c */ /* 0x000fc80003f45270 */
[----:B0-----:R-:W-:Y:S02]  /*159c0*/  SEL R5, RZ, 0x1, P2 ;  /* 0x00000001ff057807 */ /* 0x001fe40001000000 */
[----:B------:R-:W-:Y:S02]  /*159d0*/  SEL R22, R22, RZ, P2 ;  /* 0x000000ff16167207 */ /* 0x000fe40001000000 */
[----:B------:R-:W-:-:S03]  /*159e0*/  LOP3.LUT R28, R28, R5, RZ, 0x3c, !PT ;  /* 0x000000051c1c7212 */ /* 0x000fc600078e3cff */
[----:B------:R-:W-:Y:S05]  /*159f0*/  @!P3 BRA `(.L_x_500) ;  /* 0x000000080054b947 */ /* 0x000fea0003800000 */
.L_x_538:
[----:B------:R-:W-:Y:S05]  /*15a00*/  YIELD ;  /* 0x0000000000007946 */ /* 0x000fea0003800000 */
[----:B------:R-:W-:Y:S04]  /*15a10*/  BSSY B1, `(.L_x_522) ;  /* 0x000008b000017945 */ /* 0x000fe80003800000 */
[----:B------:R-:W-:Y:S05]  /*15a20*/  @!P6 BRA `(.L_x_523) ;  /* 0x000000080024e947 */ /* 0x000fea0003800000 */
[----:B-1----:R-:W-:Y:S01]  /*15a30*/  IMAD R9, R22, 0x8, R17 ;  /* 0x0000000816097824 */ /* 0x002fe200078e0211 */
[----:B------:R-:W-:Y:S01]  /*15a40*/  SHF.L.U32 R8, R28, 0x1f, RZ ;  /* 0x0000001f1c087819 */ /* 0x000fe200000006ff */
[----:B------:R-:W0:Y:S01]  /*15a50*/  S2R R5, SR_TID.X ;  /* 0x0000000000057919 */ /* 0x000e220000002100 */
[----:B------:R-:W-:Y:S02]  /*15a60*/  BSSY B2, `(.L_x_524) ;  /* 0x0000005000027945 */ /* 0x000fe40003800000 */
[----:B------:R-:W1:Y:S01]  /*15a70*/  SYNCS.PHASECHK.TRANS64.TRYWAIT P2, [R9+URZ+0x19ca0], R8 ;  /* 0x019ca008090075a7 */ /* 0x000e62000804017f */
[----:B0-----:R-:W-:-:S04]  /*15a80*/  LOP3.LUT R5, R5, 0x7f, RZ, 0xc0, !PT ;  /* 0x0000007f05057812 */ /* 0x001fc800078ec0ff */
[----:B------:R-:W-:Y:S01]  /*15a90*/  ISETP.NE.AND P3, PT, R5, RZ, PT ;  /* 0x000000ff0500720c */ /* 0x000fe20003f65270 */
[----:B-1----:R-:W-:-:S12]  /*15aa0*/  @!P2 BRA `(.L_x_525) ;  /* 0x0000005c0058a947 */ /* 0x002fd80003800000 */
.L_x_667:
[----:B------:R-:W-:Y:S05]  /*15ab0*/  BSYNC B2 ;  /* 0x0000000000027941 */ /* 0x000fea0003800000 */
.L_x_524:
[----:B------:R-:W-:Y:S04]  /*15ac0*/  BSSY B2, `(.L_x_526) ;  /* 0x0000009000027945 */ /* 0x000fe80003800000 */
[----:B------:R-:W-:Y:S05]  /*15ad0*/  @P3 BRA `(.L_x_527) ;  /* 0x00000000001c3947 */ /* 0x000fea0003800000 */
[----:B------:R-:W1:Y:S02]  /*15ae0*/  S2R R5, SR_TID.X ;  /* 0x0000000000057919 */ /* 0x000e640000002100 */
[----:B-1----:R-:W-:Y:S01]  /*15af0*/  LOP3.LUT R6, R5, 0x1f, RZ, 0xc0, !PT ;  /* 0x0000001f05067812 */ /* 0x002fe200078ec0ff */
[----:B------:R-:W-:-:S03]  /*15b00*/  IMAD.MOV.U32 R5, RZ, RZ, 0x3000 ;  /* 0x00003000ff057424 */ /* 0x000fc600078e00ff */
[----:B------:R-:W-:Y:S01]  /*15b10*/  ISETP.NE.AND P2, PT, R6, RZ, PT ;  /* 0x000000ff0600720c */ /* 0x000fe20003f45270 */
[----:B------:R1:W-:-:S12]  /*15b20*/  SYNCS.ARRIVE.TRANS64 RZ, [R9+URZ+0x19c90], R5 ;  /* 0x019c900509ff79a7 */ /* 0x0003d8000800003f */
[----:B-1----:R-:W-:Y:S05]  /*15b30*/  @!P2 BRA `(.L_x_527) ;  /* 0x000000000004a947 */ /* 0x002fea0003800000 */
[----:B------:R-:W-:Y:S01]  /*15b40*/  BPT.TRAP 0x1 ;  /* 0x000000040000795c */ /* 0x000fe20000300000 */
.L_x_527:
[----:B------:R-:W-:Y:S05]  /*15b50*/  BSYNC B2 ;  /* 0x0000000000027941 */ /* 0x000fea0003800000 */
.L_x_526:
[----:B------:R-:W-:Y:S01]  /*15b60*/  IMAD.MOV.U32 R14, RZ, RZ, RZ ;  /* 0x000000ffff0e7224 */ /* 0x000fe200078e00ff */
        /* <DEDUP_REMOVED lines=9> */
[----:B------:R-:W-:-:S10]  /*15c00*/  UMOV UR7, 0x12f00000 ;  /* 0x12f0000000077882 */ /* 0x000fd40000000000 */
.L_x_528:
        /* <DEDUP_REMOVED lines=9> */
[----:B-1----:R-:W-:Y:S05]  /*15ca0*/  @P2 BRA.U.ANY `(.L_x_528) ;  /* 0xfffffffd00d82947 */ /* 0x002fea000393ffff */
[----:B------:R-:W-:Y:S01]  /*15cb0*/  MOV R11, 0x20 ;  /* 0x00000020000b7802 */ /* 0x000fe20000000f00 */
[----:B------:R-:W-:Y:S01]  /*15cc0*/  UMOV UR6, 0x0 ;  /* 0x0000000000067882 */ /* 0x000fe20000000000 */
[----:B------:R-:W-:Y:S01]  /*15cd0*/  PLOP3.LUT P2, PT, PT, PT, PT, 0x80, 0x0 ;  /* 0x000000000000781c */ /* 0x000fe20003f4f070 */
[----:B------:R-:W-:Y:S01]  /*15ce0*/  UMOV UR7, 0x12f00000 ;  /* 0x12f0000000077882 */ /* 0x000fe20000000000 */
[----:B------:R-:W-:Y:S01]  /*15cf0*/  R2UR UR10, R11 ;  /* 0x000000000b0a72ca */ /* 0x000fe200000e0000 */
[----:B------:R-:W-:-:S14]  /*15d00*/  VIADD R11, R7, 0x14800 ;  /* 0x00014800070b7836 */ /* 0x000fdc0000000000 */
.L_x_529:
        /* <DEDUP_REMOVED lines=10> */
[----:B------:R-:W-:Y:S01]  /*15db0*/  IMAD.MOV.U32 R15, RZ, RZ, 0x40 ;  /* 0x00000040ff0f7424 */ /* 0x000fe200078e00ff */
[----:B------:R-:W-:Y:S01]  /*15dc0*/  PLOP3.LUT P2, PT, PT, PT, PT, 0x80, 0x0 ;  /* 0x000000000000781c */ /* 0x000fe20003f4f070 */
[----:B------:R-:W-:Y:S01]  /*15dd0*/  VIADD R11, R7, 0x15800 ;  /* 0x00015800070b7836 */ /* 0x000fe20000000000 */
[----:B------:R-:W-:Y:S01]  /*15de0*/  UMOV UR6, 0x0 ;  /* 0x0000000000067882 */ /* 0x000fe20000000000 */
[----:B------:R-:W-:Y:S01]  /*15df0*/  UMOV UR7, 0x12f00000 ;  /* 0x12f0000000077882 */ /* 0x000fe20000000000 */
[----:B------:R-:W-:-:S15]  /*15e00*/  R2UR UR10, R15 ;  /* 0x000000000f0a72ca */ /* 0x000fde00000e0000 */
.L_x_530:
        /* <DEDUP_REMOVED lines=10> */
[----:B------:R-:W1:Y:S01]  /*15eb0*/  SYNCS.PHASECHK.TRANS64.TRYWAIT P2, [R9+URZ+0x19cc0], R8 ;  /* 0x019cc008090075a7 */ /* 0x000e62000804017f */
[----:B------:R-:W-:Y:S04]  /*15ec0*/  BSSY B2, `(.L_x_531) ;  /* 0x0000002000027945 */ /* 0x000fe80003800000 */
[----:B-1----:R-:W-:Y:S05]  /*15ed0*/  @!P2 BRA `(.L_x_532) ;  /* 0x000000580060a947 */ /* 0x002fea0003800000 */
.L_x_668:
[----:B------:R-:W-:Y:S05]  /*15ee0*/  BSYNC B2 ;  /* 0x0000000000027941 */ /* 0x000fea0003800000 */
.L_x_531:
[----:B------:R-:W-:Y:S01]  /*15ef0*/  BSSY B2, `(.L_x_533) ;  /* 0x000000b000027945 */ /* 0x000fe20003800000 */
[----:B------:R-:W-:Y:S02]  /*15f00*/  IMAD.MOV.U32 R12, RZ, RZ, 0x0 ;  /* 0x00000000ff0c7424 */ /* 0x000fe400078e00ff */
[----:B------:R-:W-:Y:S01]  /*15f10*/  IMAD.MOV.U32 R13, RZ, RZ, 0x12f00000 ;  /* 0x12f00000ff0d7424 */ /* 0x000fe200078e00ff */
[----:B------:R-:W-:Y:S06]  /*15f20*/  @P3 BRA `(.L_x_534) ;  /* 0x00000000001c3947 */ /* 0x000fec0003800000 */
[----:B------:R-:W2:Y:S02]  /*15f30*/  S2R R5, SR_TID.X ;  /* 0x0000000000057919 */ /* 0x000ea40000002100 */
[----:B--2---:R-:W-:Y:S01]  /*15f40*/  LOP3.LUT R11, R5, 0x1f, RZ, 0xc0, !PT ;  /* 0x0000001f050b7812 */ /* 0x004fe200078ec0ff */
[----:B------:R-:W-:-:S03]  /*15f50*/  IMAD.MOV.U32 R5, RZ, RZ, 0x3000 ;  /* 0x00003000ff057424 */ /* 0x000fc600078e00ff */
[----:B------:R-:W-:Y:S01]  /*15f60*/  ISETP.NE.AND P2, PT, R11, RZ, PT ;  /* 0x000000ff0b00720c */ /* 0x000fe20003f45270 */
[----:B------:R2:W-:-:S12]  /*15f70*/  SYNCS.ARRIVE.TRANS64 RZ, [R9+URZ+0x19cb0], R5 ;  /* 0x019cb00509ff79a7 */ /* 0x0005d8000800003f */
[----:B--2---:R-:W-:Y:S05]  /*15f80*/  @!P2 BRA `(.L_x_534) ;  /* 0x000000000004a947 */ /* 0x004fea0003800000 */
[----:B------:R-:W-:Y:S01]  /*15f90*/  BPT.TRAP 0x1 ;  /* 0x000000040000795c */ /* 0x000fe20000300000 */
.L_x_534:
[----:B------:R-:W-:Y:S05]  /*15fa0*/  BSYNC B2 ;  /* 0x0000000000027941 */ /* 0x000fea0003800000 */
.L_x_533:
[----:B------:R-:W-:Y:S01]  /*15fb0*/  R2UR UR10, R14 ;  /* 0x000000000e0a72ca */ /* 0x000fe200000e0000 */
[----:B------:R-:W-:Y:S01]  /*15fc0*/  UIADD3 UR4, UP0, UR38, 0x670, URZ ;  /* 0x0000067026047890 */ /* 0x000fe2000ff1e03f */
[----:B------:R-:W-:Y:S01]  /*15fd0*/  R2UR UR6, R12 ;  /* 0x000000000c0672ca */ /* 0x000fe200000e0000 */
[----:B01----:R-:W-:Y:S01]  /*15fe0*/  VIADD R9, R9, 0x19cb0 ;  /* 0x00019cb009097836 */ /* 0x003fe20000000000 */
[----:B------:R-:W-:Y:S01]  /*15ff0*/  R2UR UR7, R13 ;  /* 0x000000000d0772ca */ /* 0x000fe200000e0000 */
[----:B------:R-:W-:Y:S01]  /*16000*/  VIADD R5, R7, 0x9000 ;  /* 0x0000900007057836 */ /* 0x000fe20000000000 */
[----:B------:R-:W-:Y:S01]  /*16010*/  PLOP3.LUT P2, PT, PT, PT, PT, 0x80, 0x0 ;  /* 0x000000000000781c */ /* 0x000fe20003f4f070 */
[----:B------:R-:W-:-:S12]  /*16020*/  UIADD3.X UR5, URZ, UR39, URZ, UP0, !UPT ;  /* 0x000000273f057290 */ /* 0x000fd800087fe43f */
.L_x_535:
        /* <DEDUP_REMOVED lines=11> */
[----:B------:R-:W-:Y:S01]  /*160e0*/  R2UR UR6, R12 ;  /* 0x000000000c0672ca */ /* 0x000fe200000e0000 */
[----:B------:R-:W-:Y:S01]  /*160f0*/  VIADD R5, R7, 0xa000 ;  /* 0x0000a00007057836 */ /* 0x000fe20000000000 */
[----:B------:R-:W-:Y:S02]  /*16100*/  R2UR UR7, R13 ;  /* 0x000000000d0772ca */ /* 0x000fe400000e0000 */
[----:B------:R-:W-:Y:S02]  /*16110*/  R2UR UR10, R8 ;  /* 0x00000000080a72ca */ /* 0x000fe400000e0000 */
[----:B------:R-:W-:-:S13]  /*16120*/  PLOP3.LUT P2, PT, PT, PT, PT, 0x80, 0x0 ;  /* 0x000000000000781c */ /* 0x000fda0003f4f070 */
.L_x_536:
        /* <DEDUP_REMOVED lines=15> */
.L_x_537:
        /* <DEDUP_REMOVED lines=10> */
.L_x_523:
[----:B------:R-:W-:Y:S05]  /*162c0*/  BSYNC B1 ;  /* 0x0000000000017941 */ /* 0x000fea0003800000 */
.L_x_522:
[----:B------:R-:W-:Y:S01]  /*162d0*/  ISETP.GT.AND P3, PT, R10, R3, PT ;  /* 0x000000030a00720c */ /* 0x000fe20003f64270 */
[----:B------:R-:W-:Y:S02]  /*162e0*/  VIADD R22, R22, 0x1 ;  /* 0x0000000116167836 */ /* 0x000fe40000000000 */
[----:B------:R-:W-:-:S03]  /*162f0*/  VIADD R10, R10, 0xffffffff ;  /* 0xffffffff0a0a7836 */ /* 0x000fc60000000000 */
[----:B------:R-:W-:-:S04]  /*16300*/  ISETP.NE.AND P2, PT, R22, 0x2, PT ;  /* 0x000000021600780c */ /* 0x000fc80003f45270 */
[----:B------:R-:W-:Y:S02]  /*16310*/  SEL R5, RZ, 0x1, P2 ;  /* 0x00000001ff057807 */ /* 0x000fe40001000000 */
[----:B------:R-:W-:Y:S02]  /*16320*/  SEL R22, R22, RZ, P2 ;  /* 0x000000ff16167207 */ /* 0x000fe40001000000 */
[----:B------:R-:W-:Y:S01]  /*16330*/  LOP3.LUT R28, R28, R5, RZ, 0x3c, !PT ;  /* 0x000000051c1c7212 */ /* 0x000fe200078e3cff */
[----:B------:R-:W-:Y:S06]  /*16340*/  @P3 BRA `(.L_x_538) ;  /* 0xfffffff400ac3947 */ /* 0x000fec000383ffff */
.L_x_500:
[----:B------:R-:W-:Y:S05]  /*16350*/  BSYNC B0 ;  /* 0x0000000000007941 */ /* 0x000fea0003800000 */
.L_x_499:
[----:B------:R-:W-:Y:S05]  /*16360*/  @!P0 WARPSYNC.ALL ;  /* 0x0000000000008948 */ /* 0x000fea0003800000 */
[----:B------:R-:W-:Y:S01]  /*16370*/  @!P0 BAR.SYNC.DEFER_BLOCKING 0xc, 0x200 ;  /* 0x0308000000008b1d */ /* 0x000fe20000010000 */
[----:B------:R-:W-:-:S05]  /*16380*/  IMAD.MOV.U32 R0, RZ, RZ, RZ ;  /* 0x000000ffff007224 */ /* 0x000fca00078e00ff */
[----:B------:R-:W-:Y:S04]  /*16390*/  BSSY B0, `(.L_x_539) ;  /* 0x000001f000007945 */ /* 0x000fe80003800000 */
[----:B------:R-:W-:Y:S05]  /*163a0*/  @!P1 BRA `(.L_x_540) ;  /* 0x0000000000749947 */ /* 0x000fea0003800000 */
[----:B------:R-:W-:-:S13]  /*163b0*/  ISETP.NE.AND P0, PT, R4, RZ, PT ;  /* 0x000000ff0400720c */ /* 0x000fda0003f05270 */
[----:B------:R-:W0:Y:S02]  /*163c0*/  @!P0 LDC R4, c[0x0][0x9f0] ;  /* 0x00027c00ff048b82 */ /* 0x000e240000000800 */
[----:B0-----:R-:W-:-:S04]  /*163d0*/  IABS R0, R4 ;  /* 0x0000000400007213 */ /* 0x001fc80000000000 */
[----:B------:R-:W0:Y:S08]  /*163e0*/  I2F.RP R2, R0 ;  /* 0x0000000000027306 */ /* 0x000e300000209400 */
[----:B0-----:R-:W0:Y:S02]  /*163f0*/  MUFU.RCP R2, R2 ;  /* 0x0000000200027308 */ /* 0x001e240000001000 */
[----:B0-----:R-:W-:-:S06]  /*16400*/  VIADD R2, R2, 0xffffffe ;  /* 0x0ffffffe02027836 */ /* 0x001fcc0000000000 */
[----:B------:R-:W0:Y:S02]  /*16410*/  F2I.FTZ.U32.TRUNC.NTZ R3, R2 ;  /* 0x0000000200037305 */ /* 0x000e24000021f000 */
[----:B0-----:R-:W-:-:S04]  /*16420*/  IMAD.MOV R2, RZ, RZ, -R3 ;  /* 0x000000ffff027224 */ /* 0x001fc800078e0a03 */
[----:B------:R-:W-:Y:S02]  /*16430*/  IMAD R5, R2, R0, RZ ;  /* 0x0000000002057224 */ /* 0x000fe400078e02ff */
[----:B------:R-:W-:-:S04]  /*16440*/  IMAD.MOV.U32 R2, RZ, RZ, RZ ;  /* 0x000000ffff027224 */ /* 0x000fc800078e00ff */
[----:B------:R-:W-:Y:S01]  /*16450*/  IMAD.HI.U32 R7, R3, R5, R2 ;  /* 0x0000000503077227 */ /* 0x000fe200078e0002 */
[----:B------:R-:W-:Y:S02]  /*16460*/  IABS R2, R4 ;  /* 0x0000000400027213 */ /* 0x000fe40000000000 */
[----:B------:R-:W-:-:S03]  /*16470*/  IADD3 R3, R20, -0x1, R4 ;  /* 0xffffffff14037810 */ /* 0x000fc60007ffe004 */
[----:B------:R-:W-:Y:S01]  /*16480*/  IMAD.MOV R2, RZ, RZ, -R2 ;  /* 0x000000ffff027224 */ /* 0x000fe200078e0a02 */
[----:B------:R-:W-:Y:S02]  /*16490*/  IABS R5, R3 ;  /* 0x0000000300057213 */ /* 0x000fe40000000000 */
[----:B------:R-:W-:Y:S01]  /*164a0*/  LOP3.LUT R3, R3, R4, RZ, 0x3c, !PT ;  /* 0x0000000403037212 */ /* 0x000fe200078e3cff */
[----:B------:R-:W-:Y:S02]  /*164b0*/  IMAD.MOV.U32 R6, RZ, RZ, R2 ;  /* 0x000000ffff067224 */ /* 0x000fe400078e0002 */
[----:B------:R-:W-:Y:S01]  /*164c0*/  IMAD.HI.U32 R2, R7, R5, RZ ;  /* 0x0000000507027227 */ /* 0x000fe200078e00ff */
[----:B------:R-:W-:-:S03]  /*164d0*/  ISETP.GE.AND P2, PT, R3, RZ, PT ;  /* 0x000000ff0300720c */ /* 0x000fc60003f46270 */
        /* <DEDUP_REMOVED lines=10> */
.L_x_540:
[----:B------:R-:W-:Y:S05]  /*16580*/  BSYNC B0 ;  /* 0x0000000000007941 */ /* 0x000fea0003800000 */
.L_x_539:
[----:B------:R-:W-:-:S05]  /*16590*/  IMAD R3, R21, R0, RZ ;  /* 0x0000000015037224 */ /* 0x000fca00078e02ff */
[----:B------:R-:W-:Y:S01]  /*165a0*/  VIADDMNMX R2, R3, R0, R20, PT ;  /* 0x0000000003027246 */ /* 0x000fe20003800114 */
[----:B------:R0:W-:Y:S03]  /*165b0*/  STL [R1], R3 ;  /* 0x0000000301007387 */ /* 0x0001e60000100800 */
        /* <DEDUP_REMOVED lines=8> */
[----:B------:R-:W-:Y:S02]  /*16640*/  VOTEU.ANY UR4, UPT, PT ;  /* 0x0000000000047886 */ /* 0x000fe400038e0100 */
[----:B------:R-:W0:Y:S08]  /*16650*/  FLO.U32 R0, UR4 ;  /* 0x0000000400007d00 */ /* 0x000e3000080e0000 */
[----:B------:R-:W2:Y:S01]  /*16660*/  POPC R4, UR4 ;  /* 0x0000000400047d09 */ /* 0x000ea20008000000 */
[----:B0-----:R-:W-:-:S02]  /*16670*/  ISETP.EQ.U32.AND P0, PT, R0, R3, PT ;  /* 0x000000030000720c */ /* 0x001fc40003f02070 */
[----:B------:R-:W2:Y:S11]  /*16680*/  LDC.64 R2, c[0x0][0xc60] ;  /* 0x00031800ff027b82 */ /* 0x000eb60000000a00 */
[----:B--2---:R-:W2:Y:S01]  /*16690*/  @P0 ATOMG.E.ADD.STRONG.GPU PT, R3, desc[UR40][R2.64], R4 ;  /* 0x00000004020309a8 */ /* 0x004ea200081ee1e8 */
[----:B------:R-:W0:Y:S02]  /*166a0*/  S2R R5, SR_LTMASK ;  /* 0x0000000000057919 */ /* 0x000e240000003900 */
[----:B0-----:R-:W-:-:S06]  /*166b0*/  LOP3.LUT R5, R5, UR4, RZ, 0xc0, !PT ;  /* 0x0000000405057c12 */ /* 0x001fcc000f8ec0ff */
[----:B------:R-:W0:Y:S01]  /*166c0*/  POPC R5, R5 ;  /* 0x0000000500057309 */ /* 0x000e220000000000 */
[----:B--2---:R-:W0:Y:S02]  /*166d0*/  SHFL.IDX PT, R0, R3, R0, 0x1f ;  /* 0x00001f0003007589 */ /* 0x004e2400000e0000 */
[----:B0-----:R-:W-:Y:S01]  /*166e0*/  IADD3 R24, R0, UR36, R5 ;  /* 0x0000002400187c10 */ /* 0x001fe2000fffe005 */
[----:B------:R-:W-:Y:S06]  /*166f0*/  BRA `(.L_x_542) ;  /* 0x0000003400087947 */ /* 0x000fec0003800000 */
.L_x_541:
        /* <DEDUP_REMOVED lines=8> */
[----:B------:R-:W-:Y:S01]  /*16780*/  MOV R4, UR6 ;  /* 0x0000000600047c02 */ /* 0x000fe20008000f00 */
[----:B------:R-:W-:Y:S01]  /*16790*/  IMAD.U32 R5, RZ, RZ, UR7 ;  /* 0x00000007ff057e24 */ /* 0x000fe2000f8e00ff */
[----:B------:R-:W0:Y:S01]  /*167a0*/  LDC.64 R2, c[0x4][R2] ;  /* 0x0100000002027b82 */ /* 0x000e220000000a00 */
[----:B------:R-:W-:Y:S02]  /*167b0*/  IMAD.U32 R6, RZ, RZ, UR8 ;  /* 0x00000008ff067e24 */ /* 0x000fe4000f8e00ff */
[----:B------:R-:W-:Y:S02]  /*167c0*/  IMAD.U32 R7, RZ, RZ, UR9 ;  /* 0x00000009ff077e24 */ /* 0x000fe4000f8e00ff */
[----:B------:R-:W-:-:S02]  /*167d0*/  IMAD.U32 R10, RZ, RZ, UR4 ;  /* 0x00000004ff0a7e24 */ /* 0x000fc4000f8e00ff */
[----:B------:R-:W-:Y:S02]  /*167e0*/  IMAD.U32 R11, RZ, RZ, UR5 ;  /* 0x00000005ff0b7e24 */ /* 0x000fe4000f8e00ff */
[----:B------:R-:W-:Y:S02]  /*167f0*/  IMAD.MOV.U32 R8, RZ, RZ, 0x70 ;  /* 0x00000070ff087424 */ /* 0x000fe400078e00ff */
[----:B------:R-:W-:Y:S02]  /*16800*/  IMAD.MOV.U32 R12, RZ, RZ, 0x1 ;  /* 0x00000001ff0c7424 */ /* 0x000fe400078e00ff */
[----:B------:R-:W-:-:S07]  /*16810*/  IMAD.MOV.U32 R13, RZ, RZ, RZ ;  /* 0x000000ffff0d7224 */ /* 0x000fce00078e00ff */
[----:B------:R-:W-:-:S07]  /*16820*/  LEPC R20, `(.L_x_544) ;  /* 0x000000001014794e */ /* 0x000fce0000000000 */
[----:B01----:R-:W-:Y:S05]  /*16830*/  CALL.ABS.NOINC R2 ;  /* 0x0000000002007343 */ /* 0x003fea0003c00000 */
.L_x_544:
[----:B------:R-:W-:Y:S05]  /*16840*/  BSYNC B6 ;  /* 0x0000000000067941 */ /* 0x000fea0003800000 */
.L_x_543:
[----:B------:R-:W2:Y:S01]  /*16850*/  LDL.LU R2, [R1+0x28] ;  /* 0x0000280001027983 */ /* 0x000ea20000300800 */
[----:B------:R-:W-:Y:S01]  /*16860*/  VIADD R0, R17, 0x9000 ;  /* 0x0000900011007836 */ /* 0x000fe20000000000 */
[----:B------:R-:W-:Y:S04]  /*16870*/  BSSY B6, `(.L_x_545) ;  /* 0x0000016000067945 */ /* 0x000fe80003800000 */
[----:B------:R-:W-:Y:S02]  /*16880*/  LOP3.LUT P0, RZ, R0, 0x9f, RZ, 0xc0, !PT ;  /* 0x0000009f00ff7812 */ /* 0x000fe4000780c0ff */
[----:B--2---:R-:W-:-:S11]  /*16890*/  LOP3.LUT R2, R2, 0xfffffffe, RZ, 0xc0, !PT ;  /* 0xfffffffe02027812 */ /* 0x004fd600078ec0ff */
[----:B------:R-:W-:-:S05]  /*168a0*/  @P0 LOP3.LUT R2, R2, 0x1, RZ, 0xfc, !PT ;  /* 0x0000000102020812 */ /* 0x000fca00078efcff */
[----:B------:R0:W-:Y:S01]  /*168b0*/  STL [R1+0x28], R2 ;  /* 0x0000280201007387 */ /* 0x0001e20000100800 */
[----:B------:R-:W-:Y:S05]  /*168c0*/  @!P0 BRA `(.L_x_546) ;  /* 0x0000000000408947 */ /* 0x000fea0003800000 */
[----:B0-----:R-:W-:Y:S01]  /*168d0*/  MOV R2, 0x0 ;  /* 0x0000000000027802 */ /* 0x001fe20000000f00 */
        /* <DEDUP_REMOVED lines=14> */
[----:B01----:R-:W-:Y:S05]  /*169c0*/  CALL.ABS.NOINC R2 ;  /* 0x0000000002007343 */ /* 0x003fea0003c00000 */
.L_x_546:
[----:B------:R-:W-:Y:S05]  /*169d0*/  BSYNC B6 ;  /* 0x0000000000067941 */ /* 0x000fea0003800000 */
.L_x_545:
[----:B------:R-:W-:Y:S01]  /*169e0*/  VIADD R0, R17, 0x3000 ;  /* 0x0000300011007836 */ /* 0x000fe20000000000 */
[----:B------:R-:W-:Y:S04]  /*169f0*/  BSSY B6, `(.L_x_547) ;  /* 0x0000013000067945 */ /* 0x000fe80003800000 */
[----:B------:R-:W-:-:S13]  /*16a00*/  LOP3.LUT P0, RZ, R0, 0x3ff, RZ, 0xc0, !PT ;  /* 0x000003ff00ff7812 */ /* 0x000fda000780c0ff */
[----:B------:R-:W-:Y:S05]  /*16a10*/  @!P0 BRA `(.L_x_548) ;  /* 0x0000000000408947 */ /* 0x000fea0003800000 */
[----:B0-----:R-:W-:Y:S01]  /*16a20*/  MOV R2, 0x0 ;  /* 0x0000000000027802 */ /* 0x001fe20000000f00 */
[----:B------:R-:W-:Y:S01]  /*16a30*/  ULDC.64 UR6, c[0x4][0x98] ;  /* 0x0100260000067ab9 */ /* 0x000fe20000000a00 */
[----:B------:R-:W-:Y:S01]  /*16a40*/  ULDC.64 UR8, c[0x4][0xa0] ;  /* 0x0100280000087ab9 */ /* 0x000fe20000000a00 */
[----:B------:R-:W-:Y:S01]  /*16a50*/  ULDC.64 UR4, c[0x4][0x18] ;  /* 0x0100060000047ab9 */ /* 0x000fe20000000a00 */
[----:B------:R-:W-:Y:S01]  /*16a60*/  IMAD.U32 R4, RZ, RZ, UR6 ;  /* 0x00000006ff047e24 */ /* 0x000fe2000f8e00ff */
[----:B------:R-:W-:Y:S01]  /*16a70*/  MOV R8, 0x70 ;  /* 0x0000007000087802 */ /* 0x000fe20000000f00 */
[----:B------:R-:W0:Y:S01]  /*16a80*/  LDC.64 R2, c[0x4][R2] ;  /* 0x0100000002027b82 */ /* 0x000e220000000a00 */
[----:B------:R-:W-:Y:S02]  /*16a90*/  IMAD.U32 R5, RZ, RZ, UR7 ;  /* 0x00000007ff057e24 */ /* 0x000fe4000f8e00ff */
[----:B------:R-:W-:Y:S02]  /*16aa0*/  IMAD.U32 R6, RZ, RZ, UR8 ;  /* 0x00000008ff067e24 */ /* 0x000fe4000f8e00ff */
[----:B------:R-:W-:-:S02]  /*16ab0*/  IMAD.U32 R7, RZ, RZ, UR9 ;  /* 0x00000009ff077e24 */ /* 0x000fc4000f8e00ff */
[----:B------:R-:W-:Y:S02]  /*16ac0*/  IMAD.U32 R10, RZ, RZ, UR4 ;  /* 0x00000004ff0a7e24 */ /* 0x000fe4000f8e00ff */
[----:B------:R-:W-:Y:S02]  /*16ad0*/  IMAD.U32 R11, RZ, RZ, UR5 ;  /* 0x00000005ff0b7e24 */ /* 0x000fe4000f8e00ff */
[----:B------:R-:W-:Y:S02]  /*16ae0*/  IMAD.MOV.U32 R12, RZ, RZ, 0x1 ;  /* 0x00000001ff0c7424 */ /* 0x000fe400078e00ff */
[----:B------:R-:W-:-:S07]  /*16af0*/  IMAD.MOV.U32 R13, RZ, RZ, RZ ;  /* 0x000000ffff0d7224 */ /* 0x000fce00078e00ff */
[----:B------:R-:W-:-:S07]  /*16b00*/  LEPC R20, `(.L_x_548) ;  /* 0x000000001014794e */ /* 0x000fce0000000000 */
[----:B01----:R-:W-:Y:S05]  /*16b10*/  CALL.ABS.NOINC R2 ;  /* 0x0000000002007343 */ /* 0x003fea0003c00000 */
.L_x_548:
[----:B------:R-:W-:Y:S05]  /*16b20*/  BSYNC B6 ;  /* 0x0000000000067941 */ /* 0x000fea0003800000 */
.L_x_547:
[----:B0-----:R-:W2:Y:S01]  /*16b30*/  LDL R2, [R1+0x28] ;  /* 0x0000280001027983 */ /* 0x001ea20000100800 */
[----:B------:R-:W-:Y:S01]  /*16b40*/  BSSY B6, `(.L_x_549) ;  /* 0x0000013000067945 */ /* 0x000fe20003800000 */
[----:B--2---:R-:W-:-:S13]  /*16b50*/  LOP3.LUT P6, RZ, R2, 0x1, RZ, 0xc0, !PT ;  /* 0x0000000102ff7812 */ /* 0x004fda00078cc0ff */
        /* <DEDUP_REMOVED lines=17> */
.L_x_550:
[----:B------:R-:W-:Y:S05]  /*16c70*/  BSYNC B6 ;  /* 0x0000000000067941 */ /* 0x000fea0003800000 */
.L_x_549:
[----:B------:R-:W2:Y:S01]  /*16c80*/  LDL.LU R2, [R1+0x8] ;  /* 0x0000080001027983 */ /* 0x000ea20000300800 */
[----:B------:R-:W-:Y:S01]  /*16c90*/  ULDC.64 UR4, c[0x0][0x9f8] ;  /* 0x00027e0000047ab9 */ /* 0x000fe20000000a00 */
[----:B------:R-:W0:Y:S02]  /*16ca0*/  LDC R8, c[0x0][0x430] ;  /* 0x00010c00ff087b82 */ /* 0x000e240000000800 */
[----:B------:R-:W3:Y:S04]  /*16cb0*/  LDL.LU R4, [R1+0x20] ;  /* 0x0000200001047983 */ /* 0x000ee80000300800 */
[----:B------:R-:W4:Y:S02]  /*16cc0*/  LDL R0, [R1+0x38] ;  /* 0x0000380001007983 */ /* 0x000f240000100800 */
[----:B------:R-:W1:Y:S02]  /*16cd0*/  LDC R12, c[0x0][0x2f4] ;  /* 0x0000bd00ff0c7b82 */ /* 0x000e640000000800 */
[----:B------:R-:W4:Y:S01]  /*16ce0*/  LDL R21, [R1+0x24] ;  /* 0x0000240001157983 */ /* 0x000f220000100800 */
[----:B------:R-:W-:-:S03]  /*16cf0*/  ISETP.NE.U32.AND P0, PT, RZ, UR4, PT ;  /* 0x00000004ff007c0c */ /* 0x000fc6000bf05070 */
[----:B------:R-:W4:Y:S01]  /*16d00*/  LDL R6, [R1+0x4] ;  /* 0x0000040001067983 */ /* 0x000f220000100800 */
[----:B------:R-:W-:-:S03]  /*16d10*/  ISETP.NE.AND.EX P0, PT, RZ, UR5, PT, P0 ;  /* 0x00000005ff007c0c */ /* 0x000fc6000bf05300 */
[----:B------:R-:W4:Y:S04]  /*16d20*/  LDL.LU R10, [R1+0x28] ;  /* 0x00002800010a7983 */ /* 0x000f280000300800 */
[----:B------:R-:W4:Y:S01]  /*16d30*/  LDL R14, [R1+0x54] ;  /* 0x00005400010e7983 */ /* 0x000f220000100800 */
[----:B------:R-:W1:Y:S05]  /*16d40*/  S2R R20, SR_TID.X ;  /* 0x0000000000147919 */ /* 0x000e6a0000002100 */
[----:B--2---:R-:W-:-:S04]  /*16d50*/  @P0 IADD3 R2, P1, R2, UR4, RZ ;  /* 0x0000000402020c10 */ /* 0x004fc8000ff3e0ff */
[----:B---3--:R-:W-:-:S05]  /*16d60*/  @P0 IADD3.X R3, R4, UR5, RZ, P1, !PT ;  /* 0x0000000504030c10 */ /* 0x008fca0008ffe4ff */
[----:B------:R2:W3:Y:S01]  /*16d70*/  @P0 LDG.E R26, desc[UR40][R2.64] ;  /* 0x00000028021a0981 */ /* 0x0004e2000c1e1900 */
[----:B------:R-:W2:Y:S01]  /*16d80*/  S2R R4, SR_TID.X ;  /* 0x0000000000047919 */ /* 0x000ea20000002100 */
[----:B0-----:R-:W-:Y:S02]  /*16d90*/  ISETP.NE.AND P1, PT, R8, 0x1, PT ;  /* 0x000000010800780c */ /* 0x001fe40003f25270 */
[----:B-1----:R-:W-:Y:S02]  /*16da0*/  LOP3.LUT R20, R20, 0x7f, RZ, 0xc0, !PT ;  /* 0x0000007f14147812 */ /* 0x002fe400078ec0ff */
[----:B----4-:R-:W-:Y:S02]  /*16db0*/  LEA R0, R0, 0xffffff80, 0x7 ;  /* 0xffffff8000007811 */ /* 0x010fe400078e38ff */
[----:B------:R-:W-:-:S07]  /*16dc0*/  SHF.R.U32.HI R20, RZ, 0x1, R20 ;  /* 0x00000001ff147819 */ /* 0x000fce0000011614 */
[----:B------:R-:W0:Y:S08]  /*16dd0*/  @P1 LDC R5, c[0x0][0x434] ;  /* 0x00010d00ff051b82 */ /* 0x000e300000000800 */
[----:B------:R-:W1:Y:S01]  /*16de0*/  @P1 LDC R7, c[0x0][0x438] ;  /* 0x00010e00ff071b82 */ /* 0x000e620000000800 */
[----:B--2---:R-:W-:-:S05]  /*16df0*/  IMAD.SHL.U32 R4, R4, 0x40, RZ ;  /* 0x0000004004047824 */ /* 0x004fca00078e00ff */
[----:B------:R-:W-:-:S04]  /*16e00*/  LOP3.LUT R4, R4, 0x40, RZ, 0xc0, !PT ;  /* 0x0000004004047812 */ /* 0x000fc800078ec0ff */
[----:B------:R-:W-:-:S04]  /*16e10*/  LOP3.LUT R4, R0, R20, R4, 0xfe, !PT ;  /* 0x0000001400047212 */ /* 0x000fc800078efe04 */
[C---:B------:R-:W-:Y:S01]  /*16e20*/  ISETP.GE.AND P0, PT, R4.reuse, R21, PT ;  /* 0x000000150400720c */ /* 0x040fe20003f06270 */
[----:B------:R-:W-:-:S12]  /*16e30*/  IMAD.IADD R4, R4, 0x1, R6 ;  /* 0x0000000104047824 */ /* 0x000fd800078e0206 */
[----:B------:R-:W2:Y:S01]  /*16e40*/  @!P0 LDC.64 R2, c[0x0][0x428] ;  /* 0x00010a00ff028b82 */ /* 0x000ea20000000a00 */
[----:B0-----:R-:W-:-:S04]  /*16e50*/  @P1 IMAD.HI.U32 R5, R4, R5, RZ ;  /* 0x0000000504051227 */ /* 0x001fc800078e00ff */
[----:B------:R-:W-:Y:S01]  /*16e60*/  IMAD.MOV.U32 R6, RZ, RZ, R4 ;  /* 0x000000ffff067224 */ /* 0x000fe200078e0004 */
[----:B-1----:R-:W-:-:S05]  /*16e70*/  @P1 SHF.R.U32.HI R6, RZ, R7, R5 ;  /* 0x00000007ff061219 */ /* 0x002fca0000011605 */
[--C-:B------:R-:W-:Y:S01]  /*16e80*/  IMAD.MOV R5, RZ, RZ, -R6.reuse ;  /* 0x000000ffff057224 */ /* 0x100fe200078e0a06 */
[----:B------:R-:W-:-:S03]  /*16e90*/  @!P0 SHF.R.S32.HI R7, RZ, 0x1f, R6 ;  /* 0x0000001fff078819 */ /* 0x000fc60000011406 */
[----:B------:R-:W-:Y:S01]  /*16ea0*/  IMAD R5, R8, R5, R4 ;  /* 0x0000000508057224 */ /* 0x000fe200078e0204 */
[C---:B------:R-:W-:Y:S02]  /*16eb0*/  ISETP.GE.AND P3, PT, R29.reuse, R12, PT ;  /* 0x0000000c1d00720c */ /* 0x040fe40003f66270 */
[----:B------:R-:W-:Y:S02]  /*16ec0*/  LOP3.LUT R13, R29, 0x20, RZ, 0xfc, !PT ;  /* 0x000000201d0d7812 */ /* 0x000fe400078efcff */
[----:B------:R-:W-:Y:S02]  /*16ed0*/  LOP3.LUT R10, R10, 0xfffffff7, RZ, 0xc0, !PT ;  /* 0xfffffff70a0a7812 */ /* 0x000fe400078ec0ff */
[----:B------:R-:W-:-:S07]  /*16ee0*/  ISETP.NE.AND P2, PT, R14, 0x3, PT ;  /* 0x000000030e00780c */ /* 0x000fce0003f45270 */
[----:B------:R-:W-:-:S04]  /*16ef0*/  @P3 LOP3.LUT R10, R10, 0x8, RZ, 0xfc, !PT ;  /* 0x000000080a0a3812 */ /* 0x000fc800078efcff */
[----:B------:R-:W-:Y:S02]  /*16f00*/  LOP3.LUT R10, R10, 0xfffffffe, RZ, 0xc0, !PT ;  /* 0xfffffffe0a0a7812 */ /* 0x000fe400078ec0ff */
[----:B------:R-:W-:Y:S02]  /*16f10*/  LOP3.LUT R11, R29, 0x40, RZ, 0xfc, !PT ;  /* 0x000000401d0b7812 */ /* 0x000fe400078efcff */
[----:B------:R-:W-:Y:S01]  /*16f20*/  LOP3.LUT R10, R10, 0xfffffffb, RZ, 0xc0, !PT ;  /* 0xfffffffb0a0a7812 */ /* 0x000fe200078ec0ff */
[----:B------:R-:W-:Y:S01]  /*16f30*/  UMOV UR4, 0xffffffff ;  /* 0xffffffff00047882 */ /* 0x000fe20000000000 */
[----:B---3--:R-:W-:Y:S01]  /*16f40*/  SHF.R.S32.HI R9, RZ, 0x1f, R26 ;  /* 0x0000001fff097819 */ /* 0x008fe2000001141a */
[----:B--2---:R-:W-:-:S04]  /*16f50*/  @!P0 IMAD.WIDE.U32 R6, R26, R2, R6 ;  /* 0x000000021a068225 */ /* 0x004fc800078e0006 */
[----:B------:R-:W-:-:S04]  /*16f60*/  @!P0 IMAD R4, R9, R2, RZ ;  /* 0x0000000209048224 */ /* 0x000fc800078e02ff */
[----:B------:R-:W-:Y:S02]  /*16f70*/  @!P0 IMAD R4, R26, R3, R4 ;  /* 0x000000031a048224 */ /* 0x000fe400078e0204 */
[----:B------:R-:W0:Y:S01]  /*16f80*/  @!P0 LDC.64 R2, c[0x0][0x418] ;  /* 0x00010600ff028b82 */ /* 0x000e220000000a00 */
[----:B------:R1:W-:Y:S01]  /*16f90*/  STL [R1+0x8], R9 ;  /* 0x0000080901007387 */ /* 0x0003e20000100800 */
[----:B0-----:R-:W-:Y:S01]  /*16fa0*/  @!P0 LEA R8, P1, R6, R2, 0x2 ;  /* 0x0000000206088211 */ /* 0x001fe200078210ff */
[----:B------:R-:W-:-:S05]  /*16fb0*/  @!P0 IMAD.IADD R2, R7, 0x1, R4 ;  /* 0x0000000107028824 */ /* 0x000fca00078e0204 */
[----:B-1----:R-:W-:Y:S02]  /*16fc0*/  @!P0 LEA.HI.X R9, R6, R3, R2, 0x2, P1 ;  /* 0x0000000306098211 */ /* 0x002fe400008f1402 */
[----:B------:R-:W-:Y:S01]  /*16fd0*/  ISETP.GE.AND P1, PT, R13, R12, PT ;  /* 0x0000000c0d00720c */ /* 0x000fe20003f26270 */
[----:B------:R-:W-:-:S06]  /*16fe0*/  IMAD.MOV.U32 R3, RZ, RZ, RZ ;  /* 0x000000ffff037224 */ /* 0x000fcc00078e00ff */
[----:B------:R0:W5:Y:S01]  /*16ff0*/  @!P0 LDG.E R3, desc[UR40][R8.64] ;  /* 0x0000002808038981 */ /* 0x000162000c1e1900 */
[----:B------:R-:W-:-:S05]  /*17000*/  ISETP.GE.AND P0, PT, R11, R12, PT ;  /* 0x0000000c0b00720c */ /* 0x000fca0003f06270 */
[----:B------:R-:W-:-:S04]  /*17010*/  @P1 LOP3.LUT R10, R10, 0x4, RZ, 0xfc, !PT ;  /* 0x000000040a0a1812 */ /* 0x000fc800078efcff */
[----:B------:R-:W-:-:S04]  /*17020*/  @P2 LOP3.LUT R10, R10, 0x1, RZ, 0xfc, !PT ;  /* 0x000000010a0a2812 */ /* 0x000fc800078efcff */
[----:B------:R-:W-:-:S04]  /*17030*/  LOP3.LUT R10, R10, 0xfffffffd, RZ, 0xc0, !PT ;  /* 0xfffffffd0a0a7812 */ /* 0x000fc800078ec0ff */
[----:B------:R-:W-:-:S05]  /*17040*/  @P0 LOP3.LUT R10, R10, 0x2, RZ, 0xfc, !PT ;  /* 0x000000020a0a0812 */ /* 0x000fca00078efcff */
[----:B------:R0:W-:Y:S01]  /*17050*/  STL [R1+0x28], R10 ;  /* 0x0000280a01007387 */ /* 0x0001e20000100800 */
[----:B------:R-:W-:Y:S05]  /*17060*/  BRA.DIV UR4, `(.L_x_551) ;  /* 0x0000004a04107947 */ /* 0x000fea000b800000 */
.L_x_671:
[----:B------:R-:W-:Y:S05]  /*17070*/  @!P2 BRA `(.L_x_552) ;  /* 0x000000000004a947 */ /* 0x000fea0003800000 */
[----:B------:R-:W-:Y:S01]  /*17080*/  BPT.TRAP 0x1 ;  /* 0x000000040000795c */ /* 0x000fe20000300000 */
.L_x_552:
[----:B------:R-:W-:Y:S01]  /*17090*/  IMAD R4, R19, 0x8, R17 ;  /* 0x0000000813047824 */ /* 0x000fe200078e0211 */
[----:B------:R-:W-:Y:S01]  /*170a0*/  SHF.L.U32 R2, R23, 0x1f, RZ ;  /* 0x0000001f17027819 */ /* 0x000fe200000006ff */
[----:B------:R-:W-:Y:S03]  /*170b0*/  BSSY B0, `(.L_x_553) ;  /* 0x0000006000007945 */ /* 0x000fe60003800000 */
[----:B------:R1:W2:Y:S01]  /*170c0*/  SYNCS.PHASECHK.TRANS64.TRYWAIT P0, [R4+URZ+0x19c80], R2 ;  /* 0x019c8002040075a7 */ /* 0x0002a2000800017f */
[----:B------:R1:W-:Y:S02]  /*170d0*/  STL [R1+0x20], R2 ;  /* 0x0000200201007387 */ /* 0x0003e40000100800 */
[----:B-1----:R-:W-:Y:S02]  /*170e0*/  IADD3 R2, -R20, R21, -R0 ;  /* 0x0000001514027210 */ /* 0x002fe40007ffe900 */
[----:B------:R-:W-:Y:S01]  /*170f0*/  SHF.R.S32.HI R20, RZ, 0x1f, R5 ;  /* 0x0000001fff147819 */ /* 0x000fe20000011405 */
[----:B--2---:R-:W-:Y:S06]  /*17100*/  @!P0 BRA `(.L_x_554) ;  /* 0x00000048001c8947 */ /* 0x004fec0003800000 */
.L_x_672:
[----:B------:R-:W-:Y:S05]  /*17110*/  BSYNC B0 ;  /* 0x0000000000007941 */ /* 0x000fea0003800000 */
.L_x_553:
[----:B0-----:R-:W2:Y:S01]  /*17120*/  LDL R10, [R1+0x10] ;  /* 0x00001000010a7983 */ /* 0x001ea20000100800 */
[----:B------:R-:W-:Y:S01]  /*17130*/  ULDC.64 UR4, c[0x0][0x328] ;  /* 0x0000ca0000047ab9 */ /* 0x000fe20000000a00 */
[----:B-----5:R-:W-:Y:S01]  /*17140*/  SHF.R.S32.HI R21, RZ, 0x1f, R3 ;  /* 0x0000001fff157819 */ /* 0x020fe20000011403 */
[----:B-1----:R-:W-:Y:S01]  /*17150*/  IMAD R0, R20, UR4, RZ ;  /* 0x0000000414007c24 */ /* 0x002fe2000f8e02ff */
[----:B------:R-:W-:Y:S01]  /*17160*/  ULDC.64 UR6, c[0x0][0x318] ;  /* 0x0000c60000067ab9 */ /* 0x000fe20000000a00 */
[----:B------:R-:W-:Y:S01]  /*17170*/  IMAD.WIDE.U32 R6, R5, UR4, RZ ;  /* 0x0000000405067c25 */ /* 0x000fe2000f8e00ff */
[----:B------:R-:W-:-:S03]  /*17180*/  ISETP.GE.AND P1, PT, R2, 0x1, PT ;  /* 0x000000010200780c */ /* 0x000fc60003f26270 */
        /* <DEDUP_REMOVED lines=12> */
[----:B------:R-:W-:Y:S01]  /*17250*/  IADD3.X R9, R9, UR7, RZ, P0, !PT ;  /* 0x0000000709097c10 */ /* 0x000fe200087fe4ff */
[----:B--2---:R-:W-:Y:S01]  /*17260*/  IMAD R10, R19, 0x3000, R10 ;  /* 0x00003000130a7824 */ /* 0x004fe200078e020a */
[----:B------:R-:W-:Y:S07]  /*17270*/  BRA.DIV UR4, `(.L_x_555) ;  /* 0x0000004604d87947 */ /* 0x000fee000b800000 */
[----:B------:R-:W0:Y:S01]  /*17280*/  SHFL.IDX PT, R6, R8, RZ, 0x1e1f ;  /* 0x001e1fff08067589 */ /* 0x000e2200000e0000 */
[----:B------:R-:W1:Y:S01]  /*17290*/  LDC R12, c[0x0][0x2f4] ;  /* 0x0000bd00ff0c7b82 */ /* 0x000e620000000800 */
[C---:B------:R-:W-:Y:S02]  /*172a0*/  LOP3.LUT R13, R29.reuse, 0x20, RZ, 0xfc, !PT ;  /* 0x000000201d0d7812 */ /* 0x040fe400078efcff */
[----:B------:R-:W2:Y:S01]  /*172b0*/  SHFL.IDX PT, R0, R9, RZ, 0x1e1f ;  /* 0x001e1fff09007589 */ /* 0x000ea200000e0000 */
[----:B------:R-:W-:-:S03]  /*172c0*/  LOP3.LUT R11, R29, 0x40, RZ, 0xfc, !PT ;  /* 0x000000401d0b7812 */ /* 0x000fc600078efcff */
[----:B------:R-:W3:Y:S01]  /*172d0*/  SHFL.IDX PT, R9, R9, 0x1, 0x1e1f ;  /* 0x003e1f0009097f89 */ /* 0x000ee200000e0000 */
[C---:B0-----:R-:W-:Y:S02]  /*172e0*/  IADD3 R6, P0, R29.reuse, R6, RZ ;  /* 0x000000061d067210 */ /* 0x041fe40007f1e0ff */
[-C--:B-1----:R-:W-:Y:S02]  /*172f0*/  ISETP.GE.AND P4, PT, R29, R12.reuse, PT ;  /* 0x0000000c1d00720c */ /* 0x082fe40003f86270 */
[----:B------:R-:W-:Y:S01]  /*17300*/  ISETP.GE.AND P2, PT, R13, R12, PT ;  /* 0x0000000c0d00720c */ /* 0x000fe20003f46270 */
[----:B--2---:R-:W-:Y:S01]  /*17310*/  IMAD.X R7, RZ, RZ, R0, P0 ;  /* 0x000000ffff077224 */ /* 0x004fe200000e0600 */
[----:B------:R-:W-:Y:S01]  /*17320*/  ISETP.LT.OR P0, PT, R2, 0x1, P4 ;  /* 0x000000010200780c */ /* 0x000fe20002701670 */
[----:B------:R-:W-:-:S12]  /*17330*/  IMAD.IADD R0, R17, 0x1, R10 ;  /* 0x0000000111007824 */ /* 0x000fd800078e020a */
        /* <DEDUP_REMOVED lines=8> */
.L_x_678:
        /* <DEDUP_REMOVED lines=13> */
.L_x_556:
[----:B------:R-:W-:Y:S02]  /*17490*/  PLOP3.LUT P2, PT, P2, P0, PT, 0xa2, 0x0 ;  /* 0x000000000000781c */ /* 0x000fe40001741472 */
[----:B------:R-:W-:-:S08]  /*174a0*/  @P0 R2UR P2, UR4, R4 ;  /* 0x00000000040402ca */ /* 0x000fd00000040000 */
[----:B------:R-:W-:-:S05]  /*174b0*/  @P0 PLOP3.LUT P0, PT, P2, PT, PT, 0x80, 0x0 ;  /* 0x000000000000081c */ /* 0x000fca000170f070 */
[----:B------:R-:W-:Y:S01]  /*174c0*/  @!P2 SYNCS.ARRIVE.TRANS64.RED.A0T1 RZ, [UR4+0x19c70], RZ ;  /* 0x019c70ffffffa9a7 */ /* 0x000fe20008200404 */
[----:B------:R-:W-:Y:S07]  /*174d0*/  @!P2 ARRIVES.LDGSTSBAR.64.TRANSCNT [UR4+0x19c70] ;  /* 0x019c7000ff00a9b0 */ /* 0x000fee0008000a84 */
[----:B------:R-:W-:Y:S05]  /*174e0*/  @P0 BRA.U.ANY `(.L_x_556) ;  /* 0xfffffffd00e80947 */ /* 0x000fea000393ffff */
[----:B------:R-:W-:Y:S01]  /*174f0*/  NOP ;  /* 0x0000000000007918 */ /* 0x000fe20000000000 */
[----:B------:R-:W2:Y:S02]  /*17500*/  LDL R2, [R1+0x54] ;  /* 0x0000540001027983 */ /* 0x000ea40000100800 */
[----:B--2---:R-:W-:-:S13]  /*17510*/  ISETP.NE.AND P4, PT, R2, 0x3, PT ;  /* 0x000000030200780c */ /* 0x004fda0003f85270 */
[----:B------:R-:W-:Y:S05]  /*17520*/  @!P4 BRA `(.L_x_557) ;  /* 0x000000000004c947 */ /* 0x000fea0003800000 */
[----:B------:R-:W-:Y:S01]  /*17530*/  BPT.TRAP 0x1 ;  /* 0x000000040000795c */ /* 0x000fe20000300000 */
.L_x_557:
[----:B------:R2:W-:Y:S01]  /*17540*/  SYNCS.ARRIVE.TRANS64.A1T0 RZ, [R4+URZ+0x19c70], RZ ;  /* 0x019c70ff04ff79a7 */ /* 0x0005e2000810003f */
[----:B------:R-:W-:Y:S05]  /*17550*/  @!P4 BRA `(.L_x_558) ;  /* 0x000000000004c947 */ /* 0x000fea0003800000 */
[----:B------:R-:W-:Y:S01]  /*17560*/  BPT.TRAP 0x1 ;  /* 0x000000040000795c */ /* 0x000fe20000300000 */
.L_x_558:
[----:B------:R-:W3:Y:S01]  /*17570*/  LDL R2, [R1+0x20] ;  /* 0x0000200001027983 */ /* 0x000ee20000100800 */
[----:B------:R-:W-:Y:S01]  /*17580*/  BSSY B0, `(.L_x_559) ;  /* 0x0000003000007945 */ /* 0x000fe20003800000 */
[----:B---3--:R-:W3:Y:S03]  /*17590*/  SYNCS.PHASECHK.TRANS64.TRYWAIT P0, [R4+URZ+0x19c40], R2 ;  /* 0x019c4002040075a7 */ /* 0x008ee6000800017f */
[----:B---3--:R-:W-:Y:S05]  /*175a0*/  @!P0 BRA `(.L_x_560) ;  /* 0x0000004400e48947 */ /* 0x008fea0003800000 */
.L_x_679:
[----:B------:R-:W-:Y:S05]  /*175b0*/  BSYNC B0 ;  /* 0x0000000000007941 */ /* 0x000fea0003800000 */
.L_x_559:
[----:B------:R-:W-:Y:S01]  /*175c0*/  ULDC.64 UR4, c[0x0][0x300] ;  /* 0x0000c00000047ab9 */ /* 0x000fe20000000a00 */
[----:B0-----:R-:W0:Y:S01]  /*175d0*/  LDC R8, c[0x0][0x2f4] ;  /* 0x0000bd00ff087b82 */ /* 0x001e220000000800 */
[----:B------:R-:W-:Y:S01]  /*175e0*/  IMAD R20, R20, UR4, RZ ;  /* 0x0000000414147c24 */ /* 0x000fe2000f8e02ff */
[----:B------:R-:W-:Y:S01]  /*175f0*/  ULDC.64 UR6, c[0x0][0x2e8] ;  /* 0x0000ba0000067ab9 */ /* 0x000fe20000000a00 */
[----:B-1----:R-:W-:Y:S01]  /*17600*/  IMAD.WIDE.U32 R6, R5, UR4, RZ ;  /* 0x0000000405067c25 */ /* 0x002fe2000f8e00ff */
[C---:B------:R-:W-:Y:S02]  /*17610*/  LOP3.LUT R10, R29.reuse, 0x40, RZ, 0xfc, !PT ;  /* 0x000000401d0a7812 */ /* 0x040fe400078efcff */
[----:B------:R-:W-:Y:S01]  /*17620*/  LOP3.LUT R9, R29, 0x20, RZ, 0xfc, !PT ;  /* 0x000000201d097812 */ /* 0x000fe200078efcff */
[----:B------:R-:W-:Y:S01]  /*17630*/  IMAD R20, R5, UR5, R20 ;  /* 0x0000000505147c24 */ /* 0x000fe2000f8e0214 */
[----:B------:R-:W-:Y:S02]  /*17640*/  ULDC.64 UR4, c[0x0][0x310] ;  /* 0x0000c40000047ab9 */ /* 0x000fe40000000a00 */
[----:B------:R-:W-:-:S02]  /*17650*/  IMAD R21, R21, UR4, RZ ;  /* 0x0000000415157c24 */ /* 0x000fc4000f8e02ff */
[----:B------:R-:W-:Y:S02]  /*17660*/  IMAD.IADD R7, R7, 0x1, R20 ;  /* 0x0000000107077824 */ /* 0x000fe400078e0214 */
[----:B------:R-:W-:-:S04]  /*17670*/  IMAD.WIDE.U32 R6, R3, UR4, R6 ;  /* 0x0000000403067c25 */ /* 0x000fc8000f8e0006 */
[----:B------:R-:W-:Y:S01]  /*17680*/  IMAD R3, R3, UR5, R21 ;  /* 0x0000000503037c24 */ /* 0x000fe2000f8e0215 */
[----:B---3--:R-:W-:Y:S01]  /*17690*/  MOV R2, R6 ;  /* 0x0000000600027202 */ /* 0x008fe20000000f00 */
[----:B------:R-:W-:Y:S02]  /*176a0*/  ULDC.64 UR4, c[0x0][0x308] ;  /* 0x0000c20000047ab9 */ /* 0x000fe40000000a00 */
[----:B------:R-:W-:Y:S01]  /*176b0*/  IMAD.IADD R3, R7, 0x1, R3 ;  /* 0x0000000107037824 */ /* 0x000fe200078e0203 */
[-C--:B0-----:R-:W-:Y:S02]  /*176c0*/  ISETP.GE.AND P2, PT, R10, R8.reuse, PT ;  /* 0x000000080a00720c */ /* 0x081fe40003f46270 */
[-C--:B------:R-:W-:Y:S01]  /*176d0*/  ISETP.GE.AND P4, PT, R9, R8.reuse, PT ;  /* 0x000000080900720c */ /* 0x080fe20003f86270 */
[----:B------:R-:W-:Y:S01]  /*176e0*/  IMAD.WIDE.U32 R2, R16, UR4, R2 ;  /* 0x0000000410027c25 */ /* 0x000fe2000f8e0002 */
[----:B------:R-:W-:Y:S01]  /*176f0*/  UMOV UR4, 0xffffffff ;  /* 0xffffffff00047882 */ /* 0x000fe20000000000 */
[----:B------:R-:W-:-:S02]  /*17700*/  ISETP.GE.AND P5, PT, R29, R8, PT ;  /* 0x000000081d00720c */ /* 0x000fc40003fa6270 */
[----:B------:R-:W-:Y:S01]  /*17710*/  IMAD R6, R16, UR5, R3 ;  /* 0x0000000510067c24 */ /* 0x000fe2000f8e0203 */
[----:B------:R-:W-:-:S04]  /*17720*/  IADD3 R5, P0, R2, UR6, RZ ;  /* 0x0000000602057c10 */ /* 0x000fc8000ff1e0ff */
[----:B------:R-:W-:Y:S01]  /*17730*/  IADD3.X R6, R6, UR7, RZ, P0, !PT ;  /* 0x0000000706067c10 */ /* 0x000fe200087fe4ff */
[----:B------:R-:W-:Y:S08]  /*17740*/  BRA.DIV UR4, `(.L_x_561) ;  /* 0x0000004604947947 */ /* 0x000ff0000b800000 */
[----:B------:R-:W0:Y:S04]  /*17750*/  SHFL.IDX PT, R3, R5, RZ, 0x1e1f ;  /* 0x001e1fff05037589 */ /* 0x000e2800000e0000 */
[----:B------:R-:W1:Y:S04]  /*17760*/  SHFL.IDX PT, R2, R6, RZ, 0x1e1f ;  /* 0x001e1fff06027589 */ /* 0x000e6800000e0000 */
[----:B------:R-:W3:Y:S04]  /*17770*/  SHFL.IDX PT, R5, R5, 0x1, 0x1e1f ;  /* 0x003e1f0005057f89 */ /* 0x000ee800000e0000 */
[----:B------:R-:W4:Y:S01]  /*17780*/  SHFL.IDX PT, R6, R6, 0x1, 0x1e1f ;  /* 0x003e1f0006067f89 */ /* 0x000f2200000e0000 */
[----:B0-----:R-:W-:-:S05]  /*17790*/  @P1 IADD3 R3, P0, R29, R3, RZ ;  /* 0x000000031d031210 */ /* 0x001fca0007f1e0ff */
[----:B-1----:R-:W-:-:S05]  /*177a0*/  @P1 IMAD.X R2, RZ, RZ, R2, P0 ;  /* 0x000000ffff021224 */ /* 0x002fca00000e0602 */
[----:B------:R-:W-:-:S04]  /*177b0*/  @P1 LOP3.LUT R3, R3, R2, RZ, 0x3c, !PT ;  /* 0x0000000203031212 */ /* 0x000fc800078e3cff */
[----:B------:R-:W-:-:S04]  /*177c0*/  @P1 LOP3.LUT R2, R3, R2, RZ, 0x3c, !PT ;  /* 0x0000000203021212 */ /* 0x000fc800078e3cff */
[----:B------:R-:W-:-:S05]  /*177d0*/  @P1 LOP3.LUT R3, R3, R2, RZ, 0x3c, !PT ;  /* 0x0000000203031212 */ /* 0x000fca00078e3cff */
[----:B------:R0:W-:Y:S04]  /*177e0*/  @P1 LDGSTS.E.BYPASS.LTC128B.128 [R0+0x13800], desc[UR40][R2.64], !P5 ;  /* 0x1380000002001fae */ /* 0x0001e8000e901d68 */
[----:B------:R0:W-:Y:S04]  /*177f0*/  @P1 LDGSTS.E.BYPASS.LTC128B.128 [R0+0x14800], desc[UR40][R2.64+0x20], !P4 ;  /* 0x1480002002001fae */ /* 0x0001e8000e101d68 */
[----:B---34-:R0:W-:Y:S02]  /*17800*/  @P1 LDGSTS.E.BYPASS.LTC128B.128 [R0+0x15800], desc[UR40][R2.64+0x40], !P2 ;  /* 0x1580004002001fae */ /* 0x0181e4000d101d68 */
.L_x_685:
[----:B01----:R-:W-:-:S05]  /*17810*/  @P3 IADD3 R2, P0, R29, R5, RZ ;  /* 0x000000051d023210 */ /* 0x003fca0007f1e0ff */
[----:B------:R-:W-:Y:S01]  /*17820*/  @P3 IMAD.X R3, RZ, RZ, R6, P0 ;  /* 0x000000ffff033224 */ /* 0x000fe200000e0606 */
[----:B------:R-:W-:-:S04]  /*17830*/  PLOP3.LUT P0, PT, PT, PT, PT, 0x80, 0x0 ;  /* 0x000000000000781c */ /* 0x000fc80003f0f070 */
[----:B------:R-:W-:Y:S01]  /*17840*/  @!PT LDS RZ, [RZ] ;  /* 0x00000000fffff984 */ /* 0x000fe20000000800 */
[----:B------:R-:W-:Y:S01]  /*17850*/  @!PT LDS RZ, [RZ] ;  /* 0x00000000fffff984 */ /* 0x000fe20000000800 */
[----:B------:R-:W-:Y:S01]  /*17860*/  @!PT LDS RZ, [RZ] ;  /* 0x00000000fffff984 */ /* 0x000fe20000000800 */
[----:B------:R0:W-:Y:S04]  /*17870*/  @P3 LDGSTS.E.BYPASS.LTC128B.128 [R0+0x14000], desc[UR40][R2.64], !P5 ;  /* 0x1400000002003fae */ /* 0x0001e8000e901d68 */
[----:B------:R0:W-:Y:S04]  /*17880*/  @P3 LDGSTS.E.BYPASS.LTC128B.128 [R0+0x15000], desc[UR40][R2.64+0x20], !P4 ;  /* 0x1500002002003fae */ /* 0x0001e8000e101d68 */
[----:B------:R0:W-:Y:S01]  /*17890*/  @P3 LDGSTS.E.BYPASS.LTC128B.128 [R0+0x16000], desc[UR40][R2.64+0x40], !P2 ;  /* 0x1600004002003fae */ /* 0x0001e2000d101d68 */
[----:B------:R-:W-:Y:S01]  /*178a0*/  NOP ;  /* 0x0000000000007918 */ /* 0x000fe20000000000 */
.L_x_562:
[----:B------:R-:W-:Y:S02]  /*178b0*/  PLOP3.LUT P1, PT, P1, P0, PT, 0xa2, 0x0 ;  /* 0x000000000000781c */ /* 0x000fe40000f21472 */
[----:B------:R-:W-:-:S08]  /*178c0*/  @P0 R2UR P1, UR4, R4 ;  /* 0x00000000040402ca */ /* 0x000fd00000020000 */
[----:B------:R-:W-:-:S05]  /*178d0*/  @P0 PLOP3.LUT P0, PT, P1, PT, PT, 0x80, 0x0 ;  /* 0x000000000000081c */ /* 0x000fca0000f0f070 */
[----:B------:R-:W-:Y:S01]  /*178e0*/  @!P1 SYNCS.ARRIVE.TRANS64.RED.A0T1 RZ, [UR4+0x19c30], RZ ;  /* 0x019c30ffffff99a7 */ /* 0x000fe20008200404 */
[----:B------:R-:W-:Y:S07]  /*178f0*/  @!P1 ARRIVES.LDGSTSBAR.64.TRANSCNT [UR4+0x19c30] ;  /* 0x019c3000ff0099b0 */ /* 0x000fee0008000a84 */
[----:B------:R-:W-:Y:S05]  /*17900*/  @P0 BRA.U.ANY `(.L_x_562) ;  /* 0xfffffffd00e80947 */ /* 0x000fea000393ffff */
[----:B------:R-:W-:Y:S01]  /*17910*/  NOP ;  /* 0x0000000000007918 */ /* 0x000fe20000000000 */
[----:B0-----:R-:W3:Y:S02]  /*17920*/  LDL R0, [R1+0x54] ;  /* 0x0000540001007983 */ /* 0x001ee40000100800 */
[----:B---3--:R-:W-:-:S13]  /*17930*/  ISETP.NE.AND P2, PT, R0, 0x3, PT ;  /* 0x000000030000780c */ /* 0x008fda0003f45270 */
[----:B------:R-:W-:Y:S05]  /*17940*/  @!P2 BRA `(.L_x_563) ;  /* 0x000000000004a947 */ /* 0x000fea0003800000 */
[----:B------:R-:W-:Y:S01]  /*17950*/  BPT.TRAP 0x1 ;  /* 0x000000040000795c */ /* 0x000fe20000300000 */
.L_x_563:
[----:B------:R0:W5:Y:S01]  /*17960*/  LDL.LU R5, [R1+0x34] ;  /* 0x0000340001057983 */ /* 0x0001620000300800 */
[----:B------:R0:W-:Y:S03]  /*17970*/  SYNCS.ARRIVE.TRANS64.A1T0 RZ, [R4+URZ+0x19c30], RZ ;  /* 0x019c30ff04ff79a7 */ /* 0x0001e6000810003f */
[----:B------:R0:W5:Y:S02]  /*17980*/  LDL.LU R3, [R1+0x40] ;  /* 0x0000400001037983 */ /* 0x0001640000300800 */
[----:B------:R-:W-:Y:S05]  /*17990*/  WARPSYNC.ALL ;  /* 0x0000000000007948 */ /* 0x000fea0003800000 */
[----:B------:R-:W-:Y:S01]  /*179a0*/  ULDC.64 UR4, c[0x0][0x298] ;  /* 0x0000a60000047ab9 */ /* 0x000fe20000000a00 */
[----:B------:R-:W-:Y:S01]  /*179b0*/  ULDC.64 UR6, c[0x0][0xa00] ;  /* 0x0002800000067ab9 */ /* 0x000fe20000000a00 */
[----:B------:R-:W-:Y:S01]  /*179c0*/  VIADD R0, R17, 0xf000 ;  /* 0x0000f00011007836 */ /* 0x000fe20000000000 */
[----:B------:R-:W-:Y:S01]  /*179d0*/  BAR.SYNC.DEFER_BLOCKING 0x8, 0x200 ;  /* 0x0208000000007b1d */ /* 0x000fe20000010000 */
[----:B------:R-:W-:-:S03]  /*179e0*/  ISETP.NE.U32.AND P0, PT, RZ, UR6, PT ;  /* 0x00000006ff007c0c */ /* 0x000fc6000bf05070 */
[----:B------:R-:W-:Y:S02]  /*179f0*/  LOP3.LUT P1, RZ, R0, 0x9f, RZ, 0xc0, !PT ;  /* 0x0000009f00ff7812 */ /* 0x000fe4000782c0ff */
[----:B------:R-:W-:Y:S01]  /*17a00*/  ISETP.NE.AND.EX P0, PT, RZ, UR7, PT, P0 ;  /* 0x00000007ff007c0c */ /* 0x000fe2000bf05300 */
[----:B------:R-:W-:Y:S03]  /*17a10*/  BSSY B6, `(.L_x_564) ;  /* 0x000001c000067945 */ /* 0x000fe60003800000 */
[----:B------:R-:W-:Y:S02]  /*17a20*/  SEL R18, R18, RZ, !P0 ;  /* 0x000000ff12127207 */ /* 0x000fe40004000000 */
[----:B-----5:R-:W-:-:S05]  /*17a30*/  SHF.R.S32.HI R2, RZ, 0x1f, R5 ;  /* 0x0000001fff027819 */ /* 0x020fca0000011405 */
[----:B------:R-:W-:-:S04]  /*17a40*/  IMAD R2, R2, UR4, RZ ;  /* 0x0000000402027c24 */ /* 0x000fc8000f8e02ff */
[----:B------:R-:W-:Y:S01]  /*17a50*/  IMAD R0, R5, UR5, R2 ;  /* 0x0000000505007c24 */ /* 0x000fe2000f8e0202 */
[----:B------:R-:W-:Y:S01]  /*17a60*/  SEL R2, R3, RZ, !P0 ;  /* 0x000000ff03027207 */ /* 0x000fe20004000000 */
[----:B0-2---:R-:W-:-:S04]  /*17a70*/  IMAD.WIDE.U32 R4, R5, UR4, RZ ;  /* 0x0000000405047c25 */ /* 0x005fc8000f8e00ff */
[----:B------:R-:W-:Y:S01]  /*17a80*/  IMAD.IADD R0, R5, 0x1, R0 ;  /* 0x0000000105007824 */ /* 0x000fe200078e0200 */
[----:B------:R0:W-:Y:S04]  /*17a90*/  STL.64 [R1+0x20], R4 ;  /* 0x0000200401007387 */ /* 0x0001e80000100a00 */
[----:B------:R0:W-:Y:S04]  /*17aa0*/  STL [R1+0x40], R2 ;  /* 0x0000400201007387 */ /* 0x0001e80000100800 */
        /* <DEDUP_REMOVED lines=18> */
.L_x_565:
[----:B------:R-:W-:Y:S05]  /*17bd0*/  BSYNC B6 ;  /* 0x0000000000067941 */ /* 0x000fea0003800000 */
.L_x_564:
[----:B0-----:R-:W2:Y:S01]  /*17be0*/  LDL.LU R2, [R1+0x34] ;  /* 0x0000340001027983 */ /* 0x001ea20000300800 */
[----:B------:R-:W-:Y:S01]  /*17bf0*/  ULDC.64 UR4, c[0x0][0x2d8] ;  /* 0x0000b60000047ab9 */ /* 0x000fe20000000a00 */
[----:B------:R-:W-:Y:S01]  /*17c00*/  ULDC.64 UR6, c[0x0][0x2e0] ;  /* 0x0000b80000067ab9 */ /* 0x000fe20000000a00 */
[----:B------:R-:W0:Y:S01]  /*17c10*/  LDC R9, c[0x0][0x448] ;  /* 0x00011200ff097b82 */ /* 0x000e220000000800 */
[----:B------:R-:W3:Y:S01]  /*17c20*/  LDL.LU.64 R20, [R1+0x20] ;  /* 0x0000200001147983 */ /* 0x000ee20000300a00 */
[----:B------:R-:W-:-:S03]  /*17c30*/  ULDC.64 UR8, c[0x0][0x280] ;  /* 0x0000a00000087ab9 */ /* 0x000fc60000000a00 */
[----:B------:R-:W4:Y:S04]  /*17c40*/  LDL.LU R0, [R1+0x40] ;  /* 0x0000400001007983 */ /* 0x000f280000300800 */
[----:B------:R1:W5:Y:S01]  /*17c50*/  LDL R10, [R1+0x30] ;  /* 0x00003000010a7983 */ /* 0x0003620000100800 */
[----:B0-----:R-:W-:-:S13]  /*17c60*/  ISETP.NE.AND P0, PT, R9, 0x1, PT ;  /* 0x000000010900780c */ /* 0x001fda0003f05270 */
[----:B------:R-:W0:Y:S08]  /*17c70*/  @P0 LDC R5, c[0x0][0x44c] ;  /* 0x00011300ff050b82 */ /* 0x000e300000000800 */
[----:B------:R-:W1:Y:S08]  /*17c80*/  @P0 LDC R6, c[0x0][0x450] ;  /* 0x00011400ff060b82 */ /* 0x000e700000000800 */
[----:B------:R-:W1:Y:S01]  /*17c90*/  @P0 LDC R8, c[0x0][0x450] ;  /* 0x00011400ff080b82 */ /* 0x000e620000000800 */
[----:B--2---:R-:W-:-:S02]  /*17ca0*/  IMAD.MOV.U32 R3, RZ, RZ, R2 ;  /* 0x000000ffff037224 */ /* 0x004fc400078e0002 */
[----:B---3--:R-:W-:Y:S01]  /*17cb0*/  IMAD.MOV.U32 R2, RZ, RZ, R20 ;  /* 0x000000ffff027224 */ /* 0x008fe200078e0014 */
[----:B------:R-:W2:Y:S03]  /*17cc0*/  S2R R21, SR_TID.X ;  /* 0x0000000000157919 */ /* 0x000ea60000002100 */
[C---:B------:R-:W-:Y:S01]  /*17cd0*/  IMAD.WIDE.U32 R2, R16.reuse, UR4, R2 ;  /* 0x0000000410027c25 */ /* 0x040fe2000f8e0002 */
[----:B------:R-:W3:Y:S03]  /*17ce0*/  S2R R20, SR_TID.X ;  /* 0x0000000000147919 */ /* 0x000ee60000002100 */
[----:B------:R-:W-:Y:S01]  /*17cf0*/  IMAD R3, R16, UR5, R3 ;  /* 0x0000000510037c24 */ /* 0x000fe2000f8e0203 */
[----:B------:R-:W-:Y:S01]  /*17d00*/  ULDC.64 UR4, c[0x0][0x2d0] ;  /* 0x0000b40000047ab9 */ /* 0x000fe20000000a00 */
[----:B----4-:R-:W-:-:S02]  /*17d10*/  IMAD R0, R0, UR6, RZ ;  /* 0x0000000600007c24 */ /* 0x010fc4000f8e02ff */
[----:B------:R-:W-:-:S04]  /*17d20*/  IMAD.WIDE.U32 R2, R18, UR6, R2 ;  /* 0x0000000612027c25 */ /* 0x000fc8000f8e0002 */
[----:B------:R-:W-:Y:S01]  /*17d30*/  IMAD R0, R18, UR7, R0 ;  /* 0x0000000712007c24 */ /* 0x000fe2000f8e0200 */
[----:B------:R-:W-:-:S03]  /*17d40*/  ULDC.64 UR6, c[0x0][0x2c8] ;  /* 0x0000b20000067ab9 */ /* 0x000fc60000000a00 */
[----:B------:R-:W-:Y:S02]  /*17d50*/  IMAD.IADD R3, R3, 0x1, R0 ;  /* 0x0000000103037824 */ /* 0x000fe400078e0200 */
[----:B--2---:R-:W-:Y:S01]  /*17d60*/  IMAD.SHL.U32 R21, R21, 0x40, RZ ;  /* 0x0000004015157824 */ /* 0x004fe200078e00ff */
[----:B---3--:R-:W-:-:S04]  /*17d70*/  LOP3.LUT R20, R20, 0x7f, RZ, 0xc0, !PT ;  /* 0x0000007f14147812 */ /* 0x008fc800078ec0ff */
[----:B------:R-:W-:Y:S02]  /*17d80*/  LOP3.LUT R21, R21, 0x40, RZ, 0xc0, !PT ;  /* 0x0000004015157812 */ /* 0x000fe400078ec0ff */
[----:B------:R-:W-:-:S04]  /*17d90*/  SHF.R.U32.HI R20, RZ, 0x1, R20 ;  /* 0x00000001ff147819 */ /* 0x000fc80000011614 */
[----:B------:R-:W-:-:S05]  /*17da0*/  LOP3.LUT R20, R20, R21, RZ, 0xfc, !PT ;  /* 0x0000001514147212 */ /* 0x000fca00078efcff */
[----:B------:R-:W-:Y:S02]  /*17db0*/  IMAD R0, R25, 0xc0, R20 ;  /* 0x000000c019007824 */ /* 0x000fe400078e0214 */
[----:B------:R2:W5:Y:S02]  /*17dc0*/  LDL R20, [R1+0x44] ;  /* 0x0000440001147983 */ /* 0x0005640000100800 */
[----:B0-----:R-:W-:-:S04]  /*17dd0*/  @P0 IMAD.HI.U32 R5, R0, R5, RZ ;  /* 0x0000000500050227 */ /* 0x001fc800078e00ff */
[----:B------:R-:W-:Y:S01]  /*17de0*/  IMAD.MOV.U32 R4, RZ, RZ, R0 ;  /* 0x000000ffff047224 */ /* 0x000fe200078e0000 */
[----:B-1----:R-:W-:-:S04]  /*17df0*/  @P0 SHF.R.U32.HI R4, RZ, R6, R5 ;  /* 0x00000006ff040219 */ /* 0x002fc80000011605 */
[--C-:B------:R-:W-:Y:S01]  /*17e00*/  SHF.R.S32.HI R5, RZ, 0x1f, R4.reuse ;  /* 0x0000001fff057819 */ /* 0x100fe20000011404 */
[----:B------:R-:W-:-:S04]  /*17e10*/  IMAD.MOV R7, RZ, RZ, -R4 ;  /* 0x000000ffff077224 */ /* 0x000fc800078e0a04 */
[----:B------:R-:W-:-:S04]  /*17e20*/  IMAD R5, R5, UR4, RZ ;  /* 0x0000000405057c24 */ /* 0x000fc8000f8e02ff */
[C---:B------:R-:W-:Y:S02]  /*17e30*/  IMAD R6, R4.reuse, UR5, R5 ;  /* 0x0000000504067c24 */ /* 0x040fe4000f8e0205 */
[----:B------:R-:W-:-:S04]  /*17e40*/  IMAD.WIDE.U32 R4, R4, UR4, R2 ;  /* 0x0000000404047c25 */ /* 0x000fc8000f8e0002 */
[----:B------:R-:W-:Y:S02]  /*17e50*/  IMAD.IADD R5, R5, 0x1, R6 ;  /* 0x0000000105057824 */ /* 0x000fe400078e0206 */
[----:B------:R-:W-:-:S05]  /*17e60*/  IMAD R6, R9, R7, R0 ;  /* 0x0000000709067224 */ /* 0x000fca00078e0200 */
[----:B------:R-:W-:Y:S01]  /*17e70*/  SHF.R.S32.HI R7, RZ, 0x1f, R6 ;  /* 0x0000001fff077819 */ /* 0x000fe20000011406 */
[----:B------:R-:W-:-:S04]  /*17e80*/  IMAD.WIDE.U32 R4, R6, UR6, R4 ;  /* 0x0000000606047c25 */ /* 0x000fc8000f8e0004 */
[----:B------:R-:W-:-:S04]  /*17e90*/  IMAD R7, R7, UR6, RZ ;  /* 0x0000000607077c24 */ /* 0x000fc8000f8e02ff */
[----:B------:R-:W-:Y:S01]  /*17ea0*/  IMAD R7, R6, UR7, R7 ;  /* 0x0000000706077c24 */ /* 0x000fe2000f8e0207 */
[----:B------:R-:W-:-:S04]  /*17eb0*/  IADD3 R6, P1, R4, UR8, RZ ;  /* 0x0000000804067c10 */ /* 0x000fc8000ff3e0ff */
[----:B------:R-:W-:Y:S02]  /*17ec0*/  IADD3.X R4, R5, UR9, R7, P1, !PT ;  /* 0x0000000905047c10 */ /* 0x000fe40008ffe407 */
[----:B------:R-:W0:Y:S01]  /*17ed0*/  @P0 LDC R7, c[0x0][0x44c] ;  /* 0x00011300ff070b82 */ /* 0x000e220000000800 */
[----:B------:R-:W-:-:S04]  /*17ee0*/  VIADD R0, R0, 0x80 ;  /* 0x0000008000007836 */ /* 0x000fc80000000000 */
[----:B------:R-:W-:Y:S01]  /*17ef0*/  IMAD.MOV.U32 R5, RZ, RZ, R0 ;  /* 0x000000ffff057224 */ /* 0x000fe200078e0000 */
[----:B------:R-:W1:Y:S01]  /*17f00*/  S2R R21, SR_TID.X ;  /* 0x0000000000157919 */ /* 0x000e620000002100 */
[----:B0-----:R-:W-:-:S05]  /*17f10*/  @P0 IMAD.HI.U32 R7, R0, R7, RZ ;  /* 0x0000000700070227 */ /* 0x001fca00078e00ff */
[----:B------:R-:W-:-:S05]  /*17f20*/  @P0 SHF.R.U32.HI R5, RZ, R8, R7 ;  /* 0x00000008ff050219 */ /* 0x000fca0000011607 */
[----:B------:R-:W-:-:S04]  /*17f30*/  IMAD.MOV R7, RZ, RZ, -R5 ;  /* 0x000000ffff077224 */ /* 0x000fc800078e0a05 */
[----:B------:R-:W-:Y:S01]  /*17f40*/  IMAD R0, R9, R7, R0 ;  /* 0x0000000709007224 */ /* 0x000fe200078e0200 */
[----:B------:R-:W-:Y:S01]  /*17f50*/  SHF.R.S32.HI R7, RZ, 0x1f, R5 ;  /* 0x0000001fff077819 */ /* 0x000fe20000011405 */
[----:B------:R-:W-:-:S04]  /*17f60*/  IMAD.WIDE.U32 R2, R5, UR4, R2 ;  /* 0x0000000405027c25 */ /* 0x000fc8000f8e0002 */
[----:B------:R-:W-:Y:S01]  /*17f70*/  IMAD R7, R7, UR4, RZ ;  /* 0x0000000407077c24 */ /* 0x000fe2000f8e02ff */
[----:B------:R-:W-:Y:S01]  /*17f80*/  LOP3.LUT R12, R29, 0x20, RZ, 0xfc, !PT ;  /* 0x000000201d0c7812 */ /* 0x000fe200078efcff */
[----:B------:R-:W-:Y:S02]  /*17f90*/  ULDC UR4, c[0x0][0x2b8] ;  /* 0x0000ae0000047ab9 */ /* 0x000fe40000000800 */
[----:B------:R-:W-:Y:S01]  /*17fa0*/  IMAD R7, R5, UR5, R7 ;  /* 0x0000000505077c24 */ /* 0x000fe2000f8e0207 */
[----:B------:R-:W-:-:S03]  /*17fb0*/  SHF.R.S32.HI R5, RZ, 0x1f, R0 ;  /* 0x0000001fff057819 */ /* 0x000fc60000011400 */
[----:B------:R-:W-:Y:S02]  /*17fc0*/  IMAD.IADD R3, R3, 0x1, R7 ;  /* 0x0000000103037824 */ /* 0x000fe400078e0207 */
[----:B------:R-:W-:Y:S02]  /*17fd0*/  IMAD R5, R5, UR6, RZ ;  /* 0x0000000605057c24 */ /* 0x000fe4000f8e02ff */
[----:B------:R-:W-:Y:S01]  /*17fe0*/  IMAD.WIDE.U32 R2, R0, UR6, R2 ;  /* 0x0000000600027c25 */ /* 0x000fe2000f8e0002 */
[----:B------:R-:W-:-:S03]  /*17ff0*/  LOP3.LUT R11, R29, 0x40, RZ, 0xfc, !PT ;  /* 0x000000401d0b7812 */ /* 0x000fc600078efcff */
[----:B------:R-:W-:Y:S01]  /*18000*/  IMAD R5, R0, UR7, R5 ;  /* 0x0000000700057c24 */ /* 0x000fe2000f8e0205 */
[----:B------:R-:W-:Y:S01]  /*18010*/  IADD3 R7, P0, R2, UR8, RZ ;  /* 0x0000000802077c10 */ /* 0x000fe2000ff1e0ff */
[----:B------:R-:W-:Y:S01]  /*18020*/  UMOV UR5, 0xffffffff ;  /* 0xffffffff00057882 */ /* 0x000fe20000000000 */
[----:B-1----:R-:W-:Y:S02]  /*18030*/  LOP3.LUT R21, R21, 0x7f, RZ, 0xc0, !PT ;  /* 0x0000007f15157812 */ /* 0x002fe400078ec0ff */
[----:B------:R-:W-:Y:S02]  /*18040*/  IADD3.X R5, R3, UR9, R5, P0, !PT ;  /* 0x0000000903057c10 */ /* 0x000fe400087fe405 */
[----:B------:R-:W-:Y:S02]  /*18050*/  ISETP.GE.AND P3, PT, R29, UR4, PT ;  /* 0x000000041d007c0c */ /* 0x000fe4000bf66270 */
[----:B------:R-:W-:Y:S02]  /*18060*/  ISETP.GE.AND P0, PT, R12, UR4, PT ;  /* 0x000000040c007c0c */ /* 0x000fe4000bf06270 */
[----:B------:R-:W-:-:S02]  /*18070*/  ISETP.GE.AND P1, PT, R11, UR4, PT ;  /* 0x000000040b007c0c */ /* 0x000fc4000bf26270 */
[----:B------:R-:W-:Y:S01]  /*18080*/  SHF.R.U32.HI R18, RZ, 0x1, R21 ;  /* 0x00000001ff127819 */ /* 0x000fe20000011615 */
[----:B--2---:R-:W-:Y:S10]  /*18090*/  BRA.DIV UR5, `(.L_x_566) ;  /* 0x0000003e05e47947 */ /* 0x004ff4000b800000 */
[----:B------:R-:W0:Y:S01]  /*180a0*/  SHFL.IDX PT, R3, R6, RZ, 0x1e1f ;  /* 0x001e1fff06037589 */ /* 0x000e2200000e0000 */
[----:B-----5:R-:W-:Y:S02]  /*180b0*/  IMAD R0, R20, R9, RZ ;  /* 0x0000000914007224 */ /* 0x020fe400078e02ff */
[----:B------:R-:W-:Y:S01]  /*180c0*/  IMAD R25, R25, 0xc0, R18 ;  /* 0x000000c019197824 */ /* 0x000fe200078e0212 */
[----:B------:R-:W1:Y:S04]  /*180d0*/  SHFL.IDX PT, R2, R4, RZ, 0x1e1f ;  /* 0x001e1fff04027589 */ /* 0x000e6800000e0000 */
[----:B------:R-:W-:Y:S01]  /*180e0*/  ISETP.GE.AND P2, PT, R25, R0, PT ;  /* 0x000000001900720c */ /* 0x000fe20003f46270 */
[----:B------:R-:W2:Y:S04]  /*180f0*/  SHFL.IDX PT, R6, R6, 0x1, 0x1e1f ;  /* 0x003e1f0006067f89 */ /* 0x000ea800000e0000 */
[----:B------:R-:W3:Y:S08]  /*18100*/  SHFL.IDX PT, R4, R4, 0x1, 0x1e1f ;  /* 0x003e1f0004047f89 */ /* 0x000ef000000e0000 */
[----:B0-----:R-:W-:-:S05]  /*18110*/  @!P2 IADD3 R3, P4, R29, R3, RZ ;  /* 0x000000031d03a210 */ /* 0x001fca0007f9e0ff */
[----:B-1----:R-:W-:-:S05]  /*18120*/  @!P2 IMAD.X R2, RZ, RZ, R2, P4 ;  /* 0x000000ffff02a224 */ /* 0x002fca00020e0602 */
[----:B------:R-:W-:-:S04]  /*18130*/  @!P2 LOP3.LUT R3, R3, R2, RZ, 0x3c, !PT ;  /* 0x000000020303a212 */ /* 0x000fc800078e3cff */
[----:B------:R-:W-:-:S04]  /*18140*/  @!P2 LOP3.LUT R2, R3, R2, RZ, 0x3c, !PT ;  /* 0x000000020302a212 */ /* 0x000fc800078e3cff */
[----:B------:R-:W-:-:S05]  /*18150*/  @!P2 LOP3.LUT R3, R3, R2, RZ, 0x3c, !PT ;  /* 0x000000020303a212 */ /* 0x000fca00078e3cff */
[----:B------:R-:W-:Y:S04]  /*18160*/  @!P2 LDGSTS.E.BYPASS.LTC128B.128 [R10+0xf000], desc[UR40][R2.64], !P3 ;  /* 0x0f000000020aafae */ /* 0x000fe8000d901d68 */
[----:B------:R-:W-:Y:S04]  /*18170*/  @!P2 LDGSTS.E.BYPASS.LTC128B.128 [R10+0x10800], desc[UR40][R2.64+0x20], !P0 ;  /* 0x10800020020aafae */ /* 0x000fe8000c101d68 */
[----:B------:R0:W-:Y:S02]  /*18180*/  @!P2 LDGSTS.E.BYPASS.LTC128B.128 [R10+0x12000], desc[UR40][R2.64+0x40], !P1 ;  /* 0x12000040020aafae */ /* 0x0001e4000c901d68 */
[----:B0-----:R-:W-:-:S04]  /*18190*/  IADD3 R2, R25, 0x40, RZ ;  /* 0x0000004019027810 */ /* 0x001fc80007ffe0ff */
[----:B------:R-:W-:-:S13]  /*181a0*/  ISETP.GE.AND P2, PT, R2, R0, PT ;  /* 0x000000000200720c */ /* 0x000fda0003f46270 */
[----:B--2---:R-:W-:-:S05]  /*181b0*/  @!P2 IADD3 R2, P4, R29, R6, RZ ;  /* 0x000000061d02a210 */ /* 0x004fca0007f9e0ff */
[----:B---3--:R-:W-:-:S05]  /*181c0*/  @!P2 IMAD.X R3, RZ, RZ, R4, P4 ;  /* 0x000000ffff03a224 */ /* 0x008fca00020e0604 */
[----:B------:R-:W-:Y:S04]  /*181d0*/  @!P2 LDGSTS.E.BYPASS.LTC128B.128 [R10+0xf800], desc[UR40][R2.64], !P3 ;  /* 0x0f800000020aafae */ /* 0x000fe8000d901d68 */
[----:B------:R-:W-:Y:S04]  /*181e0*/  @!P2 LDGSTS.E.BYPASS.LTC128B.128 [R10+0x11000], desc[UR40][R2.64+0x20], !P0 ;  /* 0x11000020020aafae */ /* 0x000fe8000c101d68 */
[----:B------:R0:W-:Y:S04]  /*181f0*/  @!P2 LDGSTS.E.BYPASS.LTC128B.128 [R10+0x12800], desc[UR40][R2.64+0x40], !P1 ;  /* 0x12800040020aafae */ /* 0x0001e8000c901d68 */
[----:B0-----:R0:W1:Y:S04]  /*18200*/  SHFL.IDX PT, R3, R5, RZ, 0x1e1f ;  /* 0x001e1fff05037589 */ /* 0x00106800000e0000 */
[----:B------:R0:W2:Y:S02]  /*18210*/  SHFL.IDX PT, R2, R7, RZ, 0x1e1f ;  /* 0x001e1fff07027589 */ /* 0x0000a400000e0000 */
.L_x_692:
[----:B------:R-:W-:Y:S01]  /*18220*/  VIADD R25, R25, 0x80 ;  /* 0x0000008019197836 */ /* 0x000fe20000000000 */
[----:B------:R-:W-:Y:S04]  /*18230*/  BSSY B0, `(.L_x_567) ;  /* 0x000000b000007945 */ /* 0x000fe80003800000 */
[----:B------:R-:W-:-:S13]  /*18240*/  ISETP.GE.AND P2, PT, R25, R0, PT ;  /* 0x000000001900720c */ /* 0x000fda0003f46270 */
[----:B------:R-:W-:Y:S05]  /*18250*/  @P2 BRA `(.L_x_568) ;  /* 0x0000000000202947 */ /* 0x000fea0003800000 */
[----:B--2---:R-:W-:-:S05]  /*18260*/  IADD3 R2, P2, R29, R2, RZ ;  /* 0x000000021d027210 */ /* 0x004fca0007f5e0ff */
[----:B-1----:R-:W-:-:S05]  /*18270*/  IMAD.X R3, RZ, RZ, R3, P2 ;  /* 0x000000ffff037224 */ /* 0x002fca00010e0603 */
[----:B------:R-:W-:Y:S01]  /*18280*/  @!PT LDS RZ, [RZ] ;  /* 0x00000000fffff984 */ /* 0x000fe20000000800 */
[----:B------:R-:W-:Y:S01]  /*18290*/  @!PT LDS RZ, [RZ] ;  /* 0x00000000fffff984 */ /* 0x000fe20000000800 */
[----:B------:R-:W-:Y:S01]  /*182a0*/  @!PT LDS RZ, [RZ] ;  /* 0x00000000fffff984 */ /* 0x000fe20000000800 */
[----:B------:R3:W-:Y:S04]  /*182b0*/  LDGSTS.E.BYPASS.LTC128B.128 [R10+0x10000], desc[UR40][R2.64], !P3 ;  /* 0x10000000020a7fae */ /* 0x0007e8000d901d68 */
[----:B------:R3:W-:Y:S04]  /*182c0*/  LDGSTS.E.BYPASS.LTC128B.128 [R10+0x11800], desc[UR40][R2.64+0x20], !P0 ;  /* 0x11800020020a7fae */ /* 0x0007e8000c101d68 */
[----:B------:R3:W-:Y:S02]  /*182d0*/  LDGSTS.E.BYPASS.LTC128B.128 [R10+0x13000], desc[UR40][R2.64+0x40], !P1 ;  /* 0x13000040020a7fae */ /* 0x0007e4000c901d68 */
.L_x_568:
[----:B------:R-:W-:Y:S05]  /*182e0*/  BSYNC B0 ;  /* 0x0000000000007941 */ /* 0x000fea0003800000 */
.L_x_567:
[----:B------:R-:W-:Y:S01]  /*182f0*/  NOP ;  /* 0x0000000000007918 */ /* 0x000fe20000000000 */
[----:B------:R-:W-:-:S13]  /*18300*/  PLOP3.LUT P0, PT, PT, PT, PT, 0x80, 0x0 ;  /* 0x000000000000781c */ /* 0x000fda0003f0f070 */
.L_x_569:
[----:B------:R-:W-:Y:S02]  /*18310*/  PLOP3.LUT P1, PT, P1, P0, PT, 0xa2, 0x0 ;  /* 0x000000000000781c */ /* 0x000fe40000f21472 */
[----:B------:R-:W-:-:S08]  /*18320*/  @P0 R2UR P1, UR4, R17 ;  /* 0x00000000110402ca */ /* 0x000fd00000020000 */
[----:B------:R-:W-:-:S05]  /*18330*/  @P0 PLOP3.LUT P0, PT, P1, PT, PT, 0x80, 0x0 ;  /* 0x000000000000081c */ /* 0x000fca0000f0f070 */
[----:B------:R-:W-:Y:S01]  /*18340*/  @!P1 SYNCS.ARRIVE.TRANS64.RED.A0T1 RZ, [UR4+0x19c00], RZ ;  /* 0x019c00ffffff99a7 */ /* 0x000fe20008200404 */
[----:B------:R-:W-:Y:S07]  /*18350*/  @!P1 ARRIVES.LDGSTSBAR.64.TRANSCNT [UR4+0x19c00] ;  /* 0x019c0000ff0099b0 */ /* 0x000fee0008000a84 */
[----:B------:R-:W-:Y:S05]  /*18360*/  @P0 BRA.U.ANY `(.L_x_569) ;  /* 0xfffffffd00e80947 */ /* 0x000fea000393ffff */
[----:B--23--:R-:W2:Y:S02]  /*18370*/  LDL.LU R2, [R1+0x4c] ;  /* 0x00004c0001027983 */ /* 0x00cea40000300800 */
        /* <DEDUP_REMOVED lines=9> */
[----:B------:R-:W3:Y:S03]  /*18410*/  SYNCS.PHASECHK.TRANS64.TRYWAIT P0, [R17+URZ+0x19c20], R0 ;  /* 0x019c2000110075a7 */ /* 0x000ee6000800017f */
[----:B--23--:R-:W-:Y:S05]  /*18420*/  @!P0 BRA `(.L_x_571) ;  /* 0x0000003c00f08947 */ /* 0x00cfea0003800000 */
.L_x_693:
[----:B------:R-:W-:Y:S05]  /*18430*/  BSYNC B0 ;  /* 0x0000000000007941 */ /* 0x000fea0003800000 */
.L_x_570:
[----:B-1----:R-:W3:Y:S04]  /*18440*/  LDL.LU R3, [R1+0x38] ;  /* 0x0000380001037983 */ /* 0x002ee80000300800 */
[----:B------:R-:W4:Y:S01]  /*18450*/  LDL R2, [R1] ;  /* 0x0000000001027983 */ /* 0x000f220000100800 */
[----:B---3--:R-:W-:-:S05]  /*18460*/  VIADD R20, R3, 0xfffffffe ;  /* 0xfffffffe03147836 */ /* 0x008fca0000000000 */
[----:B----4-:R-:W-:-:S13]  /*18470*/  ISETP.GE.AND P0, PT, R20, R2, PT ;  /* 0x000000021400720c */ /* 0x010fda0003f06270 */
[----:B------:R-:W-:Y:S05]  /*18480*/  @!P0 BRA `(.L_x_572) ;  /* 0x0000001000008947 */ /* 0x000fea0003800000 */
[----:B------:R-:W-:Y:S02]  /*18490*/  IMAD.MOV.U32 R4, RZ, RZ, R19 ;  /* 0x000000ffff047224 */ /* 0x000fe400078e0013 */
[----:B0-----:R-:W-:-:S07]  /*184a0*/  IMAD.MOV.U32 R5, RZ, RZ, R23 ;  /* 0x000000ffff057224 */ /* 0x001fce00078e0017 */
.L_x_592:
[----:B0--3--:R-:W3:Y:S01]  /*184b0*/  LDL R9, [R1+0x4] ;  /* 0x0000040001097983 */ /* 0x009ee20000100800 */
[----:B------:R-:W0:Y:S03]  /*184c0*/  LDC R7, c[0x0][0x430] ;  /* 0x00010c00ff077b82 */ /* 0x000e260000000800 */
[----:B------:R-:W4:Y:S01]  /*184d0*/  LDL R8, [R1+0x8] ;  /* 0x0000080001087983 */ /* 0x000f220000100800 */
[----:B------:R-:W2:Y:S03]  /*184e0*/  S2R R2, SR_TID.X ;  /* 0x0000000000027919 */ /* 0x000ea60000002100 */
[----:B------:R-:W5:Y:S04]  /*184f0*/  LDL R10, [R1+0x54] ;  /* 0x00005400010a7983 */ /* 0x000f680000100800 */
[----:B------:R-:W5:Y:S01]  /*18500*/  LDL R11, [R1] ;  /* 0x00000000010b7983 */ /* 0x000f620000100800 */
[----:B0-----:R-:W-:-:S13]  /*18510*/  ISETP.NE.AND P0, PT, R7, 0x1, PT ;  /* 0x000000010700780c */ /* 0x001fda0003f05270 */
[----:B------:R-:W0:Y:S01]  /*18520*/  @P0 LDC R6, c[0x0][0x434] ;  /* 0x00010d00ff060b82 */ /* 0x000e220000000800 */
[----:B--2---:R-:W-:-:S04]  /*18530*/  LOP3.LUT R0, R2, 0x7f, RZ, 0xc0, !PT ;  /* 0x0000007f02007812 */ /* 0x004fc800078ec0ff */
[----:B------:R-:W-:-:S03]  /*18540*/  SHF.R.U32.HI R3, RZ, 0x1, R0 ;  /* 0x00000001ff037819 */ /* 0x000fc60000011600 */
[----:B-1----:R-:W1:Y:S01]  /*18550*/  @P0 LDC R0, c[0x0][0x438] ;  /* 0x00010e00ff000b82 */ /* 0x002e620000000800 */
[----:B------:R-:W-:Y:S02]  /*18560*/  IMAD.SHL.U32 R2, R2, 0x40, RZ ;  /* 0x0000004002027824 */ /* 0x000fe400078e00ff */
[----:B------:R-:W-:-:S03]  /*18570*/  IMAD R3, R20, 0x80, R3 ;  /* 0x0000008014037824 */ /* 0x000fc600078e0203 */
[----:B------:R-:W-:Y:S01]  /*18580*/  LOP3.LUT R2, R2, 0x40, RZ, 0xc0, !PT ;  /* 0x0000004002027812 */ /* 0x000fe200078ec0ff */
[----:B------:R-:W-:Y:S05]  /*18590*/  YIELD ;  /* 0x0000000000007946 */ /* 0x000fea0003800000 */
[----:B------:R-:W-:Y:S01]  /*185a0*/  ULDC.64 UR4, c[0x0][0x428] ;  /* 0x00010a0000047ab9 */ /* 0x000fe20000000a00 */
[----:B---3--:R-:W-:-:S05]  /*185b0*/  IADD3 R3, R2, R3, R9 ;  /* 0x0000000302037210 */ /* 0x008fca0007ffe009 */
[----:B0-----:R-:W-:-:S04]  /*185c0*/  @P0 IMAD.HI.U32 R6, R3, R6, RZ ;  /* 0x0000000603060227 */ /* 0x001fc800078e00ff */
[----:B------:R-:W-:Y:S01]  /*185d0*/  IMAD.MOV.U32 R2, RZ, RZ, R3 ;  /* 0x000000ffff027224 */ /* 0x000fe200078e0003 */
[----:B-1----:R-:W-:-:S05]  /*185e0*/  @P0 SHF.R.U32.HI R2, RZ, R0, R6 ;  /* 0x00000000ff020219 */ /* 0x002fca0000011606 */
[----:B------:R-:W-:-:S04]  /*185f0*/  IMAD.MOV R0, RZ, RZ, -R2 ;  /* 0x000000ffff007224 */ /* 0x000fc800078e0a02 */
[----:B------:R-:W-:Y:S01]  /*18600*/  IMAD R7, R7, R0, R3 ;  /* 0x0000000007077224 */ /* 0x000fe200078e0203 */
[----:B------:R-:W-:Y:S01]  /*18610*/  SHF.R.S32.HI R3, RZ, 0x1f, R2 ;  /* 0x0000001fff037819 */ /* 0x000fe20000011402 */
[----:B----4-:R-:W-:-:S04]  /*18620*/  IMAD R0, R8, UR4, RZ ;  /* 0x0000000408007c24 */ /* 0x010fc8000f8e02ff */
[C---:B------:R-:W-:Y:S02]  /*18630*/  IMAD R0, R26.reuse, UR5, R0 ;  /* 0x000000051a007c24 */ /* 0x040fe4000f8e0200 */
[----:B------:R-:W-:Y:S01]  /*18640*/  IMAD.WIDE.U32 R2, R26, UR4, R2 ;  /* 0x000000041a027c25 */ /* 0x000fe2000f8e0002 */
[----:B------:R-:W-:-:S03]  /*18650*/  ULDC.64 UR4, c[0x0][0x418] ;  /* 0x0001060000047ab9 */ /* 0x000fc60000000a00 */
[----:B------:R-:W-:Y:S01]  /*18660*/  IMAD.IADD R0, R0, 0x1, R3 ;  /* 0x0000000100007824 */ /* 0x000fe200078e0203 */
[----:B------:R-:W-:-:S04]  /*18670*/  LEA R8, P0, R2, UR4, 0x2 ;  /* 0x0000000402087c11 */ /* 0x000fc8000f8010ff */
[----:B------:R-:W-:-:S05]  /*18680*/  LEA.HI.X R9, R2, UR5, R0, 0x2, P0 ;  /* 0x0000000502097c11 */ /* 0x000fca00080f1400 */
[----:B------:R-:W2:Y:S01]  /*18690*/  LDG.E R8, desc[UR40][R8.64] ;  /* 0x0000002808087981 */ /* 0x000ea2000c1e1900 */
[----:B-----5:R-:W-:Y:S01]  /*186a0*/  ISETP.NE.AND P2, PT, R10, 0x3, PT ;  /* 0x000000030a00780c */ /* 0x020fe20003f45270 */
[----:B------:R-:W-:Y:S02]  /*186b0*/  VIADD R19, R4, 0x1 ;  /* 0x0000000104137836 */ /* 0x000fe40000000000 */
[----:B------:R-:W-:-:S03]  /*186c0*/  IMAD.MOV.U32 R0, RZ, RZ, R20 ;  /* 0x000000ffff007224 */ /* 0x000fc600078e0014 */
[----:B------:R-:W-:-:S04]  /*186d0*/  ISETP.NE.AND P0, PT, R19, 0x2, PT ;  /* 0x000000021300780c */ /* 0x000fc80003f05270 */
        /* <DEDUP_REMOVED lines=8> */
.L_x_573:
[----:B------:R-:W-:Y:S01]  /*18760*/  IMAD R0, R19, 0x8, R17 ;  /* 0x0000000813007824 */ /* 0x000fe200078e0211 */
[----:B------:R-:W-:Y:S01]  /*18770*/  SHF.L.U32 R10, R23, 0x1f, RZ ;  /* 0x0000001f170a7819 */ /* 0x000fe200000006ff */
[----:B------:R-:W-:Y:S01]  /*18780*/  BSSY B0, `(.L_x_574) ;  /* 0x0000004000007945 */ /* 0x000fe20003800000 */
[----:B------:R-:W-:Y:S02]  /*18790*/  SHF.R.S32.HI R9, RZ, 0x1f, R7 ;  /* 0x0000001fff097819 */ /* 0x000fe40000011407 */
[----:B------:R-:W0:Y:S02]  /*187a0*/  SYNCS.PHASECHK.TRANS64.TRYWAIT P0, [R0+URZ+0x19c80], R10 ;  /* 0x019c800a000075a7 */ /* 0x000e24000800017f */
[----:B0-----:R-:W-:Y:S05]  /*187b0*/  @!P0 BRA `(.L_x_575) ;  /* 0x0000003c00208947 */ /* 0x001fea0003800000 */
.L_x_694:
[----:B------:R-:W-:Y:S05]  /*187c0*/  BSYNC B0 ;  /* 0x0000000000007941 */ /* 0x000fea0003800000 */
.L_x_574:
[----:B------:R-:W2:Y:S01]  /*187d0*/  LDL R14, [R1+0x10] ;  /* 0x00001000010e7983 */ /* 0x000ea20000100800 */
[----:B------:R-:W-:Y:S01]  /*187e0*/  ULDC.64 UR4, c[0x0][0x328] ;  /* 0x0000ca0000047ab9 */ /* 0x000fe20000000a00 */
[----:B------:R-:W1:Y:S01]  /*187f0*/  LDC R11, c[0x0][0x2f4] ;  /* 0x0000bd00ff0b7b82 */ /* 0x000e620000000800 */
[----:B------:R-:W-:Y:S01]  /*18800*/  IMAD R6, R9, UR4, RZ ;  /* 0x0000000409067c24 */ /* 0x000fe2000f8e02ff */
[----:B------:R-:W-:Y:S01]  /*18810*/  ULDC.64 UR6, c[0x0][0x318] ;  /* 0x0000c60000067ab9 */ /* 0x000fe20000000a00 */
[----:B------:R-:W-:Y:S01]  /*18820*/  IMAD.WIDE.U32 R2, R7, UR4, RZ ;  /* 0x0000000407027c25 */ /* 0x000fe2000f8e00ff */
        /* <DEDUP_REMOVED lines=30> */
.L_x_700:
        /* <DEDUP_REMOVED lines=10> */
.L_x_577:
[----:B------:R-:W-:Y:S02]  /*18ab0*/  PLOP3.LUT P2, PT, P2, P0, PT, 0xa2, 0x0 ;  /* 0x000000000000781c */ /* 0x000fe40001741472 */
[----:B------:R-:W-:-:S08]  /*18ac0*/  @P0 R2UR P2, UR4, R0 ;  /* 0x00000000000402ca */ /* 0x000fd00000040000 */
[----:B------:R-:W-:-:S05]  /*18ad0*/  @P0 PLOP3.LUT P0, PT, P2, PT, PT, 0x80, 0x0 ;  /* 0x000000000000081c */ /* 0x000fca000170f070 */
[----:B------:R-:W-:Y:S01]  /*18ae0*/  @!P2 SYNCS.ARRIVE.TRANS64.RED.A0T1 RZ, [UR4+0x19c70], RZ ;  /* 0x019c70ffffffa9a7 */ /* 0x000fe20008200404 */
[----:B------:R-:W-:Y:S07]  /*18af0*/  @!P2 ARRIVES.LDGSTSBAR.64.TRANSCNT [UR4+0x19c70] ;  /* 0x019c7000ff00a9b0 */ /* 0x000fee0008000a84 */
[----:B------:R-:W-:Y:S05]  /*18b00*/  @P0 BRA.U.ANY `(.L_x_577) ;  /* 0xfffffffd00e80947 */ /* 0x000fea000393ffff */
[----:B------:R-:W-:Y:S01]  /*18b10*/  NOP ;  /* 0x0000000000007918 */ /* 0x000fe20000000000 */
[----:B--2---:R-:W2:Y:S02]  /*18b20*/  LDL R2, [R1+0x54] ;  /* 0x0000540001027983 */ /* 0x004ea40000100800 */
[----:B--2---:R-:W-:-:S13]  /*18b30*/  ISETP.NE.AND P3, PT, R2, 0x3, PT ;  /* 0x000000030200780c */ /* 0x004fda0003f65270 */
[----:B------:R-:W-:Y:S05]  /*18b40*/  @!P3 BRA `(.L_x_578) ;  /* 0x000000000004b947 */ /* 0x000fea0003800000 */
[----:B------:R-:W-:Y:S01]  /*18b50*/  BPT.TRAP 0x1 ;  /* 0x000000040000795c */ /* 0x000fe20000300000 */
.L_x_578:
[----:B------:R2:W-:Y:S01]  /*18b60*/  SYNCS.ARRIVE.TRANS64.A1T0 RZ, [R0+URZ+0x19c70], RZ ;  /* 0x019c70ff00ff79a7 */ /* 0x0005e2000810003f */
[----:B------:R-:W-:Y:S05]  /*18b70*/  @!P3 BRA `(.L_x_579) ;  /* 0x000000000004b947 */ /* 0x000fea0003800000 */
[----:B------:R-:W-:Y:S01]  /*18b80*/  BPT.TRAP 0x1 ;  /* 0x000000040000795c */ /* 0x000fe20000300000 */
.L_x_579:
[----:B------:R-:W3:Y:S01]  /*18b90*/  SYNCS.PHASECHK.TRANS64.TRYWAIT P0, [R0+URZ+0x19c40], R10 ;  /* 0x019c400a000075a7 */ /* 0x000ee2000800017f */
[----:B------:R-:W-:Y:S04]  /*18ba0*/  BSSY B0, `(.L_x_580) ;  /* 0x0000002000007945 */ /* 0x000fe80003800000 */
[----:B---3--:R-:W-:Y:S05]  /*18bb0*/  @!P0 BRA `(.L_x_581) ;  /* 0x0000003800d08947 */ /* 0x008fea0003800000 */
.L_x_701:
[----:B------:R-:W-:Y:S05]  /*18bc0*/  BSYNC B0 ;  /* 0x0000000000007941 */ /* 0x000fea0003800000 */
.L_x_580:
[----:B------:R-:W-:Y:S01]  /*18bd0*/  ULDC.64 UR4, c[0x0][0x300] ;  /* 0x0000c00000047ab9 */ /* 0x000fe20000000a00 */
[----:B------:R-:W4:Y:S01]  /*18be0*/  LDC R11, c[0x0][0x2f4] ;  /* 0x0000bd00ff0b7b82 */ /* 0x000f220000000800 */
[----:B------:R-:W-:Y:S01]  /*18bf0*/  IMAD R9, R9, UR4, RZ ;  /* 0x0000000409097c24 */ /* 0x000fe2000f8e02ff */
[----:B------:R-:W-:Y:S01]  /*18c00*/  ULDC.64 UR6, c[0x0][0x2e8] ;  /* 0x0000ba0000067ab9 */ /* 0x000fe20000000a00 */
[----:B------:R-:W-:Y:S01]  /*18c10*/  IMAD.WIDE.U32 R2, R7, UR4, RZ ;  /* 0x0000000407027c25 */ /* 0x000fe2000f8e00ff */
        /* <DEDUP_REMOVED lines=28> */
.L_x_707:
[----:B0-----:R-:W-:-:S04]  /*18de0*/  IADD3 R2, P0, R29, R2, RZ ;  /* 0x000000021d027210 */ /* 0x001fc80007f1e0ff */
[----:B------:R-:W-:Y:S02]  /*18df0*/  IADD3.X R3, RZ, R8, RZ, P0, !PT ;  /* 0x00000008ff037210 */ /* 0x000fe400007fe4ff */
[----:B------:R-:W-:-:S03]  /*18e00*/  PLOP3.LUT P0, PT, PT, PT, PT, 0x80, 0x0 ;  /* 0x000000000000781c */ /* 0x000fc60003f0f070 */
[----:B------:R-:W-:Y:S01]  /*18e10*/  @!PT LDS RZ, [RZ] ;  /* 0x00000000fffff984 */ /* 0x000fe20000000800 */
[----:B------:R-:W-:Y:S01]  /*18e20*/  @!PT LDS RZ, [RZ] ;  /* 0x00000000fffff984 */ /* 0x000fe20000000800 */
[----:B------:R-:W-:Y:S01]  /*18e30*/  @!PT LDS RZ, [RZ] ;  /* 0x00000000fffff984 */ /* 0x000fe20000000800 */
[----:B------:R0:W-:Y:S04]  /*18e40*/  LDGSTS.E.BYPASS.LTC128B.128 [R6+0x14000], desc[UR40][R2.64], !P4 ;  /* 0x1400000002067fae */ /* 0x0001e8000e101d68 */
[----:B------:R0:W-:Y:S04]  /*18e50*/  LDGSTS.E.BYPASS.LTC128B.128 [R6+0x15000], desc[UR40][R2.64+0x20], !P3 ;  /* 0x1500002002067fae */ /* 0x0001e8000d901d68 */
[----:B------:R0:W-:Y:S01]  /*18e60*/  LDGSTS.E.BYPASS.LTC128B.128 [R6+0x16000], desc[UR40][R2.64+0x40], !P2 ;  /* 0x1600004002067fae */ /* 0x0001e2000d101d68 */
[----:B------:R-:W-:Y:S01]  /*18e70*/  NOP ;  /* 0x0000000000007918 */ /* 0x000fe20000000000 */
.L_x_583:
[----:B------:R-:W-:Y:S02]  /*18e80*/  PLOP3.LUT P2, PT, P2, P0, PT, 0xa2, 0x0 ;  /* 0x000000000000781c */ /* 0x000fe40001741472 */
[----:B------:R-:W-:-:S08]  /*18e90*/  @P0 R2UR P2, UR4, R0 ;  /* 0x00000000000402ca */ /* 0x000fd00000040000 */
[----:B------:R-:W-:-:S05]  /*18ea0*/  @P0 PLOP3.LUT P0, PT, P2, PT, PT, 0x80, 0x0 ;  /* 0x000000000000081c */ /* 0x000fca000170f070 */
[----:B------:R-:W-:Y:S01]  /*18eb0*/  @!P2 SYNCS.ARRIVE.TRANS64.RED.A0T1 RZ, [UR4+0x19c30], RZ ;  /* 0x019c30ffffffa9a7 */ /* 0x000fe20008200404 */
[----:B------:R-:W-:Y:S07]  /*18ec0*/  @!P2 ARRIVES.LDGSTSBAR.64.TRANSCNT [UR4+0x19c30] ;  /* 0x019c3000ff00a9b0 */ /* 0x000fee0008000a84 */
[----:B------:R-:W-:Y:S05]  /*18ed0*/  @P0 BRA.U.ANY `(.L_x_583) ;  /* 0xfffffffd00e80947 */ /* 0x000fea000393ffff */
[----:B------:R-:W-:Y:S01]  /*18ee0*/  NOP ;  /* 0x0000000000007918 */ /* 0x000fe20000000000 */
[----:B0-----:R-:W5:Y:S02]  /*18ef0*/  LDL R2, [R1+0x54] ;  /* 0x0000540001027983 */ /* 0x001f640000100800 */
[----:B-----5:R-:W-:-:S13]  /*18f00*/  ISETP.NE.AND P3, PT, R2, 0x3, PT ;  /* 0x000000030200780c */ /* 0x020fda0003f65270 */
[----:B------:R-:W-:Y:S05]  /*18f10*/  @!P3 BRA `(.L_x_584) ;  /* 0x000000000004b947 */ /* 0x000fea0003800000 */
[----:B------:R-:W-:Y:S01]  /*18f20*/  BPT.TRAP 0x1 ;  /* 0x000000040000795c */ /* 0x000fe20000300000 */
.L_x_584:
[----:B------:R-:W5:Y:S01]  /*18f30*/  LDL R2, [R1+0x3c] ;  /* 0x00003c0001027983 */ /* 0x000f620000100800 */
[----:B------:R0:W-:Y:S01]  /*18f40*/  SYNCS.ARRIVE.TRANS64.A1T0 RZ, [R0+URZ+0x19c30], RZ ;  /* 0x019c30ff00ff79a7 */ /* 0x0001e2000810003f */
[----:B-----5:R-:W-:-:S13]  /*18f50*/  ISETP.NE.AND P0, PT, R2, 0x3, PT ;  /* 0x000000030200780c */ /* 0x020fda0003f05270 */
[----:B0-----:R-:W-:Y:S05]  /*18f60*/  @!P0 BRA `(.L_x_585) ;  /* 0x0000000000048947 */ /* 0x001fea0003800000 */
[----:B------:R-:W-:Y:S01]  /*18f70*/  BPT.TRAP 0x1 ;  /* 0x000000040000795c */ /* 0x000fe20000300000 */
.L_x_585:
[----:B--23--:R-:W-:Y:S01]  /*18f80*/  LOP3.LUT R0, R5, 0x1, RZ, 0x3c, !PT ;  /* 0x0000000105007812 */ /* 0x00cfe200078e3cff */
[----:B------:R-:W-:Y:S01]  /*18f90*/  IMAD R2, R4, 0x8, R17 ;  /* 0x0000000804027824 */ /* 0x000fe200078e0211 */
[----:B------:R-:W-:Y:S02]  /*18fa0*/  BSSY B0, `(.L_x_586) ;  /* 0x0000004000007945 */ /* 0x000fe40003800000 */
[----:B------:R-:W-:-:S04]  /*18fb0*/  SHF.L.U32 R0, R0, 0x1f, RZ ;  /* 0x0000001f00007819 */ /* 0x000fc800000006ff */
[----:B------:R-:W0:Y:S02]  /*18fc0*/  SYNCS.PHASECHK.TRANS64.TRYWAIT P2, [R2+URZ+0x19c70], R0 ;  /* 0x019c7000020075a7 */ /* 0x000e24000804017f */
[----:B0-----:R-:W-:Y:S05]  /*18fd0*/  @!P2 BRA `(.L_x_587) ;  /* 0x000000380074a947 */ /* 0x001fea0003800000 */
.L_x_708:
[----:B------:R-:W-:Y:S05]  /*18fe0*/  BSYNC B0 ;  /* 0x0000000000007941 */ /* 0x000fea0003800000 */
.L_x_586:
[----:B------:R-:W2:Y:S02]  /*18ff0*/  LDL R3, [R1+0x54] ;  /* 0x0000540001037983 */ /* 0x000ea40000100800 */
[----:B--2---:R-:W-:-:S13]  /*19000*/  ISETP.NE.AND P2, PT, R3, 0x3, PT ;  /* 0x000000030300780c */ /* 0x004fda0003f45270 */
[----:B------:R-:W-:Y:S05]  /*19010*/  @!P2 BRA `(.L_x_588) ;  /* 0x000000000004a947 */ /* 0x000fea0003800000 */
[----:B------:R-:W-:Y:S01]  /*19020*/  BPT.TRAP 0x1 ;  /* 0x000000040000795c */ /* 0x000fe20000300000 */
.L_x_588:
[----:B0-----:R-:W-:Y:S01]  /*19030*/  SHF.L.U32 R0, R5, 0x1f, RZ ;  /* 0x0000001f05007819 */ /* 0x001fe200000006ff */
[----:B------:R-:W-:-:S03]  /*19040*/  IMAD R3, R4, 0x3000, RZ ;  /* 0x0000300004037824 */ /* 0x000fc600078e02ff */
[----:B------:R-:W0:Y:S02]  /*19050*/  SYNCS.PHASECHK.TRANS64.TRYWAIT P2, [R2+URZ+0x19c60], R0 ;  /* 0x019c6000020075a7 */ /* 0x000e24000804017f */
[----:B0-----:R-:W-:Y:S05]  /*19060*/  @!P2 BRA `(.L_x_589) ;  /* 0x000000380064a947 */ /* 0x001fea0003800000 */
.L_x_709:
[----:B------:R-:W0:Y:S04]  /*19070*/  LDL R4, [R1+0x1c] ;  /* 0x00001c0001047983 */ /* 0x000e280000100800 */
[----:B------:R-:W2:Y:S04]  /*19080*/  LDL R10, [R1+0x14] ;  /* 0x00001400010a7983 */ /* 0x000ea80000100800 */
[----:B------:R-:W3:Y:S01]  /*19090*/  LDL R13, [R1+0x18] ;  /* 0x00001800010d7983 */ /* 0x000ee20000100800 */
[----:B------:R-:W-:Y:S05]  /*190a0*/  WARPSYNC.ALL ;  /* 0x0000000000007948 */ /* 0x000fea0003800000 */
[----:B------:R-:W5:Y:S01]  /*190b0*/  LDL R12, [R1+0x54] ;  /* 0x00005400010c7983 */ /* 0x000f620000100800 */
[----:B0-----:R-:W-:-:S02]  /*190c0*/  LOP3.LUT R0, R3, R4, RZ, 0xfc, !PT ;  /* 0x0000000403007212 */ /* 0x001fc400078efcff */
[----:B--2---:R-:W-:-:S03]  /*190d0*/  LOP3.LUT R3, R3, R10, RZ, 0xfc, !PT ;  /* 0x0000000a03037212 */ /* 0x004fc600078efcff */
[----:B------:R-:W-:-:S05]  /*190e0*/  IMAD.IADD R0, R17, 0x1, R0 ;  /* 0x0000000111007824 */ /* 0x000fca00078e0200 */
[----:B----4-:R-:W0:Y:S01]  /*190f0*/  LDSM.16.MT88.4 R4, [R0+0x9000] ;  /* 0x009000000004783b */ /* 0x010e220000004200 */
[----:B------:R-:W-:Y:S01]  /*19100*/  IMAD.IADD R3, R17, 0x1, R3 ;  /* 0x0000000111037824 */ /* 0x000fe200078e0203 */
        /* <DEDUP_REMOVED lines=18> */
[----:B---3--:R-:W-:Y:S02]  /*19230*/  IADD3 R3, R13, 0x3000, R3 ;  /* 0x000030000d037810 */ /* 0x008fe40007ffe003 */
[C-C-:B0-----:R-:W-:Y:S02]  /*19240*/  PRMT R8, R4.reuse, 0x6420, R5.reuse ;  /* 0x0000642004087816 */ /* 0x141fe40000000005 */
[----:B------:R-:W-:Y:S02]  /*19250*/  PRMT R9, R4, 0x7531, R5 ;  /* 0x0000753104097816 */ /* 0x000fe40000000005 */
[----:B------:R-:W-:-:S02]  /*19260*/  PRMT R10, R6, 0x6420, R7 ;  /* 0x00006420060a7816 */ /* 0x000fc40000000007 */
        /* <DEDUP_REMOVED lines=8> */
[----:B------:R-:W0:Y:S01]  /*192f0*/  LDSM.16.MT88.4 R4, [R0+0xb800] ;  /* 0x00b800000004783b */ /* 0x000e220000004200 */
[----:B-----5:R-:W-:Y:S02]  /*19300*/  ISETP.NE.AND P2, PT, R12, 0x3, PT ;  /* 0x000000030c00780c */ /* 0x020fe40003f45270 */
        /* <DEDUP_REMOVED lines=13> */
.L_x_590:
[----:B--2---:R2:W-:Y:S01]  /*193e0*/  SYNCS.ARRIVE.TRANS64.A1T0 RZ, [R2+URZ+0x19c50], RZ ;  /* 0x019c50ff02ff79a7 */ /* 0x0045e2000810003f */
[----:B------:R-:W-:Y:S06]  /*193f0*/  BAR.SYNC.DEFER_BLOCKING 0x2, 0x80 ;  /* 0x0082000000007b1d */ /* 0x000fec0000010000 */
[----:B------:R-:W-:Y:S05]  /*19400*/  @!P0 BRA `(.L_x_591) ;  /* 0x0000000000048947 */ /* 0x000fea0003800000 */
[----:B------:R-:W-:Y:S01]  /*19410*/  BPT.TRAP 0x1 ;  /* 0x000000040000795c */ /* 0x000fe20000300000 */
.L_x_591:
[----:B------:R-:W3:Y:S01]  /*19420*/  LDL R0, [R1+0xc] ;  /* 0x00000c0001007983 */ /* 0x000ee20000100800 */
[----:B--2---:R-:W-:Y:S02]  /*19430*/  VIADD R2, R2, 0x19c80 ;  /* 0x00019c8002027836 */ /* 0x004fe40000000000 */
[----:B------:R-:W-:Y:S02]  /*19440*/  IMAD.MOV.U32 R4, RZ, RZ, R19 ;  /* 0x000000ffff047224 */ /* 0x000fe400078e0013 */
[----:B------:R-:W-:Y:S01]  /*19450*/  IMAD.MOV.U32 R5, RZ, RZ, R23 ;  /* 0x000000ffff057224 */ /* 0x000fe200078e0017 */
[----:B---3--:R-:W-:-:S04]  /*19460*/  PRMT R2, R0, 0x654, R2 ;  /* 0x0000065400027816 */ /* 0x008fc80000000002 */
[----:B------:R3:W-:Y:S01]  /*19470*/  SYNCS.ARRIVE.TRANS64.RED.A1T0 RZ, [R2+URZ], RZ ;  /* 0x000000ff02ff79a7 */ /* 0x0007e2000810043f */
[----:B------:R-:W-:Y:S05]  /*19480*/  @P1 BRA `(.L_x_592) ;  /* 0xfffffff000081947 */ /* 0x000fea000383ffff */
.L_x_572:
[----:B--2---:R-:W3:Y:S02]  /*19490*/  S2R R0, SR_TID.X ;  /* 0x0000000000007919 */ /* 0x004ee40000002100 */
[----:B---3--:R-:W-:Y:S02]  /*194a0*/  LOP3.LUT R2, R0, 0x7f, RZ, 0xc0, !PT ;  /* 0x0000007f00027812 */ /* 0x008fe400078ec0ff */
[----:B------:R-:W2:Y:S01]  /*194b0*/  LDL R0, [R1+0x3c] ;  /* 0x00003c0001007983 */ /* 0x000ea20000100800 */
[----:B------:R-:W-:Y:S01]  /*194c0*/  BSSY B0, `(.L_x_593) ;  /* 0x0000010000007945 */ /* 0x000fe20003800000 */
[----:B------:R-:W-:Y:S02]  /*194d0*/  ISETP.NE.AND P1, PT, R2, RZ, PT ;  /* 0x000000ff0200720c */ /* 0x000fe40003f25270 */
[----:B--2---:R-:W-:-:S11]  /*194e0*/  ISETP.NE.AND P0, PT, R0, 0x3, PT ;  /* 0x000000030000780c */ /* 0x004fd60003f05270 */
[----:B------:R-:W-:Y:S05]  /*194f0*/  @P1 BRA `(.L_x_594) ;  /* 0x0000000000301947 */ /* 0x000fea0003800000 */
[----:B0-----:R-:W0:Y:S01]  /*19500*/  S2R R3, SR_LANEID ;  /* 0x0000000000037919 */ /* 0x001e220000000000 */
        /* <DEDUP_REMOVED lines=10> */
[----:B0-----:R-:W-:-:S07]  /*195b0*/  IADD3 R24, R0, UR36, R5 ;  /* 0x0000002400187c10 */ /* 0x001fce000fffe005 */
.L_x_594:
[----:B------:R-:W-:Y:S05]  /*195c0*/  BSYNC B0 ;  /* 0x0000000000007941 */ /* 0x000fea0003800000 */
.L_x_593:
[----:B------:R-:W-:Y:S05]  /*195d0*/  @!P0 BRA `(.L_x_595) ;  /* 0x0000000000048947 */ /* 0x000fea0003800000 */
[----:B------:R-:W-:Y:S01]  /*195e0*/  BPT.TRAP 0x1 ;  /* 0x000000040000795c */ /* 0x000fe20000300000 */
.L_x_595:
[----:B------:R-:W-:Y:S01]  /*195f0*/  LOP3.LUT R0, R23, 0x1, RZ, 0x3c, !PT ;  /* 0x0000000117007812 */ /* 0x000fe200078e3cff */
[----:B0-----:R-:W-:Y:S01]  /*19600*/  IMAD R3, R19, 0x8, R17 ;  /* 0x0000000813037824 */ /* 0x001fe200078e0211 */
[----:B------:R-:W-:Y:S02]  /*19610*/  BSSY B0, `(.L_x_596) ;  /* 0x0000004000007945 */ /* 0x000fe40003800000 */
[----:B------:R-:W-:-:S04]  /*19620*/  SHF.L.U32 R0, R0, 0x1f, RZ ;  /* 0x0000001f00007819 */ /* 0x000fc800000006ff */
[----:B------:R-:W0:Y:S02]  /*19630*/  SYNCS.PHASECHK.TRANS64.TRYWAIT P1, [R3+URZ+0x19c70], R0 ;  /* 0x019c7000030075a7 */ /* 0x000e24000802017f */
[----:B0-----:R-:W-:Y:S05]  /*19640*/  @!P1 BRA `(.L_x_597) ;  /* 0x0000003400009947 */ /* 0x001fea0003800000 */
.L_x_710:
[----:B------:R-:W-:Y:S05]  /*19650*/  BSYNC B0 ;  /* 0x0000000000007941 */ /* 0x000fea0003800000 */
.L_x_596:
[----:B------:R-:W2:Y:S02]  /*19660*/  LDL R2, [R1+0x54] ;  /* 0x0000540001027983 */ /* 0x000ea40000100800 */
[----:B--2---:R-:W-:-:S13]  /*19670*/  ISETP.NE.AND P1, PT, R2, 0x3, PT ;  /* 0x000000030200780c */ /* 0x004fda0003f25270 */
[----:B------:R-:W-:Y:S05]  /*19680*/  @!P1 BRA `(.L_x_598) ;  /* 0x0000000000049947 */ /* 0x000fea0003800000 */
[----:B------:R-:W-:Y:S01]  /*19690*/  BPT.TRAP 0x1 ;  /* 0x000000040000795c */ /* 0x000fe20000300000 */
.L_x_598:
[----:B0-----:R-:W-:-:S04]  /*196a0*/  SHF.L.U32 R0, R23, 0x1f, RZ ;  /* 0x0000001f17007819 */ /* 0x001fc800000006ff */
[----:B------:R-:W0:Y:S02]  /*196b0*/  SYNCS.PHASECHK.TRANS64.TRYWAIT P1, [R3+URZ+0x19c60], R0 ;  /* 0x019c6000030075a7 */ /* 0x000e24000802017f */
[----:B0-----:R-:W-:Y:S05]  /*196c0*/  @!P1 BRA `(.L_x_599) ;  /* 0x0000003000f49947 */ /* 0x001fea0003800000 */
.L_x_711:
[----:B------:R-:W0:Y:S04]  /*196d0*/  LDL R4, [R1+0x1c] ;  /* 0x00001c0001047983 */ /* 0x000e280000100800 */
[----:B------:R-:W2:Y:S04]  /*196e0*/  LDL R10, [R1+0x14] ;  /* 0x00001400010a7983 */ /* 0x000ea80000100800 */
[----:B------:R-:W3:Y:S01]  /*196f0*/  LDL R13, [R1+0x18] ;  /* 0x00001800010d7983 */ /* 0x000ee20000100800 */
[----:B------:R-:W-:Y:S01]  /*19700*/  IMAD R2, R19, 0x3000, RZ ;  /* 0x0000300013027824 */ /* 0x000fe200078e02ff */
[----:B------:R-:W-:Y:S05]  /*19710*/  WARPSYNC.ALL ;  /* 0x0000000000007948 */ /* 0x000fea0003800000 */
[----:B------:R-:W4:Y:S01]  /*19720*/  LDL R12, [R1+0x54] ;  /* 0x00005400010c7983 */ /* 0x000f220000100800 */
[----:B0-----:R-:W-:-:S02]  /*19730*/  LOP3.LUT R0, R2, R4, RZ, 0xfc, !PT ;  /* 0x0000000402007212 */ /* 0x001fc400078efcff */
[----:B--2---:R-:W-:-:S03]  /*19740*/  LOP3.LUT R2, R2, R10, RZ, 0xfc, !PT ;  /* 0x0000000a02027212 */ /* 0x004fc600078efcff */
[----:B------:R-:W-:-:S05]  /*19750*/  IMAD.IADD R0, R17, 0x1, R0 ;  /* 0x0000000111007824 */ /* 0x000fca00078e0200 */
[----:B------:R-:W0:Y:S01]  /*19760*/  LDSM.16.MT88.4 R4, [R0+0x9000] ;  /* 0x009000000004783b */ /* 0x000e220000004200 */
        /* <DEDUP_REMOVED lines=32> */
[----:B----4-:R-:W-:Y:S02]  /*19970*/  ISETP.NE.AND P1, PT, R12, 0x3, PT ;  /* 0x000000030c00780c */ /* 0x010fe40003f25270 */
        /* <DEDUP_REMOVED lines=13> */
.L_x_600:
[----:B--2---:R2:W-:Y:S01]  /*19a50*/  SYNCS.ARRIVE.TRANS64.A1T0 RZ, [R3+URZ+0x19c50], RZ ;  /* 0x019c50ff03ff79a7 */ /* 0x0045e2000810003f */
[----:B------:R-:W-:Y:S06]  /*19a60*/  BAR.SYNC.DEFER_BLOCKING 0x2, 0x80 ;  /* 0x0082000000007b1d */ /* 0x000fec0000010000 */
[----:B------:R-:W-:Y:S05]  /*19a70*/  @!P0 BRA `(.L_x_601) ;  /* 0x0000000000048947 */ /* 0x000fea0003800000 */
[----:B------:R-:W-:Y:S01]  /*19a80*/  BPT.TRAP 0x1 ;  /* 0x000000040000795c */ /* 0x000fe20000300000 */
.L_x_601:
[----:B------:R-:W3:Y:S01]  /*19a90*/  LDL R0, [R1+0xc] ;  /* 0x00000c0001007983 */ /* 0x000ee20000100800 */
[----:B--2---:R-:W-:Y:S02]  /*19aa0*/  VIADD R3, R3, 0x19c80 ;  /* 0x00019c8003037836 */ /* 0x004fe40000000000 */
[----:B------:R-:W-:-:S05]  /*19ab0*/  VIADD R19, R19, 0x1 ;  /* 0x0000000113137836 */ /* 0x000fca0000000000 */
[----:B------:R-:W-:-:S04]  /*19ac0*/  ISETP.NE.AND P0, PT, R19, 0x2, PT ;  /* 0x000000021300780c */ /* 0x000fc80003f05270 */
[----:B------:R-:W-:Y:S02]  /*19ad0*/  SEL R19, R19, RZ, P0 ;  /* 0x000000ff13137207 */ /* 0x000fe40000000000 */
[----:B---3--:R-:W-:Y:S02]  /*19ae0*/  PRMT R3, R0, 0x654, R3 ;  /* 0x0000065400037816 */ /* 0x008fe40000000003 */
[----:B------:R-:W-:Y:S02]  /*19af0*/  SEL R0, RZ, 0x1, P0 ;  /* 0x00000001ff007807 */ /* 0x000fe40000000000 */
[----:B------:R2:W-:Y:S02]  /*19b00*/  SYNCS.ARRIVE.TRANS64.RED.A1T0 RZ, [R3+URZ], RZ ;  /* 0x000000ff03ff79a7 */ /* 0x0005e4000810043f */
[----:B------:R-:W-:-:S07]  /*19b10*/  LOP3.LUT R23, R23, R0, RZ, 0x3c, !PT ;  /* 0x0000000017177212 */ /* 0x000fce00078e3cff */
.L_x_542:
[----:B------:R-:W3:Y:S02]  /*19b20*/  LDL R0, [R1+0x28] ;  /* 0x0000280001007983 */ /* 0x000ee40000100800 */
[----:B---3--:R-:W-:-:S13]  /*19b30*/  LOP3.LUT P0, RZ, R0, 0x10, RZ, 0xc0, !PT ;  /* 0x0000001000ff7812 */ /* 0x008fda000780c0ff */
[----:B------:R-:W-:Y:S05]  /*19b40*/  @!P0 BRA `(.L_x_602) ;  /* 0x0000000000288947 */ /* 0x000fea0003800000 */
[----:B------:R-:W-:Y:S05]  /*19b50*/  WARPSYNC.ALL ;  /* 0x0000000000007948 */ /* 0x000fea0003800000 */
[----:B------:R-:W3:Y:S08]  /*19b60*/  S2UR UR4, SR_CgaCtaId ;  /* 0x00000000000479c3 */ /* 0x000ef00000008800 */
[----:B------:R-:W-:Y:S01]  /*19b70*/  BAR.SYNC.DEFER_BLOCKING 0x5, 0x200 ;  /* 0x0148000000007b1d */ /* 0x000fe20000010000 */
[----:B------:R-:W-:Y:S01]  /*19b80*/  MOV R17, 0x400 ;  /* 0x0000040000117802 */ /* 0x000fe20000000f00 */
[----:B---3--:R-:W-:-:S05]  /*19b90*/  IMAD.U32 R0, RZ, RZ, UR4 ;  /* 0x00000004ff007e24 */ /* 0x008fca000f8e00ff */
[----:B------:R-:W-:Y:S01]  /*19ba0*/  LEA R17, R0, R17, 0x18 ;  /* 0x0000001100117211 */ /* 0x000fe200078ec0ff */
[----:B------:R3:W-:Y:S04]  /*19bb0*/  STL [R1+0xc], R0 ;  /* 0x00000c0001007387 */ /* 0x0007e80000100800 */
[----:B-1----:R3:W1:Y:S01]  /*19bc0*/  LDS.128 R24, [R17+0x19cd0] ;  /* 0x019cd00011187984 */ /* 0x0026620000000c00 */
[----:B------:R-:W-:Y:S06]  /*19bd0*/  BAR.ARV 0x4, 0x200 ;  /* 0x0108000000007b1d */ /* 0x000fec0000002000 */
[----:B------:R-:W-:Y:S05]  /*19be0*/  BRA `(.L_x_603) ;  /* 0x0000000800dc7947 */ /* 0x000fea0003800000 */
.L_x_602:
[----:B------:R-:W0:Y:S01]  /*19bf0*/  S2R R0, SR_TID.X ;  /* 0x0000000000007919 */ /* 0x000e220000002100 */
[----:B------:R-:W-:Y:S01]  /*19c00*/  UMOV UR4, 0xffffffff ;  /* 0xffffffff00047882 */ /* 0x000fe20000000000 */
[----:B01----:R-:W-:-:S04]  /*19c10*/  LOP3.LUT R9, R0, 0x1f, RZ, 0xc0, !PT ;  /* 0x0000001f00097812 */ /* 0x003fc800078ec0ff */
[----:B------:R-:W-:Y:S01]  /*19c20*/  ISETP.NE.AND P0, PT, R9, 0x1f, PT ;  /* 0x0000001f0900780c */ /* 0x000fe20003f05270 */
[----:B------:R-:W-:-:S12]  /*19c30*/  BRA.DIV UR4, `(.L_x_604) ;  /* 0x0000002e04ac7947 */ /* 0x000fd8000b800000 */
[----:B------:R-:W-:Y:S01]  /*19c40*/  IMAD.IADD R0, R27, 0x1, R9 ;  /* 0x000000011b007824 */ /* 0x000fe200078e0209 */
[----:B------:R-:W-:-:S04]  /*19c50*/  ULDC UR4, c[0x0][0xc3c] ;  /* 0x00030f0000047ab9 */ /* 0x000fc80000000800 */
[----:B------:R-:W-:-:S13]  /*19c60*/  ISETP.GE.OR P1, PT, R0, UR4, !P0 ;  /* 0x0000000400007c0c */ /* 0x000fda000c726670 */
[----:B--2---:R-:W0:Y:S08]  /*19c70*/  @!P1 LDC.64 R2, c[0x0][0xc80] ;  /* 0x00032000ff029b82 */ /* 0x004e300000000a00 */
[----:B------:R-:W1:Y:S01]  /*19c80*/  @!P1 LDC.64 R4, c[0x0][0xc78] ;  /* 0x00031e00ff049b82 */ /* 0x000e620000000a00 */
[----:B0-----:R-:W-:-:S05]  /*19c90*/  @!P1 IMAD.WIDE R2, R0, 0x4, R2 ;  /* 0x0000000400029825 */ /* 0x001fca00078e0202 */
[----:B------:R1:W2:Y:S02]  /*19ca0*/  @!P1 LDG.E R6, desc[UR40][R2.64] ;  /* 0x0000002802069981 */ /* 0x0002a4000c1e1900 */
[----:B-1----:R-:W-:-:S06]  /*19cb0*/  @!P1 IMAD.WIDE R2, R0, 0x4, R4 ;  /* 0x0000000400029825 */ /* 0x002fcc00078e0204 */
[----:B------:R-:W3:Y:S01]  /*19cc0*/  @!P1 LDG.E R2, desc[UR40][R2.64] ;  /* 0x0000002802029981 */ /* 0x000ee2000c1e1900 */
[----:B------:R-:W-:Y:S01]  /*19cd0*/  IMAD.MOV.U32 R5, RZ, RZ, RZ ;  /* 0x000000ffff057224 */ /* 0x000fe200078e00ff */
[C---:B------:R-:W-:Y:S02]  /*19ce0*/  ISETP.GE.U32.AND P2, PT, R9.reuse, 0x2, PT ;  /* 0x000000020900780c */ /* 0x040fe40003f46070 */
[C---:B------:R-:W-:Y:S01]  /*19cf0*/  ISETP.GE.U32.AND P3, PT, R9.reuse, 0x4, PT ;  /* 0x000000040900780c */ /* 0x040fe20003f66070 */
[----:B------:R-:W-:Y:S01]  /*19d00*/  SHFL.IDX PT, R0, R24, RZ, 0x1f ;  /* 0x00001fff18007589 */ /* 0x000fe200000e0000 */
[C---:B------:R-:W-:Y:S02]  /*19d10*/  ISETP.GE.U32.AND P4, PT, R9.reuse, 0x8, PT ;  /* 0x000000080900780c */ /* 0x040fe40003f86070 */
[----:B------:R-:W-:Y:S01]  /*19d20*/  ISETP.GE.U32.AND P5, PT, R9, 0x10, PT ;  /* 0x000000100900780c */ /* 0x000fe20003fa6070 */
[----:B------:R0:W-:Y:S02]  /*19d30*/  SHFL.IDX PT, R7, R24, 0x1, 0x1f ;  /* 0x00201f0018077f89 */ /* 0x0001e400000e0000 */
[----:B0-----:R-:W-:-:S02]  /*19d40*/  IMAD.MOV.U32 R24, RZ, RZ, RZ ;  /* 0x000000ffff187224 */ /* 0x001fc400078e00ff */
[----:B--2---:R-:W-:Y:S02]  /*19d50*/  @!P1 IMAD.MOV.U32 R5, RZ, RZ, R6 ;  /* 0x000000ffff059224 */ /* 0x004fe400078e0006 */
[----:B------:R-:W-:Y:S02]  /*19d60*/  IMAD.MOV.U32 R6, RZ, RZ, RZ ;  /* 0x000000ffff067224 */ /* 0x000fe400078e00ff */
[----:B---3--:R-:W-:Y:S01]  /*19d70*/  @!P1 IMAD.MOV.U32 R6, RZ, RZ, R2 ;  /* 0x000000ffff069224 */ /* 0x008fe200078e0002 */
[----:B------:R-:W-:-:S03]  /*19d80*/  ISETP.NE.AND P1, PT, R9, RZ, PT ;  /* 0x000000ff0900720c */ /* 0x000fc60003f25270 */
[----:B------:R-:W-:-:S05]  /*19d90*/  IMAD R2, R6, R5, RZ ;  /* 0x0000000506027224 */ /* 0x000fca00078e02ff */
        /* <DEDUP_REMOVED lines=15> */
[----:B------:R0:W1:Y:S02]  /*19e90*/  SHFL.IDX PT, R8, R2, 0x1f, 0x1f ;  /* 0x03e01f0002087f89 */ /* 0x00006400000e0000 */
.L_x_721:
[----:B------:R-:W-:Y:S02]  /*19ea0*/  ULDC UR4, c[0x0][0xc38] ;  /* 0x00030e0000047ab9 */ /* 0x000fe40000000800 */
[----:B------:R-:W-:-:S04]  /*19eb0*/  IMAD.U32 R3, RZ, RZ, UR4 ;  /* 0x00000004ff037e24 */ /* 0x000fc8000f8e00ff */
[----:B-1----:R-:W-:-:S04]  /*19ec0*/  IMAD R8, R8, R3, RZ ;  /* 0x0000000308087224 */ /* 0x002fc800078e02ff */
[----:B------:R-:W-:-:S05]  /*19ed0*/  IMAD.IADD R4, R7, 0x1, R8 ;  /* 0x0000000107047824 */ /* 0x000fca00078e0208 */
[----:B------:R-:W-:-:S13]  /*19ee0*/  ISETP.GT.AND P6, PT, R4, R0, PT ;  /* 0x000000000400720c */ /* 0x000fda0003fc4270 */
[----:B------:R-:W-:Y:S05]  /*19ef0*/  @P6 BRA `(.L_x_605) ;  /* 0x0000000000a46947 */ /* 0x000fea0003800000 */
.L_x_608:
[----:B0-----:R-:W0:Y:S01]  /*19f00*/  LDC R2, c[0x0][0xc3c] ;  /* 0x00030f00ff027b82 */ /* 0x001e220000000800 */
[----:B------:R-:W-:-:S04]  /*19f10*/  IADD3 R27, R27, 0x1f, RZ ;  /* 0x0000001f1b1b7810 */ /* 0x000fc80007ffe0ff */
[----:B0-----:R-:W-:-:S13]  /*19f20*/  ISETP.GE.AND P6, PT, R27, R2, PT ;  /* 0x000000021b00720c */ /* 0x001fda0003fc6270 */
[----:B------:R-:W-:Y:S05]  /*19f30*/  @P6 BRA `(.L_x_606) ;  /* 0x0000000400bc6947 */ /* 0x000fea0003800000 */
[----:B------:R-:W0:Y:S01]  /*19f40*/  S2R R3, SR_TID.X ;  /* 0x0000000000037919 */ /* 0x000e220000002100 */
[----:B------:R-:W-:Y:S01]  /*19f50*/  IMAD.MOV.U32 R5, RZ, RZ, RZ ;  /* 0x000000ffff057224 */ /* 0x000fe200078e00ff */
[----:B0-----:R-:W-:-:S05]  /*19f60*/  LOP3.LUT R3, R3, 0x1f, RZ, 0xc0, !PT ;  /* 0x0000001f03037812 */ /* 0x001fca00078ec0ff */
[----:B------:R-:W-:-:S05]  /*19f70*/  IMAD.IADD R6, R27, 0x1, R3 ;  /* 0x000000011b067824 */ /* 0x000fca00078e0203 */
[----:B------:R-:W-:-:S13]  /*19f80*/  ISETP.GE.OR P6, PT, R6, R2, !P0 ;  /* 0x000000020600720c */ /* 0x000fda00047c6670 */
[----:B------:R-:W0:Y:S02]  /*19f90*/  @!P6 LDC.64 R2, c[0x0][0xc80] ;  /* 0x00032000ff02eb82 */ /* 0x000e240000000a00 */
[----:B0-----:R-:W-:-:S05]  /*19fa0*/  @!P6 IMAD.WIDE R2, R6, 0x4, R2 ;  /* 0x000000040602e825 */ /* 0x001fca00078e0202 */
[----:B------:R0:W2:Y:S02]  /*19fb0*/  @!P6 LDG.E R5, desc[UR40][R2.64] ;  /* 0x000000280205e981 */ /* 0x0000a4000c1e1900 */
[----:B0-----:R-:W0:Y:S02]  /*19fc0*/  @!P6 LDC.64 R2, c[0x0][0xc78] ;  /* 0x00031e00ff02eb82 */ /* 0x001e240000000a00 */
[----:B0-----:R-:W-:-:S04]  /*19fd0*/  @!P6 IMAD.WIDE R2, R6, 0x4, R2 ;  /* 0x000000040602e825 */ /* 0x001fc800078e0202 */
[----:B------:R-:W-:-:S06]  /*19fe0*/  IMAD.MOV.U32 R6, RZ, RZ, RZ ;  /* 0x000000ffff067224 */ /* 0x000fcc00078e00ff */
[----:B------:R-:W2:Y:S01]  /*19ff0*/  @!P6 LDG.E R6, desc[UR40][R2.64] ;  /* 0x000000280206e981 */ /* 0x000ea2000c1e1900 */
[----:B------:R-:W-:Y:S01]  /*1a000*/  UMOV UR4, 0xffffffff ;  /* 0xffffffff00047882 */ /* 0x000fe20000000000 */
[----:B--2---:R-:W-:Y:S02]  /*1a010*/  IMAD R2, R6, R5, RZ ;  /* 0x0000000506027224 */ /* 0x004fe400078e02ff */
[----:B------:R-:W-:Y:S05]  /*1a020*/  BRA.DIV UR4, `(.L_x_607) ;  /* 0x0000003204087947 */ /* 0x000fea000b800000 */
        /* <DEDUP_REMOVED lines=16> */
.L_x_729:
[----:B------:R-:W-:Y:S02]  /*1a130*/  ULDC UR4, c[0x0][0xc38] ;  /* 0x00030e0000047ab9 */ /* 0x000fe40000000800 */
[----:B------:R-:W-:-:S04]  /*1a140*/  IMAD.U32 R3, RZ, RZ, UR4 ;  /* 0x00000004ff037e24 */ /* 0x000fc8000f8e00ff */
[----:B-1----:R-:W-:-:S04]  /*1a150*/  IMAD R8, R8, R3, RZ ;  /* 0x0000000308087224 */ /* 0x002fc800078e02ff */
[----:B------:R-:W-:-:S05]  /*1a160*/  IMAD.IADD R4, R8, 0x1, R4 ;  /* 0x0000000108047824 */ /* 0x000fca00078e0204 */
[----:B------:R-:W-:-:S13]  /*1a170*/  ISETP.GT.AND P6, PT, R4, R0, PT ;  /* 0x000000000400720c */ /* 0x000fda0003fc4270 */
[----:B------:R-:W-:Y:S05]  /*1a180*/  @!P6 BRA `(.L_x_608) ;  /* 0xfffffffc005ce947 */ /* 0x000fea000383ffff */
.L_x_605:
[----:B------:R-:W-:Y:S01]  /*1a190*/  IMAD.IADD R8, R4, 0x1, -R8 ;  /* 0x0000000104087824 */ /* 0x000fe200078e0a08 */
[----:B------:R-:W-:-:S03]  /*1a1a0*/  UMOV UR4, 0xffffffff ;  /* 0xffffffff00047882 */ /* 0x000fc60000000000 */
[----:B------:R-:W-:-:S05]  /*1a1b0*/  IMAD R4, R2, R3, R8 ;  /* 0x0000000302047224 */ /* 0x000fca00078e0208 */
[----:B------:R-:W-:Y:S01]  /*1a1c0*/  ISETP.GT.AND P6, PT, R4, R0, PT ;  /* 0x000000000400720c */ /* 0x000fe20003fc4270 */
[----:B------:R-:W-:-:S12]  /*1a1d0*/  BRA.DIV UR4, `(.L_x_609) ;  /* 0x0000003204747947 */ /* 0x000fd8000b800000 */
[----:B------:R-:W-:-:S04]  /*1a1e0*/  VOTE.ANY R7, PT, !P6 ;  /* 0x0000000000077806 */ /* 0x000fc800070e0100 */
[----:B------:R-:W1:Y:S02]  /*1a1f0*/  POPC R4, R7 ;  /* 0x0000000700047309 */ /* 0x000e640000000000 */
[----:B-1----:R1:W2:Y:S04]  /*1a200*/  SHFL.IDX PT, R5, R5, R4, 0x1f ;  /* 0x00001f0405057589 */ /* 0x0022a800000e0000 */
[----:B------:R1:W3:Y:S02]  /*1a210*/  SHFL.IDX PT, R6, R6, R4, 0x1f ;  /* 0x00001f0406067589 */ /* 0x0002e400000e0000 */
.L_x_734:
[----:B------:R-:W-:-:S13]  /*1a220*/  ISETP.NE.AND P0, PT, R7, RZ, PT ;  /* 0x000000ff0700720c */ /* 0x000fda0003f05270 */
[----:B------:R-:W-:Y:S05]  /*1a230*/  @!P0 BRA `(.L_x_610) ;  /* 0x0000000000148947 */ /* 0x000fea0003800000 */
[----:B------:R-:W-:Y:S01]  /*1a240*/  UMOV UR4, 0xffffffff ;  /* 0xffffffff00047882 */ /* 0x000fe20000000000 */
[----:B------:R-:W-:Y:S02]  /*1a250*/  VIADD R12, R4, 0xffffffff ;  /* 0xffffffff040c7836 */ /* 0x000fe40000000000 */
[----:B------:R-:W-:Y:S05]  /*1a260*/  BRA.DIV UR4, `(.L_x_611) ;  /* 0x0000003204ac7947 */ /* 0x000fea000b800000 */
[----:B0-----:R0:W4:Y:S02]  /*1a270*/  SHFL.IDX PT, R2, R2, R12, 0x1f ;  /* 0x00001f0c02027589 */ /* 0x00112400000e0000 */
.L_x_737:
[----:B----4-:R-:W-:-:S07]  /*1a280*/  IMAD.MOV.U32 R24, RZ, RZ, R2 ;  /* 0x000000ffff187224 */ /* 0x010fce00078e0002 */
.L_x_610:
[----:B------:R-:W-:Y:S01]  /*1a290*/  IMAD R24, R24, R3, R8 ;  /* 0x0000000318187224 */ /* 0x000fe200078e0208 */
[----:B--2---:R-:W-:Y:S01]  /*1a2a0*/  IABS R8, R5 ;  /* 0x0000000500087213 */ /* 0x004fe20000000000 */
[----:B------:R-:W-:Y:S02]  /*1a2b0*/  IMAD.IADD R27, R4, 0x1, R27 ;  /* 0x00000001041b7824 */ /* 0x000fe400078e021b */
[----:B------:R-:W-:Y:S01]  /*1a2c0*/  IMAD.IADD R25, R0, 0x1, -R24 ;  /* 0x0000000100197824 */ /* 0x000fe200078e0a18 */
[----:B0-----:R-:W0:Y:S04]  /*1a2d0*/  I2F.RP R2, R8 ;  /* 0x0000000800027306 */ /* 0x001e280000209400 */
[----:B------:R-:W-:-:S04]  /*1a2e0*/  IABS R0, R25 ;  /* 0x0000001900007213 */ /* 0x000fc80000000000 */
        /* <DEDUP_REMOVED lines=8> */
[----:B------:R-:W-:Y:S02]  /*1a370*/  IMAD.MOV R3, RZ, RZ, -R3 ;  /* 0x000000ffff037224 */ /* 0x000fe400078e0a03 */
[----:B------:R-:W-:-:S04]  /*1a380*/  IMAD.HI.U32 R7, R2, R0, RZ ;  /* 0x0000000002077227 */ /* 0x000fc800078e00ff */
[----:B------:R-:W-:-:S05]  /*1a390*/  IMAD R0, R7, R3, R0 ;  /* 0x0000000307007224 */ /* 0x000fca00078e0200 */
[----:B------:R-:W-:-:S13]  /*1a3a0*/  ISETP.GT.U32.AND P1, PT, R8, R0, PT ;  /* 0x000000000800720c */ /* 0x000fda0003f24070 */
[----:B------:R-:W-:Y:S02]  /*1a3b0*/  @!P1 IMAD.IADD R0, R0, 0x1, -R8 ;  /* 0x0000000100009824 */ /* 0x000fe400078e0a08 */
[----:B------:R-:W-:Y:S01]  /*1a3c0*/  @!P1 VIADD R7, R7, 0x1 ;  /* 0x0000000107079836 */ /* 0x000fe20000000000 */
[----:B------:R-:W-:Y:S02]  /*1a3d0*/  ISETP.NE.AND P1, PT, R5, RZ, PT ;  /* 0x000000ff0500720c */ /* 0x000fe40003f25270 */
[----:B------:R-:W-:Y:S02]  /*1a3e0*/  ISETP.GE.U32.AND P0, PT, R0, R8, PT ;  /* 0x000000080000720c */ /* 0x000fe40003f06070 */
[----:B---3--:R-:W-:-:S04]  /*1a3f0*/  IABS R0, R6 ;  /* 0x0000000600007213 */ /* 0x008fc80000000000 */
[----:B------:R-:W0:Y:S07]  /*1a400*/  I2F.RP R2, R0 ;  /* 0x0000000000027306 */ /* 0x000e2e0000209400 */
[----:B------:R-:W-:Y:S01]  /*1a410*/  @P0 VIADD R7, R7, 0x1 ;  /* 0x0000000107070836 */ /* 0x000fe20000000000 */
[----:B0-----:R-:W0:Y:S02]  /*1a420*/  MUFU.RCP R2, R2 ;  /* 0x0000000200027308 */ /* 0x001e240000001000 */
[----:B0-----:R-:W-:-:S06]  /*1a430*/  VIADD R2, R2, 0xffffffe ;  /* 0x0ffffffe02027836 */ /* 0x001fcc0000000000 */
[----:B------:R-:W0:Y:S02]  /*1a440*/  F2I.FTZ.U32.TRUNC.NTZ R3, R2 ;  /* 0x0000000200037305 */ /* 0x000e24000021f000 */
[----:B0-----:R-:W-:-:S04]  /*1a450*/  IMAD.MOV R2, RZ, RZ, -R3 ;  /* 0x000000ffff027224 */ /* 0x001fc800078e0a03 */
[----:B------:R-:W-:Y:S02]  /*1a460*/  IMAD R8, R2, R0, RZ ;  /* 0x0000000002087224 */ /* 0x000fe400078e02ff */
[----:B------:R-:W-:-:S04]  /*1a470*/  IMAD.MOV.U32 R2, RZ, RZ, RZ ;  /* 0x000000ffff027224 */ /* 0x000fc800078e00ff */
[----:B------:R-:W-:Y:S01]  /*1a480*/  IMAD.HI.U32 R2, R3, R8, R2 ;  /* 0x0000000803027227 */ /* 0x000fe200078e0002 */
[----:B------:R-:W-:Y:S02]  /*1a490*/  LOP3.LUT R3, R25, R5, RZ, 0x3c, !PT ;  /* 0x0000000519037212 */ /* 0x000fe400078e3cff */
[----:B------:R-:W-:Y:S02]  /*1a4a0*/  IABS R8, R6 ;  /* 0x0000000600087213 */ /* 0x000fe40000000000 */
[----:B------:R-:W-:Y:S02]  /*1a4b0*/  ISETP.GE.AND P2, PT, R3, RZ, PT ;  /* 0x000000ff0300720c */ /* 0x000fe40003f46270 */
[----:B------:R-:W-:-:S11]  /*1a4c0*/  IADD3 R8, RZ, -R8, RZ ;  /* 0x80000008ff087210 */ /* 0x000fd60007ffe0ff */
        /* <DEDUP_REMOVED lines=22> */
.L_x_606:
[----:B------:R-:W-:Y:S01]  /*1a630*/  UMOV UR4, URZ ;  /* 0x0000003f00047c82 */ /* 0x000fe20008000000 */
[----:B------:R-:W-:Y:S01]  /*1a640*/  UMOV UR5, URZ ;  /* 0x0000003f00057c82 */ /* 0x000fe20008000000 */
[----:B------:R-:W-:Y:S01]  /*1a650*/  ULDC UR6, c[0x0][0xc3c] ;  /* 0x00030f0000067ab9 */ /* 0x000fe20000000800 */
[----:B------:R-:W-:Y:S02]  /*1a660*/  IMAD.MOV.U32 R24, RZ, RZ, R0 ;  /* 0x000000ffff187224 */ /* 0x000fe400078e0000 */
[----:B------:R-:W-:Y:S02]  /*1a670*/  IMAD.U32 R25, RZ, RZ, UR4 ;  /* 0x00000004ff197e24 */ /* 0x000fe4000f8e00ff */
[----:B------:R-:W-:Y:S02]  /*1a680*/  IMAD.U32 R26, RZ, RZ, UR5 ;  /* 0x00000005ff1a7e24 */ /* 0x000fe4000f8e00ff */
[----:B------:R-:W-:-:S07]  /*1a690*/  IMAD.U32 R27, RZ, RZ, UR6 ;  /* 0x00000006ff1b7e24 */ /* 0x000fce000f8e00ff */
.L_x_612:
[----:B------:R4:W2:Y:S01]  /*1a6a0*/  LDL R2, [R1+0xc] ;  /* 0x00000c0001027983 */ /* 0x0008a20000100800 */
[----:B------:R-:W0:Y:S01]  /*1a6b0*/  S2R R0, SR_TID.X ;  /* 0x0000000000007919 */ /* 0x000e220000002100 */
[----:B------:R-:W-:Y:S05]  /*1a6c0*/  WARPSYNC.ALL ;  /* 0x0000000000007948 */ /* 0x000fea0003800000 */
[----:B0-----:R-:W-:Y:S01]  /*1a6d0*/  LOP3.LUT R0, R0, 0x1f, RZ, 0xc0, !PT ;  /* 0x0000001f00007812 */ /* 0x001fe200078ec0ff */
[----:B------:R-:W-:Y:S03]  /*1a6e0*/  BAR.SYNC.DEFER_BLOCKING 0x4, 0x200 ;  /* 0x0108000000007b1d */ /* 0x000fe60000010000 */
[----:B------:R-:W-:-:S13]  /*1a6f0*/  ISETP.NE.AND P0, PT, R0, RZ, PT ;  /* 0x000000ff0000720c */ /* 0x000fda0003f05270 */
[----:B------:R-:W-:Y:S01]  /*1a700*/  @!P0 MOV R0, 0x400 ;  /* 0x0000040000008802 */ /* 0x000fe20000000f00 */
[----:B--2---:R-:W0:Y:S03]  /*1a710*/  @!P0 S2R R2, SR_CgaCtaId ;  /* 0x0000000000028919 */ /* 0x004e260000008800 */
[----:B0-----:R-:W-:Y:S01]  /*1a720*/  @!P0 LEA R17, R2, R0, 0x18 ;  /* 0x0000000002118211 */ /* 0x001fe200078ec0ff */
[----:B------:R4:W-:Y:S04]  /*1a730*/  @!P0 STL [R1+0xc], R2 ;  /* 0x00000c0201008387 */ /* 0x0009e80000100800 */
[----:B------:R4:W-:Y:S01]  /*1a740*/  @!P0 STS.128 [R17+0x19cd0], R24 ;  /* 0x019cd01811008388 */ /* 0x0009e20000000c00 */
[----:B------:R-:W-:Y:S06]  /*1a750*/  BAR.ARV 0x5, 0x200 ;  /* 0x0148000000007b1d */ /* 0x000fec0000002000 */
.L_x_603:
[----:B------:R-:W-:Y:S02]  /*1a760*/  ULDC UR4, c[0x0][0xc3c] ;  /* 0x00030f0000047ab9 */ /* 0x000fe40000000800 */
[----:B-1----:R-:W-:-:S13]  /*1a770*/  ISETP.GE.AND P0, PT, R27, UR4, PT ;  /* 0x000000041b007c0c */ /* 0x002fda000bf06270 */
[----:B------:R-:W-:Y:S05]  /*1a780*/  @!P0 BRA `(.L_x_613) ;  /* 0xffffff9c00a88947 */ /* 0x000fea000383ffff */
[----:B------:R-:W-:Y:S05]  /*1a790*/  BSYNC B7 ;  /* 0x0000000000077941 */ /* 0x000fea0003800000 */
.L_x_493:
[----:B--23--:R-:W2:Y:S01]  /*1a7a0*/  LDL.LU R0, [R1+0x4c] ;  /* 0x00004c0001007983 */ /* 0x00cea20000300800 */
[----:B------:R-:W-:Y:S01]  /*1a7b0*/  BSSY B0, `(.L_x_614) ;  /* 0x000000b000007945 */ /* 0x000fe20003800000 */
[----:B------:R-:W1:Y:S01]  /*1a7c0*/  S2R R5, SR_CgaCtaId ;  /* 0x0000000000057919 */ /* 0x000e620000008800 */
[----:B--2---:R-:W-:-:S05]  /*1a7d0*/  VIADD R0, R0, 0x1 ;  /* 0x0000000100007836 */ /* 0x004fca0000000000 */
[----:B0---4-:R-:W-:-:S04]  /*1a7e0*/  LEA.HI R2, R0, R0, RZ, 0x1 ;  /* 0x0000000000027211 */ /* 0x011fc800078f08ff */
[----:B------:R-:W-:Y:S02]  /*1a7f0*/  LOP3.LUT R3, R2, 0xfffffffe, RZ, 0xc0, !PT ;  /* 0xfffffffe02037812 */ /* 0x000fe400078ec0ff */
[----:B------:R-:W-:-:S03]  /*1a800*/  MOV R2, 0x400 ;  /* 0x0000040000027802 */ /* 0x000fc60000000f00 */
[----:B------:R-:W-:Y:S01]  /*1a810*/  IMAD.IADD R0, R0, 0x1, -R3 ;  /* 0x0000000100007824 */ /* 0x000fe200078e0a03 */
[----:B-1----:R-:W-:-:S04]  /*1a820*/  LEA R5, R5, R2, 0x18 ;  /* 0x0000000205057211 */ /* 0x002fc800078ec0ff */
[----:B------:R-:W-:-:S04]  /*1a830*/  SHF.L.U32 R0, R0, 0x1f, RZ ;  /* 0x0000001f00007819 */ /* 0x000fc800000006ff */
[----:B------:R-:W0:Y:S02]  /*1a840*/  SYNCS.PHASECHK.TRANS64.TRYWAIT P0, [R5+URZ+0x19c20], R0 ;  /* 0x019c2000050075a7 */ /* 0x000e24000800017f */
[----:B0-----:R-:W-:Y:S05]  /*1a850*/  @!P0 BRA `(.L_x_615) ;  /* 0x0000002c00588947 */ /* 0x001fea0003800000 */
.L_x_738:
[----:B------:R-:W-:Y:S05]  /*1a860*/  BSYNC B0 ;  /* 0x0000000000007941 */ /* 0x000fea0003800000 */
.L_x_614:
[----:B------:R-:W-:-:S03]  /*1a870*/  UMOV UR4, 0xffffffff ;  /* 0xffffffff00047882 */ /* 0x000fc60000000000 */
[----:B------:R-:W-:Y:S05]  /*1a880*/  BRA.DIV UR4, `(.L_x_616) ;  /* 0x0000002e04607947 */ /* 0x000fea000b800000 */
[----:B0-----:R-:W0:Y:S02]  /*1a890*/  S2R R0, SR_TID.X ;  /* 0x0000000000007919 */ /* 0x001e240000002100 */
[----:B0-----:R-:W-:-:S04]  /*1a8a0*/  SHF.R.U32.HI R0, RZ, 0x5, R0 ;  /* 0x00000005ff007819 */ /* 0x001fc80000011600 */
[----:B------:R-:W-:-:S05]  /*1a8b0*/  LOP3.LUT R0, R0, 0x3, RZ, 0xc0, !PT ;  /* 0x0000000300007812 */ /* 0x000fca00078ec0ff */
[----:B------:R0:W1:Y:S02]  /*1a8c0*/  SHFL.IDX PT, R14, R0, RZ, 0x1f ;  /* 0x00001fff000e7589 */ /* 0x00006400000e0000 */
.L_x_741:
[----:B-1----:R-:W-:-:S13]  /*1a8d0*/  ISETP.NE.AND P0, PT, R14, RZ, PT ;  /* 0x000000ff0e00720c */ /* 0x002fda0003f05270 */
[----:B------:R-:W-:Y:S05]  /*1a8e0*/  @P0 BRA `(.L_x_359) ;  /* 0x0000000000a80947 */ /* 0x000fea0003800000 */
[----:B------:R-:W-:-:S03]  /*1a8f0*/  UMOV UR4, 0xffffffff ;  /* 0xffffffff00047882 */ /* 0x000fc60000000000 */
[----:B------:R-:W-:Y:S05]  /*1a900*/  BRA.DIV UR4, `(.L_x_617) ;  /* 0x0000002e04747947 */ /* 0x000fea000b800000 */
[----:B------:R-:W-:-:S13]  /*1a910*/  ELECT P6, URZ, PT ;  /* 0x00000000003f782f */ /* 0x000fda00038c0000 */
.L_x_744:
[----:B------:R-:W-:Y:S05]  /*1a920*/  @!P6 BRA `(.L_x_359) ;  /* 0x000000000098e947 */ /* 0x000fea0003800000 */
[----:B0-----:R-:W2:Y:S02]  /*1a930*/  LDL.LU R0, [R1+0x2c] ;  /* 0x00002c0001007983 */ /* 0x001ea40000300800 */
[----:B--2---:R-:W-:-:S04]  /*1a940*/  LOP3.LUT R0, R0, 0x2, RZ, 0xfc, !PT ;  /* 0x0000000200007812 */ /* 0x004fc800078efcff */
[----:B------:R-:W-:-:S13]  /*1a950*/  ISETP.NE.AND P0, PT, R0, 0x3, PT ;  /* 0x000000030000780c */ /* 0x000fda0003f05270 */
[----:B------:R-:W-:Y:S05]  /*1a960*/  @!P0 BRA `(.L_x_618) ;  /* 0x0000000000048947 */ /* 0x000fea0003800000 */
[----:B------:R-:W-:Y:S01]  /*1a970*/  BPT.TRAP 0x1 ;  /* 0x000000040000795c */ /* 0x000fe20000300000 */
.L_x_618:
[----:B------:R-:W-:Y:S01]  /*1a980*/  IMAD R3, R19, 0x8, R5 ;  /* 0x0000000813037824 */ /* 0x000fe200078e0205 */
[----:B------:R-:W-:Y:S01]  /*1a990*/  SHF.L.U32 R2, R23, 0x1f, RZ ;  /* 0x0000001f17027819 */ /* 0x000fe200000006ff */
[----:B------:R-:W-:-:S03]  /*1a9a0*/  VIADD R19, R19, 0x1 ;  /* 0x0000000113137836 */ /* 0x000fc60000000000 */
[----:B------:R-:W0:Y:S02]  /*1a9b0*/  SYNCS.PHASECHK.TRANS64.TRYWAIT P1, [R3+URZ+0x19c40], R2 ;  /* 0x019c4002030075a7 */ /* 0x000e24000802017f */
[----:B------:R-:W-:-:S04]  /*1a9c0*/  ISETP.NE.AND P2, PT, R19, 0x2, PT ;  /* 0x000000021300780c */ /* 0x000fc80003f45270 */
[----:B------:R-:W-:Y:S01]  /*1a9d0*/  SEL R0, RZ, 0x1, P2 ;  /* 0x00000001ff007807 */ /* 0x000fe20001000000 */
[----:B0-----:R-:W-:Y:S08]  /*1a9e0*/  @!P1 BRA `(.L_x_619) ;  /* 0x0000002c005c9947 */ /* 0x001ff00003800000 */
.L_x_745:
[----:B------:R-:W-:Y:S02]  /*1a9f0*/  SEL R19, R19, RZ, P2 ;  /* 0x000000ff13137207 */ /* 0x000fe40001000000 */
[----:B------:R-:W-:Y:S01]  /*1aa00*/  LOP3.LUT R0, R23, R0, RZ, 0x3c, !PT ;  /* 0x0000000017007212 */ /* 0x000fe200078e3cff */
[----:B------:R-:W-:Y:S06]  /*1aa10*/  @!P0 BRA `(.L_x_620) ;  /* 0x0000000000048947 */ /* 0x000fec0003800000 */
[----:B------:R-:W-:Y:S01]  /*1aa20*/  BPT.TRAP 0x1 ;  /* 0x000000040000795c */ /* 0x000fe20000300000 */
.L_x_620:
[----:B------:R-:W-:Y:S01]  /*1aa30*/  IMAD R19, R19, 0x8, R5 ;  /* 0x0000000813137824 */ /* 0x000fe200078e0205 */
[----:B------:R-:W-:-:S04]  /*1aa40*/  SHF.L.U32 R0, R0, 0x1f, RZ ;  /* 0x0000001f00007819 */ /* 0x000fc800000006ff */
[----:B------:R-:W1:Y:S02]  /*1aa50*/  SYNCS.PHASECHK.TRANS64.TRYWAIT P1, [R19+URZ+0x19c40], R0 ;  /* 0x019c4000130075a7 */ /* 0x000e64000802017f */
[----:B-1----:R-:W-:Y:S05]  /*1aa60*/  @!P1 BRA `(.L_x_621) ;  /* 0x0000002c00509947 */ /* 0x002fea0003800000 */
.L_x_746:
[----:B------:R-:W-:Y:S05]  /*1aa70*/  @!P0 BRA `(.L_x_622) ;  /* 0x0000000000048947 */ /* 0x000fea0003800000 */
[----:B------:R-:W-:Y:S01]  /*1aa80*/  BPT.TRAP 0x1 ;  /* 0x000000040000795c */ /* 0x000fe20000300000 */
.L_x_622:
[----:B------:R-:W2:Y:S02]  /*1aa90*/  SYNCS.PHASECHK.TRANS64.TRYWAIT P1, [R3+URZ+0x19c60], R2 ;  /* 0x019c6002030075a7 */ /* 0x000ea4000802017f */
[----:B--2---:R-:W-:Y:S05]  /*1aaa0*/  @!P1 BRA `(.L_x_623) ;  /* 0x0000002c00549947 */ /* 0x004fea0003800000 */
.L_x_747:
[----:B------:R-:W-:Y:S05]  /*1aab0*/  @!P0 BRA `(.L_x_624) ;  /* 0x0000000000048947 */ /* 0x000fea0003800000 */
[----:B------:R-:W-:Y:S01]  /*1aac0*/  BPT.TRAP 0x1 ;  /* 0x000000040000795c */ /* 0x000fe20000300000 */
.L_x_624:
[----:B------:R-:W3:Y:S02]  /*1aad0*/  SYNCS.PHASECHK.TRANS64.TRYWAIT P1, [R19+URZ+0x19c60], R0 ;  /* 0x019c6000130075a7 */ /* 0x000ee4000802017f */
[----:B---3--:R-:W-:Y:S05]  /*1aae0*/  @!P1 BRA `(.L_x_625) ;  /* 0x0000002c00589947 */ /* 0x008fea0003800000 */
.L_x_748:
[----:B------:R-:W-:Y:S05]  /*1aaf0*/  @!P0 BRA `(.L_x_626) ;  /* 0x0000000000048947 */ /* 0x000fea0003800000 */
[----:B------:R-:W-:Y:S01]  /*1ab00*/  BPT.TRAP 0x1 ;  /* 0x000000040000795c */ /* 0x000fe20000300000 */
.L_x_626:
[----:B------:R-:W4:Y:S02]  /*1ab10*/  SYNCS.PHASECHK.TRANS64.TRYWAIT P1, [R3+URZ+0x19c80], R2 ;  /* 0x019c8002030075a7 */ /* 0x000f24000802017f */
[----:B----4-:R-:W-:Y:S05]  /*1ab20*/  @!P1 BRA `(.L_x_627) ;  /* 0x0000002c005c9947 */ /* 0x010fea0003800000 */
.L_x_749:
[----:B------:R-:W-:Y:S05]  /*1ab30*/  @!P0 BRA `(.L_x_628) ;  /* 0x0000000000048947 */ /* 0x000fea0003800000 */
[----:B------:R-:W-:Y:S01]  /*1ab40*/  BPT.TRAP 0x1 ;  /* 0x000000040000795c */ /* 0x000fe20000300000 */
.L_x_628:
[----:B------:R0:W0:Y:S02]  /*1ab50*/  SYNCS.PHASECHK.TRANS64.TRYWAIT P0, [R19+URZ+0x19c80], R0 ;  /* 0x019c8000130075a7 */ /* 0x000024000800017f */
[----:B0-----:R-:W-:Y:S05]  /*1ab60*/  @!P0 NANOSLEEP.SYNCS 0x989680 ;  /* 0x009896800000895d */ /* 0x001fea0003900000 */
[----:B------:R-:W0:Y:S02]  /*1ab70*/  @!P0 SYNCS.PHASECHK.TRANS64 P0, [R19+URZ+0x19c80], R0 ;  /* 0x019c8000130085a7 */ /* 0x000e24000800007f */
[----:B0-----:R-:W-:Y:S05]  /*1ab80*/  @!P0 BRA `(.L_x_628) ;  /* 0xfffffffc00f08947 */ /* 0x001fea000383ffff */
.L_x_359:
[----:B------:R-:W-:Y:S05]  /*1ab90*/  BSYNC B8 ;  /* 0x0000000000087941 */ /* 0x000fea0003800000 */
.L_x_356:
[----:B------:R-:W-:Y:S05]  /*1aba0*/  EXIT ;  /* 0x000000000000794d */ /* 0x000fea0003800000 */
.L_x_377:
[----:B-1----:R1:W2:Y:S02]  /*1abb0*/  SYNCS.PHASECHK.TRANS64.TRYWAIT P4, [R70+URZ+0x19c90], R76 ;  /* 0x019c904c460075a7 */ /* 0x0022a4000808017f */
[----:B--2---:R-:W-:Y:S05]  /*1abc0*/  @!P4 NANOSLEEP.SYNCS 0x989680 ;  /* 0x009896800000c95d */ /* 0x004fea0003900000 */
[----:B------:R-:W2:Y:S02]  /*1abd0*/  @!P4 SYNCS.PHASECHK.TRANS64 P4, [R70+URZ+0x19c90], R76 ;  /* 0x019c904c4600c5a7 */ /* 0x000ea4000808007f */
[----:B--2---:R-:W-:Y:S05]  /*1abe0*/  @!P4 BRA `(.L_x_377) ;  /* 0xfffffffc00f0c947 */ /* 0x004fea000383ffff */
[----:B------:R-:W-:Y:S05]  /*1abf0*/  BRA `(.L_x_629) ;  /* 0xfffffe7c00f87947 */ /* 0x000fea000383ffff */
.L_x_378:
[----:B------:R-:W-:Y:S01]  /*1ac00*/  BSSY B1, `(.L_x_630) ;  /* 0x0000008000017945 */ /* 0x000fe20003800000 */
[----:B0-----:R-:W-:Y:S02]  /*1ac10*/  IMAD.MOV.U32 R13, RZ, RZ, R78 ;  /* 0x000000ffff0d7224 */ /* 0x001fe400078e004e */
[----:B------:R-:W-:Y:S02]  /*1ac20*/  IMAD.MOV.U32 R12, RZ, RZ, RZ ;  /* 0x000000ffff0c7224 */ /* 0x000fe400078e00ff */
[----:B------:R-:W-:Y:S02]  /*1ac30*/  IMAD.MOV.U32 R11, RZ, RZ, 0x1e1f ;  /* 0x00001e1fff0b7424 */ /* 0x000fe400078e00ff */
[----:B------:R-:W-:-:S07]  /*1ac40*/  IMAD.MOV.U32 R15, RZ, RZ, -0x1 ;  /* 0xffffffffff0f7424 */ /* 0x000fce00078e00ff */
[----:B-1----:R-:W-:Y:S05]  /*1ac50*/  WARPSYNC.COLLECTIVE R15, `(.L_x_631) ;  /* 0x000000000f087348 */ /* 0x002fea0003c00000 */
[----:B------:R0:W2:Y:S02]  /*1ac60*/  SHFL.IDX P6, R14, R13, R12, R11 ;  /* 0x0000000c0d0e7389 */ /* 0x0000a400000c000b */
[----:B012---:R-:W-:Y:S01]  /*1ac70*/  ENDCOLLECTIVE ;  /* 0x000000000000791b */ /* 0x007fe20003800000 */
.L_x_631:
[----:B------:R-:W-:Y:S05]  /*1ac80*/  BSYNC B1 ;  /* 0x0000000000017941 */ /* 0x000fea0003800000 */
.L_x_630:
[----:B------:R-:W-:Y:S01]  /*1ac90*/  IMAD.MOV.U32 R13, RZ, RZ, R79 ;  /* 0x000000ffff0d7224 */ /* 0x000fe200078e004f */
[----:B------:R-:W-:Y:S01]  /*1aca0*/  MOV R11, 0x1e1f ;  /* 0x00001e1f000b7802 */ /* 0x000fe20000000f00 */
[----:B------:R-:W-:Y:S02]  /*1acb0*/  IMAD.MOV.U32 R12, RZ, RZ, RZ ;  /* 0x000000ffff0c7224 */ /* 0x000fe400078e00ff */
[----:B------:R-:W-:Y:S02]  /*1acc0*/  IMAD.MOV.U32 R15, RZ, RZ, -0x1 ;  /* 0xffffffffff0f7424 */ /* 0x000fe400078e00ff */
[----:B------:R-:W-:-:S07]  /*1acd0*/  IMAD.MOV.U32 R39, RZ, RZ, R14 ;  /* 0x000000ffff277224 */ /* 0x000fce00078e000e */
[----:B------:R-:W-:Y:S05]  /*1ace0*/  WARPSYNC.COLLECTIVE R15, `(.L_x_632) ;  /* 0x000000000f087348 */ /* 0x000fea0003c00000 */
[----:B------:R0:W1:Y:S02]  /*1acf0*/  SHFL.IDX P6, R14, R13, R12, R11 ;  /* 0x0000000c0d0e7389 */ /* 0x00006400000c000b */
[----:B01----:R-:W-:Y:S01]  /*1ad00*/  ENDCOLLECTIVE ;  /* 0x000000000000791b */ /* 0x003fe20003800000 */
.L_x_632:
[----:B------:R-:W-:Y:S05]  /*1ad10*/  BRA `(.L_x_633) ;  /* 0xfffffe7c00c47947 */ /* 0x000fea000383ffff */
.L_x_394:
[----:B-1----:R1:W2:Y:S02]  /*1ad20*/  SYNCS.PHASECHK.TRANS64.TRYWAIT P4, [R70+URZ+0x19c90], R76 ;  /* 0x019c904c460075a7 */ /* 0x0022a4000808017f */
[----:B--2---:R-:W-:Y:S05]  /*1ad30*/  @!P4 NANOSLEEP.SYNCS 0x989680 ;  /* 0x009896800000c95d */ /* 0x004fea0003900000 */
[----:B------:R-:W2:Y:S02]  /*1ad40*/  @!P4 SYNCS.PHASECHK.TRANS64 P4, [R70+URZ+0x19c90], R76 ;  /* 0x019c904c4600c5a7 */ /* 0x000ea4000808007f */
[----:B--2---:R-:W-:Y:S05]  /*1ad50*/  @!P4 BRA `(.L_x_394) ;  /* 0xfffffffc00f0c947 */ /* 0x004fea000383ffff */
[----:B------:R-:W-:Y:S05]  /*1ad60*/  BRA `(.L_x_634) ;  /* 0xfffffe9400e07947 */ /* 0x000fea000383ffff */
.L_x_395:
        /* <DEDUP_REMOVED lines=8> */
.L_x_636:
[----:B------:R-:W-:Y:S05]  /*1adf0*/  BSYNC B1 ;  /* 0x0000000000017941 */ /* 0x000fea0003800000 */
.L_x_635:
        /* <DEDUP_REMOVED lines=8> */
.L_x_637:
[----:B------:R-:W-:Y:S01]  /*1ae80*/  IMAD.MOV.U32 R79, RZ, RZ, R14 ;  /* 0x000000ffff4f7224 */ /* 0x000fe200078e000e */
[----:B------:R-:W-:Y:S06]  /*1ae90*/  BRA `(.L_x_638) ;  /* 0xfffffe9400a87947 */ /* 0x000fec000383ffff */
.L_x_404:
[----:B0-----:R0:W1:Y:S02]  /*1aea0*/  SYNCS.PHASECHK.TRANS64.TRYWAIT P3, [R70+URZ+0x19c90], R76 ;  /* 0x019c904c460075a7 */ /* 0x001064000806017f */
[----:B-1----:R-:W-:Y:S05]  /*1aeb0*/  @!P3 NANOSLEEP.SYNCS 0x989680 ;  /* 0x009896800000b95d */ /* 0x002fea0003900000 */
[----:B------:R-:W1:Y:S02]  /*1aec0*/  @!P3 SYNCS.PHASECHK.TRANS64 P3, [R70+URZ+0x19c90], R76 ;  /* 0x019c904c4600b5a7 */ /* 0x000e64000806007f */
[----:B-1----:R-:W-:Y:S05]  /*1aed0*/  @!P3 BRA `(.L_x_404) ;  /* 0xfffffffc00f0b947 */ /* 0x002fea000383ffff */
[----:B------:R-:W-:Y:S05]  /*1aee0*/  BRA `(.L_x_639) ;  /* 0xfffffeb400747947 */ /* 0x000fea000383ffff */
.L_x_405:
[----:B------:R-:W-:Y:S01]  /*1aef0*/  BSSY B1, `(.L_x_640) ;  /* 0x0000007000017945 */ /* 0x000fe20003800000 */
[----:B------:R-:W-:Y:S02]  /*1af00*/  IMAD.MOV.U32 R12, RZ, RZ, RZ ;  /* 0x000000ffff0c7224 */ /* 0x000fe400078e00ff */
[----:B------:R-:W-:Y:S02]  /*1af10*/  IMAD.MOV.U32 R11, RZ, RZ, 0x1e1f ;  /* 0x00001e1fff0b7424 */ /* 0x000fe400078e00ff */
[----:B------:R-:W-:-:S07]  /*1af20*/  IMAD.MOV.U32 R15, RZ, RZ, -0x1 ;  /* 0xffffffffff0f7424 */ /* 0x000fce00078e00ff */
[----:B0-----:R-:W-:Y:S05]  /*1af30*/  WARPSYNC.COLLECTIVE R15, `(.L_x_641) ;  /* 0x000000000f087348 */ /* 0x001fea0003c00000 */
[----:B------:R1:W2:Y:S02]  /*1af40*/  SHFL.IDX P6, R14, R13, R12, R11 ;  /* 0x0000000c0d0e7389 */ /* 0x0002a400000c000b */
[----:B012---:R-:W-:Y:S01]  /*1af50*/  ENDCOLLECTIVE ;  /* 0x000000000000791b */ /* 0x007fe20003800000 */
.L_x_641:
[----:B------:R-:W-:Y:S05]  /*1af60*/  BSYNC B1 ;  /* 0x0000000000017941 */ /* 0x000fea0003800000 */
.L_x_640:
        /* <DEDUP_REMOVED lines=8> */
.L_x_642:
[----:B------:R-:W-:Y:S05]  /*1aff0*/  BRA `(.L_x_643) ;  /* 0xfffffeb400947947 */ /* 0x000fea000383ffff */
.L_x_409:
[----:B0-----:R0:W2:Y:S02]  /*1b000*/  SYNCS.PHASECHK.TRANS64.TRYWAIT P2, [R70+URZ+0x19cb0], R76 ;  /* 0x019cb04c460075a7 */ /* 0x0010a4000804017f */
[----:B--2---:R-:W-:Y:S05]  /*1b010*/  @!P2 NANOSLEEP.SYNCS 0x989680 ;  /* 0x009896800000a95d */ /* 0x004fea0003900000 */
[----:B------:R-:W2:Y:S02]  /*1b020*/  @!P2 SYNCS.PHASECHK.TRANS64 P2, [R70+URZ+0x19cb0], R76 ;  /* 0x019cb04c4600a5a7 */ /* 0x000ea4000804007f */
[----:B--2---:R-:W-:Y:S05]  /*1b030*/  @!P2 BRA `(.L_x_409) ;  /* 0xfffffffc00f0a947 */ /* 0x004fea000383ffff */
[----:B------:R-:W-:Y:S05]  /*1b040*/  BRA `(.L_x_644) ;  /* 0xfffffeb800247947 */ /* 0x000fea000383ffff */
.L_x_429:
        /* <DEDUP_REMOVED lines=8> */
.L_x_646:
[----:B------:R-:W-:Y:S05]  /*1b0d0*/  BSYNC B1 ;  /* 0x0000000000017941 */ /* 0x000fea0003800000 */
.L_x_645:
[----:B------:R-:W-:Y:S01]  /*1b0e0*/  IMAD.MOV.U32 R13, RZ, RZ, R28 ;  /* 0x000000ffff0d7224 */ /* 0x000fe200078e001c */
[----:B------:R-:W-:Y:S01]  /*1b0f0*/  MOV R12, RZ ;  /* 0x000000ff000c7202 */ /* 0x000fe20000000f00 */
[----:B------:R-:W-:Y:S02]  /*1b100*/  IMAD.MOV.U32 R11, RZ, RZ, 0x1e1f ;  /* 0x00001e1fff0b7424 */ /* 0x000fe400078e00ff */
[----:B------:R-:W-:Y:S02]  /*1b110*/  IMAD.MOV.U32 R15, RZ, RZ, -0x1 ;  /* 0xffffffffff0f7424 */ /* 0x000fe400078e00ff */
[----:B------:R-:W-:-:S07]  /*1b120*/  IMAD.MOV.U32 R0, RZ, RZ, R14 ;  /* 0x000000ffff007224 */ /* 0x000fce00078e000e */
[----:B------:R-:W-:Y:S05]  /*1b130*/  WARPSYNC.COLLECTIVE R15, `(.L_x_647) ;  /* 0x000000000f087348 */ /* 0x000fea0003c00000 */
[----:B------:R0:W1:Y:S02]  /*1b140*/  SHFL.IDX P6, R14, R13, R12, R11 ;  /* 0x0000000c0d0e7389 */ /* 0x00006400000c000b */
[----:B01----:R-:W-:Y:S01]  /*1b150*/  ENDCOLLECTIVE ;  /* 0x000000000000791b */ /* 0x003fe20003800000 */
.L_x_647:
[----:B------:R-:W-:Y:S02]  /*1b160*/  IMAD.MOV.U32 R13, RZ, RZ, R31 ;  /* 0x000000ffff0d7224 */ /* 0x000fe400078e001f */
[----:B------:R-:W-:-:S07]  /*1b170*/  IMAD.MOV.U32 R29, RZ, RZ, R14 ;  /* 0x000000ffff1d7224 */ /* 0x000fce00078e000e */
[----:B------:R-:W-:Y:S05]  /*1b180*/  WARPSYNC.COLLECTIVE R15, `(.L_x_648) ;  /* 0x000000000f087348 */ /* 0x000fea0003c00000 */
[----:B------:R0:W1:Y:S02]  /*1b190*/  SHFL.IDX P6, R14, R13, R12, R11 ;  /* 0x0000000c0d0e7389 */ /* 0x00006400000c000b */
[----:B01----:R-:W-:Y:S01]  /*1b1a0*/  ENDCOLLECTIVE ;  /* 0x000000000000791b */ /* 0x003fe20003800000 */
.L_x_648:
[----:B------:R-:W-:Y:S02]  /*1b1b0*/  IMAD.MOV.U32 R13, RZ, RZ, R26 ;  /* 0x000000ffff0d7224 */ /* 0x000fe400078e001a */
[----:B------:R-:W-:-:S07]  /*1b1c0*/  IMAD.MOV.U32 R3, RZ, RZ, R14 ;  /* 0x000000ffff037224 */ /* 0x000fce00078e000e */
[----:B------:R-:W-:Y:S05]  /*1b1d0*/  WARPSYNC.COLLECTIVE R15, `(.L_x_649) ;  /* 0x000000000f087348 */ /* 0x000fea0003c00000 */
[----:B------:R0:W1:Y:S02]  /*1b1e0*/  SHFL.IDX P6, R14, R13, R12, R11 ;  /* 0x0000000c0d0e7389 */ /* 0x00006400000c000b */
[----:B01----:R-:W-:Y:S01]  /*1b1f0*/  ENDCOLLECTIVE ;  /* 0x000000000000791b */ /* 0x003fe20003800000 */
.L_x_649:
[----:B------:R-:W-:Y:S01]  /*1b200*/  IMAD.MOV.U32 R27, RZ, RZ, R14 ;  /* 0x000000ffff1b7224 */ /* 0x000fe200078e000e */
[----:B------:R-:W-:Y:S06]  /*1b210*/  BRA `(.L_x_650) ;  /* 0xfffffec400dc7947 */ /* 0x000fec000383ffff */
.L_x_433:
[----:B-1----:R1:W3:Y:S02]  /*1b220*/  SYNCS.PHASECHK.TRANS64.TRYWAIT P0, [R18+URZ+0x19c00], R37 ;  /* 0x019c0025120075a7 */ /* 0x0022e4000800017f */
[----:B---3--:R-:W-:Y:S05]  /*1b230*/  @!P0 NANOSLEEP.SYNCS 0x989680 ;  /* 0x009896800000895d */ /* 0x008fea0003900000 */
[----:B------:R-:W3:Y:S02]  /*1b240*/  @!P0 SYNCS.PHASECHK.TRANS64 P0, [R18+URZ+0x19c00], R37 ;  /* 0x019c0025120085a7 */ /* 0x000ee4000800007f */
[----:B---3--:R-:W-:Y:S05]  /*1b250*/  @!P0 BRA `(.L_x_433) ;  /* 0xfffffffc00f08947 */ /* 0x008fea000383ffff */
[----:B------:R-:W-:Y:S05]  /*1b260*/  BRA `(.L_x_651) ;  /* 0xfffffec800a87947 */ /* 0x000fea000383ffff */
.L_x_439:
        /* <DEDUP_REMOVED lines=8> */
.L_x_653:
[----:B------:R-:W-:Y:S05]  /*1b2f0*/  BSYNC B1 ;  /* 0x0000000000017941 */ /* 0x000fea0003800000 */
.L_x_652:
        /* <DEDUP_REMOVED lines=8> */
.L_x_654:
[----:B------:R-:W-:Y:S02]  /*1b380*/  IMAD.MOV.U32 R13, RZ, RZ, R31 ;  /* 0x000000ffff0d7224 */ /* 0x000fe400078e001f */
[----:B------:R-:W-:-:S07]  /*1b390*/  IMAD.MOV.U32 R3, RZ, RZ, R14 ;  /* 0x000000ffff037224 */ /* 0x000fce00078e000e */
[----:B------:R-:W-:Y:S05]  /*1b3a0*/  WARPSYNC.COLLECTIVE R15, `(.L_x_655) ;  /* 0x000000000f087348 */ /* 0x000fea0003c00000 */
[----:B------:R0:W1:Y:S02]  /*1b3b0*/  SHFL.IDX P6, R14, R13, R12, R11 ;  /* 0x0000000c0d0e7389 */ /* 0x00006400000c000b */
[----:B01----:R-:W-:Y:S01]  /*1b3c0*/  ENDCOLLECTIVE ;  /* 0x000000000000791b */ /* 0x003fe20003800000 */
.L_x_655:
[----:B------:R-:W-:Y:S02]  /*1b3d0*/  IMAD.MOV.U32 R13, RZ, RZ, R26 ;  /* 0x000000ffff0d7224 */ /* 0x000fe400078e001a */
[----:B------:R-:W-:-:S07]  /*1b3e0*/  IMAD.MOV.U32 R20, RZ, RZ, R14 ;  /* 0x000000ffff147224 */ /* 0x000fce00078e000e */
[----:B------:R-:W-:Y:S05]  /*1b3f0*/  WARPSYNC.COLLECTIVE R15, `(.L_x_656) ;  /* 0x000000000f087348 */ /* 0x000fea0003c00000 */
[----:B------:R0:W1:Y:S02]  /*1b400*/  SHFL.IDX P6, R14, R13, R12, R11 ;  /* 0x0000000c0d0e7389 */ /* 0x00006400000c000b */
[----:B01----:R-:W-:Y:S01]  /*1b410*/  ENDCOLLECTIVE ;  /* 0x000000000000791b */ /* 0x003fe20003800000 */
.L_x_656:
[----:B------:R-:W-:Y:S01]  /*1b420*/  IMAD.MOV.U32 R27, RZ, RZ, R14 ;  /* 0x000000ffff1b7224 */ /* 0x000fe200078e000e */
[----:B------:R-:W-:Y:S06]  /*1b430*/  BRA `(.L_x_657) ;  /* 0xfffffee000247947 */ /* 0x000fec000383ffff */
.L_x_443:
[----:B-1----:R1:W3:Y:S02]  /*1b440*/  SYNCS.PHASECHK.TRANS64.TRYWAIT P0, [R18+URZ+0x19c00], R37 ;  /* 0x019c0025120075a7 */ /* 0x0022e4000800017f */
[----:B---3--:R-:W-:Y:S05]  /*1b450*/  @!P0 NANOSLEEP.SYNCS 0x989680 ;  /* 0x009896800000895d */ /* 0x008fea0003900000 */
[----:B------:R-:W3:Y:S02]  /*1b460*/  @!P0 SYNCS.PHASECHK.TRANS64 P0, [R18+URZ+0x19c00], R37 ;  /* 0x019c0025120085a7 */ /* 0x000ee4000800007f */
[----:B---3--:R-:W-:Y:S05]  /*1b470*/  @!P0 BRA `(.L_x_443) ;  /* 0xfffffffc00f08947 */ /* 0x008fea000383ffff */
[----:B------:R-:W-:Y:S05]  /*1b480*/  BRA `(.L_x_658) ;  /* 0xfffffee000e47947 */ /* 0x000fea000383ffff */
.L_x_449:
[----:B-1----:R1:W3:Y:S02]  /*1b490*/  SYNCS.PHASECHK.TRANS64.TRYWAIT P1, [R3+URZ+0x19c30], R4 ;  /* 0x019c3004030075a7 */ /* 0x0022e4000802017f */
[----:B---3--:R-:W-:Y:S05]  /*1b4a0*/  @!P1 NANOSLEEP.SYNCS 0x989680 ;  /* 0x009896800000995d */ /* 0x008fea0003900000 */
[----:B------:R-:W3:Y:S02]  /*1b4b0*/  @!P1 SYNCS.PHASECHK.TRANS64 P1, [R3+URZ+0x19c30], R4 ;  /* 0x019c3004030095a7 */ /* 0x000ee4000802007f */
[----:B---3--:R-:W-:Y:S05]  /*1b4c0*/  @!P1 BRA `(.L_x_449) ;  /* 0xfffffffc00f09947 */ /* 0x008fea000383ffff */
[----:B------:R-:W-:Y:S05]  /*1b4d0*/  BRA `(.L_x_448) ;  /* 0xffffff04004c7947 */ /* 0x000fea000383ffff */
.L_x_457:
[----:B-1----:R1:W2:Y:S02]  /*1b4e0*/  SYNCS.PHASECHK.TRANS64.TRYWAIT P1, [R0+URZ+0x19c30], R5 ;  /* 0x019c3005000075a7 */ /* 0x0022a4000802017f */
[----:B--2---:R-:W-:Y:S05]  /*1b4f0*/  @!P1 NANOSLEEP.SYNCS 0x989680 ;  /* 0x009896800000995d */ /* 0x004fea0003900000 */
[----:B------:R-:W2:Y:S02]  /*1b500*/  @!P1 SYNCS.PHASECHK.TRANS64 P1, [R0+URZ+0x19c30], R5 ;  /* 0x019c3005000095a7 */ /* 0x000ea4000802007f */
[----:B--2---:R-:W-:Y:S05]  /*1b510*/  @!P1 BRA `(.L_x_457) ;  /* 0xfffffffc00f09947 */ /* 0x004fea000383ffff */
[----:B------:R-:W-:Y:S05]  /*1b520*/  BRA `(.L_x_456) ;  /* 0xffffff2400d07947 */ /* 0x000fea000383ffff */
.L_x_462:
[----:B-1----:R1:W2:Y:S02]  /*1b530*/  SYNCS.PHASECHK.TRANS64.TRYWAIT P1, [R7+URZ+0x19c50], R5 ;  /* 0x019c5005070075a7 */ /* 0x0022a4000802017f */
[----:B--2---:R-:W-:Y:S05]  /*1b540*/  @!P1 NANOSLEEP.SYNCS 0x989680 ;  /* 0x009896800000995d */ /* 0x004fea0003900000 */
[----:B------:R-:W2:Y:S02]  /*1b550*/  @!P1 SYNCS.PHASECHK.TRANS64 P1, [R7+URZ+0x19c50], R5 ;  /* 0x019c5005070095a7 */ /* 0x000ea4000802007f */
[----:B--2---:R-:W-:Y:S05]  /*1b560*/  @!P1 BRA `(.L_x_462) ;  /* 0xfffffffc00f09947 */ /* 0x004fea000383ffff */
[----:B------:R-:W-:Y:S05]  /*1b570*/  BRA `(.L_x_461) ;  /* 0xffffff2800547947 */ /* 0x000fea000383ffff */
.L_x_470:
[----:B-1----:R1:W2:Y:S02]  /*1b580*/  SYNCS.PHASECHK.TRANS64.TRYWAIT P1, [R4+URZ+0x19c50], R7 ;  /* 0x019c5007040075a7 */ /* 0x0022a4000802017f */
[----:B--2---:R-:W-:Y:S05]  /*1b590*/  @!P1 NANOSLEEP.SYNCS 0x989680 ;  /* 0x009896800000995d */ /* 0x004fea0003900000 */
[----:B------:R-:W2:Y:S02]  /*1b5a0*/  @!P1 SYNCS.PHASECHK.TRANS64 P1, [R4+URZ+0x19c50], R7 ;  /* 0x019c5007040095a7 */ /* 0x000ea4000802007f */
[----:B--2---:R-:W-:Y:S05]  /*1b5b0*/  @!P1 BRA `(.L_x_470) ;  /* 0xfffffffc00f09947 */ /* 0x004fea000383ffff */
[----:B------:R-:W-:Y:S05]  /*1b5c0*/  BRA `(.L_x_469) ;  /* 0xffffff4400087947 */ /* 0x000fea000383ffff */
.L_x_501:
[----:B------:R-:W0:Y:S01]  /*1b5d0*/  S2R R6, SR_TID.X ;  /* 0x0000000000067919 */ /* 0x000e220000002100 */
[----:B------:R-:W-:Y:S01]  /*1b5e0*/  BSSY B1, `(.L_x_659) ;  /* 0x000000a000017945 */ /* 0x000fe20003800000 */
[----:B------:R-:W-:Y:S02]  /*1b5f0*/  IMAD.MOV.U32 R12, RZ, RZ, RZ ;  /* 0x000000ffff0c7224 */ /* 0x000fe400078e00ff */
[----:B------:R-:W-:Y:S02]  /*1b600*/  IMAD.MOV.U32 R11, RZ, RZ, 0x1f ;  /* 0x0000001fff0b7424 */ /* 0x000fe400078e00ff */
[----:B------:R-:W-:Y:S01]  /*1b610*/  IMAD.MOV.U32 R15, RZ, RZ, -0x1 ;  /* 0xffffffffff0f7424 */ /* 0x000fe200078e00ff */
[----:B0-----:R-:W-:-:S04]  /*1b620*/  SHF.R.U32.HI R6, RZ, 0x5, R6 ;  /* 0x00000005ff067819 */ /* 0x001fc80000011606 */
[----:B------:R-:W-:-:S05]  /*1b630*/  LOP3.LUT R6, R6, 0x3, RZ, 0xc0, !PT ;  /* 0x0000000306067812 */ /* 0x000fca00078ec0ff */
[----:B------:R-:W-:-:S07]  /*1b640*/  IMAD.MOV.U32 R13, RZ, RZ, R6 ;  /* 0x000000ffff0d7224 */ /* 0x000fce00078e0006 */
[----:B-1----:R-:W-:Y:S05]  /*1b650*/  WARPSYNC.COLLECTIVE R15, `(.L_x_660) ;  /* 0x000000000f087348 */ /* 0x002fea0003c00000 */
[----:B------:R0:W2:Y:S02]  /*1b660*/  SHFL.IDX P6, R14, R13, R12, R11 ;  /* 0x0000000c0d0e7389 */ /* 0x0000a400000c000b */
[----:B012---:R-:W-:Y:S01]  /*1b670*/  ENDCOLLECTIVE ;  /* 0x000000000000791b */ /* 0x007fe20003800000 */
.L_x_660:
[----:B------:R-:W-:Y:S05]  /*1b680*/  BSYNC B1 ;  /* 0x0000000000017941 */ /* 0x000fea0003800000 */
.L_x_659:
[----:B------:R-:W-:Y:S05]  /*1b690*/  BRA `(.L_x_661) ;  /* 0xffffff9800407947 */ /* 0x000fea000383ffff */
.L_x_503:
[----:B------:R-:W-:Y:S01]  /*1b6a0*/  BSSY B1, `(.L_x_662) ;  /* 0x0000006000017945 */ /* 0x000fe20003800000 */
[----:B------:R-:W-:-:S07]  /*1b6b0*/  MOV R15, 0xffffffff ;  /* 0xffffffff000f7802 */ /* 0x000fce0000000f00 */
[----:B01----:R-:W-:Y:S05]  /*1b6c0*/  WARPSYNC.COLLECTIVE R15, `(.L_x_663) ;  /* 0x000000000f0c7348 */ /* 0x003fea0003c00000 */
[----:B------:R-:W-:Y:S02]  /*1b6d0*/  ELECT P6, UR62, PT ;  /* 0x00000000003e782f */ /* 0x000fe400038c0000 */
[----:B------:R-:W-:Y:S01]  /*1b6e0*/  MOV R14, UR62 ;  /* 0x0000003e000e7c02 */ /* 0x000fe20008000f00 */
[----:B01----:R-:W-:Y:S10]  /*1b6f0*/  ENDCOLLECTIVE ;  /* 0x000000000000791b */ /* 0x003ff40003800000 */
.L_x_663:
[----:B------:R-:W-:Y:S05]  /*1b700*/  BSYNC B1 ;  /* 0x0000000000017941 */ /* 0x000fea0003800000 */
.L_x_662:
[----:B------:R-:W-:Y:S05]  /*1b710*/  BRA `(.L_x_502) ;  /* 0xffffff9800387947 */ /* 0x000fea000383ffff */
.L_x_505:
[----:B0-----:R0:W2:Y:S02]  /*1b720*/  SYNCS.PHASECHK.TRANS64.TRYWAIT P0, [R17+URZ+0x19c20], R5 ;  /* 0x019c2005110075a7 */ /* 0x0010a4000800017f */
[----:B--2---:R-:W-:Y:S05]  /*1b730*/  @!P0 NANOSLEEP.SYNCS 0x989680 ;  /* 0x009896800000895d */ /* 0x004fea0003900000 */
[----:B------:R-:W2:Y:S02]  /*1b740*/  @!P0 SYNCS.PHASECHK.TRANS64 P0, [R17+URZ+0x19c20], R5 ;  /* 0x019c2005110085a7 */ /* 0x000ea4000800007f */
[----:B--2---:R-:W-:Y:S05]  /*1b750*/  @!P0 BRA `(.L_x_505) ;  /* 0xfffffffc00f08947 */ /* 0x004fea000383ffff */
[----:B------:R-:W-:Y:S05]  /*1b760*/  BRA `(.L_x_664) ;  /* 0xffffff9800487947 */ /* 0x000fea000383ffff */
.L_x_509:
[----:B--2---:R2:W3:Y:S02]  /*1b770*/  SYNCS.PHASECHK.TRANS64.TRYWAIT P0, [R8+URZ+0x19ca0], R11 ;  /* 0x019ca00b080075a7 */ /* 0x0044e4000800017f */
[----:B---3--:R-:W-:Y:S05]  /*1b780*/  @!P0 NANOSLEEP.SYNCS 0x989680 ;  /* 0x009896800000895d */ /* 0x008fea0003900000 */
[----:B------:R-:W3:Y:S02]  /*1b790*/  @!P0 SYNCS.PHASECHK.TRANS64 P0, [R8+URZ+0x19ca0], R11 ;  /* 0x019ca00b080085a7 */ /* 0x000ee4000800007f */
[----:B---3--:R-:W-:Y:S05]  /*1b7a0*/  @!P0 BRA `(.L_x_509) ;  /* 0xfffffffc00f08947 */ /* 0x008fea000383ffff */
[----:B------:R-:W-:Y:S05]  /*1b7b0*/  BRA `(.L_x_665) ;  /* 0xffffff9800607947 */ /* 0x000fea000383ffff */
.L_x_516:
[----:B0-----:R0:W1:Y:S02]  /*1b7c0*/  SYNCS.PHASECHK.TRANS64.TRYWAIT P0, [R8+URZ+0x19cc0], R11 ;  /* 0x019cc00b080075a7 */ /* 0x001064000800017f */
[----:B-1----:R-:W-:Y:S05]  /*1b7d0*/  @!P0 NANOSLEEP.SYNCS 0x989680 ;  /* 0x009896800000895d */ /* 0x002fea0003900000 */
[----:B------:R-:W1:Y:S02]  /*1b7e0*/  @!P0 SYNCS.PHASECHK.TRANS64 P0, [R8+URZ+0x19cc0], R11 ;  /* 0x019cc00b080085a7 */ /* 0x000e64000800007f */
[----:B-1----:R-:W-:Y:S05]  /*1b7f0*/  @!P0 BRA `(.L_x_516) ;  /* 0xfffffffc00f08947 */ /* 0x002fea000383ffff */
[----:B------:R-:W-:Y:S05]  /*1b800*/  BRA `(.L_x_666) ;  /* 0xffffff9c005c7947 */ /* 0x000fea000383ffff */
.L_x_525:
[----:B0-----:R0:W1:Y:S02]  /*1b810*/  SYNCS.PHASECHK.TRANS64.TRYWAIT P2, [R9+URZ+0x19ca0], R8 ;  /* 0x019ca008090075a7 */ /* 0x001064000804017f */
[----:B-1----:R-:W-:Y:S05]  /*1b820*/  @!P2 NANOSLEEP.SYNCS 0x989680 ;  /* 0x009896800000a95d */ /* 0x002fea0003900000 */
[----:B------:R-:W1:Y:S02]  /*1b830*/  @!P2 SYNCS.PHASECHK.TRANS64 P2, [R9+URZ+0x19ca0], R8 ;  /* 0x019ca0080900a5a7 */ /* 0x000e64000804007f */
[----:B-1----:R-:W-:Y:S05]  /*1b840*/  @!P2 BRA `(.L_x_525) ;  /* 0xfffffffc00f0a947 */ /* 0x002fea000383ffff */
[----:B------:R-:W-:Y:S05]  /*1b850*/  BRA `(.L_x_667) ;  /* 0xffffffa000947947 */ /* 0x000fea000383ffff */
.L_x_532:
[----:B-1----:R1:W2:Y:S02]  /*1b860*/  SYNCS.PHASECHK.TRANS64.TRYWAIT P2, [R9+URZ+0x19cc0], R8 ;  /* 0x019cc008090075a7 */ /* 0x0022a4000804017f */
[----:B--2---:R-:W-:Y:S05]  /*1b870*/  @!P2 NANOSLEEP.SYNCS 0x989680 ;  /* 0x009896800000a95d */ /* 0x004fea0003900000 */
[----:B------:R-:W2:Y:S02]  /*1b880*/  @!P2 SYNCS.PHASECHK.TRANS64 P2, [R9+URZ+0x19cc0], R8 ;  /* 0x019cc0080900a5a7 */ /* 0x000ea4000804007f */
[----:B--2---:R-:W-:Y:S05]  /*1b890*/  @!P2 BRA `(.L_x_532) ;  /* 0xfffffffc00f0a947 */ /* 0x004fea000383ffff */
[----:B------:R-:W-:Y:S05]  /*1b8a0*/  BRA `(.L_x_668) ;  /* 0xffffffa4008c7947 */ /* 0x000fea000383ffff */
.L_x_551:
[----:B0-----:R-:W0:Y:S01]  /*1b8b0*/  S2R R10, SR_TID.X ;  /* 0x00000000000a7919 */ /* 0x001e220000002100 */
[----:B------:R-:W-:Y:S01]  /*1b8c0*/  BSSY B0, `(.L_x_669) ;  /* 0x000000a000007945 */ /* 0x000fe20003800000 */
        /* <DEDUP_REMOVED lines=9> */
.L_x_670:
[----:B------:R-:W-:Y:S05]  /*1b960*/  BSYNC B0 ;  /* 0x0000000000007941 */ /* 0x000fea0003800000 */
.L_x_669:
[----:B------:R-:W-:Y:S05]  /*1b970*/  BRA `(.L_x_671) ;  /* 0xffffffb400bc7947 */ /* 0x000fea000383ffff */
.L_x_554:
[----:B-1----:R-:W2:Y:S02]  /*1b980*/  LDL R0, [R1+0x20] ;  /* 0x0000200001007983 */ /* 0x002ea40000100800 */
[----:B--2---:R1:W2:Y:S02]  /*1b990*/  SYNCS.PHASECHK.TRANS64.TRYWAIT P0, [R4+URZ+0x19c80], R0 ;  /* 0x019c8000040075a7 */ /* 0x0042a4000800017f */
[----:B--2---:R-:W-:Y:S05]  /*1b9a0*/  @!P0 NANOSLEEP.SYNCS 0x989680 ;  /* 0x009896800000895d */ /* 0x004fea0003900000 */
[----:B------:R-:W2:Y:S02]  /*1b9b0*/  @!P0 SYNCS.PHASECHK.TRANS64 P0, [R4+URZ+0x19c80], R0 ;  /* 0x019c8000040085a7 */ /* 0x000ea4000800007f */
[----:B--2---:R-:W-:Y:S05]  /*1b9c0*/  @!P0 BRA `(.L_x_554) ;  /* 0xfffffffc00ec8947 */ /* 0x004fea000383ffff */
[----:B------:R-:W-:Y:S05]  /*1b9d0*/  BRA `(.L_x_672) ;  /* 0xffffffb400cc7947 */ /* 0x000fea000383ffff */
.L_x_555:
        /* <DEDUP_REMOVED lines=8> */
.L_x_674:
[----:B------:R-:W-:Y:S05]  /*1ba60*/  BSYNC B0 ;  /* 0x0000000000007941 */ /* 0x000fea0003800000 */
.L_x_673:
        /* <DEDUP_REMOVED lines=8> */
.L_x_675:
[----:B------:R-:W0:Y:S01]  /*1baf0*/  LDC R11, c[0x0][0x2f4] ;  /* 0x0000bd00ff0b7b82 */ /* 0x000e220000000800 */
[C---:B------:R-:W-:Y:S01]  /*1bb00*/  LOP3.LUT R12, R29.reuse, 0x20, RZ, 0xfc, !PT ;  /* 0x000000201d0c7812 */ /* 0x040fe200078efcff */
[----:B------:R-:W-:Y:S01]  /*1bb10*/  IMAD.MOV.U32 R13, RZ, RZ, R9 ;  /* 0x000000ffff0d7224 */ /* 0x000fe200078e0009 */
[----:B------:R-:W-:Y:S01]  /*1bb20*/  LOP3.LUT R15, R29, 0x40, RZ, 0xfc, !PT ;  /* 0x000000401d0f7812 */ /* 0x000fe200078efcff */
[----:B------:R-:W-:-:S05]  /*1bb30*/  IMAD.MOV.U32 R6, RZ, RZ, R14 ;  /* 0x000000ffff067224 */ /* 0x000fca00078e000e */
[----:B------:R-:W-:-:S05]  /*1bb40*/  IADD3 R6, P0, R29, R6, RZ ;  /* 0x000000061d067210 */ /* 0x000fca0007f1e0ff */
[----:B------:R-:W-:Y:S02]  /*1bb50*/  IMAD.X R7, RZ, RZ, R0, P0 ;  /* 0x000000ffff077224 */ /* 0x000fe400000e0600 */
[----:B------:R-:W-:Y:S01]  /*1bb60*/  IMAD.IADD R0, R17, 0x1, R10 ;  /* 0x0000000111007824 */ /* 0x000fe200078e020a */
[-C--:B0-----:R-:W-:Y:S02]  /*1bb70*/  ISETP.GE.AND P4, PT, R29, R11.reuse, PT ;  /* 0x0000000b1d00720c */ /* 0x081fe40003f86270 */
[----:B------:R-:W-:Y:S01]  /*1bb80*/  ISETP.GE.AND P2, PT, R12, R11, PT ;  /* 0x0000000b0c00720c */ /* 0x000fe20003f46270 */
[----:B------:R-:W-:Y:S01]  /*1bb90*/  IMAD.MOV.U32 R12, RZ, RZ, 0x1 ;  /* 0x00000001ff0c7424 */ /* 0x000fe200078e00ff */
[----:B------:R-:W-:-:S13]  /*1bba0*/  ISETP.LT.OR P0, PT, R2, 0x1, P4 ;  /* 0x000000010200780c */ /* 0x000fda0002701670 */
[----:B------:R-:W-:Y:S01]  /*1bbb0*/  @!PT LDS RZ, [RZ] ;  /* 0x00000000fffff984 */ /* 0x000fe20000000800 */
[----:B------:R-:W-:Y:S01]  /*1bbc0*/  @!PT LDS RZ, [RZ] ;  /* 0x00000000fffff984 */ /* 0x000fe20000000800 */
[----:B------:R-:W-:Y:S01]  /*1bbd0*/  @!PT LDS RZ, [RZ] ;  /* 0x00000000fffff984 */ /* 0x000fe20000000800 */
[----:B------:R0:W-:Y:S01]  /*1bbe0*/  LDGSTS.E.BYPASS.LTC128B.128 [R0+0x9000], desc[UR40][R6.64], !P0 ;  /* 0x0900000006007fae */ /* 0x0001e2000c101d68 */
[----:B------:R-:W-:-:S13]  /*1bbf0*/  ISETP.LT.OR P0, PT, R2, 0x1, P2 ;  /* 0x000000010200780c */ /* 0x000fda0001701670 */
[----:B------:R0:W-:Y:S01]  /*1bc00*/  LDGSTS.E.BYPASS.LTC128B.128 [R0+0xa000], desc[UR40][R6.64+0x20], !P0 ;  /* 0x0a00002006007fae */ /* 0x0001e2000c101d68 */
[----:B------:R-:W-:Y:S01]  /*1bc10*/  ISETP.GE.AND P0, PT, R15, R11, PT ;  /* 0x0000000b0f00720c */ /* 0x000fe20003f06270 */
[----:B------:R-:W-:Y:S02]  /*1bc20*/  IMAD.MOV.U32 R11, RZ, RZ, 0x1e1f ;  /* 0x00001e1fff0b7424 */ /* 0x000fe400078e00ff */
[----:B------:R-:W-:Y:S01]  /*1bc30*/  IMAD.MOV.U32 R15, RZ, RZ, -0x1 ;  /* 0xffffffffff0f7424 */ /* 0x000fe200078e00ff */
[----:B------:R-:W-:-:S13]  /*1bc40*/  ISETP.LT.OR P3, PT, R2, 0x1, P0 ;  /* 0x000000010200780c */ /* 0x000fda0000761670 */
[----:B0-----:R-:W-:Y:S05]  /*1bc50*/  WARPSYNC.COLLECTIVE R15, `(.L_x_676) ;  /* 0x000000000f087348 */ /* 0x001fea0003c00000 */
[----:B------:R1:W2:Y:S02]  /*1bc60*/  SHFL.IDX P6, R14, R13, R12, R11 ;  /* 0x0000000c0d0e7389 */ /* 0x0002a400000c000b */
[----:B012---:R-:W-:Y:S01]  /*1bc70*/  ENDCOLLECTIVE ;  /* 0x000000000000791b */ /* 0x007fe20003800000 */
.L_x_676:
[----:B------:R-:W-:Y:S01]  /*1bc80*/  @!PT LDS RZ, [RZ] ;  /* 0x00000000fffff984 */ /* 0x000fe20000000800 */
[----:B------:R-:W-:Y:S01]  /*1bc90*/  @!PT LDS RZ, [RZ] ;  /* 0x00000000fffff984 */ /* 0x000fe20000000800 */
[----:B------:R-:W-:Y:S01]  /*1bca0*/  @!PT LDS RZ, [RZ] ;  /* 0x00000000fffff984 */ /* 0x000fe20000000800 */
[----:B------:R0:W-:Y:S01]  /*1bcb0*/  LDGSTS.E.BYPASS.LTC128B.128 [R0+0xb000], desc[UR40][R6.64+0x40], !P3 ;  /* 0x0b00004006007fae */ /* 0x0001e2000d901d68 */
[----:B------:R-:W-:Y:S01]  /*1bcc0*/  ISETP.GE.AND P3, PT, R2, 0x41, PT ;  /* 0x000000410200780c */ /* 0x000fe20003f66270 */
[----:B------:R-:W-:Y:S02]  /*1bcd0*/  IMAD.MOV.U32 R13, RZ, RZ, R8 ;  /* 0x000000ffff0d7224 */ /* 0x000fe400078e0008 */
[----:B------:R-:W-:-:S10]  /*1bce0*/  IMAD.MOV.U32 R9, RZ, RZ, R14 ;  /* 0x000000ffff097224 */ /* 0x000fd400078e000e */
[----:B0-----:R-:W-:Y:S05]  /*1bcf0*/  WARPSYNC.COLLECTIVE R15, `(.L_x_677) ;  /* 0x000000000f087348 */ /* 0x001fea0003c00000 */
[----:B------:R1:W2:Y:S02]  /*1bd00*/  SHFL.IDX P6, R14, R13, R12, R11 ;  /* 0x0000000c0d0e7389 */ /* 0x0002a400000c000b */
[----:B012---:R-:W-:Y:S01]  /*1bd10*/  ENDCOLLECTIVE ;  /* 0x000000000000791b */ /* 0x007fe20003800000 */
.L_x_677:
[----:B------:R-:W-:Y:S01]  /*1bd20*/  IMAD.MOV.U32 R6, RZ, RZ, R14 ;  /* 0x000000ffff067224 */ /* 0x000fe200078e000e */
[----:B------:R-:W-:Y:S06]  /*1bd30*/  BRA `(.L_x_678) ;  /* 0xffffffb400a07947 */ /* 0x000fec000383ffff */
.L_x_560:
[----:B---3--:R-:W3:Y:S02]  /*1bd40*/  LDL R2, [R1+0x20] ;  /* 0x0000200001027983 */ /* 0x008ee40000100800 */
[----:B---3--:R3:W4:Y:S02]  /*1bd50*/  SYNCS.PHASECHK.TRANS64.TRYWAIT P0, [R4+URZ+0x19c40], R2 ;  /* 0x019c4002040075a7 */ /* 0x008724000800017f */
[----:B----4-:R-:W-:Y:S05]  /*1bd60*/  @!P0 NANOSLEEP.SYNCS 0x989680 ;  /* 0x009896800000895d */ /* 0x010fea0003900000 */
[----:B------:R-:W4:Y:S02]  /*1bd70*/  @!P0 SYNCS.PHASECHK.TRANS64 P0, [R4+URZ+0x19c40], R2 ;  /* 0x019c4002040085a7 */ /* 0x000f24000800007f */
[----:B----4-:R-:W-:Y:S05]  /*1bd80*/  @!P0 BRA `(.L_x_560) ;  /* 0xfffffffc00ec8947 */ /* 0x010fea000383ffff */
[----:B------:R-:W-:Y:S05]  /*1bd90*/  BRA `(.L_x_679) ;  /* 0xffffffb800047947 */ /* 0x000fea000383ffff */
.L_x_561:
[----:B------:R-:W-:Y:S01]  /*1bda0*/  BSSY B0, `(.L_x_680) ;  /* 0x0000008000007945 */ /* 0x000fe20003800000 */
[----:B------:R-:W-:Y:S01]  /*1bdb0*/  IMAD.MOV.U32 R13, RZ, RZ, R6 ;  /* 0x000000ffff0d7224 */ /* 0x000fe200078e0006 */
[----:B------:R-:W-:Y:S01]  /*1bdc0*/  MOV R11, 0x1e1f ;  /* 0x00001e1f000b7802 */ /* 0x000fe20000000f00 */
[----:B------:R-:W-:Y:S02]  /*1bdd0*/  IMAD.MOV.U32 R12, RZ, RZ, RZ ;  /* 0x000000ffff0c7224 */ /* 0x000fe400078e00ff */
[----:B------:R-:W-:-:S07]  /*1bde0*/  IMAD.MOV.U32 R15, RZ, RZ, -0x1 ;  /* 0xffffffffff0f7424 */ /* 0x000fce00078e00ff */
[----:B--2---:R-:W-:Y:S05]  /*1bdf0*/  WARPSYNC.COLLECTIVE R15, `(.L_x_681) ;  /* 0x000000000f087348 */ /* 0x004fea0003c00000 */
[----:B------:R0:W1:Y:S02]  /*1be00*/  SHFL.IDX P6, R14, R13, R12, R11 ;  /* 0x0000000c0d0e7389 */ /* 0x00006400000c000b */
[----:B012---:R-:W-:Y:S01]  /*1be10*/  ENDCOLLECTIVE ;  /* 0x000000000000791b */ /* 0x007fe20003800000 */
.L_x_681:
[----:B------:R-:W-:Y:S05]  /*1be20*/  BSYNC B0 ;  /* 0x0000000000007941 */ /* 0x000fea0003800000 */
.L_x_680:
        /* <DEDUP_REMOVED lines=8> */
.L_x_682:
[----:B------:R-:W-:Y:S02]  /*1beb0*/  IMAD.MOV.U32 R13, RZ, RZ, R6 ;  /* 0x000000ffff0d7224 */ /* 0x000fe400078e0006 */
[----:B------:R-:W-:Y:S02]  /*1bec0*/  IMAD.MOV.U32 R12, RZ, RZ, 0x1 ;  /* 0x00000001ff0c7424 */ /* 0x000fe400078e00ff */
[----:B------:R-:W-:-:S07]  /*1bed0*/  IMAD.MOV.U32 R3, RZ, RZ, R14 ;  /* 0x000000ffff037224 */ /* 0x000fce00078e000e */
[----:B------:R-:W-:Y:S05]  /*1bee0*/  WARPSYNC.COLLECTIVE R15, `(.L_x_683) ;  /* 0x000000000f087348 */ /* 0x000fea0003c00000 */
[----:B------:R0:W1:Y:S02]  /*1bef0*/  SHFL.IDX P6, R14, R13, R12, R11 ;  /* 0x0000000c0d0e7389 */ /* 0x00006400000c000b */
[----:B01----:R-:W-:Y:S01]  /*1bf00*/  ENDCOLLECTIVE ;  /* 0x000000000000791b */ /* 0x003fe20003800000 */
.L_x_683:
        /* <DEDUP_REMOVED lines=10> */
.L_x_684:
        /* <DEDUP_REMOVED lines=8> */
.L_x_566:
[----:B------:R-:W-:Y:S02]  /*1c030*/  IMAD.MOV.U32 R13, RZ, RZ, R4 ;  /* 0x000000ffff0d7224 */ /* 0x000fe400078e0004 */
[----:B------:R-:W-:Y:S02]  /*1c040*/  IMAD.MOV.U32 R12, RZ, RZ, RZ ;  /* 0x000000ffff0c7224 */ /* 0x000fe400078e00ff */
[----:B------:R-:W-:Y:S02]  /*1c050*/  IMAD.MOV.U32 R11, RZ, RZ, 0x1e1f ;  /* 0x00001e1fff0b7424 */ /* 0x000fe400078e00ff */
[----:B------:R-:W-:Y:S02]  /*1c060*/  IMAD.MOV.U32 R15, RZ, RZ, -0x1 ;  /* 0xffffffffff0f7424 */ /* 0x000fe400078e00ff */
[----:B-----5:R-:W-:Y:S02]  /*1c070*/  IMAD R0, R20, R9, RZ ;  /* 0x0000000914007224 */ /* 0x020fe400078e02ff */
[----:B------:R-:W-:-:S07]  /*1c080*/  IMAD R25, R25, 0xc0, R18 ;  /* 0x000000c019197824 */ /* 0x000fce00078e0212 */
[----:B------:R-:W-:Y:S05]  /*1c090*/  WARPSYNC.COLLECTIVE R15, `(.L_x_686) ;  /* 0x000000000f087348 */ /* 0x000fea0003c00000 */
[----:B------:R0:W1:Y:S02]  /*1c0a0*/  SHFL.IDX P6, R14, R13, R12, R11 ;  /* 0x0000000c0d0e7389 */ /* 0x00006400000c000b */
[----:B01----:R-:W-:Y:S01]  /*1c0b0*/  ENDCOLLECTIVE ;  /* 0x000000000000791b */ /* 0x003fe20003800000 */
.L_x_686:
[----:B------:R-:W-:Y:S01]  /*1c0c0*/  ISETP.GE.AND P2, PT, R25, R0, PT ;  /* 0x000000001900720c */ /* 0x000fe20003f46270 */
[----:B------:R-:W-:Y:S02]  /*1c0d0*/  IMAD.MOV.U32 R13, RZ, RZ, R6 ;  /* 0x000000ffff0d7224 */ /* 0x000fe400078e0006 */
[----:B------:R-:W-:-:S10]  /*1c0e0*/  IMAD.MOV.U32 R2, RZ, RZ, R14 ;  /* 0x000000ffff027224 */ /* 0x000fd400078e000e */
[----:B------:R-:W-:Y:S05]  /*1c0f0*/  WARPSYNC.COLLECTIVE R15, `(.L_x_687) ;  /* 0x000000000f087348 */ /* 0x000fea0003c00000 */
[----:B------:R0:W1:Y:S02]  /*1c100*/  SHFL.IDX P6, R14, R13, R12, R11 ;  /* 0x0000000c0d0e7389 */ /* 0x00006400000c000b */
[----:B01----:R-:W-:Y:S01]  /*1c110*/  ENDCOLLECTIVE ;  /* 0x000000000000791b */ /* 0x003fe20003800000 */
.L_x_687:
[----:B------:R-:W-:Y:S02]  /*1c120*/  IMAD.MOV.U32 R13, RZ, RZ, R4 ;  /* 0x000000ffff0d7224 */ /* 0x000fe400078e0004 */
[----:B------:R-:W-:Y:S02]  /*1c130*/  IMAD.MOV.U32 R12, RZ, RZ, 0x1 ;  /* 0x00000001ff0c7424 */ /* 0x000fe400078e00ff */
[----:B------:R-:W-:-:S07]  /*1c140*/  IMAD.MOV.U32 R3, RZ, RZ, R14 ;  /* 0x000000ffff037224 */ /* 0x000fce00078e000e */
[----:B------:R-:W-:Y:S05]  /*1c150*/  WARPSYNC.COLLECTIVE R15, `(.L_x_688) ;  /* 0x000000000f087348 */ /* 0x000fea0003c00000 */
[----:B------:R0:W1:Y:S02]  /*1c160*/  SHFL.IDX P6, R14, R13, R12, R11 ;  /* 0x0000000c0d0e7389 */ /* 0x00006400000c000b */
[----:B01----:R-:W-:Y:S01]  /*1c170*/  ENDCOLLECTIVE ;  /* 0x000000000000791b */ /* 0x003fe20003800000 */
.L_x_688:
        /* <DEDUP_REMOVED lines=10> */
.L_x_689:
[----:B------:R-:W-:Y:S01]  /*1c220*/  @!PT LDS RZ, [RZ] ;  /* 0x00000000fffff984 */ /* 0x000fe20000000800 */
[----:B------:R-:W-:Y:S01]  /*1c230*/  @!PT LDS RZ, [RZ] ;  /* 0x00000000fffff984 */ /* 0x000fe20000000800 */
[----:B------:R-:W-:Y:S01]  /*1c240*/  @!PT LDS RZ, [RZ] ;  /* 0x00000000fffff984 */ /* 0x000fe20000000800 */
[----:B------:R-:W-:Y:S04]  /*1c250*/  @!P2 LDGSTS.E.BYPASS.LTC128B.128 [R10+0xf000], desc[UR40][R2.64], !P3 ;  /* 0x0f000000020aafae */ /* 0x000fe8000d901d68 */
[----:B------:R-:W-:Y:S04]  /*1c260*/  @!P2 LDGSTS.E.BYPASS.LTC128B.128 [R10+0x10800], desc[UR40][R2.64+0x20], !P0 ;  /* 0x10800020020aafae */ /* 0x000fe8000c101d68 */
[----:B------:R0:W-:Y:S01]  /*1c270*/  @!P2 LDGSTS.E.BYPASS.LTC128B.128 [R10+0x12000], desc[UR40][R2.64+0x40], !P1 ;  /* 0x12000040020aafae */ /* 0x0001e2000c901d68 */
[----:B------:R-:W-:Y:S02]  /*1c280*/  IMAD.MOV.U32 R13, RZ, RZ, R5 ;  /* 0x000000ffff0d7224 */ /* 0x000fe400078e0005 */
[----:B------:R-:W-:-:S02]  /*1c290*/  IMAD.MOV.U32 R12, RZ, RZ, RZ ;  /* 0x000000ffff0c7224 */ /* 0x000fc400078e00ff */
[----:B0-----:R-:W-:Y:S01]  /*1c2a0*/  VIADD R3, R25, 0x40 ;  /* 0x0000004019037836 */ /* 0x001fe20000000000 */
[----:B------:R-:W-:-:S07]  /*1c2b0*/  MOV R6, R14 ;  /* 0x0000000e00067202 */ /* 0x000fce0000000f00 */
[----:B------:R-:W-:Y:S05]  /*1c2c0*/  WARPSYNC.COLLECTIVE R15, `(.L_x_690) ;  /* 0x000000000f087348 */ /* 0x000fea0003c00000 */
[----:B------:R0:W1:Y:S02]  /*1c2d0*/  SHFL.IDX P6, R14, R13, R12, R11 ;  /* 0x0000000c0d0e7389 */ /* 0x00006400000c000b */
[----:B01----:R-:W-:Y:S01]  /*1c2e0*/  ENDCOLLECTIVE ;  /* 0x000000000000791b */ /* 0x003fe20003800000 */
.L_x_690:
[----:B------:R-:W-:Y:S01]  /*1c2f0*/  ISETP.GE.AND P2, PT, R3, R0, PT ;  /* 0x000000000300720c */ /* 0x000fe20003f46270 */
[----:B------:R-:W-:-:S12]  /*1c300*/  IMAD.MOV.U32 R13, RZ, RZ, R7 ;  /* 0x000000ffff0d7224 */ /* 0x000fd800078e0007 */
[----:B------:R-:W-:-:S05]  /*1c310*/  @!P2 IADD3 R2, P4, R29, R6, RZ ;  /* 0x000000061d02a210 */ /* 0x000fca0007f9e0ff */
[----:B------:R-:W-:-:S05]  /*1c320*/  @!P2 IMAD.X R3, RZ, RZ, R4, P4 ;  /* 0x000000ffff03a224 */ /* 0x000fca00020e0604 */
[----:B------:R-:W-:Y:S01]  /*1c330*/  @!PT LDS RZ, [RZ] ;  /* 0x00000000fffff984 */ /* 0x000fe20000000800 */
[----:B------:R-:W-:Y:S01]  /*1c340*/  @!PT LDS RZ, [RZ] ;  /* 0x00000000fffff984 */ /* 0x000fe20000000800 */
[----:B------:R-:W-:Y:S01]  /*1c350*/  @!PT LDS RZ, [RZ] ;  /* 0x00000000fffff984 */ /* 0x000fe20000000800 */
[----:B------:R-:W-:Y:S04]  /*1c360*/  @!P2 LDGSTS.E.BYPASS.LTC128B.128 [R10+0xf800], desc[UR40][R2.64], !P3 ;  /* 0x0f800000020aafae */ /* 0x000fe8000d901d68 */
[----:B------:R-:W-:Y:S04]  /*1c370*/  @!P2 LDGSTS.E.BYPASS.LTC128B.128 [R10+0x11000], desc[UR40][R2.64+0x20], !P0 ;  /* 0x11000020020aafae */ /* 0x000fe8000c101d68 */
[----:B------:R0:W-:Y:S02]  /*1c380*/  @!P2 LDGSTS.E.BYPASS.LTC128B.128 [R10+0x12800], desc[UR40][R2.64+0x40], !P1 ;  /* 0x12800040020aafae */ /* 0x0001e4000c901d68 */
[----:B0-----:R-:W-:-:S07]  /*1c390*/  IMAD.MOV.U32 R3, RZ, RZ, R14 ;  /* 0x000000ffff037224 */ /* 0x001fce00078e000e */
[----:B------:R-:W-:Y:S05]  /*1c3a0*/  WARPSYNC.COLLECTIVE R15, `(.L_x_691) ;  /* 0x000000000f087348 */ /* 0x000fea0003c00000 */
[----:B------:R0:W1:Y:S02]  /*1c3b0*/  SHFL.IDX P6, R14, R13, R12, R11 ;  /* 0x0000000c0d0e7389 */ /* 0x00006400000c000b */
[----:B01----:R-:W-:Y:S01]  /*1c3c0*/  ENDCOLLECTIVE ;  /* 0x000000000000791b */ /* 0x003fe20003800000 */
.L_x_691:
[----:B------:R-:W-:Y:S01]  /*1c3d0*/  IMAD.MOV.U32 R2, RZ, RZ, R14 ;  /* 0x000000ffff027224 */ /* 0x000fe200078e000e */
[----:B------:R-:W-:Y:S06]  /*1c3e0*/  BRA `(.L_x_692) ;  /* 0xffffffbc008c7947 */ /* 0x000fec000383ffff */
.L_x_571:
[----:B--2---:R2:W3:Y:S02]  /*1c3f0*/  SYNCS.PHASECHK.TRANS64.TRYWAIT P0, [R17+URZ+0x19c20], R0 ;  /* 0x019c2000110075a7 */ /* 0x0044e4000800017f */
[----:B---3--:R-:W-:Y:S05]  /*1c400*/  @!P0 NANOSLEEP.SYNCS 0x989680 ;  /* 0x009896800000895d */ /* 0x008fea0003900000 */
[----:B------:R-:W3:Y:S02]  /*1c410*/  @!P0 SYNCS.PHASECHK.TRANS64 P0, [R17+URZ+0x19c20], R0 ;  /* 0x019c2000110085a7 */ /* 0x000ee4000800007f */
[----:B---3--:R-:W-:Y:S05]  /*1c420*/  @!P0 BRA `(.L_x_571) ;  /* 0xfffffffc00f08947 */ /* 0x008fea000383ffff */
[----:B------:R-:W-:Y:S05]  /*1c430*/  BRA `(.L_x_693) ;  /* 0xffffffbc00fc7947 */ /* 0x000fea000383ffff */
.L_x_575:
[----:B0-----:R0:W1:Y:S02]  /*1c440*/  SYNCS.PHASECHK.TRANS64.TRYWAIT P0, [R0+URZ+0x19c80], R10 ;  /* 0x019c800a000075a7 */ /* 0x001064000800017f */
[----:B-1----:R-:W-:Y:S05]  /*1c450*/  @!P0 NANOSLEEP.SYNCS 0x989680 ;  /* 0x009896800000895d */ /* 0x002fea0003900000 */
[----:B------:R-:W1:Y:S02]  /*1c460*/  @!P0 SYNCS.PHASECHK.TRANS64 P0, [R0+URZ+0x19c80], R10 ;  /* 0x019c800a000085a7 */ /* 0x000e64000800007f */
[----:B-1----:R-:W-:Y:S05]  /*1c470*/  @!P0 BRA `(.L_x_575) ;  /* 0xfffffffc00f08947 */ /* 0x002fea000383ffff */
[----:B------:R-:W-:Y:S05]  /*1c480*/  BRA `(.L_x_694) ;  /* 0xffffffc000cc7947 */ /* 0x000fea000383ffff */
.L_x_576:
        /* <DEDUP_REMOVED lines=8> */
.L_x_696:
[----:B------:R-:W-:Y:S05]  /*1c510*/  BSYNC B0 ;  /* 0x0000000000007941 */ /* 0x000fea0003800000 */
.L_x_695:
        /* <DEDUP_REMOVED lines=9> */
.L_x_697:
[----:B------:R-:W-:Y:S02]  /*1c5b0*/  IMAD.MOV.U32 R13, RZ, RZ, R21 ;  /* 0x000000ffff0d7224 */ /* 0x000fe400078e0015 */
[----:B------:R-:W-:Y:S02]  /*1c5c0*/  IMAD.MOV.U32 R12, RZ, RZ, 0x1 ;  /* 0x00000001ff0c7424 */ /* 0x000fe400078e00ff */
[----:B------:R-:W-:-:S07]  /*1c5d0*/  IMAD.MOV.U32 R2, RZ, RZ, R14 ;  /* 0x000000ffff027224 */ /* 0x000fce00078e000e */
[----:B------:R-:W-:Y:S05]  /*1c5e0*/  WARPSYNC.COLLECTIVE R15, `(.L_x_698) ;  /* 0x000000000f087348 */ /* 0x000fea0003c00000 */
[----:B------:R0:W1:Y:S02]  /*1c5f0*/  SHFL.IDX P6, R14, R13, R12, R11 ;  /* 0x0000000c0d0e7389 */ /* 0x00006400000c000b */
[----:B01----:R-:W-:Y:S01]  /*1c600*/  ENDCOLLECTIVE ;  /* 0x000000000000791b */ /* 0x003fe20003800000 */
.L_x_698:
        /* <DEDUP_REMOVED lines=13> */
.L_x_699:
[----:B------:R-:W-:Y:S01]  /*1c6e0*/  IMAD.MOV.U32 R2, RZ, RZ, R14 ;  /* 0x000000ffff027224 */ /* 0x000fe200078e000e */
[----:B------:R-:W-:Y:S06]  /*1c6f0*/  BRA `(.L_x_700) ;  /* 0xffffffc000c47947 */ /* 0x000fec000383ffff */
.L_x_581:
[----:B---3--:R3:W4:Y:S02]  /*1c700*/  SYNCS.PHASECHK.TRANS64.TRYWAIT P0, [R0+URZ+0x19c40], R10 ;  /* 0x019c400a000075a7 */ /* 0x008724000800017f */
[----:B----4-:R-:W-:Y:S05]  /*1c710*/  @!P0 NANOSLEEP.SYNCS 0x989680 ;  /* 0x009896800000895d */ /* 0x010fea0003900000 */
[----:B------:R-:W4:Y:S02]  /*1c720*/  @!P0 SYNCS.PHASECHK.TRANS64 P0, [R0+URZ+0x19c40], R10 ;  /* 0x019c400a000085a7 */ /* 0x000f24000800007f */
[----:B----4-:R-:W-:Y:S05]  /*1c730*/  @!P0 BRA `(.L_x_581) ;  /* 0xfffffffc00f08947 */ /* 0x010fea000383ffff */
[----:B------:R-:W-:Y:S05]  /*1c740*/  BRA `(.L_x_701) ;  /* 0xffffffc4001c7947 */ /* 0x000fea000383ffff */
.L_x_582:
[----:B------:R-:W-:Y:S01]  /*1c750*/  BSSY B0, `(.L_x_702) ;  /* 0x0000008000007945 */ /* 0x000fe20003800000 */
[----:B------:R-:W-:Y:S01]  /*1c760*/  IMAD.MOV.U32 R13, RZ, RZ, R8 ;  /* 0x000000ffff0d7224 */ /* 0x000fe200078e0008 */
[----:B------:R-:W-:Y:S01]  /*1c770*/  MOV R12, RZ ;  /* 0x000000ff000c7202 */ /* 0x000fe20000000f00 */
[----:B------:R-:W-:Y:S02]  /*1c780*/  IMAD.MOV.U32 R11, RZ, RZ, 0x1e1f ;  /* 0x00001e1fff0b7424 */ /* 0x000fe400078e00ff */
[----:B------:R-:W-:-:S07]  /*1c790*/  IMAD.MOV.U32 R15, RZ, RZ, -0x1 ;  /* 0xffffffffff0f7424 */ /* 0x000fce00078e00ff */
[----:B0123--:R-:W-:Y:S05]  /*1c7a0*/  WARPSYNC.COLLECTIVE R15, `(.L_x_703) ;  /* 0x000000000f087348 */ /* 0x00ffea0003c00000 */
[----:B------:R4:W0:Y:S02]  /*1c7b0*/  SHFL.IDX P6, R14, R13, R12, R11 ;  /* 0x0000000c0d0e7389 */ /* 0x00082400000c000b */
[----:B01234-:R-:W-:Y:S01]  /*1c7c0*/  ENDCOLLECTIVE ;  /* 0x000000000000791b */ /* 0x01ffe20003800000 */
.L_x_703:
[----:B------:R-:W-:Y:S05]  /*1c7d0*/  BSYNC B0 ;  /* 0x0000000000007941 */ /* 0x000fea0003800000 */
.L_x_702:
        /* <DEDUP_REMOVED lines=8> */
.L_x_704:
[----:B------:R-:W-:Y:S02]  /*1c860*/  IMAD.MOV.U32 R13, RZ, RZ, R8 ;  /* 0x000000ffff0d7224 */ /* 0x000fe400078e0008 */
[----:B------:R-:W-:Y:S02]  /*1c870*/  IMAD.MOV.U32 R12, RZ, RZ, 0x1 ;  /* 0x00000001ff0c7424 */ /* 0x000fe400078e00ff */
[----:B------:R-:W-:-:S07]  /*1c880*/  IMAD.MOV.U32 R2, RZ, RZ, R14 ;  /* 0x000000ffff027224 */ /* 0x000fce00078e000e */
[----:B------:R-:W-:Y:S05]  /*1c890*/  WARPSYNC.COLLECTIVE R15, `(.L_x_705) ;  /* 0x000000000f087348 */ /* 0x000fea0003c00000 */
[----:B------:R0:W1:Y:S02]  /*1c8a0*/  SHFL.IDX P6, R14, R13, R12, R11 ;  /* 0x0000000c0d0e7389 */ /* 0x00006400000c000b */
[----:B01----:R-:W-:Y:S01]  /*1c8b0*/  ENDCOLLECTIVE ;  /* 0x000000000000791b */ /* 0x003fe20003800000 */
.L_x_705:
        /* <DEDUP_REMOVED lines=13> */
.L_x_706:
[----:B------:R-:W-:Y:S01]  /*1c990*/  IMAD.MOV.U32 R2, RZ, RZ, R14 ;  /* 0x000000ffff027224 */ /* 0x000fe200078e000e */
[----:B------:R-:W-:Y:S06]  /*1c9a0*/  BRA `(.L_x_707) ;  /* 0xffffffc4000c7947 */ /* 0x000fec000383ffff */
.L_x_587:
[----:B0-----:R0:W2:Y:S02]  /*1c9b0*/  SYNCS.PHASECHK.TRANS64.TRYWAIT P2, [R2+URZ+0x19c70], R0 ;  /* 0x019c7000020075a7 */ /* 0x0010a4000804017f */
[----:B--2---:R-:W-:Y:S05]  /*1c9c0*/  @!P2 NANOSLEEP.SYNCS 0x989680 ;  /* 0x009896800000a95d */ /* 0x004fea0003900000 */
[----:B------:R-:W2:Y:S02]  /*1c9d0*/  @!P2 SYNCS.PHASECHK.TRANS64 P2, [R2+URZ+0x19c70], R0 ;  /* 0x019c70000200a5a7 */ /* 0x000ea4000804007f */
[----:B--2---:R-:W-:Y:S05]  /*1c9e0*/  @!P2 BRA `(.L_x_587) ;  /* 0xfffffffc00f0a947 */ /* 0x004fea000383ffff */
[----:B------:R-:W-:Y:S05]  /*1c9f0*/  BRA `(.L_x_708) ;  /* 0xffffffc400787947 */ /* 0x000fea000383ffff */
.L_x_589:
[----:B0-----:R0:W2:Y:S02]  /*1ca00*/  SYNCS.PHASECHK.TRANS64.TRYWAIT P2, [R2+URZ+0x19c60], R0 ;  /* 0x019c6000020075a7 */ /* 0x0010a4000804017f */
[----:B--2---:R-:W-:Y:S05]  /*1ca10*/  @!P2 NANOSLEEP.SYNCS 0x989680 ;  /* 0x009896800000a95d */ /* 0x004fea0003900000 */
[----:B------:R-:W2:Y:S02]  /*1ca20*/  @!P2 SYNCS.PHASECHK.TRANS64 P2, [R2+URZ+0x19c60], R0 ;  /* 0x019c60000200a5a7 */ /* 0x000ea4000804007f */
[----:B--2---:R-:W-:Y:S05]  /*1ca30*/  @!P2 BRA `(.L_x_589) ;  /* 0xfffffffc00f0a947 */ /* 0x004fea000383ffff */
[----:B------:R-:W-:Y:S05]  /*1ca40*/  BRA `(.L_x_709) ;  /* 0xffffffc400887947 */ /* 0x000fea000383ffff */
.L_x_597:
[----:B0-----:R0:W2:Y:S02]  /*1ca50*/  SYNCS.PHASECHK.TRANS64.TRYWAIT P1, [R3+URZ+0x19c70], R0 ;  /* 0x019c7000030075a7 */ /* 0x0010a4000802017f */
[----:B--2---:R-:W-:Y:S05]  /*1ca60*/  @!P1 NANOSLEEP.SYNCS 0x989680 ;  /* 0x009896800000995d */ /* 0x004fea0003900000 */
[----:B------:R-:W2:Y:S02]  /*1ca70*/  @!P1 SYNCS.PHASECHK.TRANS64 P1, [R3+URZ+0x19c70], R0 ;  /* 0x019c7000030095a7 */ /* 0x000ea4000802007f */
[----:B--2---:R-:W-:Y:S05]  /*1ca80*/  @!P1 BRA `(.L_x_597) ;  /* 0xfffffffc00f09947 */ /* 0x004fea000383ffff */
[----:B------:R-:W-:Y:S05]  /*1ca90*/  BRA `(.L_x_710) ;  /* 0xffffffc800ec7947 */ /* 0x000fea000383ffff */
.L_x_599:
[----:B0-----:R0:W2:Y:S02]  /*1caa0*/  SYNCS.PHASECHK.TRANS64.TRYWAIT P1, [R3+URZ+0x19c60], R0 ;  /* 0x019c6000030075a7 */ /* 0x0010a4000802017f */
[----:B--2---:R-:W-:Y:S05]  /*1cab0*/  @!P1 NANOSLEEP.SYNCS 0x989680 ;  /* 0x009896800000995d */ /* 0x004fea0003900000 */
[----:B------:R-:W2:Y:S02]  /*1cac0*/  @!P1 SYNCS.PHASECHK.TRANS64 P1, [R3+URZ+0x19c60], R0 ;  /* 0x019c6000030095a7 */ /* 0x000ea4000802007f */
[----:B--2---:R-:W-:Y:S05]  /*1cad0*/  @!P1 BRA `(.L_x_599) ;  /* 0xfffffffc00f09947 */ /* 0x004fea000383ffff */
[----:B------:R-:W-:Y:S05]  /*1cae0*/  BRA `(.L_x_711) ;  /* 0xffffffc800f87947 */ /* 0x000fea000383ffff */
.L_x_604:
[----:B------:R-:W-:Y:S01]  /*1caf0*/  BSSY B0, `(.L_x_712) ;  /* 0x0000008000007945 */ /* 0x000fe20003800000 */
[----:B------:R-:W-:Y:S02]  /*1cb00*/  IMAD.MOV.U32 R13, RZ, RZ, R24 ;  /* 0x000000ffff0d7224 */ /* 0x000fe400078e0018 */
[----:B------:R-:W-:Y:S02]  /*1cb10*/  IMAD.MOV.U32 R12, RZ, RZ, RZ ;  /* 0x000000ffff0c7224 */ /* 0x000fe400078e00ff */
[----:B------:R-:W-:Y:S02]  /*1cb20*/  IMAD.MOV.U32 R11, RZ, RZ, 0x1f ;  /* 0x0000001fff0b7424 */ /* 0x000fe400078e00ff */
[----:B------:R-:W-:-:S07]  /*1cb30*/  IMAD.MOV.U32 R15, RZ, RZ, -0x1 ;  /* 0xffffffffff0f7424 */ /* 0x000fce00078e00ff */
[----:B--2---:R-:W-:Y:S05]  /*1cb40*/  WARPSYNC.COLLECTIVE R15, `(.L_x_713) ;  /* 0x000000000f087348 */ /* 0x004fea0003c00000 */
[----:B------:R0:W1:Y:S02]  /*1cb50*/  SHFL.IDX P6, R14, R13, R12, R11 ;  /* 0x0000000c0d0e7389 */ /* 0x00006400000c000b */
[----:B012---:R-:W-:Y:S01]  /*1cb60*/  ENDCOLLECTIVE ;  /* 0x000000000000791b */ /* 0x007fe20003800000 */
.L_x_713:
[----:B------:R-:W-:Y:S05]  /*1cb70*/  BSYNC B0 ;  /* 0x0000000000007941 */ /* 0x000fea0003800000 */
.L_x_712:
[----:B------:R-:W-:Y:S02]  /*1cb80*/  IMAD.MOV.U32 R13, RZ, RZ, R24 ;  /* 0x000000ffff0d7224 */ /* 0x000fe400078e0018 */
[----:B------:R-:W-:Y:S02]  /*1cb90*/  IMAD.MOV.U32 R12, RZ, RZ, 0x1 ;  /* 0x00000001ff0c7424 */ /* 0x000fe400078e00ff */
[----:B------:R-:W-:Y:S02]  /*1cba0*/  IMAD.MOV.U32 R11, RZ, RZ, 0x1f ;  /* 0x0000001fff0b7424 */ /* 0x000fe400078e00ff */
[----:B------:R-:W-:Y:S02]  /*1cbb0*/  IMAD.MOV.U32 R15, RZ, RZ, -0x1 ;  /* 0xffffffffff0f7424 */ /* 0x000fe400078e00ff */
[----:B------:R-:W-:Y:S02]  /*1cbc0*/  IMAD.IADD R8, R27, 0x1, R9 ;  /* 0x000000011b087824 */ /* 0x000fe400078e0209 */
[----:B------:R-:W-:-:S07]  /*1cbd0*/  IMAD.MOV.U32 R0, RZ, RZ, R14 ;  /* 0x000000ffff007224 */ /* 0x000fce00078e000e */
[----:B------:R-:W-:Y:S05]  /*1cbe0*/  WARPSYNC.COLLECTIVE R15, `(.L_x_714) ;  /* 0x000000000f087348 */ /* 0x000fea0003c00000 */
[----:B------:R0:W1:Y:S02]  /*1cbf0*/  SHFL.IDX P6, R14, R13, R12, R11 ;  /* 0x0000000c0d0e7389 */ /* 0x00006400000c000b */
[----:B01----:R-:W-:Y:S01]  /*1cc00*/  ENDCOLLECTIVE ;  /* 0x000000000000791b */ /* 0x003fe20003800000 */
.L_x_714:
[----:B------:R-:W-:Y:S02]  /*1cc10*/  ULDC UR4, c[0x0][0xc3c] ;  /* 0x00030f0000047ab9 */ /* 0x000fe40000000800 */
[----:B------:R-:W-:-:S13]  /*1cc20*/  ISETP.GE.OR P1, PT, R8, UR4, !P0 ;  /* 0x0000000408007c0c */ /* 0x000fda000c726670 */
[----:B------:R-:W0:Y:S08]  /*1cc30*/  @!P1 LDC.64 R2, c[0x0][0xc80] ;  /* 0x00032000ff029b82 */ /* 0x000e300000000a00 */
[----:B------:R-:W1:Y:S01]  /*1cc40*/  @!P1 LDC.64 R4, c[0x0][0xc78] ;  /* 0x00031e00ff049b82 */ /* 0x000e620000000a00 */
[----:B------:R-:W-:Y:S02]  /*1cc50*/  IMAD.MOV.U32 R11, RZ, RZ, RZ ;  /* 0x000000ffff0b7224 */ /* 0x000fe400078e00ff */
[----:B------:R-:W-:-:S02]  /*1cc60*/  IMAD.MOV.U32 R7, RZ, RZ, R14 ;  /* 0x000000ffff077224 */ /* 0x000fc400078e000e */
[----:B0-----:R-:W-:-:S05]  /*1cc70*/  @!P1 IMAD.WIDE R2, R8, 0x4, R2 ;  /* 0x0000000408029825 */ /* 0x001fca00078e0202 */
[----:B------:R1:W2:Y:S02]  /*1cc80*/  @!P1 LDG.E R6, desc[UR40][R2.64] ;  /* 0x0000002802069981 */ /* 0x0002a4000c1e1900 */
[----:B-1----:R-:W-:-:S06]  /*1cc90*/  @!P1 IMAD.WIDE R2, R8, 0x4, R4 ;  /* 0x0000000408029825 */ /* 0x002fcc00078e0204 */
[----:B------:R-:W3:Y:S01]  /*1cca0*/  @!P1 LDG.E R2, desc[UR40][R2.64] ;  /* 0x0000002802029981 */ /* 0x000ee2000c1e1900 */
[----:B------:R-:W-:Y:S01]  /*1ccb0*/  MOV R5, RZ ;  /* 0x000000ff00057202 */ /* 0x000fe20000000f00 */
[----:B------:R-:W-:Y:S01]  /*1ccc0*/  IMAD.MOV.U32 R24, RZ, RZ, RZ ;  /* 0x000000ffff187224 */ /* 0x000fe200078e00ff */
[C---:B------:R-:W-:Y:S02]  /*1ccd0*/  ISETP.GE.U32.AND P2, PT, R9.reuse, 0x2, PT ;  /* 0x000000020900780c */ /* 0x040fe40003f46070 */
[C---:B------:R-:W-:Y:S02]  /*1cce0*/  ISETP.GE.U32.AND P3, PT, R9.reuse, 0x4, PT ;  /* 0x000000040900780c */ /* 0x040fe40003f66070 */
[C---:B------:R-:W-:Y:S02]  /*1ccf0*/  ISETP.GE.U32.AND P4, PT, R9.reuse, 0x8, PT ;  /* 0x000000080900780c */ /* 0x040fe40003f86070 */
[----:B------:R-:W-:Y:S01]  /*1cd00*/  ISETP.GE.U32.AND P5, PT, R9, 0x10, PT ;  /* 0x000000100900780c */ /* 0x000fe20003fa6070 */
[----:B--2---:R-:W-:-:S02]  /*1cd10*/  @!P1 IMAD.MOV.U32 R5, RZ, RZ, R6 ;  /* 0x000000ffff059224 */ /* 0x004fc400078e0006 */
[----:B------:R-:W-:Y:S02]  /*1cd20*/  IMAD.MOV.U32 R6, RZ, RZ, RZ ;  /* 0x000000ffff067224 */ /* 0x000fe400078e00ff */
[----:B---3--:R-:W-:Y:S01]  /*1cd30*/  @!P1 IMAD.MOV.U32 R6, RZ, RZ, R2 ;  /* 0x000000ffff069224 */ /* 0x008fe200078e0002 */
[----:B------:R-:W-:-:S03]  /*1cd40*/  ISETP.NE.AND P1, PT, R9, RZ, PT ;  /* 0x000000ff0900720c */ /* 0x000fc60003f25270 */
[----:B------:R-:W-:-:S04]  /*1cd50*/  IMAD R2, R6, R5, RZ ;  /* 0x0000000506027224 */ /* 0x000fc800078e02ff */
[----:B------:R-:W-:-:S07]  /*1cd60*/  IMAD.MOV.U32 R13, RZ, RZ, R2 ;  /* 0x000000ffff0d7224 */ /* 0x000fce00078e0002 */
[----:B------:R-:W-:Y:S05]  /*1cd70*/  WARPSYNC.COLLECTIVE R15, `(.L_x_715) ;  /* 0x000000000f087348 */ /* 0x000fea0003c00000 */
[----:B------:R0:W1:Y:S02]  /*1cd80*/  SHFL.UP P6, R14, R13, R12, R11 ;  /* 0x0400000c0d0e7389 */ /* 0x00006400000c000b */
[----:B01----:R-:W-:Y:S01]  /*1cd90*/  ENDCOLLECTIVE ;  /* 0x000000000000791b */ /* 0x003fe20003800000 */
.L_x_715:
[----:B------:R-:W-:Y:S02]  /*1cda0*/  IMAD.MOV.U32 R12, RZ, RZ, 0x2 ;  /* 0x00000002ff0c7424 */ /* 0x000fe400078e00ff */
[----:B------:R-:W-:-:S05]  /*1cdb0*/  IMAD.MOV.U32 R3, RZ, RZ, R14 ;  /* 0x000000ffff037224 */ /* 0x000fca00078e000e */
[----:B------:R-:W-:-:S05]  /*1cdc0*/  SEL R3, R3, RZ, P1 ;  /* 0x000000ff03037207 */ /* 0x000fca0000800000 */
[----:B------:R-:W-:-:S04]  /*1cdd0*/  IMAD.IADD R2, R2, 0x1, R3 ;  /* 0x0000000102027824 */ /* 0x000fc800078e0203 */
[----:B------:R-:W-:-:S07]  /*1cde0*/  IMAD.MOV.U32 R13, RZ, RZ, R2 ;  /* 0x000000ffff0d7224 */ /* 0x000fce00078e0002 */
[----:B------:R-:W-:Y:S05]  /*1cdf0*/  WARPSYNC.COLLECTIVE R15, `(.L_x_716) ;  /* 0x000000000f087348 */ /* 0x000fea0003c00000 */
[----:B------:R0:W1:Y:S02]  /*1ce00*/  SHFL.UP P6, R14, R13, R12, R11 ;  /* 0x0400000c0d0e7389 */ /* 0x00006400000c000b */
[----:B01----:R-:W-:Y:S01]  /*1ce10*/  ENDCOLLECTIVE ;  /* 0x000000000000791b */ /* 0x003fe20003800000 */
.L_x_716:
        /* <DEDUP_REMOVED lines=8> */
.L_x_717:
        /* <DEDUP_REMOVED lines=8> */
.L_x_718:
        /* <DEDUP_REMOVED lines=8> */
.L_x_719:
[----:B------:R-:W-:Y:S01]  /*1cfa0*/  IMAD.MOV.U32 R12, RZ, RZ, 0x1f ;  /* 0x0000001fff0c7424 */ /* 0x000fe200078e00ff */
[----:B------:R-:W-:Y:S01]  /*1cfb0*/  MOV R11, 0x1f ;  /* 0x0000001f000b7802 */ /* 0x000fe20000000f00 */
[----:B------:R-:W-:-:S05]  /*1cfc0*/  IMAD.MOV.U32 R3, RZ, RZ, R14 ;  /* 0x000000ffff037224 */ /* 0x000fca00078e000e */
[----:B------:R-:W-:-:S05]  /*1cfd0*/  SEL R3, R3, RZ, P5 ;  /* 0x000000ff03037207 */ /* 0x000fca0002800000 */
[----:B------:R-:W-:-:S04]  /*1cfe0*/  IMAD.IADD R2, R2, 0x1, R3 ;  /* 0x0000000102027824 */ /* 0x000fc800078e0203 */
[----:B------:R-:W-:-:S07]  /*1cff0*/  IMAD.MOV.U32 R13, RZ, RZ, R2 ;  /* 0x000000ffff0d7224 */ /* 0x000fce00078e0002 */
[----:B------:R-:W-:Y:S05]  /*1d000*/  WARPSYNC.COLLECTIVE R15, `(.L_x_720) ;  /* 0x000000000f087348 */ /* 0x000fea0003c00000 */
[----:B------:R0:W1:Y:S02]  /*1d010*/  SHFL.IDX P6, R14, R13, R12, R11 ;  /* 0x0000000c0d0e7389 */ /* 0x00006400000c000b */
[----:B01----:R-:W-:Y:S01]  /*1d020*/  ENDCOLLECTIVE ;  /* 0x000000000000791b */ /* 0x003fe20003800000 */
.L_x_720:
[----:B------:R-:W-:Y:S01]  /*1d030*/  IMAD.MOV.U32 R8, RZ, RZ, R14 ;  /* 0x000000ffff087224 */ /* 0x000fe200078e000e */
[----:B------:R-:W-:Y:S06]  /*1d040*/  BRA `(.L_x_721) ;  /* 0xffffffcc00947947 */ /* 0x000fec000383ffff */
.L_x_607:
[----:B------:R-:W-:Y:S01]  /*1d050*/  BSSY B0, `(.L_x_722) ;  /* 0x0000008000007945 */ /* 0x000fe20003800000 */
[----:B------:R-:W-:Y:S02]  /*1d060*/  IMAD.MOV.U32 R13, RZ, RZ, R2 ;  /* 0x000000ffff0d7224 */ /* 0x000fe400078e0002 */
[----:B------:R-:W-:Y:S02]  /*1d070*/  IMAD.MOV.U32 R12, RZ, RZ, 0x1 ;  /* 0x00000001ff0c7424 */ /* 0x000fe400078e00ff */
[----:B------:R-:W-:Y:S02]  /*1d080*/  IMAD.MOV.U32 R11, RZ, RZ, RZ ;  /* 0x000000ffff0b7224 */ /* 0x000fe400078e00ff */
[----:B------:R-:W-:-:S07]  /*1d090*/  IMAD.MOV.U32 R15, RZ, RZ, -0x1 ;  /* 0xffffffffff0f7424 */ /* 0x000fce00078e00ff */
[----:B------:R-:W-:Y:S05]  /*1d0a0*/  WARPSYNC.COLLECTIVE R15, `(.L_x_723) ;  /* 0x000000000f087348 */ /* 0x000fea0003c00000 */
[----:B------:R0:W1:Y:S02]  /*1d0b0*/  SHFL.UP P6, R14, R13, R12, R11 ;  /* 0x0400000c0d0e7389 */ /* 0x00006400000c000b */
[----:B01----:R-:W-:Y:S01]  /*1d0c0*/  ENDCOLLECTIVE ;  /* 0x000000000000791b */ /* 0x003fe20003800000 */
.L_x_723:
[----:B------:R-:W-:Y:S05]  /*1d0d0*/  BSYNC B0 ;  /* 0x0000000000007941 */ /* 0x000fea0003800000 */
.L_x_722:
[----:B------:R-:W-:Y:S02]  /*1d0e0*/  IMAD.MOV.U32 R3, RZ, RZ, R14 ;  /* 0x000000ffff037224 */ /* 0x000fe400078e000e */
[----:B------:R-:W-:Y:S02]  /*1d0f0*/  IMAD.MOV.U32 R12, RZ, RZ, 0x2 ;  /* 0x00000002ff0c7424 */ /* 0x000fe400078e00ff */
[----:B------:R-:W-:Y:S01]  /*1d100*/  IMAD.MOV.U32 R11, RZ, RZ, RZ ;  /* 0x000000ffff0b7224 */ /* 0x000fe200078e00ff */
[----:B------:R-:W-:Y:S01]  /*1d110*/  SEL R3, R3, RZ, P1 ;  /* 0x000000ff03037207 */ /* 0x000fe20000800000 */
[----:B------:R-:W-:-:S04]  /*1d120*/  IMAD.MOV.U32 R15, RZ, RZ, -0x1 ;  /* 0xffffffffff0f7424 */ /* 0x000fc800078e00ff */
[----:B------:R-:W-:-:S04]  /*1d130*/  IMAD.IADD R2, R2, 0x1, R3 ;  /* 0x0000000102027824 */ /* 0x000fc800078e0203 */
[----:B------:R-:W-:-:S07]  /*1d140*/  IMAD.MOV.U32 R13, RZ, RZ, R2 ;  /* 0x000000ffff0d7224 */ /* 0x000fce00078e0002 */
[----:B------:R-:W-:Y:S05]  /*1d150*/  WARPSYNC.COLLECTIVE R15, `(.L_x_724) ;  /* 0x000000000f087348 */ /* 0x000fea0003c00000 */
[----:B------:R0:W1:Y:S02]  /*1d160*/  SHFL.UP P6, R14, R13, R12, R11 ;  /* 0x0400000c0d0e7389 */ /* 0x00006400000c000b */
[----:B01----:R-:W-:Y:S01]  /*1d170*/  ENDCOLLECTIVE ;  /* 0x000000000000791b */ /* 0x003fe20003800000 */
.L_x_724:
        /* <DEDUP_REMOVED lines=8> */
.L_x_725:
        /* <DEDUP_REMOVED lines=8> */
.L_x_726:
        /* <DEDUP_REMOVED lines=8> */
.L_x_727:
[----:B------:R-:W-:Y:S02]  /*1d300*/  IMAD.MOV.U32 R12, RZ, RZ, 0x1f ;  /* 0x0000001fff0c7424 */ /* 0x000fe400078e00ff */
[----:B------:R-:W-:Y:S01]  /*1d310*/  IMAD.MOV.U32 R11, RZ, RZ, 0x1f ;  /* 0x0000001fff0b7424 */ /* 0x000fe200078e00ff */
[----:B------:R-:W-:-:S04]  /*1d320*/  MOV R3, R14 ;  /* 0x0000000e00037202 */ /* 0x000fc80000000f00 */
[----:B------:R-:W-:-:S05]  /*1d330*/  SEL R3, R3, RZ, P5 ;  /* 0x000000ff03037207 */ /* 0x000fca0002800000 */
[----:B------:R-:W-:-:S04]  /*1d340*/  IMAD.IADD R2, R2, 0x1, R3 ;  /* 0x0000000102027824 */ /* 0x000fc800078e0203 */
[----:B------:R-:W-:-:S07]  /*1d350*/  IMAD.MOV.U32 R13, RZ, RZ, R2 ;  /* 0x000000ffff0d7224 */ /* 0x000fce00078e0002 */
[----:B------:R-:W-:Y:S05]  /*1d360*/  WARPSYNC.COLLECTIVE R15, `(.L_x_728) ;  /* 0x000000000f087348 */ /* 0x000fea0003c00000 */
[----:B------:R0:W1:Y:S02]  /*1d370*/  SHFL.IDX P6, R14, R13, R12, R11 ;  /* 0x0000000c0d0e7389 */ /* 0x00006400000c000b */
[----:B01----:R-:W-:Y:S01]  /*1d380*/  ENDCOLLECTIVE ;  /* 0x000000000000791b */ /* 0x003fe20003800000 */
.L_x_728:
[----:B------:R-:W-:Y:S01]  /*1d390*/  IMAD.MOV.U32 R8, RZ, RZ, R14 ;  /* 0x000000ffff087224 */ /* 0x000fe200078e000e */
[----:B------:R-:W-:Y:S06]  /*1d3a0*/  BRA `(.L_x_729) ;  /* 0xffffffcc00607947 */ /* 0x000fec000383ffff */
.L_x_609:
[----:B------:R-:W-:Y:S01]  /*1d3b0*/  BSSY B0, `(.L_x_730) ;  /* 0x0000006000007945 */ /* 0x000fe20003800000 */
[----:B------:R-:W-:Y:S01]  /*1d3c0*/  PLOP3.LUT P6, PT, P6, PT, PT, 0x8, 0x0 ;  /* 0x000000000000781c */ /* 0x000fe200037ce170 */
[----:B------:R-:W-:-:S12]  /*1d3d0*/  IMAD.MOV.U32 R15, RZ, RZ, -0x1 ;  /* 0xffffffffff0f7424 */ /* 0x000fd800078e00ff */
[----:B0-----:R-:W-:Y:S05]  /*1d3e0*/  WARPSYNC.COLLECTIVE R15, `(.L_x_731) ;  /* 0x000000000f087348 */ /* 0x001fea0003c00000 */
[----:B------:R-:W-:Y:S01]  /*1d3f0*/  VOTE.ANY R14, PT, P6 ;  /* 0x00000000000e7806 */ /* 0x000fe200030e0100 */
[----:B0-----:R-:W-:Y:S06]  /*1d400*/  ENDCOLLECTIVE ;  /* 0x000000000000791b */ /* 0x001fec0003800000 */
.L_x_731:
[----:B------:R-:W-:Y:S05]  /*1d410*/  BSYNC B0 ;  /* 0x0000000000007941 */ /* 0x000fea0003800000 */
.L_x_730:
[----:B------:R-:W-:Y:S02]  /*1d420*/  IMAD.MOV.U32 R7, RZ, RZ, R14 ;  /* 0x000000ffff077224 */ /* 0x000fe400078e000e */
[----:B------:R-:W-:Y:S02]  /*1d430*/  IMAD.MOV.U32 R13, RZ, RZ, R5 ;  /* 0x000000ffff0d7224 */ /* 0x000fe400078e0005 */
[----:B------:R-:W0:Y:S01]  /*1d440*/  POPC R4, R7 ;  /* 0x0000000700047309 */ /* 0x000e220000000000 */
[----:B------:R-:W-:Y:S02]  /*1d450*/  IMAD.MOV.U32 R11, RZ, RZ, 0x1f ;  /* 0x0000001fff0b7424 */ /* 0x000fe400078e00ff */
[----:B------:R-:W-:Y:S02]  /*1d460*/  IMAD.MOV.U32 R15, RZ, RZ, -0x1 ;  /* 0xffffffffff0f7424 */ /* 0x000fe400078e00ff */
[----:B0-----:R-:W-:-:S07]  /*1d470*/  IMAD.MOV.U32 R12, RZ, RZ, R4 ;  /* 0x000000ffff0c7224 */ /* 0x001fce00078e0004 */
[----:B------:R-:W-:Y:S05]  /*1d480*/  WARPSYNC.COLLECTIVE R15, `(.L_x_732) ;  /* 0x000000000f087348 */ /* 0x000fea0003c00000 */
[----:B------:R0:W1:Y:S02]  /*1d490*/  SHFL.IDX P6, R14, R13, R12, R11 ;  /* 0x0000000c0d0e7389 */ /* 0x00006400000c000b */
[----:B01----:R-:W-:Y:S01]  /*1d4a0*/  ENDCOLLECTIVE ;  /* 0x000000000000791b */ /* 0x003fe20003800000 */
.L_x_732:
[----:B------:R-:W-:Y:S02]  /*1d4b0*/  IMAD.MOV.U32 R13, RZ, RZ, R6 ;  /* 0x000000ffff0d7224 */ /* 0x000fe400078e0006 */
[----:B------:R-:W-:-:S07]  /*1d4c0*/  IMAD.MOV.U32 R5, RZ, RZ, R14 ;  /* 0x000000ffff057224 */ /* 0x000fce00078e000e */
[----:B------:R-:W-:Y:S05]  /*1d4d0*/  WARPSYNC.COLLECTIVE R15, `(.L_x_733) ;  /* 0x000000000f087348 */ /* 0x000fea0003c00000 */
[----:B------:R0:W1:Y:S02]  /*1d4e0*/  SHFL.IDX P6, R14, R13, R12, R11 ;  /* 0x0000000c0d0e7389 */ /* 0x00006400000c000b */
[----:B01----:R-:W-:Y:S01]  /*1d4f0*/  ENDCOLLECTIVE ;  /* 0x000000000000791b */ /* 0x003fe20003800000 */
.L_x_733:
[----:B------:R-:W-:Y:S01]  /*1d500*/  IMAD.MOV.U32 R6, RZ, RZ, R14 ;  /* 0x000000ffff067224 */ /* 0x000fe200078e000e */
[----:B------:R-:W-:Y:S06]  /*1d510*/  BRA `(.L_x_734) ;  /* 0xffffffcc00407947 */ /* 0x000fec000383ffff */
.L_x_611:
[----:B------:R-:W-:Y:S01]  /*1d520*/  BSSY B0, `(.L_x_735) ;  /* 0x0000007000007945 */ /* 0x000fe20003800000 */
[----:B------:R-:W-:Y:S02]  /*1d530*/  IMAD.MOV.U32 R13, RZ, RZ, R2 ;  /* 0x000000ffff0d7224 */ /* 0x000fe400078e0002 */
[----:B------:R-:W-:Y:S02]  /*1d540*/  IMAD.MOV.U32 R11, RZ, RZ, 0x1f ;  /* 0x0000001fff0b7424 */ /* 0x000fe400078e00ff */
[----:B------:R-:W-:-:S07]  /*1d550*/  IMAD.MOV.U32 R15, RZ, RZ, -0x1 ;  /* 0xffffffffff0f7424 */ /* 0x000fce00078e00ff */
[----:B0123--:R-:W-:Y:S05]  /*1d560*/  WARPSYNC.COLLECTIVE R15, `(.L_x_736) ;  /* 0x000000000f087348 */ /* 0x00ffea0003c00000 */
[----:B------:R4:W0:Y:S02]  /*1d570*/  SHFL.IDX P6, R14, R13, R12, R11 ;  /* 0x0000000c0d0e7389 */ /* 0x00082400000c000b */
[----:B01234-:R-:W-:Y:S01]  /*1d580*/  ENDCOLLECTIVE ;  /* 0x000000000000791b */ /* 0x01ffe20003800000 */
.L_x_736:
[----:B------:R-:W-:Y:S05]  /*1d590*/  BSYNC B0 ;  /* 0x0000000000007941 */ /* 0x000fea0003800000 */
.L_x_735:
[----:B------:R-:W-:Y:S01]  /*1d5a0*/  IMAD.MOV.U32 R2, RZ, RZ, R14 ;  /* 0x000000ffff027224 */ /* 0x000fe200078e000e */
[----:B------:R-:W-:Y:S06]  /*1d5b0*/  BRA `(.L_x_737) ;  /* 0xffffffcc00307947 */ /* 0x000fec000383ffff */
.L_x_615:
[----:B0-----:R0:W1:Y:S02]  /*1d5c0*/  SYNCS.PHASECHK.TRANS64.TRYWAIT P0, [R5+URZ+0x19c20], R0 ;  /* 0x019c2000050075a7 */ /* 0x001064000800017f */
[----:B-1----:R-:W-:Y:S05]  /*1d5d0*/  @!P0 NANOSLEEP.SYNCS 0x989680 ;  /* 0x009896800000895d */ /* 0x002fea0003900000 */
[----:B------:R-:W1:Y:S02]  /*1d5e0*/  @!P0 SYNCS.PHASECHK.TRANS64 P0, [R5+URZ+0x19c20], R0 ;  /* 0x019c2000050085a7 */ /* 0x000e64000800007f */
[----:B-1----:R-:W-:Y:S05]  /*1d5f0*/  @!P0 BRA `(.L_x_615) ;  /* 0xfffffffc00f08947 */ /* 0x002fea000383ffff */
[----:B------:R-:W-:Y:S05]  /*1d600*/  BRA `(.L_x_738) ;  /* 0xffffffd000947947 */ /* 0x000fea000383ffff */
.L_x_616:
        /* <DEDUP_REMOVED lines=11> */
.L_x_740:
[----:B------:R-:W-:Y:S05]  /*1d6c0*/  BSYNC B0 ;  /* 0x0000000000007941 */ /* 0x000fea0003800000 */
.L_x_739:
[----:B------:R-:W-:Y:S05]  /*1d6d0*/  BRA `(.L_x_741) ;  /* 0xffffffd0007c7947 */ /* 0x000fea000383ffff */
.L_x_617:
[----:B------:R-:W-:Y:S01]  /*1d6e0*/  BSSY B0, `(.L_x_742) ;  /* 0x0000006000007945 */ /* 0x000fe20003800000 */
[----:B------:R-:W-:-:S07]  /*1d6f0*/  IMAD.MOV.U32 R15, RZ, RZ, -0x1 ;  /* 0xffffffffff0f7424 */ /* 0x000fce00078e00ff */
[----:B0-----:R-:W-:Y:S05]  /*1d700*/  WARPSYNC.COLLECTIVE R15, `(.L_x_743) ;  /* 0x000000000f0c7348 */ /* 0x001fea0003c00000 */
[----:B------:R-:W-:Y:S02]  /*1d710*/  ELECT P6, UR62, PT ;  /* 0x00000000003e782f */ /* 0x000fe400038c0000 */
[----:B------:R-:W-:Y:S01]  /*1d720*/  MOV R14, UR62 ;  /* 0x0000003e000e7c02 */ /* 0x000fe20008000f00 */
[----:B0-----:R-:W-:Y:S10]  /*1d730*/  ENDCOLLECTIVE ;  /* 0x000000000000791b */ /* 0x001ff40003800000 */
.L_x_743:
[----:B------:R-:W-:Y:S05]  /*1d740*/  BSYNC B0 ;  /* 0x0000000000007941 */ /* 0x000fea0003800000 */
.L_x_742:
[----:B------:R-:W-:Y:S05]  /*1d750*/  BRA `(.L_x_744) ;  /* 0xffffffd000707947 */ /* 0x000fea000383ffff */
.L_x_619:
[----:B0-----:R0:W1:Y:S02]  /*1d760*/  SYNCS.PHASECHK.TRANS64.TRYWAIT P1, [R3+URZ+0x19c40], R2 ;  /* 0x019c4002030075a7 */ /* 0x001064000802017f */
[----:B-1----:R-:W-:Y:S05]  /*1d770*/  @!P1 NANOSLEEP.SYNCS 0x989680 ;  /* 0x009896800000995d */ /* 0x002fea0003900000 */
[----:B------:R-:W1:Y:S02]  /*1d780*/  @!P1 SYNCS.PHASECHK.TRANS64 P1, [R3+URZ+0x19c40], R2 ;  /* 0x019c4002030095a7 */ /* 0x000e64000802007f */
[----:B-1----:R-:W-:Y:S05]  /*1d790*/  @!P1 BRA `(.L_x_619) ;  /* 0xfffffffc00f09947 */ /* 0x002fea000383ffff */
[----:B------:R-:W-:Y:S05]  /*1d7a0*/  BRA `(.L_x_745) ;  /* 0xffffffd000907947 */ /* 0x000fea000383ffff */
.L_x_621:
[----:B-1----:R1:W2:Y:S02]  /*1d7b0*/  SYNCS.PHASECHK.TRANS64.TRYWAIT P1, [R19+URZ+0x19c40], R0 ;  /* 0x019c4000130075a7 */ /* 0x0022a4000802017f */
[----:B--2---:R-:W-:Y:S05]  /*1d7c0*/  @!P1 NANOSLEEP.SYNCS 0x989680 ;  /* 0x009896800000995d */ /* 0x004fea0003900000 */
[----:B------:R-:W2:Y:S02]  /*1d7d0*/  @!P1 SYNCS.PHASECHK.TRANS64 P1, [R19+URZ+0x19c40], R0 ;  /* 0x019c4000130095a7 */ /* 0x000ea4000802007f */
[----:B--2---:R-:W-:Y:S05]  /*1d7e0*/  @!P1 BRA `(.L_x_621) ;  /* 0xfffffffc00f09947 */ /* 0x004fea000383ffff */
[----:B------:R-:W-:Y:S05]  /*1d7f0*/  BRA `(.L_x_746) ;  /* 0xffffffd0009c7947 */ /* 0x000fea000383ffff */
.L_x_623:
[----:B--2---:R2:W3:Y:S02]  /*1d800*/  SYNCS.PHASECHK.TRANS64.TRYWAIT P1, [R3+URZ+0x19c60], R2 ;  /* 0x019c6002030075a7 */ /* 0x0044e4000802017f */
[----:B---3--:R-:W-:Y:S05]  /*1d810*/  @!P1 NANOSLEEP.SYNCS 0x989680 ;  /* 0x009896800000995d */ /* 0x008fea0003900000 */
[----:B------:R-:W3:Y:S02]  /*1d820*/  @!P1 SYNCS.PHASECHK.TRANS64 P1, [R3+URZ+0x19c60], R2 ;  /* 0x019c6002030095a7 */ /* 0x000ee4000802007f */
[----:B---3--:R-:W-:Y:S05]  /*1d830*/  @!P1 BRA `(.L_x_623) ;  /* 0xfffffffc00f09947 */ /* 0x008fea000383ffff */
[----:B------:R-:W-:Y:S05]  /*1d840*/  BRA `(.L_x_747) ;  /* 0xffffffd000987947 */ /* 0x000fea000383ffff */
.L_x_625:
[----:B---3--:R3:W4:Y:S02]  /*1d850*/  SYNCS.PHASECHK.TRANS64.TRYWAIT P1, [R19+URZ+0x19c60], R0 ;  /* 0x019c6000130075a7 */ /* 0x008724000802017f */
[----:B----4-:R-:W-:Y:S05]  /*1d860*/  @!P1 NANOSLEEP.SYNCS 0x989680 ;  /* 0x009896800000995d */ /* 0x010fea0003900000 */
[----:B------:R-:W4:Y:S02]  /*1d870*/  @!P1 SYNCS.PHASECHK.TRANS64 P1, [R19+URZ+0x19c60], R0 ;  /* 0x019c6000130095a7 */ /* 0x000f24000802007f */
[----:B----4-:R-:W-:Y:S05]  /*1d880*/  @!P1 BRA `(.L_x_625) ;  /* 0xfffffffc00f09947 */ /* 0x010fea000383ffff */
[----:B------:R-:W-:Y:S05]  /*1d890*/  BRA `(.L_x_748) ;  /* 0xffffffd000947947 */ /* 0x000fea000383ffff */
.L_x_627:
[----:B----4-:R4:W0:Y:S02]  /*1d8a0*/  SYNCS.PHASECHK.TRANS64.TRYWAIT P1, [R3+URZ+0x19c80], R2 ;  /* 0x019c8002030075a7 */ /* 0x010824000802017f */
[----:B0-----:R-:W-:Y:S05]  /*1d8b0*/  @!P1 NANOSLEEP.SYNCS 0x989680 ;  /* 0x009896800000995d */ /* 0x001fea0003900000 */
[----:B------:R-:W0:Y:S02]  /*1d8c0*/  @!P1 SYNCS.PHASECHK.TRANS64 P1, [R3+URZ+0x19c80], R2 ;  /* 0x019c8002030095a7 */ /* 0x000e24000802007f */
[----:B0-----:R-:W-:Y:S05]  /*1d8d0*/  @!P1 BRA `(.L_x_627) ;  /* 0xfffffffc00f09947 */ /* 0x001fea000383ffff */
[----:B------:R-:W-:Y:S05]  /*1d8e0*/  BRA `(.L_x_749) ;  /* 0xffffffd000907947 */ /* 0x000fea000383ffff */
.L_x_750:
        /* <DEDUP_REMOVED lines=9> */
.L_x_2539:


//--------------------- .text._ZN7cutlass13device_kernelIN5flash11enable_sm90INS1_16FlashAttnFwdSm90INS1_25CollectiveMainloopFwdSm90ILi2EN4cute5tupleIJNS5_1CILi1EEES8_S8_EEENS6_IJNS7_ILi192EEENS7_ILi128EEENS7_ILi96EEEEEELi96ENS_12float_e4m3_tEfNS_4arch4Sm90ELb0ELb1ELb0ELb0ELb1ELb0ELb0ELb1ELb1ELb1ELb1ELb0EEENS1_21CollectiveEpilogueFwdINS6_IJSA_SC_SB_EEES9_NS_10bfloat16_tESG_Li384ELb0ELb1ELb1ELb1EEENS1_19SingleTileSchedulerILb0ELb1ELb1ELi192EEEEEEEEEvNT_6ParamsE --------------------------
	.section	.text._ZN7cutlass13device_kernelIN5flash11enable_sm90INS1_16FlashAttnFwdSm90INS1_25CollectiveMainloopFwdSm90ILi2EN4cute5tupleIJNS5_1CILi1EEES8_S8_EEENS6_IJNS7_ILi192EEENS7_ILi128EEENS7_ILi96EEEEEELi96ENS_12float_e4m3_tEfNS_4arch4Sm90ELb0ELb1ELb0ELb0ELb1ELb0ELb0ELb1ELb1ELb1ELb1ELb0EEENS1_21CollectiveEpilogueFwdINS6_IJSA_SC_SB_EEES9_NS_10bfloat16_tESG_Li384ELb0ELb1ELb1ELb1EEENS1_19SingleTileSchedulerILb0ELb1ELb1ELi192EEEEEEEEEvNT_6ParamsE,"ax",@progbits
	.align	128
.text._ZN7cutlass13device_kernelIN5flash11enable_sm90INS1_16FlashAttnFwdSm90INS1_25CollectiveMainloopFwdSm90ILi2EN4cute5tupleIJNS5_1CILi1EEES8_S8_EEENS6_IJNS7_ILi192EEENS7_ILi128EEENS7_ILi96EEEEEELi96ENS_12float_e4m3_tEfNS_4arch4Sm90ELb0ELb1ELb0ELb0ELb1ELb0ELb0ELb1ELb1ELb1ELb1ELb0EEENS1_21CollectiveEpilogueFwdINS6_IJSA_SC_SB_EEES9_NS_10bfloat16_tESG_Li384ELb0ELb1ELb1ELb1EEENS1_19SingleTileSchedulerILb0ELb1ELb1ELi192EEEEEEEEEvNT_6ParamsE:
        .type           _ZN7cutlass13device_kernelIN5flash11enable_sm90INS1_16FlashAttnFwdSm90INS1_25CollectiveMainloopFwdSm90ILi2EN4cute5tupleIJNS5_1CILi1EEES8_S8_EEENS6_IJNS7_ILi192EEENS7_ILi128EEENS7_ILi96EEEEEELi96ENS_12float_e4m3_tEfNS_4arch4Sm90ELb0ELb1ELb0ELb0ELb1ELb0ELb0ELb1ELb1ELb1ELb1ELb0EEENS1_21CollectiveEpilogueFwdINS6_IJSA_SC_SB_EEES9_NS_10bfloat16_tESG_Li384ELb0ELb1ELb1ELb1EEENS1_19SingleTileSchedulerILb0ELb1ELb1ELi192EEEEEEEEEvNT_6ParamsE,@function
        .size           _ZN7cutlass13device_kernelIN5flash11enable_sm90INS1_16FlashAttnFwdSm90INS1_25CollectiveMainloopFwdSm90ILi2EN4cute5tupleIJNS5_1CILi1EEES8_S8_EEENS6_IJNS7_ILi192EEENS7_ILi128EEENS7_ILi96EEEEEELi96ENS_12float_e4m3_tEfNS_4arch4Sm90ELb0ELb1ELb0ELb0ELb1ELb0ELb0ELb1ELb1ELb1ELb1ELb0EEENS1_21CollectiveEpilogueFwdINS6_IJSA_SC_SB_EEES9_NS_10bfloat16_tESG_Li384ELb0ELb1ELb1ELb1EEENS1_19SingleTileSchedulerILb0ELb1ELb1ELi192EEEEEEEEEvNT_6ParamsE,(.L_x_2540 - _ZN7cutlass13device_kernelIN5flash11enable_sm90INS1_16FlashAttnFwdSm90INS1_25CollectiveMainloopFwdSm90ILi2EN4cute5tupleIJNS5_1CILi1EEES8_S8_EEENS6_IJNS7_ILi192EEENS7_ILi128EEENS7_ILi96EEEEEELi96ENS_12float_e4m3_tEfNS_4arch4Sm90ELb0ELb1ELb0ELb0ELb1ELb0ELb0ELb1ELb1ELb1ELb1ELb0EEENS1_21CollectiveEpilogueFwdINS6_IJSA_SC_SB_EEES9_NS_10bfloat16_tESG_Li384ELb0ELb1ELb1ELb1EEENS1_19SingleTileSchedulerILb0ELb1ELb1ELi192EEEEEEEEEvNT_6ParamsE)
        .other          _ZN7cutlass13device_kernelIN5flash11enable_sm90INS1_16FlashAttnFwdSm90INS1_25CollectiveMainloopFwdSm90ILi2EN4cute5tupleIJNS5_1CILi1EEES8_S8_EEENS6_IJNS7_ILi192EEENS7_ILi128EEENS7_ILi96EEEEEELi96ENS_12float_e4m3_tEfNS_4arch4Sm90ELb0ELb1ELb0ELb0ELb1ELb0ELb0ELb1ELb1ELb1ELb1ELb0EEENS1_21CollectiveEpilogueFwdINS6_IJSA_SC_SB_EEES9_NS_10bfloat16_tESG_Li384ELb0ELb1ELb1ELb1EEENS1_19SingleTileSchedulerILb0ELb1ELb1ELi192EEEEEEEEEvNT_6ParamsE,@"STO_CUDA_ENTRY STV_DEFAULT"
_ZN7cutlass13device_kernelIN5flash11enable_sm90INS1_16FlashAttnFwdSm90INS1_25CollectiveMainloopFwdSm90ILi2EN4cute5tupleIJNS5_1CILi1EEES8_S8_EEENS6_IJNS7_ILi192EEENS7_ILi128EEENS7_ILi96EEEEEELi96ENS_12float_e4m3_tEfNS_4arch4Sm90ELb0ELb1ELb0ELb0ELb1ELb0ELb0ELb1ELb1ELb1ELb1ELb0EEENS1_21CollectiveEpilogueFwdINS6_IJSA_SC_SB_EEES9_NS_10bfloat16_tESG_Li384ELb0ELb1ELb1ELb1EEENS1_19SingleTileSchedulerILb0ELb1ELb1ELi192EEEEEEEEEvNT_6ParamsE:
        /* <DEDUP_REMOVED lines=45> */
.L_x_751:
        /* <DEDUP_REMOVED lines=22> */
.L_x_752:
        /* <DEDUP_REMOVED lines=18> */
.L_x_753:
        /* <DEDUP_REMOVED lines=22> */
.L_x_754:
        /* <DEDUP_REMOVED lines=23> */
.L_x_755:
        /* <DEDUP_REMOVED lines=9> */
.L_x_758:
        /* <DEDUP_REMOVED lines=24> */
[----:B------:R-:W-:Y:S01]  /*0a30*/  UISETP.NE.AND.EX UP0, UPT, UR5, URZ, UPT, UP0 ;  /* 0x0000003f0500728c */ /* 0x000fe2000bf05300 */
[----:B------:R-:W0:Y:S01]  /*0a40*/  LDC.64 R8, c[0x0][0x418] ;  /* 0x00010600ff087b82 */ /* 0x000e220000000a00 */
[----:B------:R-:W-:Y:S02]  /*0a50*/  UISETP.NE.AND.EX UP1, UPT, UR9, URZ, UPT, UP1 ;  /* 0x0000003f0900728c */ /* 0x000fe4000bf25310 */
[----:B------:R-:W-:-:S02]  /*0a60*/  USHF.R.S32.HI UR41, URZ, 0x1f, UR39 ;  /* 0x0000001f3f297899 */ /* 0x000fc40008011427 */
[----:B------:R-:W-:Y:S02]  /*0a70*/  PLOP3.LUT P0, PT, PT, PT, UP0, 0x80, 0x0 ;  /* 0x000000000000781c */ /* 0x000fe40003f0f008 */
[----:B------:R-:W-:Y:S01]  /*0a80*/  PLOP3.LUT P1, PT, PT, PT, UP1, 0x80, 0x0 ;  /* 0x000000000000781c */ /* 0x000fe20003f2f018 */
[----:B------:R-:W1:Y:S02]  /*0a90*/  LDC R6, c[0x0][0x288] ;  /* 0x0000a200ff067b82 */ /* 0x000e640000000800 */
[----:B------:R-:W-:Y:S02]  /*0aa0*/  @UP0 ULDC.64 UR12, c[0x0][0x9a8] ;  /* 0x00026a00000c0ab9 */ /* 0x000fe40000000a00 */
[----:B------:R-:W-:Y:S01]  /*0ab0*/  @UP1 ULDC.64 UR16, c[0x0][0x9b8] ;  /* 0x00026e0000101ab9 */ /* 0x000fe20000000a00 */
[----:B------:R-:W-:Y:S02]  /*0ac0*/  @UP0 UIMAD UR7, UR41, UR12, URZ ;  /* 0x0000000c290702a4 */ /* 0x000fe4000f8e023f */
[----:B------:R-:W-:Y:S01]  /*0ad0*/  @UP1 UIMAD UR15, UR41, UR16, URZ ;  /* 0x00000010290f12a4 */ /* 0x000fe2000f8e023f */
[----:B------:R-:W2:Y:S01]  /*0ae0*/  LDC R17, c[0x0][0x424] ;  /* 0x00010900ff117b82 */ /* 0x000ea20000000800 */
[----:B------:R-:W-:-:S02]  /*0af0*/  @UP0 UIMAD UR14, UR39, UR13, UR7 ;  /* 0x0000000d270e02a4 */ /* 0x000fc4000f8e0207 */
[----:B------:R-:W-:Y:S02]  /*0b00*/  @UP0 UIMAD.WIDE.U32 UR10, UR39, UR12, URZ ;  /* 0x0000000c270a02a5 */ /* 0x000fe4000f8e003f */
[----:B------:R-:W-:Y:S02]  /*0b10*/  @UP0 USHF.R.S32.HI UR7, URZ, 0x1f, UR40 ;  /* 0x0000001f3f070899 */ /* 0x000fe40008011428 */
[----:B------:R-:W-:Y:S01]  /*0b20*/  @UP1 UIMAD.WIDE.U32 UR12, UR39, UR16, URZ ;  /* 0x00000010270c12a5 */ /* 0x000fe2000f8e003f */
[----:B------:R-:W3:Y:S01]  /*0b30*/  LDC R10, c[0x0][0x2f0] ;  /* 0x0000bc00ff0a7b82 */ /* 0x000ee20000000800 */
[----:B------:R-:W-:Y:S02]  /*0b40*/  @UP1 UIMAD UR15, UR39, UR17, UR15 ;  /* 0x00000011270f12a4 */ /* 0x000fe4000f8e020f */
[----:B------:R-:W-:Y:S01]  /*0b50*/  @UP1 USHF.R.S32.HI UR20, URZ, 0x1f, UR40 ;  /* 0x0000001f3f141899 */ /* 0x000fe20008011428 */
[----:B------:R-:W-:Y:S01]  /*0b60*/  @UP0 ULDC.64 UR16, c[0x0][0x9b0] ;  /* 0x00026c0000100ab9 */ /* 0x000fe20000000a00 */
[----:B------:R-:W-:Y:S01]  /*0b70*/  @UP1 ULDC.64 UR18, c[0x0][0x9c0] ;  /* 0x0002700000121ab9 */ /* 0x000fe20000000a00 */
[----:B------:R-:W-:-:S02]  /*0b80*/  @UP0 UIMAD UR7, UR7, UR16, URZ ;  /* 0x00000010070702a4 */ /* 0x000fc4000f8e023f */
[----:B------:R-:W-:Y:S02]  /*0b90*/  @UP0 UIADD3 UR11, UR11, UR14, URZ ;  /* 0x0000000e0b0b0290 */ /* 0x000fe4000fffe03f */
[----:B------:R-:W-:Y:S02]  /*0ba0*/  @UP1 UIMAD UR14, UR20, UR18, URZ ;  /* 0x00000012140e12a4 */ /* 0x000fe4000f8e023f */
[----:B------:R-:W-:Y:S02]  /*0bb0*/  @UP1 UIADD3 UR13, UR13, UR15, URZ ;  /* 0x0000000f0d0d1290 */ /* 0x000fe4000fffe03f */
[----:B------:R-:W-:Y:S02]  /*0bc0*/  @UP0 UIMAD UR7, UR40, UR17, UR7 ;  /* 0x00000011280702a4 */ /* 0x000fe4000f8e0207 */
[----:B------:R-:W-:Y:S02]  /*0bd0*/  @UP0 UIMAD.WIDE.U32 UR10, UR40, UR16, UR10 ;  /* 0x00000010280a02a5 */ /* 0x000fe4000f8e000a */
[----:B------:R-:W-:-:S02]  /*0be0*/  @UP1 UIMAD UR14, UR40, UR19, UR14 ;  /* 0x00000013280e12a4 */ /* 0x000fc4000f8e020e */
[----:B------:R-:W-:Y:S02]  /*0bf0*/  @UP1 UIMAD.WIDE.U32 UR12, UR40, UR18, UR12 ;  /* 0x00000012280c12a5 */ /* 0x000fe4000f8e000c */
[----:B------:R-:W-:Y:S02]  /*0c00*/  @UP0 UIADD3 UR11, UR11, UR7, URZ ;  /* 0x000000070b0b0290 */ /* 0x000fe4000fffe03f */
[----:B------:R-:W-:Y:S02]  /*0c10*/  @UP0 ULEA UR4, UP2, UR10, UR4, 0x2 ;  /* 0x000000040a040291 */ /* 0x000fe4000f84103f */
[----:B------:R-:W-:Y:S02]  /*0c20*/  @UP1 UIADD3 UR7, UR13, UR14, URZ ;  /* 0x0000000e0d071290 */ /* 0x000fe4000fffe03f */
[----:B------:R-:W-:Y:S02]  /*0c30*/  @UP1 ULEA UR8, UP3, UR12, UR8, 0x2 ;  /* 0x000000080c081291 */ /* 0x000fe4000f86103f */
[----:B------:R-:W-:Y:S01]  /*0c40*/  @UP0 ULEA.HI.X UR5, UR10, UR5, UR11, 0x2, UP2 ;  /* 0x000000050a050291 */ /* 0x000fe200090f140b */
[----:B------:R-:W-:Y:S01]  /*0c50*/  IMAD.U32 R2, RZ, RZ, UR4 ;  /* 0x00000004ff027e24 */ /* 0x000fe2000f8e00ff */
[----:B------:R-:W-:-:S02]  /*0c60*/  @UP1 ULEA.HI.X UR9, UR12, UR9, UR7, 0x2, UP3 ;  /* 0x000000090c091291 */ /* 0x000fc400098f1407 */
[----:B------:R-:W-:Y:S01]  /*0c70*/  IMAD.U32 R4, RZ, RZ, UR8 ;  /* 0x00000008ff047e24 */ /* 0x000fe2000f8e00ff */
[----:B------:R-:W4:Y:S01]  /*0c80*/  S2UR UR47, SR_CTAID.X ;  /* 0x00000000002f79c3 */ /* 0x000f220000002500 */
[----:B------:R-:W-:Y:S01]  /*0c90*/  IMAD.U32 R3, RZ, RZ, UR5 ;  /* 0x00000005ff037e24 */ /* 0x000fe2000f8e00ff */
[----:B------:R-:W-:Y:S01]  /*0ca0*/  ULDC UR4, c[0x0][0x448] ;  /* 0x0001120000047ab9 */ /* 0x000fe20000000800 */
[----:B------:R-:W-:Y:S01]  /*0cb0*/  IMAD.U32 R5, RZ, RZ, UR9 ;  /* 0x00000009ff057e24 */ /* 0x000fe2000f8e00ff */
[----:B------:R-:W-:Y:S02]  /*0cc0*/  ULDC UR11, c[0x0][0x988] ;  /* 0x00026200000b7ab9 */ /* 0x000fe40000000800 */
[----:B------:R1:W5:Y:S04]  /*0cd0*/  @P0 LDG.E R7, desc[UR36][R2.64] ;  /* 0x0000002402070981 */ /* 0x000368000c1e1900 */
[----:B------:R-:W5:Y:S01]  /*0ce0*/  @P1 LDG.E R0, desc[UR36][R4.64] ;  /* 0x0000002404001981 */ /* 0x000f62000c1e1900 */
[----:B0-----:R-:W-:Y:S01]  /*0cf0*/  ISETP.NE.U32.AND P0, PT, R8, RZ, PT ;  /* 0x000000ff0800720c */ /* 0x001fe20003f05070 */
[----:B------:R-:W-:Y:S01]  /*0d00*/  UISETP.NE.AND UP5, UPT, UR4, 0x1, UPT ;  /* 0x000000010400788c */ /* 0x000fe2000bfa5270 */
[----:B------:R-:W-:-:S02]  /*0d10*/  VIADD R22, R22, 0xffffff80 ;  /* 0xffffff8016167836 */ /* 0x000fc40000000000 */
[----:B------:R-:W-:Y:S01]  /*0d20*/  ISETP.NE.AND.EX P0, PT, R9, RZ, PT, P0 ;  /* 0x000000ff0900720c */ /* 0x000fe20003f05300 */
[----:B------:R-:W-:Y:S01]  /*0d30*/  ULDC.64 UR4, c[0x0][0x9e0] ;  /* 0x0002780000047ab9 */ /* 0x000fe20000000a00 */
[----:B-1----:R-:W-:Y:S01]  /*0d40*/  IADD3 R2, -R6, 0x1, RZ ;  /* 0x0000000106027810 */ /* 0x002fe20007ffe1ff */
[----:B------:R-:W-:Y:S01]  /*0d50*/  UISETP.GE.AND UP4, UPT, UR5, 0x1, UPT ;  /* 0x000000010500788c */ /* 0x000fe2000bf86270 */
[----:B--2---:R-:W-:Y:S01]  /*0d60*/  SEL R17, R17, 0x1, P0 ;  /* 0x0000000111117807 */ /* 0x004fe20000000000 */
[----:B------:R-:W-:Y:S02]  /*0d70*/  UP2UR UR43, UPR, URZ, 0x20 ;  /* 0x000000203f2b7883 */ /* 0x000fe40008000000 */
[----:B------:R-:W-:Y:S02]  /*0d80*/  UP2UR UR46, UPR, URZ, 0x10 ;  /* 0x000000103f2e7883 */ /* 0x000fe40008000000 */
[----:B---3--:R-:W-:Y:S01]  /*0d90*/  IMAD R2, R17, R10, R2 ;  /* 0x0000000a11027224 */ /* 0x008fe200078e0202 */
[----:B----4-:R-:W-:Y:S01]  /*0da0*/  UIMAD UR47, UR47, 0xc0, URZ ;  /* 0x000000c02f2f78a4 */ /* 0x010fe2000f8e023f */
[----:B------:R-:W-:Y:S01]  /*0db0*/  PLOP3.LUT P0, PT, PT, PT, UP4, 0x40, 0x0 ;  /* 0x000000000000781c */ /* 0x000fe20003f0e848 */
[----:B------:R-:W-:Y:S01]  /*0dc0*/  @UP5 ULDC UR9, c[0x0][0x44c] ;  /* 0x0001130000095ab9 */ /* 0x000fe20000000800 */
[----:B------:R-:W-:Y:S01]  /*0dd0*/  @UP5 ULDC UR12, c[0x0][0x450] ;  /* 0x00011400000c5ab9 */ /* 0x000fe20000000800 */
[----:B------:R-:W-:Y:S01]  /*0de0*/  R2UR UR10, R2 ;  /* 0x00000000020a72ca */ /* 0x000fe200000e0000 */
[----:B------:R-:W-:-:S02]  /*0df0*/  @UP5 UIADD3 UR8, UR47, 0xbf, URZ ;  /* 0x000000bf2f085890 */ /* 0x000fc4000fffe03f */
[----:B------:R-:W-:Y:S02]  /*0e00*/  UIADD3 UR7, UR47, 0xbf, URZ ;  /* 0x000000bf2f077890 */ /* 0x000fe4000fffe03f */
[----:B------:R-:W-:-:S04]  /*0e10*/  UIMAD.WIDE.U32 UR8, UR8, UR9, URZ ;  /* 0x00000009080872a5 */ /* 0x000fc8000f8e003f */
[----:B------:R-:W-:-:S04]  /*0e20*/  @UP5 USHF.R.U32.HI UR7, URZ, UR12, UR9 ;  /* 0x0000000c3f075299 */ /* 0x000fc80008011609 */
[----:B------:R-:W-:-:S04]  /*0e30*/  UIADD3 UR7, UR10, UR7, URZ ;  /* 0x000000070a077290 */ /* 0x000fc8000fffe03f */
[----:B------:R-:W-:Y:S01]  /*0e40*/  UIADD3 UR4, UR7, UR4, URZ ;  /* 0x0000000407047290 */ /* 0x000fe2000fffe03f */
[----:B-----5:R-:W-:-:S04]  /*0e50*/  FMUL.FTZ R0, R7, R0 ;  /* 0x0000000007007220 */ /* 0x020fc80000410000 */
[----:B------:R-:W-:-:S05]  /*0e60*/  FMUL.FTZ R0, R0, UR11 ;  /* 0x0000000b00007c20 */ /* 0x000fca0008410000 */
[----:B------:R-:W-:Y:S01]  /*0e70*/  R2UR UR42, R0 ;  /* 0x00000000002a72ca */ /* 0x000fe200000e0000 */
[----:B------:R-:W-:Y:S01]  /*0e80*/  IMAD.U32 R0, RZ, RZ, UR4 ;  /* 0x00000004ff007e24 */ /* 0x000fe2000f8e00ff */
[----:B------:R-:W-:-:S13]  /*0e90*/  @P0 BRA `(.L_x_760) ;  /* 0x0000000000400947 */ /* 0x000fda0003800000 */
[----:B------:R-:W-:Y:S01]  /*0ea0*/  ISETP.LT.AND P0, PT, RZ, UR7, PT ;  /* 0x00000007ff007c0c */ /* 0x000fe2000bf01270 */
[----:B------:R-:W-:-:S12]  /*0eb0*/  UIADD3 UR4, UR7, -0x1, URZ ;  /* 0xffffffff07047890 */ /* 0x000fd8000fffe03f */
[----:B------:R-:W-:Y:S05]  /*0ec0*/  @P0 BRA `(.L_x_761) ;  /* 0x00000000001c0947 */ /* 0x000fea0003800000 */
[----:B------:R-:W-:Y:S02]  /*0ed0*/  UISETP.NE.AND UP0, UPT, UR5, 0x1, UPT ;  /* 0x000000010500788c */ /* 0x000fe4000bf05270 */
[----:B------:R-:W-:-:S09]  /*0ee0*/  UIADD3 UR4, -UR7, URZ, URZ ;  /* 0x0000003f07047290 */ /* 0x000fd2000fffe13f */
[----:B------:R-:W-:Y:S02]  /*0ef0*/  @UP0 ULDC.64 UR10, c[0x0][0x9e8] ;  /* 0x00027a00000a0ab9 */ /* 0x000fe40000000a00 */
[----:B------:R-:W-:-:S04]  /*0f00*/  UIMAD.WIDE.U32 UR8, UR4, UR10, URZ ;  /* 0x0000000a040872a5 */ /* 0x000fc8000f8e003f */
[----:B------:R-:W-:-:S04]  /*0f10*/  @UP0 USHF.R.U32.HI UR4, URZ, UR11, UR9 ;  /* 0x0000000b3f040299 */ /* 0x000fc80008011609 */
[----:B------:R-:W-:Y:S01]  /*0f20*/  ULOP3.LUT UR4, URZ, UR4, URZ, 0x33, !UPT ;  /* 0x000000043f047292 */ /* 0x000fe2000f8e333f */
[----:B------:R-:W-:Y:S11]  /*0f30*/  BRA `(.L_x_762) ;  /* 0x0000000000107947 */ /* 0x000ff60003800000 */
.L_x_761:
[----:B------:R-:W-:-:S11]  /*0f40*/  UISETP.NE.AND UP0, UPT, UR5, 0x1, UPT ;  /* 0x000000010500788c */ /* 0x000fd6000bf05270 */
[----:B------:R-:W-:Y:S02]  /*0f50*/  @UP0 ULDC.64 UR10, c[0x0][0x9e8] ;  /* 0x00027a00000a0ab9 */ /* 0x000fe40000000a00 */
[----:B------:R-:W-:-:S04]  /*0f60*/  UIMAD.WIDE.U32 UR8, UR4, UR10, URZ ;  /* 0x0000000a040872a5 */ /* 0x000fc8000f8e003f */
[----:B------:R-:W-:-:S12]  /*0f70*/  @UP0 USHF.R.U32.HI UR4, URZ, UR11, UR9 ;  /* 0x0000000b3f040299 */ /* 0x000fd80008011609 */
.L_x_762:
[----:B------:R-:W-:-:S06]  /*0f80*/  UIMAD UR4, UR4, UR5, UR5 ;  /* 0x00000005040472a4 */ /* 0x000fcc000f8e0205 */
[----:B------:R-:W-:-:S07]  /*0f90*/  VIMNMX R0, R0, UR4, PT ;  /* 0x0000000400007c48 */ /* 0x000fce000bfe0100 */
.L_x_760:
[----:B------:R-:W-:Y:S01]  /*0fa0*/  UISETP.NE.AND UP0, UPT, UR43, URZ, UPT ;  /* 0x0000003f2b00728c */ /* 0x000fe2000bf05270 */
[CC--:B------:R-:W-:Y:S01]  /*0fb0*/  IMAD R19, R17.reuse, R10.reuse, -R6 ;  /* 0x0000000a11137224 */ /* 0x0c0fe200078e0a06 */
[----:B------:R-:W-:Y:S01]  /*0fc0*/  UMOV UR4, UR47 ;  /* 0x0000002f00047c82 */ /* 0x000fe20008000000 */
[----:B------:R-:W-:Y:S02]  /*0fd0*/  VIADD R2, R0, 0x7f ;  /* 0x0000007f00027836 */ /* 0x000fe40000000000 */
[----:B------:R-:W-:Y:S01]  /*0fe0*/  IMAD R0, R17, R10, 0x7f ;  /* 0x0000007f11007424 */ /* 0x000fe200078e020a */
[----:B------:R-:W-:Y:S02]  /*0ff0*/  R2UR UR7, R19 ;  /* 0x00000000130772ca */ /* 0x000fe400000e0000 */
[----:B------:R-:W-:Y:S02]  /*1000*/  SHF.R.S32.HI R5, RZ, 0x1f, R2 ;  /* 0x0000001fff057819 */ /* 0x000fe40000011402 */
[----:B------:R-:W-:Y:S01]  /*1010*/  SHF.R.S32.HI R3, RZ, 0x1f, R0 ;  /* 0x0000001fff037819 */ /* 0x000fe20000011400 */
[----:B------:R-:W-:Y:S01]  /*1020*/  @UP0 ULDC UR8, c[0x0][0x44c] ;  /* 0x0001130000080ab9 */ /* 0x000fe20000000800 */
[----:B------:R-:W-:Y:S01]  /*1030*/  @UP0 ULDC UR10, c[0x0][0x450] ;  /* 0x00011400000a0ab9 */ /* 0x000fe20000000800 */
[----:B------:R-:W-:Y:S01]  /*1040*/  UIMAD.WIDE.U32 UR8, UR47, UR8, URZ ;  /* 0x000000082f0872a5 */ /* 0x000fe2000f8e003f */
[----:B------:R-:W-:-:S02]  /*1050*/  LEA.HI R5, R5, R2, RZ, 0x7 ;  /* 0x0000000205057211 */ /* 0x000fc400078f38ff */
[----:B------:R-:W-:Y:S01]  /*1060*/  LEA.HI R3, R3, R0, RZ, 0x7 ;  /* 0x0000000003037211 */ /* 0x000fe200078f38ff */
[----:B------:R-:W-:Y:S01]  /*1070*/  @UP0 USHF.R.U32.HI UR4, URZ, UR10, UR9 ;  /* 0x0000000a3f040299 */ /* 0x000fe20008011609 */
[----:B------:R-:W-:Y:S01]  /*1080*/  SHF.R.S32.HI R0, RZ, 0x7, R5 ;  /* 0x00000007ff007819 */ /* 0x000fe20000011405 */
[----:B------:R-:W-:Y:S01]  /*1090*/  UISETP.GE.AND UP0, UPT, UR5, 0x1, UPT ;  /* 0x000000010500788c */ /* 0x000fe2000bf06270 */
[----:B------:R-:W-:Y:S01]  /*10a0*/  SHF.R.S32.HI R3, RZ, 0x7, R3 ;  /* 0x00000007ff037819 */ /* 0x000fe20000011403 */
[----:B------:R-:W-:-:S03]  /*10b0*/  UIADD3 UR4, UR7, UR4, URZ ;  /* 0x0000000407047290 */ /* 0x000fc6000fffe03f */
[----:B------:R-:W-:Y:S01]  /*10c0*/  ULDC UR7, c[0x0][0x9dc] ;  /* 0x0002770000077ab9 */ /* 0x000fe20000000800 */
[----:B------:R-:W-:Y:S01]  /*10d0*/  PLOP3.LUT P0, PT, PT, PT, UP0, 0x40, 0x0 ;  /* 0x000000000000781c */ /* 0x000fe20003f0e808 */
[----:B------:R-:W-:Y:S01]  /*10e0*/  UIADD3 UR7, UR4, -UR7, URZ ;  /* 0x8000000704077290 */ /* 0x000fe2000fffe03f */
[----:B------:R-:W-:-:S11]  /*10f0*/  VIMNMX R18, R3, R0, PT ;  /* 0x0000000003127248 */ /* 0x000fd60003fe0100 */
[----:B------:R-:W-:Y:S05]  /*1100*/  @P0 BRA `(.L_x_763) ;  /* 0x0000000000440947 */ /* 0x000fea0003800000 */
[----:B------:R-:W-:-:S06]  /*1110*/  UISETP.GT.AND UP0, UPT, UR4, -0x1, UPT ;  /* 0xffffffff0400788c */ /* 0x000fcc000bf04270 */
[----:B------:R-:W-:-:S13]  /*1120*/  PLOP3.LUT P0, PT, PT, PT, UP0, 0x80, 0x0 ;  /* 0x000000000000781c */ /* 0x000fda0003f0f008 */
[----:B------:R-:W-:Y:S05]  /*1130*/  @P0 BRA `(.L_x_764) ;  /* 0x00000000001c0947 */ /* 0x000fea0003800000 */
[----:B------:R-:W-:Y:S02]  /*1140*/  UISETP.NE.AND UP0, UPT, UR5, 0x1, UPT ;  /* 0x000000010500788c */ /* 0x000fe4000bf05270 */
[----:B------:R-:W-:-:S09]  /*1150*/  ULOP3.LUT UR4, URZ, UR4, URZ, 0x33, !UPT ;  /* 0x000000043f047292 */ /* 0x000fd2000f8e333f */
[----:B------:R-:W-:Y:S02]  /*1160*/  @UP0 ULDC.64 UR10, c[0x0][0x9e8] ;  /* 0x00027a00000a0ab9 */ /* 0x000fe40000000a00 */
[----:B------:R-:W-:-:S04]  /*1170*/  UIMAD.WIDE.U32 UR8, UR4, UR10, URZ ;  /* 0x0000000a040872a5 */ /* 0x000fc8000f8e003f */
[----:B------:R-:W-:-:S04]  /*1180*/  @UP0 USHF.R.U32.HI UR4, URZ, UR11, UR9 ;  /* 0x0000000b3f040299 */ /* 0x000fc80008011609 */
[----:B------:R-:W-:Y:S01]  /*1190*/  ULOP3.LUT UR4, URZ, UR4, URZ, 0x33, !UPT ;  /* 0x000000043f047292 */ /* 0x000fe2000f8e333f */
[----:B------:R-:W-:Y:S11]  /*11a0*/  BRA `(.L_x_765) ;  /* 0x0000000000107947 */ /* 0x000ff60003800000 */
.L_x_764:
[----:B------:R-:W-:-:S11]  /*11b0*/  UISETP.NE.AND UP0, UPT, UR5, 0x1, UPT ;  /* 0x000000010500788c */ /* 0x000fd6000bf05270 */
[----:B------:R-:W-:Y:S02]  /*11c0*/  @UP0 ULDC.64 UR10, c[0x0][0x9e8] ;  /* 0x00027a00000a0ab9 */ /* 0x000fe40000000a00 */
[----:B------:R-:W-:-:S04]  /*11d0*/  UIMAD.WIDE.U32 UR8, UR4, UR10, URZ ;  /* 0x0000000a040872a5 */ /* 0x000fc8000f8e003f */
[----:B------:R-:W-:-:S12]  /*11e0*/  @UP0 USHF.R.U32.HI UR4, URZ, UR11, UR9 ;  /* 0x0000000b3f040299 */ /* 0x000fd80008011609 */
.L_x_765:
[----:B------:R-:W-:-:S04]  /*11f0*/  UIMAD UR4, UR4, UR5, URZ ;  /* 0x00000005040472a4 */ /* 0x000fc8000f8e023f */
[----:B------:R-:W-:-:S04]  /*1200*/  UISETP.LT.AND UP0, UPT, UR7, UR4, UPT ;  /* 0x000000040700728c */ /* 0x000fc8000bf01270 */
[----:B------:R-:W-:-:S12]  /*1210*/  USEL UR7, UR7, UR4, !UP0 ;  /* 0x0000000407077287 */ /* 0x000fd8000c000000 */
.L_x_763:
[----:B------:R-:W-:Y:S02]  /*1220*/  USHF.R.S32.HI UR4, URZ, 0x1f, UR7 ;  /* 0x0000001f3f047899 */ /* 0x000fe40008011407 */
[----:B------:R-:W-:Y:S02]  /*1230*/  USHF.R.U32.HI UR10, URZ, 0x10, UR6 ;  /* 0x000000103f0a7899 */ /* 0x000fe40008011606 */
[----:B------:R-:W-:Y:S02]  /*1240*/  ULEA.HI UR4, UR4, UR7, URZ, 0x7 ;  /* 0x0000000704047291 */ /* 0x000fe4000f8f383f */
[----:B------:R-:W-:Y:S02]  /*1250*/  ULOP3.LUT UR44, UR6, 0xffff, URZ, 0xc0, !UPT ;  /* 0x0000ffff062c7892 */ /* 0x000fe4000f8ec03f */
[----:B------:R-:W-:-:S04]  /*1260*/  USHF.R.S32.HI UR4, URZ, 0x7, UR4 ;  /* 0x000000073f047899 */ /* 0x000fc80008011404 */
[----:B------:R-:W-:-:S04]  /*1270*/  UISETP.LT.AND UP0, UPT, URZ, UR4, UPT ;  /* 0x000000043f00728c */ /* 0x000fc8000bf01270 */
[----:B------:R-:W-:Y:S02]  /*1280*/  USEL UR9, URZ, UR4, !UP0 ;  /* 0x000000043f097287 */ /* 0x000fe4000c000000 */
[----:B------:R-:W-:Y:S01]  /*1290*/  UISETP.NE.AND UP0, UPT, UR10, URZ, UPT ;  /* 0x0000003f0a00728c */ /* 0x000fe2000bf05270 */
[----:B------:R-:W-:-:S03]  /*12a0*/  UMOV UR4, URZ ;  /* 0x0000003f00047c82 */ /* 0x000fc60008000000 */
[----:B------:R-:W-:-:S07]  /*12b0*/  ISETP.GT.AND P0, PT, R18, UR9, PT ;  /* 0x0000000912007c0c */ /* 0x000fce000bf04270 */
[----:B------:R-:W-:-:S06]  /*12c0*/  @!UP0 ULDC UR10, c[0x0][0x9f0] ;  /* 0x00027c00000a8ab9 */ /* 0x000fcc0000000800 */
[----:B------:R-:W-:Y:S05]  /*12d0*/  @!P0 BRA `(.L_x_766) ;  /* 0x00000000008c8947 */ /* 0x000fea0003800000 */
[----:B------:R-:W-:Y:S01]  /*12e0*/  IMAD.U32 R5, RZ, RZ, UR10 ;  /* 0x0000000aff057e24 */ /* 0x000fe2000f8e00ff */
[----:B------:R-:W-:-:S04]  /*12f0*/  UMOV UR4, URZ ;  /* 0x0000003f00047c82 */ /* 0x000fc80008000000 */
[----:B------:R-:W-:-:S04]  /*1300*/  IABS R0, R5 ;  /* 0x0000000500007213 */ /* 0x000fc80000000000 */
[----:B------:R-:W-:Y:S02]  /*1310*/  R2UR UR11, R0 ;  /* 0x00000000000b72ca */ /* 0x000fe400000e0000 */
[----:B------:R-:W-:Y:S02]  /*1320*/  IADD3 R0, R5, -0x1, R18 ;  /* 0xffffffff05007810 */ /* 0x000fe40007ffe012 */
[----:B------:R-:W-:Y:S02]  /*1330*/  IABS R5, R5 ;  /* 0x0000000500057213 */ /* 0x000fe40000000000 */
[----:B------:R-:W-:-:S03]  /*1340*/  R2UR UR6, R0 ;  /* 0x00000000000672ca */ /* 0x000fc600000e0000 */
[----:B------:R-:W-:-:S04]  /*1350*/  IMAD.MOV R5, RZ, RZ, -R5 ;  /* 0x000000ffff057224 */ /* 0x000fc800078e0a05 */
[----:B------:R-:W0:Y:S06]  /*1360*/  I2F.RP R2, UR11 ;  /* 0x0000000b00027d06 */ /* 0x000e2c0008209400 */
[----:B------:R-:W-:-:S06]  /*1370*/  UIADD3 UR6, -UR9, UR6, URZ ;  /* 0x0000000609067290 */ /* 0x000fcc000fffe13f */
[----:B------:R-:W-:Y:S01]  /*1380*/  IMAD.U32 R0, RZ, RZ, UR6 ;  /* 0x00000006ff007e24 */ /* 0x000fe2000f8e00ff */
[----:B------:R-:W-:Y:S01]  /*1390*/  ULOP3.LUT UR6, UR6, UR10, URZ, 0x3c, !UPT ;  /* 0x0000000a06067292 */ /* 0x000fe2000f8e3c3f */
[----:B0-----:R-:W0:Y:S03]  /*13a0*/  MUFU.RCP R2, R2 ;  /* 0x0000000200027308 */ /* 0x001e260000001000 */
[----:B------:R-:W-:-:S04]  /*13b0*/  IABS R0, R0 ;  /* 0x0000000000007213 */ /* 0x000fc80000000000 */
[----:B------:R-:W-:Y:S01]  /*13c0*/  R2UR UR8, R0 ;  /* 0x00000000000872ca */ /* 0x000fe200000e0000 */
[----:B------:R-:W-:Y:S02]  /*13d0*/  IMAD.MOV.U32 R0, RZ, RZ, R5 ;  /* 0x000000ffff007224 */ /* 0x000fe400078e0005 */
[----:B0-----:R-:W-:-:S06]  /*13e0*/  VIADD R3, R2, 0xffffffe ;  /* 0x0ffffffe02037836 */ /* 0x001fcc0000000000 */
        /* <DEDUP_REMOVED lines=18> */
.L_x_766:
[----:B------:R-:W-:Y:S02]  /*1510*/  UIMAD UR44, UR44, UR4, UR9 ;  /* 0x000000042c2c72a4 */ /* 0x000fe4000f8e0209 */
[----:B------:R-:W-:Y:S01]  /*1520*/  IMAD.U32 R3, RZ, RZ, UR4 ;  /* 0x00000004ff037e24 */ /* 0x000fe2000f8e00ff */
[----:B------:R-:W-:Y:S02]  /*1530*/  PLOP3.LUT P0, PT, PT, PT, PT, 0x80, 0x0 ;  /* 0x000000000000781c */ /* 0x000fe40003f0f070 */
[----:B------:R-:W-:Y:S02]  /*1540*/  CS2R R14, SRZ ;  /* 0x00000000000e7805 */ /* 0x000fe4000001ff00 */
[----:B------:R-:W-:Y:S02]  /*1550*/  CS2R R4, SRZ ;  /* 0x0000000000047805 */ /* 0x000fe4000001ff00 */
[----:B------:R-:W-:Y:S02]  /*1560*/  CS2R R94, SRZ ;  /* 0x00000000005e7805 */ /* 0x000fe4000001ff00 */
[----:B------:R-:W-:-:S02]  /*1570*/  VIADDMNMX R18, R3, UR44, R18, PT ;  /* 0x0000002c03127c46 */ /* 0x000fc4000b800112 */
[----:B------:R-:W-:Y:S02]  /*1580*/  CS2R R2, SRZ ;  /* 0x0000000000027805 */ /* 0x000fe4000001ff00 */
[----:B------:R-:W-:Y:S01]  /*1590*/  CS2R R90, SRZ ;  /* 0x00000000005a7805 */ /* 0x000fe2000001ff00 */
[----:B------:R-:W-:Y:S01]  /*15a0*/  IMAD.MOV.U32 R93, RZ, RZ, RZ ;  /* 0x000000ffff5d7224 */ /* 0x000fe200078e00ff */
[----:B------:R-:W-:Y:S01]  /*15b0*/  ISETP.GT.AND P1, PT, R18, UR44, PT ;  /* 0x0000002c12007c0c */ /* 0x000fe2000bf24270 */
[----:B------:R-:W-:Y:S01]  /*15c0*/  IMAD.MOV.U32 R0, RZ, RZ, RZ ;  /* 0x000000ffff007224 */ /* 0x000fe200078e00ff */
[----:B------:R-:W-:Y:S02]  /*15d0*/  CS2R R102, SRZ ;  /* 0x0000000000667805 */ /* 0x000fe4000001ff00 */
[----:B------:R-:W-:Y:S01]  /*15e0*/  CS2R R98, SRZ ;  /* 0x0000000000627805 */ /* 0x000fe2000001ff00 */
[----:B------:R-:W-:Y:S01]  /*15f0*/  IMAD.MOV.U32 R6, RZ, RZ, RZ ;  /* 0x000000ffff067224 */ /* 0x000fe200078e00ff */
[----:B------:R-:W-:Y:S01]  /*1600*/  CS2R R108, SRZ ;  /* 0x00000000006c7805 */ /* 0x000fe2000001ff00 */
[----:B------:R-:W-:Y:S01]  /*1610*/  IMAD.MOV.U32 R8, RZ, RZ, RZ ;  /* 0x000000ffff087224 */ /* 0x000fe200078e00ff */
[----:B------:R-:W-:-:S02]  /*1620*/  CS2R R104, SRZ ;  /* 0x0000000000687805 */ /* 0x000fc4000001ff00 */
[----:B------:R-:W-:Y:S02]  /*1630*/  CS2R R110, SRZ ;  /* 0x00000000006e7805 */ /* 0x000fe4000001ff00 */
[----:B------:R-:W-:Y:S01]  /*1640*/  CS2R R106, SRZ ;  /* 0x00000000006a7805 */ /* 0x000fe2000001ff00 */
[----:B------:R-:W-:Y:S01]  /*1650*/  IMAD.MOV.U32 R58, RZ, RZ, RZ ;  /* 0x000000ffff3a7224 */ /* 0x000fe200078e00ff */
[----:B------:R-:W-:Y:S02]  /*1660*/  CS2R R112, SRZ ;  /* 0x0000000000707805 */ /* 0x000fe4000001ff00 */
[----:B------:R-:W-:Y:S02]  /*1670*/  CS2R R118, SRZ ;  /* 0x0000000000767805 */ /* 0x000fe4000001ff00 */
[----:B------:R-:W-:Y:S01]  /*1680*/  CS2R R114, SRZ ;  /* 0x0000000000727805 */ /* 0x000fe2000001ff00 */
[----:B------:R-:W-:Y:S01]  /*1690*/  IMAD.MOV.U32 R117, RZ, RZ, RZ ;  /* 0x000000ffff757224 */ /* 0x000fe200078e00ff */
[----:B------:R-:W-:Y:S01]  /*16a0*/  CS2R R124, SRZ ;  /* 0x00000000007c7805 */ /* 0x000fe2000001ff00 */
[----:B------:R-:W-:Y:S01]  /*16b0*/  IMAD.MOV.U32 R47, RZ, RZ, RZ ;  /* 0x000000ffff2f7224 */ /* 0x000fe200078e00ff */
[----:B------:R-:W-:-:S02]  /*16c0*/  CS2R R126, SRZ ;  /* 0x00000000007e7805 */ /* 0x000fc4000001ff00 */
[----:B------:R-:W-:Y:S01]  /*16d0*/  CS2R R122, SRZ ;  /* 0x00000000007a7805 */ /* 0x000fe2000001ff00 */
[----:B------:R-:W-:Y:S01]  /*16e0*/  IMAD.MOV.U32 R10, RZ, RZ, RZ ;  /* 0x000000ffff0a7224 */ /* 0x000fe200078e00ff */
[----:B------:R-:W-:Y:S01]  /*16f0*/  CS2R R132, SRZ ;  /* 0x0000000000847805 */ /* 0x000fe2000001ff00 */
[----:B------:R-:W-:Y:S01]  /*1700*/  IMAD.MOV.U32 R51, RZ, RZ, RZ ;  /* 0x000000ffff337224 */ /* 0x000fe200078e00ff */
[----:B------:R-:W-:Y:S02]  /*1710*/  CS2R R134, SRZ ;  /* 0x0000000000867805 */ /* 0x000fe4000001ff00 */
[----:B------:R-:W-:Y:S01]  /*1720*/  CS2R R130, SRZ ;  /* 0x0000000000827805 */ /* 0x000fe2000001ff00 */
[----:B------:R-:W-:Y:S01]  /*1730*/  IMAD.MOV.U32 R16, RZ, RZ, RZ ;  /* 0x000000ffff107224 */ /* 0x000fe200078e00ff */
[----:B------:R-:W-:Y:S06]  /*1740*/  @!P1 BRA `(.L_x_767) ;  /* 0x000000b800589947 */ /* 0x000fec0003800000 */
[----:B------:R-:W-:Y:S01]  /*1750*/  SHF.R.S32.HI R23, RZ, 0x1f, R22 ;  /* 0x0000001fff177819 */ /* 0x000fe20000011416 */
[----:B------:R-:W0:Y:S01]  /*1760*/  S2UR UR48, SR_CgaCtaId ;  /* 0x00000000003079c3 */ /* 0x000e220000008800 */
[----:B------:R-:W-:Y:S02]  /*1770*/  UMOV UR45, 0x400 ;  /* 0x00000400002d7882 */ /* 0x000fe40000000000 */
[----:B------:R-:W-:-:S04]  /*1780*/  LEA.HI R16, R23, R22, RZ, 0x7 ;  /* 0x0000001617107211 */ /* 0x000fc800078f38ff */
[----:B------:R-:W-:-:S05]  /*1790*/  SHF.R.S32.HI R88, RZ, 0x7, R16 ;  /* 0x00000007ff587819 */ /* 0x000fca0000011410 */
        /* <DEDUP_REMOVED lines=29> */
.L_x_768:
[----:B------:R-:W-:-:S04]  /*1970*/  SHF.L.U32 R0, RZ, 0x1f, RZ ;  /* 0x0000001fff007819 */ /* 0x000fc800000006ff */
[----:B------:R-:W0:Y:S02]  /*1980*/  SYNCS.PHASECHK.TRANS64.TRYWAIT P0, [UR45+0x17000], R0 ;  /* 0x01700000ff0075a7 */ /* 0x000e24000800016d */
[----:B0-----:R-:W-:Y:S05]  /*1990*/  @!P0 BRA `(.L_x_769) ;  /* 0x0000011800008947 */ /* 0x001fea0003800000 */
.L_x_913:
[----:B------:R-:W-:-:S06]  /*19a0*/  ULOP3.LUT UR4, UR38, 0x1, URZ, 0xfc, !UPT ;  /* 0x0000000126047892 */ /* 0x000fcc000f8efc3f */
[----:B------:R-:W-:-:S05]  /*19b0*/  IMAD.U32 R2, RZ, RZ, UR4 ;  /* 0x00000004ff027e24 */ /* 0x000fca000f8e00ff */
[----:B------:R-:W-:-:S13]  /*19c0*/  ISETP.NE.AND P0, PT, R2, 0x3, PT ;  /* 0x000000030200780c */ /* 0x000fda0003f05270 */
[----:B------:R-:W-:Y:S05]  /*19d0*/  @!P0 BRA `(.L_x_770) ;  /* 0x0000000000048947 */ /* 0x000fea0003800000 */
[----:B------:R-:W-:Y:S01]  /*19e0*/  BPT.TRAP 0x1 ;  /* 0x000000040000795c */ /* 0x000fe20000300000 */
.L_x_770:
[----:B------:R1:W2:Y:S01]  /*19f0*/  SYNCS.PHASECHK.TRANS64.TRYWAIT P1, [UR45+0x17030], R0 ;  /* 0x01703000ff0075a7 */ /* 0x0002a2000802016d */
[----:B------:R-:W-:Y:S05]  /*1a00*/  @!P0 BRA `(.L_x_771) ;  /* 0x0000000000048947 */ /* 0x000fea0003800000 */
[----:B------:R-:W-:Y:S01]  /*1a10*/  BPT.TRAP 0x1 ;  /* 0x000000040000795c */ /* 0x000fe20000300000 */
.L_x_771:
[----:B------:R-:W-:-:S05]  /*1a20*/  IMAD.U32 R6, RZ, RZ, UR49 ;  /* 0x00000031ff067e24 */ /* 0x000fca000f8e00ff */
[----:B------:R-:W-:Y:S01]  /*1a30*/  LOP3.LUT R6, R6, 0x10000, RZ, 0xfc, !PT ;  /* 0x0001000006067812 */ /* 0x000fe200078efcff */
[----:B--2---:R-:W-:Y:S06]  /*1a40*/  @P1 BRA `(.L_x_772) ;  /* 0x0000000000081947 */ /* 0x004fec0003800000 */
[----:B------:R-:W2:Y:S02]  /*1a50*/  SYNCS.PHASECHK.TRANS64.TRYWAIT P1, [UR45+0x17030], R0 ;  /* 0x01703000ff0075a7 */ /* 0x000ea4000802016d */
[----:B--2---:R-:W-:Y:S05]  /*1a60*/  @!P1 BRA `(.L_x_773) ;  /* 0x0000011400e49947 */ /* 0x004fea0003800000 */
.L_x_772:
[----:B------:R-:W-:Y:S05]  /*1a70*/  WARPSYNC.ALL ;  /* 0x0000000000007948 */ /* 0x000fea0003800000 */
[----:B------:R-:W-:Y:S01]  /*1a80*/  IMAD.MOV.U32 R7, RZ, RZ, -0x3ffffff0 ;  /* 0xc0000010ff077424 */ /* 0x000fe200078e00ff */
[----:B------:R-:W-:-:S04]  /*1a90*/  UIADD3 UR4, UR45, 0x10c00, URZ ;  /* 0x00010c002d047890 */ /* 0x000fc8000fffe03f */
[----:B------:R-:W-:Y:S01]  /*1aa0*/  R2UR UR5, R7 ;  /* 0x00000000070572ca */ /* 0x000fe200000e0000 */
[----:B------:R-:W-:Y:S01]  /*1ab0*/  WARPGROUP.ARRIVE ;  /* 0x00000000000079c5 */ /* 0x000fe20000000000 */
[----:B------:R-:W-:Y:S01]  /*1ac0*/  UMOV UR7, 0xc0000010 ;  /* 0xc000001000077882 */ /* 0x000fe20000000000 */
[----:B------:R-:W-:Y:S01]  /*1ad0*/  USHF.R.U32.HI UR6, URZ, 0x4, UR4 ;  /* 0x000000043f067899 */ /* 0x000fe20008011604 */
[C---:B------:R-:W-:Y:S01]  /*1ae0*/  R2UR UR12, R6.reuse ;  /* 0x00000000060c72ca */ /* 0x040fe200000e0000 */
[----:B------:R-:W-:Y:S01]  /*1af0*/  UMOV UR9, 0xc0000010 ;  /* 0xc000001000097882 */ /* 0x000fe20000000000 */
[----:B------:R-:W-:Y:S01]  /*1b00*/  R2UR UR4, R6 ;  /* 0x00000000060472ca */ /* 0x000fe200000e0000 */
[----:B------:R-:W-:Y:S01]  /*1b10*/  ULOP3.LUT UR6, UR6, 0x3fff, URZ, 0xc0, !UPT ;  /* 0x00003fff06067892 */ /* 0x000fe2000f8ec03f */
[----:B------:R-:W-:Y:S01]  /*1b20*/  UMOV UR11, 0xc0000010 ;  /* 0xc0000010000b7882 */ /* 0x000fe20000000000 */
[----:B------:R-:W-:Y:S02]  /*1b30*/  UMOV UR13, 0xc0000010 ;  /* 0xc0000010000d7882 */ /* 0x000fe40000000000 */
[----:B------:R-:W-:Y:S01]  /*1b40*/  ULOP3.LUT UR6, UR6, 0x10000, URZ, 0xfc, !UPT ;  /* 0x0001000006067892 */ /* 0x000fe2000f8efc3f */
[----:B------:R-:W-:-:S03]  /*1b50*/  UMOV UR15, 0xc0000010 ;  /* 0xc0000010000f7882 */ /* 0x000fc60000000000 */
[----:B------:R-:W-:Y:S02]  /*1b60*/  UIADD3 UR10, UR6, 0x100, URZ ;  /* 0x00000100060a7890 */ /* 0x000fe4000fffe03f */
[----:B------:R-:W-:Y:S02]  /*1b70*/  UIADD3 UR8, UR12, 0x180, URZ ;  /* 0x000001800c087890 */ /* 0x000fe4000fffe03f */
[----:B------:R-:W-:Y:S01]  /*1b80*/  UIADD3 UR12, UR12, 0x300, URZ ;  /* 0x000003000c0c7890 */ /* 0x000fe2000fffe03f */
[----:B------:R-:W-:Y:S01]  /*1b90*/  QGMMA.64x128x32.F32.E4M3.E4M3 R24, gdesc[UR4], RZ, !UPT, gsb0 ;  /* 0x01e00000041879f3 */ /* 0x000fe2000c0008ff */
[----:B------:R-:W-:Y:S02]  /*1ba0*/  UIADD3 UR14, UR6, 0x200, URZ ;  /* 0x00000200060e7890 */ /* 0x000fe4000fffe03f */
        /* <DEDUP_REMOVED lines=9> */
.L_x_774:
[----:B0-----:R-:W-:Y:S01]  /*1c40*/  LOP3.LUT R3, R16, 0xffffff80, RZ, 0xc0, !PT ;  /* 0xffffff8010037812 */ /* 0x001fe200078ec0ff */
[----:B------:R-:W-:Y:S01]  /*1c50*/  IMAD.HI R8, R88, 0x55555556, RZ ;  /* 0x5555555658087827 */ /* 0x000fe200078e02ff */
[----:B------:R-:W-:Y:S01]  /*1c60*/  LEA.HI R23, R23, R22, RZ, 0x2 ;  /* 0x0000001617177211 */ /* 0x000fe200078f10ff */
[----:B------:R-:W-:Y:S01]  /*1c70*/  UISETP.NE.AND UP1, UPT, UR43, URZ, UPT ;  /* 0x0000003f2b00728c */ /* 0x000fe2000bf25270 */
[----:B------:R-:W-:Y:S01]  /*1c80*/  LEA R14, R18, 0xffffff80, 0x7 ;  /* 0xffffff80120e7811 */ /* 0x000fe200078e38ff */
[----:B------:R-:W-:Y:S01]  /*1c90*/  IMAD.IADD R3, R22, 0x1, -R3 ;  /* 0x0000000116037824 */ /* 0x000fe200078e0a03 */
[----:B------:R-:W-:Y:S01]  /*1ca0*/  LOP3.LUT R23, R23, 0xfffffffc, RZ, 0xc0, !PT ;  /* 0xfffffffc17177812 */ /* 0x000fe200078ec0ff */
[----:B------:R-:W-:Y:S01]  /*1cb0*/  UISETP.NE.AND UP0, UPT, UR46, URZ, UPT ;  /* 0x0000003f2e00728c */ /* 0x000fe2000bf05270 */
[----:B------:R-:W-:Y:S01]  /*1cc0*/  LEA.HI R9, R8, R8, RZ, 0x1 ;  /* 0x0000000808097211 */ /* 0x000fe200078f08ff */
[----:B------:R-:W-:Y:S01]  /*1cd0*/  ULDC UR24, c[0x0][0x2f0] ;  /* 0x0000bc0000187ab9 */ /* 0x000fe20000000800 */
[----:B-1----:R-:W-:Y:S01]  /*1ce0*/  SHF.R.S32.HI R0, RZ, 0x1f, R3 ;  /* 0x0000001fff007819 */ /* 0x002fe20000011403 */
[----:B------:R-:W-:Y:S01]  /*1cf0*/  IMAD.IADD R23, R22, 0x1, -R23 ;  /* 0x0000000116177824 */ /* 0x000fe200078e0a17 */
[----:B------:R-:W-:Y:S01]  /*1d00*/  PLOP3.LUT P1, PT, PT, PT, UP1, 0x80, 0x0 ;  /* 0x000000000000781c */ /* 0x000fe20003f2f018 */
[----:B------:R-:W-:Y:S01]  /*1d10*/  IMAD R9, R9, -0x3, R88 ;  /* 0xfffffffd09097824 */ /* 0x000fe200078e0258 */
[CC--:B------:R-:W-:Y:S01]  /*1d20*/  LEA.HI R2, R0.reuse, R3.reuse, RZ, 0x2 ;  /* 0x0000000300027211 */ /* 0x0c0fe200078f10ff */
[----:B------:R-:W-:Y:S01]  /*1d30*/  @UP1 ULDC UR4, c[0x0][0x44c] ;  /* 0x0001130000041ab9 */ /* 0x000fe20000000800 */
[----:B------:R-:W-:Y:S01]  /*1d40*/  LEA.HI R4, R0, R3, RZ, 0x5 ;  /* 0x0000000300047211 */ /* 0x000fe200078f28ff */
[----:B------:R-:W-:Y:S01]  /*1d50*/  @UP1 ULDC UR5, c[0x0][0x450] ;  /* 0x0001140000051ab9 */ /* 0x000fe20000000800 */
[--C-:B------:R-:W-:Y:S01]  /*1d60*/  SHF.R.S32.HI R0, RZ, 0x2, R2.reuse ;  /* 0x00000002ff007819 */ /* 0x100fe20000011402 */
[----:B------:R-:W-:Y:S01]  /*1d70*/  ULDC UR20, c[0x0][0x9dc] ;  /* 0x0002770000147ab9 */ /* 0x000fe20000000800 */
[----:B------:R-:W-:Y:S01]  /*1d80*/  SHF.R.S32.HI R5, RZ, 0x1f, R2 ;  /* 0x0000001fff057819 */ /* 0x000fe20000011402 */
[----:B------:R-:W-:Y:S01]  /*1d90*/  ULOP3.LUT UR20, URZ, UR20, URZ, 0x33, !UPT ;  /* 0x000000143f147292 */ /* 0x000fe2000f8e333f */
[----:B------:R-:W-:Y:S01]  /*1da0*/  SHF.R.S32.HI R4, RZ, 0x5, R4 ;  /* 0x00000005ff047819 */ /* 0x000fe20000011404 */
[----:B------:R-:W-:Y:S01]  /*1db0*/  ULDC UR7, c[0x0][0x9e0] ;  /* 0x0002780000077ab9 */ /* 0x000fe20000000800 */
[----:B------:R-:W-:-:S02]  /*1dc0*/  LEA.HI R5, R5, R0, RZ, 0x3 ;  /* 0x0000000005057211 */ /* 0x000fc400078f18ff */
[----:B------:R-:W-:Y:S02]  /*1dd0*/  LEA.HI R8, R23, R23, RZ, 0x1 ;  /* 0x0000001717087211 */ /* 0x000fe400078f08ff */
[----:B------:R-:W-:Y:S02]  /*1de0*/  LEA R4, R4, UR47, 0x4 ;  /* 0x0000002f04047c11 */ /* 0x000fe4000f8e20ff */
[----:B------:R-:W-:Y:S02]  /*1df0*/  LOP3.LUT R5, R5, 0xfffffff8, RZ, 0xc0, !PT ;  /* 0xfffffff805057812 */ /* 0x000fe400078ec0ff */
[----:B------:R-:W-:Y:S02]  /*1e00*/  LOP3.LUT R8, R8, 0x1ffffffe, RZ, 0xc0, !PT ;  /* 0x1ffffffe08087812 */ /* 0x000fe400078ec0ff */
[----:B------:R-:W-:Y:S01]  /*1e10*/  IADD3 R4, R4, R0, -R5 ;  /* 0x0000000004047210 */ /* 0x000fe20007ffe805 */
[----:B------:R-:W-:Y:S01]  /*1e20*/  IMAD.MOV.U32 R5, RZ, RZ, -0x80 ;  /* 0xffffff80ff057424 */ /* 0x000fe200078e00ff */
[----:B------:R-:W-:Y:S01]  /*1e30*/  PLOP3.LUT P2, PT, PT, PT, UP1, 0x80, 0x0 ;  /* 0x000000000000781c */ /* 0x000fe20003f4f018 */
[----:B------:R-:W-:Y:S01]  /*1e40*/  IMAD.IADD R8, R23, 0x1, -R8 ;  /* 0x0000000117087824 */ /* 0x000fe200078e0a08 */
[----:B------:R-:W-:Y:S01]  /*1e50*/  LOP3.LUT R2, R2, 0x7ffffffc, RZ, 0xc0, !PT ;  /* 0x7ffffffc02027812 */ /* 0x000fe200078ec0ff */
[----:B------:R-:W-:-:S02]  /*1e60*/  IMAD R9, R9, 0x40, R4 ;  /* 0x0000004009097824 */ /* 0x000fc400078e0204 */
[----:B------:R-:W-:Y:S02]  /*1e70*/  IMAD R20, R18, R5, 0x80 ;  /* 0x0000008012147424 */ /* 0x000fe400078e0205 */
[----:B------:R-:W-:Y:S02]  /*1e80*/  IMAD R8, R8, 0x8, R9 ;  /* 0x0000000808087824 */ /* 0x000fe400078e0209 */
[----:B------:R-:W-:Y:S02]  /*1e90*/  IMAD.IADD R5, R3, 0x1, -R2 ;  /* 0x0000000103057824 */ /* 0x000fe400078e0a02 */
[----:B------:R-:W-:Y:S01]  /*1ea0*/  @P1 IMAD.HI.U32 R0, R8, UR4, RZ ;  /* 0x0000000408001c27 */ /* 0x000fe2000f8e00ff */
[----:B------:R-:W-:Y:S01]  /*1eb0*/  UIADD3 UR4, UR45, 0x17040, URZ ;  /* 0x000170402d047890 */ /* 0x000fe2000fffe03f */
[----:B------:R-:W-:Y:S02]  /*1ec0*/  PLOP3.LUT P1, PT, PT, PT, UP0, 0x40, 0x0 ;  /* 0x000000000000781c */ /* 0x000fe40003f2e808 */
[----:B------:R-:W-:Y:S01]  /*1ed0*/  IMAD.MOV.U32 R10, RZ, RZ, R8 ;  /* 0x000000ffff0a7224 */ /* 0x000fe200078e0008 */
[----:B------:R-:W-:Y:S01]  /*1ee0*/  @P2 SHF.R.U32.HI R10, RZ, UR5, R0 ;  /* 0x00000005ff0a2c19 */ /* 0x000fe20008011600 */
[----:B------:R-:W-:Y:S01]  /*1ef0*/  UPRMT UR4, UR48, 0x654, UR4 ;  /* 0x0000065430047896 */ /* 0x000fe20008000004 */
[----:B------:R-:W-:-:S03]  /*1f00*/  VIADD R0, R20, 0x1 ;  /* 0x0000000114007836 */ /* 0x000fc60000000000 */
[----:B------:R-:W0:Y:S01]  /*1f10*/  SHFL.IDX PT, R12, R10, RZ, 0x1c1f ;  /* 0x001c1fff0a0c7589 */ /* 0x000e2200000e0000 */
[----:B------:R-:W-:-:S04]  /*1f20*/  IMAD R0, R5, -0x2, R0 ;  /* 0xfffffffe05007824 */ /* 0x000fc800078e0200 */
[----:B------:R-:W-:Y:S01]  /*1f30*/  SYNCS.ARRIVE.TRANS64.RED.A1T0 RZ, [UR4], RZ ;  /* 0x000000ffffff79a7 */ /* 0x000fe20008100404 */
[----:B------:R-:W-:Y:S01]  /*1f40*/  ULDC UR4, c[0x0][0x288] ;  /* 0x0000a20000047ab9 */ /* 0x000fe20000000800 */
[C---:B------:R-:W-:Y:S02]  /*1f50*/  IMAD R3, R17.reuse, UR24, R0 ;  /* 0x0000001811037c24 */ /* 0x040fe4000f8e0200 */
[----:B------:R-:W-:Y:S02]  /*1f60*/  IMAD.U32 R4, RZ, RZ, UR4 ;  /* 0x00000004ff047e24 */ /* 0x000fe4000f8e00ff */
[----:B------:R-:W-:Y:S02]  /*1f70*/  IMAD R0, R17, UR24, R20 ;  /* 0x0000001811007c24 */ /* 0x000fe4000f8e0214 */
[----:B------:R-:W-:Y:S02]  /*1f80*/  IMAD.IADD R3, R3, 0x1, -R4 ;  /* 0x0000000103037824 */ /* 0x000fe400078e0a04 */
[----:B------:R-:W-:-:S02]  /*1f90*/  IMAD R11, R5, -0x2, R0 ;  /* 0xfffffffe050b7824 */ /* 0x000fc400078e0200 */
[C---:B------:R-:W-:Y:S02]  /*1fa0*/  VIADD R22, R3.reuse, UR7 ;  /* 0x0000000703167c36 */ /* 0x040fe40008000000 */
[----:B------:R-:W-:-:S03]  /*1fb0*/  VIADD R13, R3, UR20 ;  /* 0x00000014030d7c36 */ /* 0x000fc60008000000 */
[----:B0-----:R-:W-:Y:S01]  /*1fc0*/  VIADDMNMX R0, R12, R22, R11, PT ;  /* 0x000000160c007246 */ /* 0x001fe2000380010b */
[----:B------:R-:W-:Y:S01]  /*1fd0*/  IMAD.IADD R2, R13, 0x1, R12 ;  /* 0x000000010d027824 */ /* 0x000fe200078e020c */
[----:B------:R-:W-:Y:S06]  /*1fe0*/  @P1 BRA `(.L_x_775) ;  /* 0x0000000000641947 */ /* 0x000fec0003800000 */
[----:B------:R-:W-:Y:S01]  /*1ff0*/  IMAD R3, R17, UR24, R12 ;  /* 0x0000001811037c24 */ /* 0x000fe2000f8e020c */
[----:B------:R-:W-:Y:S03]  /*2000*/  BSSY B0, `(.L_x_776) ;  /* 0x0000013000007945 */ /* 0x000fe60003800000 */
[----:B------:R-:W-:-:S05]  /*2010*/  IMAD.IADD R3, R3, 0x1, -R4 ;  /* 0x0000000103037824 */ /* 0x000fca00078e0a04 */
[----:B------:R-:W-:-:S13]  /*2020*/  ISETP.GT.AND P1, PT, R3, -0x1, PT ;  /* 0xffffffff0300780c */ /* 0x000fda0003f24270 */
[----:B------:R-:W-:Y:S05]  /*2030*/  @P1 BRA `(.L_x_777) ;  /* 0x0000000000241947 */ /* 0x000fea0003800000 */
[----:B------:R-:W-:Y:S01]  /*2040*/  ULDC UR4, c[0x0][0x9e4] ;  /* 0x0002790000047ab9 */ /* 0x000fe20000000800 */
[----:B------:R-:W-:Y:S01]  /*2050*/  LOP3.LUT R3, RZ, R3, RZ, 0x33, !PT ;  /* 0x00000003ff037212 */ /* 0x000fe200078e33ff */
[----:B------:R-:W-:-:S05]  /*2060*/  IMAD.U32 R9, RZ, RZ, UR4 ;  /* 0x00000004ff097e24 */ /* 0x000fca000f8e00ff */
[----:B------:R-:W-:-:S13]  /*2070*/  ISETP.NE.AND P1, PT, R9, 0x1, PT ;  /* 0x000000010900780c */ /* 0x000fda0003f25270 */
[----:B------:R-:W0:Y:S02]  /*2080*/  @P1 LDC.64 R88, c[0x0][0x9e8] ;  /* 0x00027a00ff581b82 */ /* 0x000e240000000a00 */
[----:B0-----:R-:W-:-:S05]  /*2090*/  @P1 IMAD.HI.U32 R12, R3, R88, RZ ;  /* 0x00000058030c1227 */ /* 0x001fca00078e00ff */
[----:B------:R-:W-:-:S04]  /*20a0*/  @P1 SHF.R.U32.HI R3, RZ, R89, R12 ;  /* 0x00000059ff031219 */ /* 0x000fc8000001160c */
[----:B------:R-:W-:Y:S01]  /*20b0*/  LOP3.LUT R3, RZ, R3, RZ, 0x33, !PT ;  /* 0x00000003ff037212 */ /* 0x000fe200078e33ff */
[----:B------:R-:W-:Y:S06]  /*20c0*/  BRA `(.L_x_778) ;  /* 0x0000000000187947 */ /* 0x000fec0003800000 */
.L_x_777:
[----:B------:R-:W-:Y:S02]  /*20d0*/  ULDC UR4, c[0x0][0x9e4] ;  /* 0x0002790000047ab9 */ /* 0x000fe40000000800 */
[----:B------:R-:W-:-:S05]  /*20e0*/  IMAD.U32 R9, RZ, RZ, UR4 ;  /* 0x00000004ff097e24 */ /* 0x000fca000f8e00ff */
[----:B------:R-:W-:-:S13]  /*20f0*/  ISETP.NE.AND P1, PT, R9, 0x1, PT ;  /* 0x000000010900780c */ /* 0x000fda0003f25270 */
[----:B------:R-:W0:Y:S02]  /*2100*/  @P1 LDC.64 R88, c[0x0][0x9e8] ;  /* 0x00027a00ff581b82 */ /* 0x000e240000000a00 */
[----:B0-----:R-:W-:-:S05]  /*2110*/  @P1 IMAD.HI.U32 R12, R3, R88, RZ ;  /* 0x00000058030c1227 */ /* 0x001fca00078e00ff */
[----:B------:R-:W-:-:S07]  /*2120*/  @P1 SHF.R.U32.HI R3, RZ, R89, R12 ;  /* 0x00000059ff031219 */ /* 0x000fce000001160c */
.L_x_778:
[----:B------:R-:W-:Y:S05]  /*2130*/  BSYNC B0 ;  /* 0x0000000000007941 */ /* 0x000fea0003800000 */
.L_x_776:
[----:B------:R-:W-:-:S04]  /*2140*/  IMAD R12, R3, R9, -R14 ;  /* 0x00000009030c7224 */ /* 0x000fc800078e0a0e */
[----:B------:R-:W-:-:S05]  /*2150*/  IMAD R3, R5, -0x2, R12 ;  /* 0xfffffffe05037824 */ /* 0x000fca00078e020c */
[----:B------:R-:W-:Y:S02]  /*2160*/  VIADDMNMX R0, R3, R9, R0, PT ;  /* 0x0000000903007246 */ /* 0x000fe40003800100 */
[----:B------:R-:W-:-:S07]  /*2170*/  VIMNMX R2, R2, R3, !PT ;  /* 0x0000000302027248 */ /* 0x000fce0007fe0100 */
.L_x_775:
[C---:B------:R-:W-:Y:S01]  /*2180*/  ISETP.GE.AND P6, PT, R20.reuse, 0xa, PT ;  /* 0x0000000a1400780c */ /* 0x040fe20003fc6270 */
[----:B------:R-:W-:Y:S01]  /*2190*/  UISETP.NE.AND UP0, UPT, UR46, URZ, UPT ;  /* 0x0000003f2e00728c */ /* 0x000fe2000bf05270 */
[C---:B------:R-:W-:Y:S02]  /*21a0*/  ISETP.GE.AND P1, PT, R20.reuse, 0x2, PT ;  /* 0x000000021400780c */ /* 0x040fe40003f26270 */
[C---:B------:R-:W-:Y:S02]  /*21b0*/  ISETP.GE.AND P2, PT, R20.reuse, 0x9, PT ;  /* 0x000000091400780c */ /* 0x040fe40003f46270 */
[----:B------:R-:W-:Y:S02]  /*21c0*/  ISETP.GE.AND P5, PT, R20, 0x11, PT ;  /* 0x000000111400780c */ /* 0x000fe40003fa6270 */
[----:B------:R-:W-:Y:S02]  /*21d0*/  LOP3.LUT R16, R16, 0xfffffffb, RZ, 0xc0, !PT ;  /* 0xfffffffb10107812 */ /* 0x000fe400078ec0ff */
[----:B------:R-:W-:-:S02]  /*21e0*/  ISETP.GT.AND P4, PT, R2, 0x1, !P1 ;  /* 0x000000010200780c */ /* 0x000fc40004f84270 */
[----:B------:R-:W-:Y:S02]  /*21f0*/  ISETP.GT.AND P3, PT, R2, 0x8, !P2 ;  /* 0x000000080200780c */ /* 0x000fe40005764270 */
[----:B------:R-:W-:Y:S02]  /*2200*/  @P6 LOP3.LUT R16, R16, 0x4, RZ, 0xfc, !PT ;  /* 0x0000000410106812 */ /* 0x000fe400078efcff */
[C---:B------:R-:W-:Y:S02]  /*2210*/  ISETP.LT.OR P4, PT, R0.reuse, 0x2, P4 ;  /* 0x000000020000780c */ /* 0x040fe40002781670 */
[----:B------:R-:W-:Y:S02]  /*2220*/  ISETP.LT.OR P3, PT, R0, 0x9, P3 ;  /* 0x000000090000780c */ /* 0x000fe40001f61670 */
[----:B------:R-:W-:Y:S02]  /*2230*/  LOP3.LUT R16, R16, 0xfffffff7, RZ, 0xc0, !PT ;  /* 0xfffffff710107812 */ /* 0x000fe400078ec0ff */
[----:B------:R-:W-:-:S02]  /*2240*/  FSEL R25, R25, -INF , !P4 ;  /* 0xff80000019197808 */ /* 0x000fc40006000000 */
[----:B------:R-:W-:Y:S02]  /*2250*/  FSEL R28, R28, -INF , !P3 ;  /* 0xff8000001c1c7808 */ /* 0x000fe40005800000 */
[----:B------:R-:W-:Y:S02]  /*2260*/  ISETP.GT.AND P4, PT, R2, 0x9, !P6 ;  /* 0x000000090200780c */ /* 0x000fe40007784270 */
[----:B------:R-:W-:Y:S02]  /*2270*/  @P5 LOP3.LUT R16, R16, 0x8, RZ, 0xfc, !PT ;  /* 0x0000000810105812 */ /* 0x000fe400078efcff */
[----:B------:R-:W-:Y:S02]  /*2280*/  ISETP.GT.AND P3, PT, R2, 0x10, !P5 ;  /* 0x000000100200780c */ /* 0x000fe40006f64270 */
[----:B------:R-:W-:Y:S02]  /*2290*/  ISETP.GE.AND P5, PT, R20, 0x12, PT ;  /* 0x000000121400780c */ /* 0x000fe40003fa6270 */
[----:B------:R-:W-:-:S02]  /*22a0*/  ISETP.LT.OR P4, PT, R0, 0xa, P4 ;  /* 0x0000000a0000780c */ /* 0x000fc40002781670 */
[----:B------:R-:W-:Y:S02]  /*22b0*/  ISETP.LT.OR P3, PT, R0, 0x11, P3 ;  /* 0x000000110000780c */ /* 0x000fe40001f61670 */
[----:B------:R-:W-:Y:S02]  /*22c0*/  FSEL R29, R29, -INF , !P4 ;  /* 0xff8000001d1d7808 */ /* 0x000fe40006000000 */
[----:B------:R-:W-:Y:S02]  /*22d0*/  ISETP.GE.AND P4, PT, R20, 0x19, PT ;  /* 0x000000191400780c */ /* 0x000fe40003f86270 */
[----:B------:R-:W-:Y:S02]  /*22e0*/  LOP3.LUT R16, R16, 0xffffffef, RZ, 0xc0, !PT ;  /* 0xffffffef10107812 */ /* 0x000fe400078ec0ff */
[----:B------:R-:W-:Y:S02]  /*22f0*/  FSEL R32, R32, -INF , !P3 ;  /* 0xff80000020207808 */ /* 0x000fe40005800000 */
[----:B------:R-:W-:-:S02]  /*2300*/  ISETP.GT.AND P3, PT, R2, 0x11, !P5 ;  /* 0x000000110200780c */ /* 0x000fc40006f64270 */
[----:B------:R-:W-:Y:S02]  /*2310*/  @P5 LOP3.LUT R16, R16, 0x10, RZ, 0xfc, !PT ;  /* 0x0000001010105812 */ /* 0x000fe400078efcff */
[----:B------:R-:W-:Y:S02]  /*2320*/  ISETP.LT.OR P3, PT, R0, 0x12, P3 ;  /* 0x000000120000780c */ /* 0x000fe40001f61670 */
[----:B------:R-:W-:Y:S02]  /*2330*/  LOP3.LUT R16, R16, 0xfdffffff, RZ, 0xc0, !PT ;  /* 0xfdffffff10107812 */ /* 0x000fe400078ec0ff */
[----:B------:R-:W-:Y:S02]  /*2340*/  FSEL R33, R33, -INF , !P3 ;  /* 0xff80000021217808 */ /* 0x000fe40005800000 */
[----:B------:R-:W-:Y:S02]  /*2350*/  @P4 LOP3.LUT R16, R16, 0x2000000, RZ, 0xfc, !PT ;  /* 0x0200000010104812 */ /* 0x000fe400078efcff */
[----:B------:R-:W-:-:S02]  /*2360*/  ISETP.GT.AND P3, PT, R2, 0x18, !P4 ;  /* 0x000000180200780c */ /* 0x000fc40006764270 */
[----:B------:R-:W-:Y:S02]  /*2370*/  ISETP.GE.AND P4, PT, R20, 0x1a, PT ;  /* 0x0000001a1400780c */ /* 0x000fe40003f86270 */
[----:B------:R-:W-:Y:S02]  /*2380*/  ISETP.LT.OR P3, PT, R0, 0x19, P3 ;  /* 0x000000190000780c */ /* 0x000fe40001f61670 */
[----:B------:R-:W-:Y:S02]  /*2390*/  LOP3.LUT R16, R16, 0xfeffffff, RZ, 0xc0, !PT ;  /* 0xfeffffff10107812 */ /* 0x000fe400078ec0ff */
[----:B------:R-:W-:Y:S02]  /*23a0*/  FSEL R36, R36, -INF , !P3 ;  /* 0xff80000024247808 */ /* 0x000fe40005800000 */
[----:B------:R-:W-:-:S04]  /*23b0*/  ISETP.GT.AND P3, PT, R2, 0x19, !P4 ;  /* 0x000000190200780c */ /* 0x000fc80006764270 */
[----:B------:R-:W-:Y:S02]  /*23c0*/  ISETP.LT.OR P3, PT, R0, 0x1a, P3 ;  /* 0x0000001a0000780c */ /* 0x000fe40001f61670 */
[----:B------:R-:W-:Y:S02]  /*23d0*/  @P4 LOP3.LUT R16, R16, 0x1000000, RZ, 0xfc, !PT ;  /* 0x0100000010104812 */ /* 0x000fe400078efcff */
[----:B------:R-:W-:Y:S02]  /*23e0*/  ISETP.GE.AND P4, PT, R20, 0x21, PT ;  /* 0x000000211400780c */ /* 0x000fe40003f86270 */
[----:B------:R-:W-:Y:S02]  /*23f0*/  LOP3.LUT R16, R16, 0xff7fffff, RZ, 0xc0, !PT ;  /* 0xff7fffff10107812 */ /* 0x000fe400078ec0ff */
[----:B------:R-:W-:Y:S02]  /*2400*/  FSEL R37, R37, -INF , !P3 ;  /* 0xff80000025257808 */ /* 0x000fe40005800000 */
[----:B------:R-:W-:-:S04]  /*2410*/  ISETP.GT.AND P3, PT, R2, 0x20, !P4 ;  /* 0x000000200200780c */ /* 0x000fc80006764270 */
[----:B------:R-:W-:-:S03]  /*2420*/  ISETP.LT.OR P3, PT, R0, 0x21, P3 ;  /* 0x000000210000780c */ /* 0x000fc60001f61670 */
        /* <DEDUP_REMOVED lines=104> */
[----:B------:R-:W-:Y:S02]  /*2ab0*/  FSEL R73, R73, -INF , !P3 ;  /* 0xff80000049497808 */ /* 0x000fe40005800000 */
[----:B------:R-:W-:Y:S02]  /*2ac0*/  LOP3.LUT R16, R16, 0xfbffffff, RZ, 0xc0, !PT ;  /* 0xfbffffff10107812 */ /* 0x000fe400078ec0ff */
[----:B------:R-:W-:-:S04]  /*2ad0*/  ISETP.GT.AND P3, PT, R2, 0x68, !P4 ;  /* 0x000000680200780c */ /* 0x000fc80006764270 */
[----:B------:R-:W-:-:S03]  /*2ae0*/  ISETP.LT.OR P3, PT, R0, 0x69, P3 ;  /* 0x000000690000780c */ /* 0x000fc60001f61670 */
[----:B------:R-:W-:Y:S02]  /*2af0*/  @P4 LOP3.LUT R16, R16, 0x4000000, RZ, 0xfc, !PT ;  /* 0x0400000010104812 */ /* 0x000fe400078efcff */
[----:B------:R-:W-:Y:S02]  /*2b00*/  ISETP.GE.AND P4, PT, R20, 0x6a, PT ;  /* 0x0000006a1400780c */ /* 0x000fe40003f86270 */
[----:B------:R-:W-:Y:S02]  /*2b10*/  FSEL R76, R76, -INF , !P3 ;  /* 0xff8000004c4c7808 */ /* 0x000fe40005800000 */
[----:B------:R-:W-:Y:S02]  /*2b20*/  ISETP.GT.AND P3, PT, R2, 0x69, !P4 ;  /* 0x000000690200780c */ /* 0x000fe40006764270 */
[----:B------:R-:W-:Y:S02]  /*2b30*/  LOP3.LUT R16, R16, 0xffffffdf, RZ, 0xc0, !PT ;  /* 0xffffffdf10107812 */ /* 0x000fe400078ec0ff */
[----:B------:R-:W-:-:S04]  /*2b40*/  ISETP.LT.OR P3, PT, R0, 0x6a, P3 ;  /* 0x0000006a0000780c */ /* 0x000fc80001f61670 */
[----:B------:R-:W-:Y:S02]  /*2b50*/  FSEL R77, R77, -INF , !P3 ;  /* 0xff8000004d4d7808 */ /* 0x000fe40005800000 */
[----:B------:R-:W-:Y:S02]  /*2b60*/  ISETP.GE.AND P3, PT, R20, 0x71, PT ;  /* 0x000000711400780c */ /* 0x000fe40003f66270 */
[----:B------:R-:W-:Y:S02]  /*2b70*/  @P4 LOP3.LUT R16, R16, 0x20, RZ, 0xfc, !PT ;  /* 0x0000002010104812 */ /* 0x000fe400078efcff */
[----:B------:R-:W-:Y:S02]  /*2b80*/  ISETP.GT.AND P4, PT, R2, 0x70, !P3 ;  /* 0x000000700200780c */ /* 0x000fe40005f84270 */
[----:B------:R-:W-:Y:S02]  /*2b90*/  LOP3.LUT R16, R16, 0xfffffffd, RZ, 0xc0, !PT ;  /* 0xfffffffd10107812 */ /* 0x000fe400078ec0ff */
[----:B------:R-:W-:-:S04]  /*2ba0*/  ISETP.LT.OR P4, PT, R0, 0x71, P4 ;  /* 0x000000710000780c */ /* 0x000fc80002781670 */
[----:B------:R-:W-:Y:S02]  /*2bb0*/  FSEL R80, R80, -INF , !P4 ;  /* 0xff80000050507808 */ /* 0x000fe40006000000 */
[----:B------:R-:W-:-:S04]  /*2bc0*/  ISETP.GE.AND P4, PT, R20, 0x72, PT ;  /* 0x000000721400780c */ /* 0x000fc80003f86270 */
[----:B------:R-:W-:-:S04]  /*2bd0*/  ISETP.GT.AND P5, PT, R2, 0x71, !P4 ;  /* 0x000000710200780c */ /* 0x000fc800067a4270 */
[----:B------:R-:W-:-:S04]  /*2be0*/  ISETP.LT.OR P5, PT, R0, 0x72, P5 ;  /* 0x000000720000780c */ /* 0x000fc80002fa1670 */
[----:B------:R-:W-:Y:S02]  /*2bf0*/  FSEL R81, R81, -INF , !P5 ;  /* 0xff80000051517808 */ /* 0x000fe40006800000 */
[----:B------:R-:W-:-:S04]  /*2c00*/  ISETP.GE.AND P5, PT, R20, 0x79, PT ;  /* 0x000000791400780c */ /* 0x000fc80003fa6270 */
[----:B------:R-:W-:-:S04]  /*2c10*/  ISETP.GT.AND P6, PT, R2, 0x78, !P5 ;  /* 0x000000780200780c */ /* 0x000fc80006fc4270 */
[----:B------:R-:W-:-:S04]  /*2c20*/  ISETP.LT.OR P6, PT, R0, 0x79, P6 ;  /* 0x000000790000780c */ /* 0x000fc800037c1670 */
[----:B------:R-:W-:Y:S02]  /*2c30*/  FSEL R84, R84, -INF , !P6 ;  /* 0xff80000054547808 */ /* 0x000fe40007000000 */
[----:B------:R-:W-:-:S13]  /*2c40*/  ISETP.GE.AND P6, PT, R20, 0x1, PT ;  /* 0x000000011400780c */ /* 0x000fda0003fc6270 */
[----:B------:R-:W-:Y:S02]  /*2c50*/  @P6 LOP3.LUT R16, R16, 0x2, RZ, 0xfc, !PT ;  /* 0x0000000210106812 */ /* 0x000fe400078efcff */
[----:B------:R-:W-:Y:S02]  /*2c60*/  ISETP.GT.AND P6, PT, R2, RZ, !P6 ;  /* 0x000000ff0200720c */ /* 0x000fe400077c4270 */
[----:B------:R-:W-:Y:S02]  /*2c70*/  LOP3.LUT R16, R16, 0xfffffffe, RZ, 0xc0, !PT ;  /* 0xfffffffe10107812 */ /* 0x000fe400078ec0ff */
[----:B------:R-:W-:-:S04]  /*2c80*/  ISETP.LT.OR P6, PT, R0, 0x1, P6 ;  /* 0x000000010000780c */ /* 0x000fc800037c1670 */
[----:B------:R-:W-:Y:S02]  /*2c90*/  FSEL R9, R24, -INF , !P6 ;  /* 0xff80000018097808 */ /* 0x000fe40007000000 */
[----:B------:R-:W-:-:S13]  /*2ca0*/  ISETP.GE.AND P6, PT, R20, 0x7a, PT ;  /* 0x0000007a1400780c */ /* 0x000fda0003fc6270 */
[----:B------:R-:W-:Y:S02]  /*2cb0*/  @P6 LOP3.LUT R16, R16, 0x1, RZ, 0xfc, !PT ;  /* 0x0000000110106812 */ /* 0x000fe400078efcff */
[----:B------:R-:W-:-:S04]  /*2cc0*/  ISETP.GT.AND P6, PT, R2, 0x79, !P6 ;  /* 0x000000790200780c */ /* 0x000fc800077c4270 */
[----:B------:R-:W-:Y:S02]  /*2cd0*/  ISETP.LT.OR P6, PT, R0, 0x7a, P6 ;  /* 0x0000007a0000780c */ /* 0x000fe400037c1670 */
[----:B------:R-:W0:Y:S02]  /*2ce0*/  SHFL.IDX PT, R0, R10, 0x1, 0x1c1f ;  /* 0x003c1f000a007f89 */ /* 0x000e2400000e0000 */
[----:B------:R-:W-:Y:S02]  /*2cf0*/  FSEL R85, R85, -INF , !P6 ;  /* 0xff80000055557808 */ /* 0x000fe40007000000 */
[----:B------:R-:W-:Y:S02]  /*2d00*/  PLOP3.LUT P6, PT, PT, PT, UP0, 0x40, 0x0 ;  /* 0x000000000000781c */ /* 0x000fe40003fce808 */
[----:B0-----:R-:W-:Y:S01]  /*2d10*/  VIADDMNMX R2, R0, R22, R11, PT ;  /* 0x0000001600027246 */ /* 0x001fe2000380010b */
[----:B------:R-:W-:-:S10]  /*2d20*/  IMAD.IADD R3, R13, 0x1, R0 ;  /* 0x000000010d037824 */ /* 0x000fd400078e0200 */
[----:B------:R-:W-:Y:S05]  /*2d30*/  @P6 BRA `(.L_x_779) ;  /* 0x0000000000646947 */ /* 0x000fea0003800000 */
        /* <DEDUP_REMOVED lines=14> */
.L_x_781:
[----:B------:R-:W-:Y:S02]  /*2e20*/  ULDC UR4, c[0x0][0x9e4] ;  /* 0x0002790000047ab9 */ /* 0x000fe40000000800 */
[----:B------:R-:W-:-:S05]  /*2e30*/  IMAD.U32 R13, RZ, RZ, UR4 ;  /* 0x00000004ff0d7e24 */ /* 0x000fca000f8e00ff */
[----:B------:R-:W-:-:S13]  /*2e40*/  ISETP.NE.AND P6, PT, R13, 0x1, PT ;  /* 0x000000010d00780c */ /* 0x000fda0003fc5270 */
[----:B------:R-:W0:Y:S02]  /*2e50*/  @P6 LDC.64 R20, c[0x0][0x9e8] ;  /* 0x00027a00ff146b82 */ /* 0x000e240000000a00 */
[----:B0-----:R-:W-:-:S05]  /*2e60*/  @P6 IMAD.HI.U32 R0, R11, R20, RZ ;  /* 0x000000140b006227 */ /* 0x001fca00078e00ff */
[----:B------:R-:W-:-:S07]  /*2e70*/  @P6 SHF.R.U32.HI R11, RZ, R21, R0 ;  /* 0x00000015ff0b6219 */ /* 0x000fce0000011600 */
.L_x_782:
[----:B------:R-:W-:Y:S05]  /*2e80*/  BSYNC B0 ;  /* 0x0000000000007941 */ /* 0x000fea0003800000 */
.L_x_780:
[----:B------:R-:W-:-:S04]  /*2e90*/  IMAD R0, R11, R13, -R14 ;  /* 0x0000000d0b007224 */ /* 0x000fc800078e0a0e */
[----:B------:R-:W-:-:S05]  /*2ea0*/  IMAD R0, R5, -0x2, R0 ;  /* 0xfffffffe05007824 */ /* 0x000fca00078e0200 */
[----:B------:R-:W-:Y:S02]  /*2eb0*/  VIADDMNMX R2, R0, R13, R2, PT ;  /* 0x0000000d00027246 */ /* 0x000fe40003800102 */
[----:B------:R-:W-:-:S07]  /*2ec0*/  VIMNMX R3, R3, R0, !PT ;  /* 0x0000000003037248 */ /* 0x000fce0007fe0100 */
.L_x_779:
[----:B------:R-:W-:Y:S01]  /*2ed0*/  ISETP.GT.AND P1, PT, R3, 0x1, !P1 ;  /* 0x000000010300780c */ /* 0x000fe20004f24270 */
[----:B------:R-:W-:Y:S01]  /*2ee0*/  IMAD.U32 R13, RZ, RZ, UR42 ;  /* 0x0000002aff0d7e24 */ /* 0x000fe2000f8e00ff */
[----:B------:R-:W-:Y:S01]  /*2ef0*/  LOP3.LUT P6, RZ, R16, 0x4, RZ, 0xc0, !PT ;  /* 0x0000000410ff7812 */ /* 0x000fe200078cc0ff */
[----:B------:R-:W-:Y:S01]  /*2f00*/  UISETP.NE.AND UP1, UPT, UR43, URZ, UPT ;  /* 0x0000003f2b00728c */ /* 0x000fe2000bf25270 */
[----:B------:R-:W-:Y:S01]  /*2f10*/  ISETP.LT.OR P1, PT, R2, 0x2, P1 ;  /* 0x000000020200780c */ /* 0x000fe20000f21670 */
[----:B------:R-:W-:Y:S01]  /*2f20*/  UISETP.NE.AND UP0, UPT, UR46, URZ, UPT ;  /* 0x0000003f2e00728c */ /* 0x000fe2000bf05270 */
[----:B------:R-:W-:Y:S02]  /*2f30*/  FMNMX.FTZ R11, R9, R25, !PT ;  /* 0x00000019090b7209 */ /* 0x000fe40007810000 */
[----:B------:R-:W-:Y:S02]  /*2f40*/  FSEL R27, R27, -INF , !P1 ;  /* 0xff8000001b1b7808 */ /* 0x000fe40004800000 */
[----:B------:R-:W-:-:S02]  /*2f50*/  ISETP.GT.AND P1, PT, R3, 0x9, !P6 ;  /* 0x000000090300780c */ /* 0x000fc40007724270 */
[----:B------:R-:W-:Y:S02]  /*2f60*/  FMNMX.FTZ R0, R28, R11, !PT ;  /* 0x0000000b1c007209 */ /* 0x000fe40007810000 */
[----:B------:R-:W-:Y:S01]  /*2f70*/  ISETP.LT.OR P1, PT, R2, 0xa, P1 ;  /* 0x0000000a0200780c */ /* 0x000fe20000f21670 */
[----:B------:R-:W-:Y:S01]  /*2f80*/  @UP1 ULDC UR4, c[0x0][0x44c] ;  /* 0x0001130000041ab9 */ /* 0x000fe20000000800 */
[----:B------:R-:W-:Y:S01]  /*2f90*/  FMNMX.FTZ R11, R29, R0, !PT ;  /* 0x000000001d0b7209 */ /* 0x000fe20007810000 */
[----:B------:R-:W-:Y:S01]  /*2fa0*/  UIMAD.WIDE.U32 UR4, UR47, UR4, URZ ;  /* 0x000000042f0472a5 */ /* 0x000fe2000f8e003f */
[----:B------:R-:W-:Y:S01]  /*2fb0*/  FSEL R31, R31, -INF , !P1 ;  /* 0xff8000001f1f7808 */ /* 0x000fe20004800000 */
[----:B------:R-:W-:Y:S01]  /*2fc0*/  @UP1 ULDC UR11, c[0x0][0x450] ;  /* 0x00011400000b1ab9 */ /* 0x000fe20000000800 */
[----:B------:R-:W-:Y:S01]  /*2fd0*/  LOP3.LUT P1, RZ, R16, 0x8, RZ, 0xc0, !PT ;  /* 0x0000000810ff7812 */ /* 0x000fe2000782c0ff */
[----:B------:R-:W-:Y:S01]  /*2fe0*/  @UP1 USHF.R.U32.HI UR47, URZ, UR11, UR5 ;  /* 0x0000000b3f2f1299 */ /* 0x000fe20008011605 */
[----:B------:R-:W-:-:S02]  /*2ff0*/  FMNMX.FTZ R0, R32, R11, !PT ;  /* 0x0000000b20007209 */ /* 0x000fc40007810000 */
[----:B------:R-:W-:Y:S02]  /*3000*/  ISETP.GT.AND P1, PT, R3, 0x10, !P1 ;  /* 0x000000100300780c */ /* 0x000fe40004f24270 */
[----:B------:R-:W-:Y:S02]  /*3010*/  FMNMX.FTZ R11, R33, R0, !PT ;  /* 0x00000000210b7209 */ /* 0x000fe40007810000 */
[----:B------:R-:W-:Y:S02]  /*3020*/  ISETP.LT.OR P1, PT, R2, 0x11, P1 ;  /* 0x000000110200780c */ /* 0x000fe40000f21670 */
[----:B------:R-:W-:Y:S02]  /*3030*/  ISETP.GT.AND P2, PT, R3, 0x8, !P2 ;  /* 0x000000080300780c */ /* 0x000fe40005744270 */
[----:B------:R-:W-:Y:S02]  /*3040*/  FSEL R34, R34, -INF , !P1 ;  /* 0xff80000022227808 */ /* 0x000fe40004800000 */
[----:B------:R-:W-:-:S02]  /*3050*/  LOP3.LUT P1, RZ, R16, 0x10, RZ, 0xc0, !PT ;  /* 0x0000001010ff7812 */ /* 0x000fc4000782c0ff */
[----:B------:R-:W-:Y:S02]  /*3060*/  FMNMX.FTZ R0, R36, R11, !PT ;  /* 0x0000000b24007209 */ /* 0x000fe40007810000 */
[----:B------:R-:W-:Y:S02]  /*3070*/  ISETP.GT.AND P1, PT, R3, 0x11, !P1 ;  /* 0x000000110300780c */ /* 0x000fe40004f24270 */
[C---:B------:R-:W-:Y:S02]  /*3080*/  ISETP.LT.OR P2, PT, R2.reuse, 0x9, P2 ;  /* 0x000000090200780c */ /* 0x040fe40001741670 */
[----:B------:R-:W-:Y:S02]  /*3090*/  ISETP.LT.OR P1, PT, R2, 0x12, P1 ;  /* 0x000000120200780c */ /* 0x000fe40000f21670 */
[----:B------:R-:W-:Y:S02]  /*30a0*/  FMNMX.FTZ R11, R37, R0, !PT ;  /* 0x00000000250b7209 */ /* 0x000fe40007810000 */
[----:B------:R-:W-:-:S02]  /*30b0*/  FSEL R35, R35, -INF , !P1 ;  /* 0xff80000023237808 */ /* 0x000fc40004800000 */
[----:B------:R-:W-:Y:S02]  /*30c0*/  LOP3.LUT P1, RZ, R16, 0x2000000, RZ, 0xc0, !PT ;  /* 0x0200000010ff7812 */ /* 0x000fe4000782c0ff */
[----:B------:R-:W-:Y:S02]  /*30d0*/  FSEL R30, R30, -INF , !P2 ;  /* 0xff8000001e1e7808 */ /* 0x000fe40005000000 */
[----:B------:R-:W-:Y:S02]  /*30e0*/  ISETP.GT.AND P1, PT, R3, 0x18, !P1 ;  /* 0x000000180300780c */ /* 0x000fe40004f24270 */
[----:B------:R-:W-:Y:S02]  /*30f0*/  LOP3.LUT P2, RZ, R16, 0x40000, RZ, 0xc0, !PT ;  /* 0x0004000010ff7812 */ /* 0x000fe4000784c0ff */
[----:B------:R-:W-:Y:S02]  /*3100*/  ISETP.LT.OR P1, PT, R2, 0x19, P1 ;  /* 0x000000190200780c */ /* 0x000fe40000f21670 */
[----:B------:R-:W-:-:S02]  /*3110*/  FMNMX.FTZ R0, R40, R11, !PT ;  /* 0x0000000b28007209 */ /* 0x000fc40007810000 */
[----:B------:R-:W-:Y:S02]  /*3120*/  FSEL R38, R38, -INF , !P1 ;  /* 0xff80000026267808 */ /* 0x000fe40004800000 */
[C---:B------:R-:W-:Y:S02]  /*3130*/  LOP3.LUT P1, RZ, R16.reuse, 0x1000000, RZ, 0xc0, !PT ;  /* 0x0100000010ff7812 */ /* 0x040fe4000782c0ff */
[----:B------:R-:W-:Y:S02]  /*3140*/  FMNMX.FTZ R11, R41, R0, !PT ;  /* 0x00000000290b7209 */ /* 0x000fe40007810000 */
[----:B------:R-:W-:Y:S02]  /*3150*/  ISETP.GT.AND P1, PT, R3, 0x19, !P1 ;  /* 0x000000190300780c */ /* 0x000fe40004f24270 */
[----:B------:R-:W-:Y:S02]  /*3160*/  LOP3.LUT P6, RZ, R16, 0x20000, RZ, 0xc0, !PT ;  /* 0x0002000010ff7812 */ /* 0x000fe400078cc0ff */
[----:B------:R-:W-:-:S02]  /*3170*/  ISETP.LT.OR P1, PT, R2, 0x1a, P1 ;  /* 0x0000001a0200780c */ /* 0x000fc40000f21670 */
[----:B------:R-:W-:Y:S02]  /*3180*/  FMNMX.FTZ R0, R44, R11, !PT ;  /* 0x0000000b2c007209 */ /* 0x000fe40007810000 */
[----:B------:R-:W-:Y:S02]  /*3190*/  FSEL R39, R39, -INF , !P1 ;  /* 0xff80000027277808 */ /* 0x000fe40004800000 */
[----:B------:R-:W-:Y:S02]  /*31a0*/  LOP3.LUT P1, RZ, R16, 0x800000, RZ, 0xc0, !PT ;  /* 0x0080000010ff7812 */ /* 0x000fe4000782c0ff */
[----:B------:R-:W-:Y:S02]  /*31b0*/  FMNMX.FTZ R11, R45, R0, !PT ;  /* 0x000000002d0b7209 */ /* 0x000fe40007810000 */
[----:B------:R-:W-:Y:S02]  /*31c0*/  ISETP.GT.AND P1, PT, R3, 0x20, !P1 ;  /* 0x000000200300780c */ /* 0x000fe40004f24270 */
[----:B------:R-:W-:-:S02]  /*31d0*/  FMNMX.FTZ R0, R48, R11, !PT ;  /* 0x0000000b30007209 */ /* 0x000fc40007810000 */
[----:B------:R-:W-:Y:S02]  /*31e0*/  ISETP.LT.OR P1, PT, R2, 0x21, P1 ;  /* 0x000000210200780c */ /* 0x000fe40000f21670 */
[----:B------:R-:W-:Y:S02]  /*31f0*/  FMNMX.FTZ R11, R49, R0, !PT ;  /* 0x00000000310b7209 */ /* 0x000fe40007810000 */
[----:B------:R-:W-:Y:S02]  /*3200*/  FSEL R42, R42, -INF , !P1 ;  /* 0xff8000002a2a7808 */ /* 0x000fe40004800000 */
[----:B------:R-:W-:Y:S02]  /*3210*/  LOP3.LUT P1, RZ, R16, 0x400000, RZ, 0xc0, !PT ;  /* 0x0040000010ff7812 */ /* 0x000fe4000782c0ff */
[----:B------:R-:W-:Y:S02]  /*3220*/  FMNMX.FTZ R0, R52, R11, !PT ;  /* 0x0000000b34007209 */ /* 0x000fe40007810000 */
[----:B------:R-:W-:-:S02]  /*3230*/  ISETP.GT.AND P1, PT, R3, 0x21, !P1 ;  /* 0x000000210300780c */ /* 0x000fc40004f24270 */
[----:B------:R-:W-:Y:S02]  /*3240*/  FMNMX.FTZ R11, R53, R0, !PT ;  /* 0x00000000350b7209 */ /* 0x000fe40007810000 */
[----:B------:R-:W-:Y:S02]  /*3250*/  ISETP.LT.OR P1, PT, R2, 0x22, P1 ;  /* 0x000000220200780c */ /* 0x000fe40000f21670 */
[----:B------:R-:W-:Y:S02]  /*3260*/  FMNMX.FTZ R0, R56, R11, !PT ;  /* 0x0000000b38007209 */ /* 0x000fe40007810000 */
[----:B------:R-:W-:Y:S02]  /*3270*/  FSEL R43, R43, -INF , !P1 ;  /* 0xff8000002b2b7808 */ /* 0x000fe40004800000 */
[----:B------:R-:W-:Y:S02]  /*3280*/  LOP3.LUT P1, RZ, R16, 0x200000, RZ, 0xc0, !PT ;  /* 0x0020000010ff7812 */ /* 0x000fe4000782c0ff */
[----:B------:R-:W-:-:S02]  /*3290*/  FMNMX.FTZ R11, R57, R0, !PT ;  /* 0x00000000390b7209 */ /* 0x000fc40007810000 */
[----:B------:R-:W-:Y:S02]  /*32a0*/  ISETP.GT.AND P1, PT, R3, 0x28, !P1 ;  /* 0x000000280300780c */ /* 0x000fe40004f24270 */
[----:B------:R-:W-:Y:S02]  /*32b0*/  FMNMX.FTZ R0, R60, R11, !PT ;  /* 0x0000000b3c007209 */ /* 0x000fe40007810000 */
[----:B------:R-:W-:Y:S02]  /*32c0*/  ISETP.LT.OR P1, PT, R2, 0x29, P1 ;  /* 0x000000290200780c */ /* 0x000fe40000f21670 */
[----:B------:R-:W-:Y:S02]  /*32d0*/  FMNMX.FTZ R11, R61, R0, !PT ;  /* 0x000000003d0b7209 */ /* 0x000fe40007810000 */
[----:B------:R-:W-:Y:S02]  /*32e0*/  FSEL R46, R46, -INF , !P1 ;  /* 0xff8000002e2e7808 */ /* 0x000fe40004800000 */
[----:B------:R-:W-:-:S02]  /*32f0*/  LOP3.LUT P1, RZ, R16, 0x100000, RZ, 0xc0, !PT ;  /* 0x0010000010ff7812 */ /* 0x000fc4000782c0ff */
[----:B------:R-:W-:Y:S02]  /*3300*/  FMNMX.FTZ R0, R64, R11, !PT ;  /* 0x0000000b40007209 */ /* 0x000fe40007810000 */
[----:B------:R-:W-:Y:S02]  /*3310*/  ISETP.GT.AND P1, PT, R3, 0x29, !P1 ;  /* 0x000000290300780c */ /* 0x000fe40004f24270 */
[----:B------:R-:W-:Y:S02]  /*3320*/  FMNMX.FTZ R11, R65, R0, !PT ;  /* 0x00000000410b7209 */ /* 0x000fe40007810000 */
[----:B------:R-:W-:Y:S02]  /*3330*/  ISETP.LT.OR P1, PT, R2, 0x2a, P1 ;  /* 0x0000002a0200780c */ /* 0x000fe40000f21670 */
[----:B------:R-:W-:Y:S02]  /*3340*/  FMNMX.FTZ R0, R68, R11, !PT ;  /* 0x0000000b44007209 */ /* 0x000fe40007810000 */
[----:B------:R-:W-:-:S02]  /*3350*/  FSEL R47, R47, -INF , !P1 ;  /* 0xff8000002f2f7808 */ /* 0x000fc40004800000 */
[----:B------:R-:W-:Y:S02]  /*3360*/  LOP3.LUT P1, RZ, R16, 0x80000, RZ, 0xc0, !PT ;  /* 0x0008000010ff7812 */ /* 0x000fe4000782c0ff */
[----:B------:R-:W-:Y:S02]  /*3370*/  FMNMX.FTZ R11, R69, R0, !PT ;  /* 0x00000000450b7209 */ /* 0x000fe40007810000 */
[----:B------:R-:W-:Y:S02]  /*3380*/  ISETP.GT.AND P1, PT, R3, 0x30, !P1 ;  /* 0x000000300300780c */ /* 0x000fe40004f24270 */
[----:B------:R-:W-:Y:S02]  /*3390*/  FMNMX.FTZ R0, R72, R11, !PT ;  /* 0x0000000b48007209 */ /* 0x000fe40007810000 */
[----:B------:R-:W-:Y:S02]  /*33a0*/  ISETP.LT.OR P1, PT, R2, 0x31, P1 ;  /* 0x000000310200780c */ /* 0x000fe40000f21670 */
[----:B------:R-:W-:-:S02]  /*33b0*/  FMNMX.FTZ R11, R73, R0, !PT ;  /* 0x00000000490b7209 */ /* 0x000fc40007810000 */
[----:B------:R-:W-:Y:S02]  /*33c0*/  FSEL R50, R50, -INF , !P1 ;  /* 0xff80000032327808 */ /* 0x000fe40004800000 */
[----:B------:R-:W-:Y:S02]  /*33d0*/  ISETP.GT.AND P1, PT, R3, 0x31, !P2 ;  /* 0x000000310300780c */ /* 0x000fe40005724270 */
[----:B------:R-:W-:Y:S02]  /*33e0*/  FMNMX.FTZ R0, R76, R11, !PT ;  /* 0x0000000b4c007209 */ /* 0x000fe40007810000 */
[----:B------:R-:W-:Y:S02]  /*33f0*/  ISETP.LT.OR P1, PT, R2, 0x32, P1 ;  /* 0x000000320200780c */ /* 0x000fe40000f21670 */
[----:B------:R-:W-:Y:S02]  /*3400*/  FMNMX.FTZ R11, R77, R0, !PT ;  /* 0x000000004d0b7209 */ /* 0x000fe40007810000 */
[----:B------:R-:W-:-:S02]  /*3410*/  FSEL R51, R51, -INF , !P1 ;  /* 0xff80000033337808 */ /* 0x000fc40004800000 */
        /* <DEDUP_REMOVED lines=10> */
[----:B------:R-:W-:Y:S01]  /*34c0*/  LOP3.LUT P2, RZ, R16, 0x80, RZ, 0xc0, !PT ;  /* 0x0000008010ff7812 */ /* 0x000fe2000784c0ff */
[----:B------:R-:W0:Y:S01]  /*34d0*/  SHFL.BFLY PT, R11, R10, 0x2, 0x1f ;  /* 0x0c401f000a0b7f89 */ /* 0x000e2200000e0000 */
[----:B------:R-:W-:-:S02]  /*34e0*/  FSEL R55, R55, -INF , !P1 ;  /* 0xff80000037377808 */ /* 0x000fc40004800000 */
[C---:B------:R-:W-:Y:S02]  /*34f0*/  LOP3.LUT P1, RZ, R16.reuse, 0x8000, RZ, 0xc0, !PT ;  /* 0x0000800010ff7812 */ /* 0x040fe4000782c0ff */
[----:B------:R-:W-:Y:S02]  /*3500*/  LOP3.LUT P6, RZ, R16, 0x40, RZ, 0xc0, !PT ;  /* 0x0000004010ff7812 */ /* 0x000fe400078cc0ff */
[C---:B------:R-:W-:Y:S02]  /*3510*/  ISETP.GT.AND P1, PT, R3.reuse, 0x40, !P1 ;  /* 0x000000400300780c */ /* 0x040fe40004f24270 */
[C---:B------:R-:W-:Y:S02]  /*3520*/  ISETP.GT.AND P3, PT, R3.reuse, 0x70, !P3 ;  /* 0x000000700300780c */ /* 0x040fe40005f64270 */
[----:B------:R-:W-:Y:S02]  /*3530*/  ISETP.LT.OR P1, PT, R2, 0x41, P1 ;  /* 0x000000410200780c */ /* 0x000fe40000f21670 */
[----:B------:R-:W-:-:S02]  /*3540*/  ISETP.GT.AND P4, PT, R3, 0x71, !P4 ;  /* 0x000000710300780c */ /* 0x000fc40006784270 */
[----:B------:R-:W-:Y:S02]  /*3550*/  FSEL R58, R58, -INF , !P1 ;  /* 0xff8000003a3a7808 */ /* 0x000fe40004800000 */
[----:B------:R-:W-:Y:S02]  /*3560*/  LOP3.LUT P1, RZ, R16, 0x4000, RZ, 0xc0, !PT ;  /* 0x0000400010ff7812 */ /* 0x000fe4000782c0ff */
[C---:B------:R-:W-:Y:S02]  /*3570*/  ISETP.GT.AND P5, PT, R3.reuse, 0x78, !P5 ;  /* 0x000000780300780c */ /* 0x040fe40006fa4270 */
[----:B------:R-:W-:Y:S02]  /*3580*/  ISETP.GT.AND P1, PT, R3, 0x41, !P1 ;  /* 0x000000410300780c */ /* 0x000fe40004f24270 */
[C---:B------:R-:W-:Y:S02]  /*3590*/  ISETP.LT.OR P3, PT, R2.reuse, 0x71, P3 ;  /* 0x000000710200780c */ /* 0x040fe40001f61670 */
[----:B------:R-:W-:-:S02]  /*35a0*/  ISETP.LT.OR P1, PT, R2, 0x42, P1 ;  /* 0x000000420200780c */ /* 0x000fc40000f21670 */
[----:B0-----:R-:W-:Y:S02]  /*35b0*/  FMNMX.FTZ R11, R10, R11, !PT ;  /* 0x0000000b0a0b7209 */ /* 0x001fe40007810000 */
[----:B------:R-:W-:Y:S02]  /*35c0*/  FSEL R59, R59, -INF , !P1 ;  /* 0xff8000003b3b7808 */ /* 0x000fe40004800000 */
[----:B------:R-:W-:Y:S01]  /*35d0*/  LOP3.LUT P1, RZ, R16, 0x2000, RZ, 0xc0, !PT ;  /* 0x0000200010ff7812 */ /* 0x000fe2000782c0ff */
[----:B------:R-:W0:Y:S01]  /*35e0*/  SHFL.BFLY PT, R0, R11, 0x1, 0x1f ;  /* 0x0c201f000b007f89 */ /* 0x000e2200000e0000 */
[----:B------:R-:W-:Y:S02]  /*35f0*/  ISETP.LT.OR P4, PT, R2, 0x72, P4 ;  /* 0x000000720200780c */ /* 0x000fe40002781670 */
[----:B------:R-:W-:Y:S02]  /*3600*/  ISETP.GT.AND P1, PT, R3, 0x48, !P1 ;  /* 0x000000480300780c */ /* 0x000fe40004f24270 */
[----:B------:R-:W-:-:S02]  /*3610*/  FSEL R82, R82, -INF , !P3 ;  /* 0xff80000052527808 */ /* 0x000fc40005800000 */
[C---:B------:R-:W-:Y:S02]  /*3620*/  ISETP.LT.OR P1, PT, R2.reuse, 0x49, P1 ;  /* 0x000000490200780c */ /* 0x040fe40000f21670 */
[----:B------:R-:W-:Y:S02]  /*3630*/  ISETP.LT.OR P5, PT, R2, 0x79, P5 ;  /* 0x000000790200780c */ /* 0x000fe40002fa1670 */
[----:B------:R-:W-:Y:S02]  /*3640*/  FSEL R62, R62, -INF , !P1 ;  /* 0xff8000003e3e7808 */ /* 0x000fe40004800000 */
[----:B------:R-:W-:Y:S02]  /*3650*/  LOP3.LUT P1, RZ, R16, 0x1000, RZ, 0xc0, !PT ;  /* 0x0000100010ff7812 */ /* 0x000fe4000782c0ff */
[----:B------:R-:W-:Y:S02]  /*3660*/  FSEL R83, R83, -INF , !P4 ;  /* 0xff80000053537808 */ /* 0x000fe40006000000 */
[----:B------:R-:W-:-:S02]  /*3670*/  ISETP.GT.AND P1, PT, R3, 0x49, !P1 ;  /* 0x000000490300780c */ /* 0x000fc40004f24270 */
[----:B------:R-:W-:Y:S02]  /*3680*/  FSEL R86, R86, -INF , !P5 ;  /* 0xff80000056567808 */ /* 0x000fe40006800000 */
[----:B------:R-:W-:Y:S02]  /*3690*/  ISETP.LT.OR P1, PT, R2, 0x4a, P1 ;  /* 0x0000004a0200780c */ /* 0x000fe40000f21670 */
[----:B------:R-:W-:Y:S02]  /*36a0*/  R2UR UR10, R19 ;  /* 0x00000000130a72ca */ /* 0x000fe400000e0000 */
[----:B------:R-:W-:Y:S02]  /*36b0*/  FSEL R63, R63, -INF , !P1 ;  /* 0xff8000003f3f7808 */ /* 0x000fe40004800000 */
[----:B------:R-:W-:Y:S02]  /*36c0*/  LOP3.LUT P1, RZ, R16, 0x800, RZ, 0xc0, !PT ;  /* 0x0000080010ff7812 */ /* 0x000fe4000782c0ff */
[----:B0-----:R-:W-:-:S02]  /*36d0*/  FMNMX.FTZ R0, R11, R0, !PT ;  /* 0x000000000b007209 */ /* 0x001fc40007810000 */
[----:B------:R-:W-:-:S03]  /*36e0*/  ISETP.GT.AND P1, PT, R3, 0x50, !P1 ;  /* 0x000000500300780c */ /* 0x000fc60004f24270 */
[----:B------:R-:W-:Y:S01]  /*36f0*/  FFMA.FTZ R20, R0, R13, -8 ;  /* 0xc100000000147423 */ /* 0x000fe2000001000d */
[----:B------:R-:W-:Y:S01]  /*3700*/  ISETP.LT.OR P1, PT, R2, 0x51, P1 ;  /* 0x000000510200780c */ /* 0x000fe20000f21670 */
[----:B------:R-:W-:-:S03]  /*3710*/  UIADD3 UR47, UR10, UR47, URZ ;  /* 0x0000002f0a2f7290 */ /* 0x000fc6000fffe03f */
[----:B------:R-:W-:Y:S01]  /*3720*/  FSEL R66, R66, -INF , !P1 ;  /* 0xff80000042427808 */ /* 0x000fe20004800000 */
[----:B------:R-:W-:Y:S01]  /*3730*/  UIADD3 UR7, UR47, UR7, URZ ;  /* 0x000000072f077290 */ /* 0x000fe2000fffe03f */
[----:B------:R-:W-:-:S04]  /*3740*/  LOP3.LUT P1, RZ, R16, 0x400, RZ, 0xc0, !PT ;  /* 0x0000040010ff7812 */ /* 0x000fc8000782c0ff */
[----:B------:R-:W-:-:S04]  /*3750*/  ISETP.GT.AND P1, PT, R3, 0x51, !P1 ;  /* 0x000000510300780c */ /* 0x000fc80004f24270 */
[----:B------:R-:W-:-:S04]  /*3760*/  ISETP.LT.OR P1, PT, R2, 0x52, P1 ;  /* 0x000000520200780c */ /* 0x000fc80000f21670 */
[----:B------:R-:W-:Y:S02]  /*3770*/  FSEL R67, R67, -INF , !P1 ;  /* 0xff80000043437808 */ /* 0x000fe40004800000 */
        /* <DEDUP_REMOVED lines=8> */
[C---:B------:R-:W-:Y:S02]  /*3800*/  ISETP.GT.AND P1, PT, R3.reuse, 0x60, !P2 ;  /* 0x000000600300780c */ /* 0x040fe40005724270 */
[----:B------:R-:W-:Y:S02]  /*3810*/  LOP3.LUT P2, RZ, R16, 0x20, RZ, 0xc0, !PT ;  /* 0x0000002010ff7812 */ /* 0x000fe4000784c0ff */
[----:B------:R-:W-:Y:S02]  /*3820*/  ISETP.LT.OR P1, PT, R2, 0x61, P1 ;  /* 0x000000610200780c */ /* 0x000fe40000f21670 */
[----:B------:R-:W-:Y:S02]  /*3830*/  ISETP.GT.AND P2, PT, R3, 0x69, !P2 ;  /* 0x000000690300780c */ /* 0x000fe40005744270 */
[----:B------:R-:W-:-:S02]  /*3840*/  FSEL R74, R74, -INF , !P1 ;  /* 0xff8000004a4a7808 */ /* 0x000fc40004800000 */
[----:B------:R-:W-:Y:S02]  /*3850*/  ISETP.GT.AND P1, PT, R3, 0x61, !P6 ;  /* 0x000000610300780c */ /* 0x000fe40007724270 */
[----:B------:R-:W-:Y:S02]  /*3860*/  LOP3.LUT P6, RZ, R16, 0x2, RZ, 0xc0, !PT ;  /* 0x0000000210ff7812 */ /* 0x000fe400078cc0ff */
[C---:B------:R-:W-:Y:S02]  /*3870*/  ISETP.LT.OR P1, PT, R2.reuse, 0x62, P1 ;  /* 0x000000620200780c */ /* 0x040fe40000f21670 */
[----:B------:R-:W-:Y:S02]  /*3880*/  ISETP.LT.OR P2, PT, R2, 0x6a, P2 ;  /* 0x0000006a0200780c */ /* 0x000fe40001741670 */
[----:B------:R-:W-:Y:S02]  /*3890*/  FSEL R75, R75, -INF , !P1 ;  /* 0xff8000004b4b7808 */ /* 0x000fe40004800000 */
[----:B------:R-:W-:-:S02]  /*38a0*/  FSETP.NEU.FTZ.AND P1, PT, R0, -INF , PT ;  /* 0xff8000000000780b */ /* 0x000fc40003f3d000 */
[----:B------:R-:W-:Y:S02]  /*38b0*/  FSEL R79, R79, -INF , !P2 ;  /* 0xff8000004f4f7808 */ /* 0x000fe40005000000 */
[----:B------:R-:W-:Y:S02]  /*38c0*/  FSEL R20, R20, RZ, P1 ;  /* 0x000000ff14147208 */ /* 0x000fe40000800000 */
[----:B------:R-:W-:Y:S02]  /*38d0*/  ISETP.GT.AND P1, PT, R3, RZ, !P6 ;  /* 0x000000ff0300720c */ /* 0x000fe40007724270 */
[----:B------:R-:W-:Y:S01]  /*38e0*/  LOP3.LUT P6, RZ, R16, 0x1, RZ, 0xc0, !PT ;  /* 0x0000000110ff7812 */ /* 0x000fe200078cc0ff */
[--C-:B------:R-:W-:Y:S01]  /*38f0*/  FFMA.FTZ R10, R25, UR42, -R20.reuse ;  /* 0x0000002a190a7c23 */ /* 0x100fe20008010814 */
[----:B------:R-:W-:Y:S01]  /*3900*/  ISETP.LT.OR P1, PT, R2, 0x1, P1 ;  /* 0x000000010200780c */ /* 0x000fe20000f21670 */
[--C-:B------:R-:W-:Y:S01]  /*3910*/  FFMA.FTZ R14, R29, UR42, -R20.reuse ;  /* 0x0000002a1d0e7c23 */ /* 0x100fe20008010814 */
[----:B------:R-:W-:Y:S01]  /*3920*/  ISETP.GT.AND P6, PT, R3, 0x79, !P6 ;  /* 0x000000790300780c */ /* 0x000fe200077c4270 */
[--C-:B------:R-:W-:Y:S01]  /*3930*/  FFMA.FTZ R11, R28, UR42, -R20.reuse ;  /* 0x0000002a1c0b7c23 */ /* 0x100fe20008010814 */
[----:B------:R-:W-:Y:S01]  /*3940*/  FSEL R26, R26, -INF , !P1 ;  /* 0xff8000001a1a7808 */ /* 0x000fe20004800000 */
[--C-:B------:R-:W-:Y:S01]  /*3950*/  FFMA.FTZ R28, R45, UR42, -R20.reuse ;  /* 0x0000002a2d1c7c23 */ /* 0x100fe20008010814 */
[----:B------:R-:W-:Y:S01]  /*3960*/  LOP3.LUT P1, RZ, R16, 0x4000000, RZ, 0xc0, !PT ;  /* 0x0400000010ff7812 */ /* 0x000fe2000782c0ff */
[--C-:B------:R-:W-:Y:S01]  /*3970*/  FFMA.FTZ R16, R33, UR42, -R20.reuse ;  /* 0x0000002a21107c23 */ /* 0x100fe20008010814 */
[----:B------:R-:W-:Y:S01]  /*3980*/  FMNMX.FTZ R13, R26, R27, !PT ;  /* 0x0000001b1a0d7209 */ /* 0x000fe20007810000 */
[--C-:B------:R-:W-:Y:S01]  /*3990*/  FFMA.FTZ R57, R57, UR42, -R20.reuse ;  /* 0x0000002a39397c23 */ /* 0x100fe20008010814 */
[----:B------:R-:W-:Y:S01]  /*39a0*/  ISETP.GT.AND P1, PT, R3, 0x68, !P1 ;  /* 0x000000680300780c */ /* 0x000fe20004f24270 */
[--C-:B------:R-:W-:Y:S01]  /*39b0*/  FFMA.FTZ R40, R40, UR42, -R20.reuse ;  /* 0x0000002a28287c23 */ /* 0x100fe20008010814 */
[----:B------:R-:W-:Y:S01]  /*39c0*/  FMNMX.FTZ R12, R30, R13, !PT ;  /* 0x0000000d1e0c7209 */ /* 0x000fe20007810000 */
[--C-:B------:R-:W-:Y:S01]  /*39d0*/  FFMA.FTZ R9, R9, UR42, -R20.reuse ;  /* 0x0000002a09097c23 */ /* 0x100fe20008010814 */
[----:B------:R-:W-:Y:S01]  /*39e0*/  ISETP.LT.OR P1, PT, R2, 0x69, P1 ;  /* 0x000000690200780c */ /* 0x000fe20000f21670 */
[----:B------:R-:W-:Y:S01]  /*39f0*/  MUFU.EX2 R10, R10 ;  /* 0x0000000a000a7308 */ /* 0x000fe20000000800 */
[----:B------:R-:W-:Y:S01]  /*3a00*/  FMNMX.FTZ R15, R31, R12, !PT ;  /* 0x0000000c1f0f7209 */ /* 0x000fe20007810000 */
[--C-:B------:R-:W-:Y:S01]  /*3a10*/  FFMA.FTZ R32, R32, UR42, -R20.reuse ;  /* 0x0000002a20207c23 */ /* 0x100fe20008010814 */
[----:B------:R-:W-:Y:S01]  /*3a20*/  FSEL R78, R78, -INF , !P1 ;  /* 0xff8000004e4e7808 */ /* 0x000fe20004800000 */
        /* <DEDUP_REMOVED lines=23> */
[----:B------:R0:W-:Y:S01]  /*3ba0*/  MUFU.EX2 R21, R40 ;  /* 0x0000002800157308 */ /* 0x0001e20000000800 */
[----:B------:R-:W-:-:S04]  /*3bb0*/  FMNMX.FTZ R23, R47, R12, !PT ;  /* 0x0000000c2f177209 */ /* 0x000fc80007810000 */
[----:B------:R-:W-:-:S03]  /*3bc0*/  FMNMX.FTZ R12, R50, R23, !PT ;  /* 0x00000017320c7209 */ /* 0x000fc60007810000 */
[----:B------:R-:W1:Y:S01]  /*3bd0*/  MUFU.EX2 R14, R14 ;  /* 0x0000000e000e7308 */ /* 0x000e620000000800 */
[----:B------:R-:W-:Y:S01]  /*3be0*/  FMNMX.FTZ R23, R51, R12, !PT ;  /* 0x0000000c33177209 */ /* 0x000fe20007810000 */
[----:B0-----:R-:W-:Y:S01]  /*3bf0*/  FFMA.FTZ R40, R61, UR42, -R20 ;  /* 0x0000002a3d287c23 */ /* 0x001fe20008010814 */
[----:B------:R-:W-:Y:S02]  /*3c00*/  IMAD.U32 R61, RZ, RZ, UR42 ;  /* 0x0000002aff3d7e24 */ /* 0x000fe4000f8e00ff */
[----:B------:R-:W-:-:S03]  /*3c10*/  FMNMX.FTZ R12, R54, R23, !PT ;  /* 0x00000017360c7209 */ /* 0x000fc60007810000 */
[----:B------:R0:W-:Y:S01]  /*3c20*/  MUFU.EX2 R13, R32 ;  /* 0x00000020000d7308 */ /* 0x0001e20000000800 */
[----:B------:R-:W-:-:S04]  /*3c30*/  FMNMX.FTZ R25, R55, R12, !PT ;  /* 0x0000000c37197209 */ /* 0x000fc80007810000 */
[----:B------:R-:W-:-:S03]  /*3c40*/  FMNMX.FTZ R12, R58, R25, !PT ;  /* 0x000000193a0c7209 */ /* 0x000fc60007810000 */
[----:B------:R2:W-:Y:S01]  /*3c50*/  MUFU.EX2 R23, R44 ;  /* 0x0000002c00177308 */ /* 0x0005e20000000800 */
[----:B------:R-:W-:Y:S01]  /*3c60*/  FMNMX.FTZ R25, R59, R12, !PT ;  /* 0x0000000c3b197209 */ /* 0x000fe20007810000 */
[--C-:B0-----:R-:W-:Y:S01]  /*3c70*/  FFMA.FTZ R32, R49, UR42, -R20.reuse ;  /* 0x0000002a31207c23 */ /* 0x101fe20008010814 */
[----:B-1----:R-:W-:Y:S01]  /*3c80*/  F2FP.SATFINITE.E4M3.F32.PACK_AB_MERGE_C R148, R14, R11, RZ ;  /* 0x0000000b0e94723e */ /* 0x002fe200048070ff */
[----:B------:R-:W-:Y:S01]  /*3c90*/  FFMA.FTZ R49, R76, UR42, -R20 ;  /* 0x0000002a4c317c23 */ /* 0x000fe20008010814 */
[----:B------:R-:W-:Y:S02]  /*3ca0*/  FMNMX.FTZ R12, R62, R25, !PT ;  /* 0x000000193e0c7209 */ /* 0x000fe40007810000 */
[----:B------:R-:W-:Y:S01]  /*3cb0*/  F2FP.SATFINITE.E4M3.F32.PACK_AB_MERGE_C R148, R10, R9, R148 ;  /* 0x000000090a94723e */ /* 0x000fe20004807094 */
[----:B------:R0:W-:Y:S01]  /*3cc0*/  MUFU.EX2 R25, R48 ;  /* 0x0000003000197308 */ /* 0x0001e20000000800 */
[----:B------:R-:W-:Y:S01]  /*3cd0*/  FMNMX.FTZ R29, R63, R12, !PT ;  /* 0x0000000c3f1d7209 */ /* 0x000fe20007810000 */
[----:B--2---:R-:W-:-:S03]  /*3ce0*/  FFMA.FTZ R44, R65, UR42, -R20 ;  /* 0x0000002a412c7c23 */ /* 0x004fc60008010814 */
[----:B------:R-:W-:-:S03]  /*3cf0*/  FMNMX.FTZ R12, R66, R29, !PT ;  /* 0x0000001d420c7209 */ /* 0x000fc60007810000 */
[----:B------:R-:W-:Y:S01]  /*3d00*/  MUFU.EX2 R16, R16 ;  /* 0x0000001000107308 */ /* 0x000fe20000000800 */
[----:B------:R-:W-:Y:S01]  /*3d10*/  FMNMX.FTZ R29, R67, R12, !PT ;  /* 0x0000000c431d7209 */ /* 0x000fe20007810000 */
[----:B0-----:R-:W-:-:S03]  /*3d20*/  FFMA.FTZ R48, R69, UR42, -R20 ;  /* 0x0000002a45307c23 */ /* 0x001fc60008010814 */
[----:B------:R-:W-:-:S03]  /*3d30*/  FMNMX.FTZ R12, R70, R29, !PT ;  /* 0x0000001d460c7209 */ /* 0x000fc60007810000 */
[----:B------:R0:W-:Y:S01]  /*3d40*/  MUFU.EX2 R15, R36 ;  /* 0x00000024000f7308 */ /* 0x0001e20000000800 */
[----:B------:R-:W-:-:S04]  /*3d50*/  FMNMX.FTZ R33, R71, R12, !PT ;  /* 0x0000000c47217209 */ /* 0x000fc80007810000 */
[----:B------:R-:W-:-:S03]  /*3d60*/  FMNMX.FTZ R12, R74, R33, !PT ;  /* 0x000000214a0c7209 */ /* 0x000fc60007810000 */
[----:B------:R-:W1:Y:S01]  /*3d70*/  MUFU.EX2 R22, R22 ;  /* 0x0000001600167308 */ /* 0x000e620000000800 */
[----:B------:R-:W-:Y:S01]  /*3d80*/  FMNMX.FTZ R3, R75, R12, !PT ;  /* 0x0000000c4b037209 */ /* 0x000fe20007810000 */
[--C-:B0-----:R-:W-:Y:S01]  /*3d90*/  FFMA.FTZ R36, R53, UR42, -R20.reuse ;  /* 0x0000002a35247c23 */ /* 0x101fe20008010814 */
[----:B------:R-:W-:Y:S02]  /*3da0*/  FFMA.FTZ R53, R80, UR42, -R20 ;  /* 0x0000002a50357c23 */ /* 0x000fe40008010814 */
[----:B------:R-:W-:-:S03]  /*3db0*/  FMNMX.FTZ R12, R78, R3, !PT ;  /* 0x000000034e0c7209 */ /* 0x000fc60007810000 */
[----:B------:R-:W-:Y:S01]  /*3dc0*/  MUFU.EX2 R24, R24 ;  /* 0x0000001800187308 */ /* 0x000fe20000000800 */
[----:B------:R-:W-:-:S04]  /*3dd0*/  FMNMX.FTZ R33, R79, R12, !PT ;  /* 0x0000000c4f217209 */ /* 0x000fc80007810000 */
[----:B------:R-:W-:-:S03]  /*3de0*/  FMNMX.FTZ R12, R82, R33, !PT ;  /* 0x00000021520c7209 */ /* 0x000fc60007810000 */
[----:B------:R-:W-:Y:S01]  /*3df0*/  MUFU.EX2 R28, R28 ;  /* 0x0000001c001c7308 */ /* 0x000fe20000000800 */
[----:B------:R-:W-:Y:S02]  /*3e00*/  FMNMX.FTZ R33, R83, R12, !PT ;  /* 0x0000000c53217209 */ /* 0x000fe40007810000 */
[----:B-1----:R-:W-:Y:S02]  /*3e10*/  F2FP.SATFINITE.E4M3.F32.PACK_AB_MERGE_C R150, R22, R15, RZ ;  /* 0x0000000f1696723e */ /* 0x002fe400048070ff */
[----:B------:R-:W-:Y:S02]  /*3e20*/  FMNMX.FTZ R12, R86, R33, !PT ;  /* 0x00000021560c7209 */ /* 0x000fe40007810000 */
[----:B------:R-:W-:Y:S01]  /*3e30*/  F2FP.SATFINITE.E4M3.F32.PACK_AB_MERGE_C R150, R16, R13, R150 ;  /* 0x0000000d1096723e */ /* 0x000fe20004807096 */
[----:B------:R0:W-:Y:S01]  /*3e40*/  MUFU.EX2 R29, R52 ;  /* 0x00000034001d7308 */ /* 0x0001e20000000800 */
[----:B------:R-:W-:-:S05]  /*3e50*/  FMNMX.FTZ R12, R87, R12, !PT ;  /* 0x0000000c570c7209 */ /* 0x000fca0007810000 */
[----:B------:R-:W1:Y:S02]  /*3e60*/  SHFL.BFLY PT, R45, R12, 0x2, 0x1f ;  /* 0x0c401f000c2d7f89 */ /* 0x000e6400000e0000 */
[----:B------:R-:W-:Y:S01]  /*3e70*/  MUFU.EX2 R36, R36 ;  /* 0x0000002400247308 */ /* 0x000fe20000000800 */
[----:B0-----:R-:W-:-:S07]  /*3e80*/  FFMA.FTZ R52, R73, UR42, -R20 ;  /* 0x0000002a49347c23 */ /* 0x001fce0008010814 */
[----:B------:R-:W-:Y:S08]  /*3e90*/  MUFU.EX2 R32, R32 ;  /* 0x0000002000207308 */ /* 0x000ff00000000800 */
[----:B------:R0:W-:Y:S01]  /*3ea0*/  MUFU.EX2 R33, R60 ;  /* 0x0000003c00217308 */ /* 0x0001e20000000800 */
[----:B-1----:R-:W-:-:S07]  /*3eb0*/  FMNMX.FTZ R57, R12, R45, !PT ;  /* 0x0000002d0c397209 */ /* 0x002fce0007810000 */
[----:B------:R-:W-:Y:S01]  /*3ec0*/  MUFU.EX2 R40, R40 ;  /* 0x0000002800287308 */ /* 0x000fe20000000800 */
[--C-:B0-----:R-:W-:Y:S01]  /*3ed0*/  FFMA.FTZ R60, R81, UR42, -R20.reuse ;  /* 0x0000002a513c7c23 */ /* 0x101fe20008010814 */
[----:B------:R-:W0:Y:S06]  /*3ee0*/  SHFL.BFLY PT, R12, R57, 0x1, 0x1f ;  /* 0x0c201f00390c7f89 */ /* 0x000e2c00000e0000 */
[----:B------:R1:W-:Y:S08]  /*3ef0*/  MUFU.EX2 R3, R56 ;  /* 0x0000003800037308 */ /* 0x0003f00000000800 */
[----:B------:R-:W-:Y:S01]  /*3f00*/  MUFU.EX2 R41, R41 ;  /* 0x0000002900297308 */ /* 0x000fe20000000800 */
[----:B-1----:R-:W-:-:S07]  /*3f10*/  FFMA.FTZ R56, R77, UR42, -R20 ;  /* 0x0000002a4d387c23 */ /* 0x002fce0008010814 */
[----:B------:R-:W-:Y:S01]  /*3f20*/  MUFU.EX2 R48, R48 ;  /* 0x0000003000307308 */ /* 0x000fe20000000800 */
[----:B0-----:R-:W-:Y:S01]  /*3f30*/  FMNMX.FTZ R12, R57, R12, !PT ;  /* 0x0000000c390c7209 */ /* 0x001fe20007810000 */
[--C-:B------:R-:W-:Y:S01]  /*3f40*/  FFMA.FTZ R57, R84, UR42, -R20.reuse ;  /* 0x0000002a54397c23 */ /* 0x100fe20008010814 */
[----:B------:R-:W-:Y:S02]  /*3f50*/  FFMA.FTZ R20, R85, UR42, -R20 ;  /* 0x0000002a55147c23 */ /* 0x000fe40008010814 */
[C---:B------:R-:W-:Y:S01]  /*3f60*/  FSETP.NEU.FTZ.AND P1, PT, R12.reuse, -INF , PT ;  /* 0xff8000000c00780b */ /* 0x040fe20003f3d000 */
[----:B------:R-:W-:Y:S02]  /*3f70*/  FFMA.FTZ R61, R12, R61, -8 ;  /* 0xc10000000c3d7423 */ /* 0x000fe4000001003d */
[----:B------:R-:W-:Y:S03]  /*3f80*/  MUFU.EX2 R37, R37 ;  /* 0x0000002500257308 */ /* 0x000fe60000000800 */
[----:B------:R-:W-:-:S02]  /*3f90*/  FSEL R61, R61, RZ, P1 ;  /* 0x000000ff3d3d7208 */ /* 0x000fc40000800000 */
[----:B------:R-:W-:-:S03]  /*3fa0*/  PLOP3.LUT P1, PT, PT, PT, UP0, 0x40, 0x0 ;  /* 0x000000000000781c */ /* 0x000fc60003f2e808 */
        /* <DEDUP_REMOVED lines=10> */
[----:B------:R-:W-:Y:S01]  /*4050*/  FADD.FTZ R54, R9, R10 ;  /* 0x0000000a09367221 */ /* 0x000fe20000010000 */
[--C-:B------:R-:W-:Y:S01]  /*4060*/  FFMA.FTZ R34, R35, UR42, -R61.reuse ;  /* 0x0000002a23227c23 */ /* 0x100fe2000801083d */
[--C-:B------:R-:W-:Y:S01]  /*4070*/  FFMA.FTZ R35, R42, UR42, -R61.reuse ;  /* 0x0000002a2a237c23 */ /* 0x100fe2000801083d */
[--C-:B------:R-:W-:Y:S01]  /*4080*/  FFMA.FTZ R42, R51, UR42, -R61.reuse ;  /* 0x0000002a332a7c23 */ /* 0x100fe2000801083d */
[----:B------:R-:W-:Y:S01]  /*4090*/  FADD.FTZ R51, R11, R54 ;  /* 0x000000360b337221 */ /* 0x000fe20000010000 */
[--C-:B------:R-:W-:Y:S01]  /*40a0*/  FFMA.FTZ R64, R38, UR42, -R61.reuse ;  /* 0x0000002a26407c23 */ /* 0x100fe2000801083d */
[----:B------:R-:W0:Y:S01]  /*40b0*/  MUFU.EX2 R27, R27 ;  /* 0x0000001b001b7308 */ /* 0x000e220000000800 */
[----:B------:R-:W-:Y:S01]  /*40c0*/  FFMA.FTZ R68, R46, UR42, -R61 ;  /* 0x0000002a2e447c23 */ /* 0x000fe2000801083d */
[----:B------:R-:W-:Y:S01]  /*40d0*/  FADD.FTZ R54, R14, R51 ;  /* 0x000000330e367221 */ /* 0x000fe20000010000 */
[--C-:B------:R-:W-:Y:S01]  /*40e0*/  FFMA.FTZ R46, R59, UR42, -R61.reuse ;  /* 0x0000002a3b2e7c23 */ /* 0x100fe2000801083d */
[--C-:B------:R-:W-:Y:S01]  /*40f0*/  FFMA.FTZ R38, R43, UR42, -R61.reuse ;  /* 0x0000002a2b267c23 */ /* 0x100fe2000801083d */
[--C-:B------:R-:W-:Y:S01]  /*4100*/  FFMA.FTZ R43, R58, UR42, -R61.reuse ;  /* 0x0000002a3a2b7c23 */ /* 0x100fe2000801083d */
[----:B------:R-:W-:Y:S01]  /*4110*/  FADD.FTZ R59, R13, R54 ;  /* 0x000000360d3b7221 */ /* 0x000fe20000010000 */
[--C-:B------:R-:W-:Y:S01]  /*4120*/  FFMA.FTZ R47, R47, UR42, -R61.reuse ;  /* 0x0000002a2f2f7c23 */ /* 0x100fe2000801083d */
[----:B------:R-:W1:Y:S01]  /*4130*/  MUFU.EX2 R30, R30 ;  /* 0x0000001e001e7308 */ /* 0x000e620000000800 */
[----:B------:R-:W-:Y:S01]  /*4140*/  FFMA.FTZ R55, R55, UR42, -R61 ;  /* 0x0000002a37377c23 */ /* 0x000fe2000801083d */
[----:B------:R-:W-:Y:S01]  /*4150*/  FADD.FTZ R58, R16, R59 ;  /* 0x0000003b103a7221 */ /* 0x000fe20000010000 */
[--C-:B------:R-:W-:Y:S01]  /*4160*/  FFMA.FTZ R62, R62, UR42, -R61.reuse ;  /* 0x0000002a3e3e7c23 */ /* 0x100fe2000801083d */
[--C-:B------:R-:W-:Y:S01]  /*4170*/  FFMA.FTZ R63, R63, UR42, -R61.reuse ;  /* 0x0000002a3f3f7c23 */ /* 0x100fe2000801083d */
[--C-:B------:R-:W-:Y:S01]  /*4180*/  FFMA.FTZ R66, R66, UR42, -R61.reuse ;  /* 0x0000002a42427c23 */ /* 0x100fe2000801083d */
[--C-:B------:R-:W-:Y:S01]  /*4190*/  FFMA.FTZ R14, R67, UR42, -R61.reuse ;  /* 0x0000002a430e7c23 */ /* 0x100fe2000801083d */
[----:B------:R-:W-:Y:S01]  /*41a0*/  FFMA.FTZ R70, R70, UR42, -R61 ;  /* 0x0000002a46467c23 */ /* 0x000fe2000801083d */
[----:B------:R-:W2:Y:S01]  /*41b0*/  MUFU.EX2 R65, R65 ;  /* 0x0000004100417308 */ /* 0x000ea20000000800 */
[----:B0-----:R-:W-:Y:S01]  /*41c0*/  FADD.FTZ R51, R26, R27 ;  /* 0x0000001b1a337221 */ /* 0x001fe20000010000 */
[--C-:B------:R-:W-:Y:S01]  /*41d0*/  FFMA.FTZ R71, R71, UR42, -R61.reuse ;  /* 0x0000002a47477c23 */ /* 0x100fe2000801083d */
[--C-:B------:R-:W-:Y:S01]  /*41e0*/  FFMA.FTZ R74, R74, UR42, -R61.reuse ;  /* 0x0000002a4a4a7c23 */ /* 0x100fe2000801083d */
[--C-:B------:R-:W-:Y:S01]  /*41f0*/  FFMA.FTZ R75, R75, UR42, -R61.reuse ;  /* 0x0000002a4b4b7c23 */ /* 0x100fe2000801083d */
[--C-:B------:R-:W-:Y:S01]  /*4200*/  FFMA.FTZ R78, R78, UR42, -R61.reuse ;  /* 0x0000002a4e4e7c23 */ /* 0x100fe2000801083d */
[--C-:B------:R-:W-:Y:S01]  /*4210*/  FFMA.FTZ R79, R79, UR42, -R61.reuse ;  /* 0x0000002a4f4f7c23 */ /* 0x100fe2000801083d */
[----:B------:R-:W-:Y:S01]  /*4220*/  FFMA.FTZ R82, R82, UR42, -R61 ;  /* 0x0000002a52527c23 */ /* 0x000fe2000801083d */
[----:B------:R-:W0:Y:S01]  /*4230*/  MUFU.EX2 R31, R31 ;  /* 0x0000001f001f7308 */ /* 0x000e220000000800 */
[----:B-1----:R-:W-:Y:S01]  /*4240*/  FADD.FTZ R54, R30, R51 ;  /* 0x000000331e367221 */ /* 0x002fe20000010000 */
[----:B------:R-:W-:Y:S01]  /*4250*/  FADD.FTZ R51, R15, R58 ;  /* 0x0000003a0f337221 */ /* 0x000fe20000010000 */
[--C-:B------:R-:W-:Y:S01]  /*4260*/  FFMA.FTZ R83, R83, UR42, -R61.reuse ;  /* 0x0000002a53537c23 */ /* 0x100fe2000801083d */
[--C-:B------:R-:W-:Y:S01]  /*4270*/  FFMA.FTZ R86, R86, UR42, -R61.reuse ;  /* 0x0000002a56567c23 */ /* 0x100fe2000801083d */
[----:B------:R-:W-:Y:S01]  /*4280*/  FFMA.FTZ R61, R87, UR42, -R61 ;  /* 0x0000002a573d7c23 */ /* 0x000fe2000801083d */
[----:B------:R-:W-:-:S02]  /*4290*/  FADD.FTZ R58, R22, R51 ;  /* 0x00000033163a7221 */ /* 0x000fc40000010000 */
[----:B------:R-:W1:Y:S01]  /*42a0*/  MUFU.EX2 R34, R34 ;  /* 0x0000002200227308 */ /* 0x000e620000000800 */
[----:B--2---:R-:W-:Y:S01]  /*42b0*/  FADD.FTZ R54, R65, R54 ;  /* 0x0000003641367221 */ /* 0x004fe20000010000 */
[----:B------:R-:W-:Y:S01]  /*42c0*/  FADD.FTZ R15, R21, R58 ;  /* 0x0000003a150f7221 */ /* 0x000fe20000010000 */
[----:B------:R-:W-:-:S03]  /*42d0*/  F2FP.SATFINITE.E4M3.F32.PACK_AB_MERGE_C R30, R65, R30, RZ ;  /* 0x0000001e411e723e */ /* 0x000fc600048070ff */
[----:B------:R-:W-:Y:S01]  /*42e0*/  FADD.FTZ R22, R24, R15 ;  /* 0x0000000f18167221 */ /* 0x000fe20000010000 */
[----:B------:R-:W-:Y:S01]  /*42f0*/  F2FP.SATFINITE.E4M3.F32.PACK_AB_MERGE_C R149, R27, R26, R30 ;  /* 0x0000001a1b95723e */ /* 0x000fe2000480701e */
[----:B------:R-:W2:Y:S01]  /*4300*/  MUFU.EX2 R64, R64 ;  /* 0x0000004000407308 */ /* 0x000ea20000000800 */
[----:B0-----:R-:W-:Y:S01]  /*4310*/  FADD.FTZ R11, R31, R54 ;  /* 0x000000361f0b7221 */ /* 0x001fe20000010000 */
[----:B------:R-:W-:Y:S01]  /*4320*/  FADD.FTZ R9, R23, R22 ;  /* 0x0000001617097221 */ /* 0x000fe20000010000 */
[----:B------:R-:W-:-:S03]  /*4330*/  F2FP.SATFINITE.E4M3.F32.PACK_AB_MERGE_C R23, R28, R23, RZ ;  /* 0x000000171c17723e */ /* 0x000fc600048070ff */
[----:B------:R-:W-:Y:S01]  /*4340*/  FADD.FTZ R28, R28, R9 ;  /* 0x000000091c1c7221 */ /* 0x000fe20000010000 */
[----:B------:R-:W-:Y:S01]  /*4350*/  F2FP.SATFINITE.E4M3.F32.PACK_AB_MERGE_C R144, R24, R21, R23 ;  /* 0x000000151890723e */ /* 0x000fe20004807017 */
[----:B------:R-:W0:Y:S01]  /*4360*/  MUFU.EX2 R69, R69 ;  /* 0x0000004500457308 */ /* 0x000e220000000800 */
[----:B-1----:R-:W-:-:S07]  /*4370*/  FADD.FTZ R11, R34, R11 ;  /* 0x0000000b220b7221 */ /* 0x002fce0000010000 */
[----:B------:R-:W1:Y:S01]  /*4380*/  MUFU.EX2 R35, R35 ;  /* 0x0000002300237308 */ /* 0x000e620000000800 */
[----:B--2---:R-:W-:Y:S01]  /*4390*/  FADD.FTZ R10, R64, R11 ;  /* 0x0000000b400a7221 */ /* 0x004fe20000010000 */
[----:B------:R-:W-:-:S04]  /*43a0*/  FADD.FTZ R11, R25, R28 ;  /* 0x0000001c190b7221 */ /* 0x000fc80000010000 */
[----:B------:R-:W-:Y:S01]  /*43b0*/  FADD.FTZ R16, R32, R11 ;  /* 0x0000000b20107221 */ /* 0x000fe20000010000 */
[----:B------:R-:W-:Y:S01]  /*43c0*/  VIADD R11, R18, 0xfffffffe ;  /* 0xfffffffe120b7836 */ /* 0x000fe20000000000 */
[----:B------:R-:W2:Y:S01]  /*43d0*/  MUFU.EX2 R38, R38 ;  /* 0x0000002600267308 */ /* 0x000ea20000000800 */
[C---:B0-----:R-:W-:Y:S01]  /*43e0*/  FADD.FTZ R10, R69.reuse, R10 ;  /* 0x0000000a450a7221 */ /* 0x041fe20000010000 */
[----:B------:R-:W-:-:S04]  /*43f0*/  F2FP.SATFINITE.E4M3.F32.PACK_AB_MERGE_C R64, R69, R64, RZ ;  /* 0x000000404540723e */ /* 0x000fc800048070ff */
[----:B------:R-:W-:Y:S02]  /*4400*/  F2FP.SATFINITE.E4M3.F32.PACK_AB_MERGE_C R151, R34, R31, R64 ;  /* 0x0000001f2297723e */ /* 0x000fe40004807040 */
[----:B------:R-:W0:Y:S01]  /*4410*/  MUFU.EX2 R68, R68 ;  /* 0x0000004400447308 */ /* 0x000e220000000800 */
[----:B-1----:R-:W-:Y:S01]  /*4420*/  FADD.FTZ R9, R35, R10 ;  /* 0x0000000a23097221 */ /* 0x002fe20000010000 */
[----:B------:R-:W-:Y:S01]  /*4430*/  F2FP.SATFINITE.E4M3.F32.PACK_AB_MERGE_C R10, R36, R29, RZ ;  /* 0x0000001d240a723e */ /* 0x000fe200048070ff */
[----:B------:R-:W-:-:S03]  /*4440*/  FADD.FTZ R29, R29, R16 ;  /* 0x000000101d1d7221 */ /* 0x000fc60000010000 */
[----:B------:R-:W-:Y:S01]  /*4450*/  F2FP.SATFINITE.E4M3.F32.PACK_AB_MERGE_C R146, R32, R25, R10 ;  /* 0x000000192092723e */ /* 0x000fe2000480700a */
[----:B------:R-:W-:Y:S01]  /*4460*/  FADD.FTZ R36, R36, R29 ;  /* 0x0000001d24247221 */ /* 0x000fe20000010000 */
[----:B------:R-:W1:Y:S01]  /*4470*/  MUFU.EX2 R47, R47 ;  /* 0x0000002f002f7308 */ /* 0x000e620000000800 */
[----:B--2---:R-:W-:-:S07]  /*4480*/  FADD.FTZ R9, R38, R9 ;  /* 0x0000000926097221 */ /* 0x004fce0000010000 */
[----:B------:R-:W2:Y:S01]  /*4490*/  MUFU.EX2 R39, R39 ;  /* 0x0000002700277308 */ /* 0x000ea20000000800 */
[----:B0-----:R-:W-:Y:S01]  /*44a0*/  FADD.FTZ R10, R68, R9 ;  /* 0x00000009440a7221 */ /* 0x001fe20000010000 */
[----:B------:R-:W-:-:S04]  /*44b0*/  F2FP.SATFINITE.E4M3.F32.PACK_AB_MERGE_C R9, R40, R33, RZ ;  /* 0x000000212809723e */ /* 0x000fc800048070ff */
[C---:B------:R-:W-:Y:S01]  /*44c0*/  F2FP.SATFINITE.E4M3.F32.PACK_AB_MERGE_C R140, R2.reuse, R3, R9 ;  /* 0x00000003028c723e */ /* 0x040fe20004807009 */
[----:B------:R-:W-:Y:S01]  /*44d0*/  FADD.FTZ R3, R3, R36 ;  /* 0x0000002403037221 */ /* 0x000fe20000010000 */
[----:B------:R-:W0:Y:S01]  /*44e0*/  MUFU.EX2 R42, R42 ;  /* 0x0000002a002a7308 */ /* 0x000e220000000800 */
[C---:B-1----:R-:W-:Y:S01]  /*44f0*/  FADD.FTZ R10, R47.reuse, R10 ;  /* 0x0000000a2f0a7221 */ /* 0x042fe20000010000 */
[----:B------:R-:W-:Y:S01]  /*4500*/  F2FP.SATFINITE.E4M3.F32.PACK_AB_MERGE_C R47, R47, R68, RZ ;  /* 0x000000442f2f723e */ /* 0x000fe200048070ff */
[----:B------:R-:W-:-:S03]  /*4510*/  FADD.FTZ R2, R2, R3 ;  /* 0x0000000302027221 */ /* 0x000fc60000010000 */
[----:B------:R-:W-:Y:S01]  /*4520*/  F2FP.SATFINITE.E4M3.F32.PACK_AB_MERGE_C R145, R38, R35, R47 ;  /* 0x000000232691723e */ /* 0x000fe2000480702f */
[----:B------:R-:W-:Y:S01]  /*4530*/  FADD.FTZ R33, R33, R2 ;  /* 0x0000000221217221 */ /* 0x000fe20000010000 */
[----:B------:R-:W1:Y:S01]  /*4540*/  MUFU.EX2 R50, R50 ;  /* 0x0000003200327308 */ /* 0x000e620000000800 */
[----:B--2---:R-:W-:Y:S01]  /*4550*/  FADD.FTZ R9, R39, R10 ;  /* 0x0000000a27097221 */ /* 0x004fe20000010000 */
[----:B------:R-:W-:Y:S01]  /*4560*/  F2FP.SATFINITE.E4M3.F32.PACK_AB_MERGE_C R2, R48, R41, RZ ;  /* 0x000000293002723e */ /* 0x000fe200048070ff */
[----:B------:R-:W-:-:S03]  /*4570*/  FADD.FTZ R40, R40, R33 ;  /* 0x0000002128287221 */ /* 0x000fc60000010000 */
[----:B------:R-:W-:Y:S01]  /*4580*/  F2FP.SATFINITE.E4M3.F32.PACK_AB_MERGE_C R142, R44, R37, R2 ;  /* 0x000000252c8e723e */ /* 0x000fe20004807002 */
[----:B------:R-:W-:Y:S01]  /*4590*/  FADD.FTZ R37, R37, R40 ;  /* 0x0000002825257221 */ /* 0x000fe20000010000 */
[----:B------:R-:W2:Y:S01]  /*45a0*/  MUFU.EX2 R55, R55 ;  /* 0x0000003700377308 */ /* 0x000ea20000000800 */
[----:B0-----:R-:W-:Y:S02]  /*45b0*/  FADD.FTZ R9, R42, R9 ;  /* 0x000000092a097221 */ /* 0x001fe40000010000 */
[----:B------:R-:W-:-:S04]  /*45c0*/  FADD.FTZ R44, R44, R37 ;  /* 0x000000252c2c7221 */ /* 0x000fc80000010000 */
[----:B------:R-:W-:Y:S01]  /*45d0*/  FADD.FTZ R41, R41, R44 ;  /* 0x0000002c29297221 */ /* 0x000fe20000010000 */
[----:B------:R-:W0:Y:S01]  /*45e0*/  MUFU.EX2 R43, R43 ;  /* 0x0000002b002b7308 */ /* 0x000e220000000800 */
[----:B-1----:R-:W-:Y:S02]  /*45f0*/  FADD.FTZ R10, R50, R9 ;  /* 0x00000009320a7221 */ /* 0x002fe40000010000 */
[----:B------:R-:W-:-:S05]  /*4600*/  FADD.FTZ R48, R48, R41 ;  /* 0x0000002930307221 */ /* 0x000fca0000010000 */
[----:B------:R-:W1:Y:S01]  /*4610*/  MUFU.EX2 R46, R46 ;  /* 0x0000002e002e7308 */ /* 0x000e620000000800 */
[C---:B--2---:R-:W-:Y:S01]  /*4620*/  FADD.FTZ R10, R55.reuse, R10 ;  /* 0x0000000a370a7221 */ /* 0x044fe20000010000 */
[----:B------:R-:W-:-:S04]  /*4630*/  F2FP.SATFINITE.E4M3.F32.PACK_AB_MERGE_C R50, R55, R50, RZ ;  /* 0x000000323732723e */ /* 0x000fc800048070ff */
[----:B------:R-:W-:Y:S02]  /*4640*/  F2FP.SATFINITE.E4M3.F32.PACK_AB_MERGE_C R147, R42, R39, R50 ;  /* 0x000000272a93723e */ /* 0x000fe40004807032 */
[----:B------:R-:W2:Y:S01]  /*4650*/  MUFU.EX2 R62, R62 ;  /* 0x0000003e003e7308 */ /* 0x000ea20000000800 */
[----:B0-----:R-:W-:-:S07]  /*4660*/  FADD.FTZ R3, R43, R10 ;  /* 0x0000000a2b037221 */ /* 0x001fce0000010000 */
[----:B------:R-:W0:Y:S01]  /*4670*/  MUFU.EX2 R63, R63 ;  /* 0x0000003f003f7308 */ /* 0x000e220000000800 */
[----:B-1----:R-:W-:-:S07]  /*4680*/  FADD.FTZ R3, R46, R3 ;  /* 0x000000032e037221 */ /* 0x002fce0000010000 */
[----:B------:R-:W1:Y:S01]  /*4690*/  MUFU.EX2 R19, R66 ;  /* 0x0000004200137308 */ /* 0x000e620000000800 */
[----:B--2---:R-:W-:-:S07]  /*46a0*/  FADD.FTZ R2, R62, R3 ;  /* 0x000000033e027221 */ /* 0x004fce0000010000 */
[----:B------:R-:W-:Y:S01]  /*46b0*/  MUFU.EX2 R49, R49 ;  /* 0x0000003100317308 */ /* 0x000fe20000000800 */
[C---:B0-----:R-:W-:Y:S01]  /*46c0*/  FADD.FTZ R2, R63.reuse, R2 ;  /* 0x000000023f027221 */ /* 0x041fe20000010000 */
[----:B------:R-:W-:-:S04]  /*46d0*/  F2FP.SATFINITE.E4M3.F32.PACK_AB_MERGE_C R62, R63, R62, RZ ;  /* 0x0000003e3f3e723e */ /* 0x000fc800048070ff */
[----:B------:R-:W-:Y:S02]  /*46e0*/  F2FP.SATFINITE.E4M3.F32.PACK_AB_MERGE_C R141, R46, R43, R62 ;  /* 0x0000002b2e8d723e */ /* 0x000fe4000480703e */
[----:B------:R-:W0:Y:S01]  /*46f0*/  MUFU.EX2 R56, R56 ;  /* 0x0000003800387308 */ /* 0x000e220000000800 */
[----:B-1----:R-:W-:-:S07]  /*4700*/  FADD.FTZ R3, R19, R2 ;  /* 0x0000000213037221 */ /* 0x002fce0000010000 */
[----:B------:R-:W1:Y:S08]  /*4710*/  MUFU.EX2 R14, R14 ;  /* 0x0000000e000e7308 */ /* 0x000e700000000800 */
[----:B------:R-:W-:Y:S01]  /*4720*/  MUFU.EX2 R45, R72 ;  /* 0x00000048002d7308 */ /* 0x000fe20000000800 */
[----:B0-----:R-:W-:-:S07]  /*4730*/  F2FP.SATFINITE.E4M3.F32.PACK_AB_MERGE_C R2, R56, R49, RZ ;  /* 0x000000313802723e */ /* 0x001fce00048070ff */
[----:B------:R-:W0:Y:S01]  /*4740*/  MUFU.EX2 R52, R52 ;  /* 0x0000003400347308 */ /* 0x000e220000000800 */
[----:B-1----:R-:W-:-:S07]  /*4750*/  FADD.FTZ R3, R14, R3 ;  /* 0x000000030e037221 */ /* 0x002fce0000010000 */
[----:B------:R-:W1:Y:S08]  /*4760*/  MUFU.EX2 R70, R70 ;  /* 0x0000004600467308 */ /* 0x000e700000000800 */
[----:B------:R-:W2:Y:S01]  /*4770*/  MUFU.EX2 R71, R71 ;  /* 0x0000004700477308 */ /* 0x000ea20000000800 */
[----:B0-----:R-:W-:Y:S01]  /*4780*/  F2FP.SATFINITE.E4M3.F32.PACK_AB_MERGE_C R136, R52, R45, R2 ;  /* 0x0000002d3488723e */ /* 0x001fe20004807002 */
[----:B------:R-:W-:-:S04]  /*4790*/  FADD.FTZ R45, R45, R48 ;  /* 0x000000302d2d7221 */ /* 0x000fc80000010000 */
[----:B------:R-:W-:Y:S02]  /*47a0*/  FADD.FTZ R52, R52, R45 ;  /* 0x0000002d34347221 */ /* 0x000fe40000010000 */
[----:B------:R-:W0:Y:S01]  /*47b0*/  MUFU.EX2 R74, R74 ;  /* 0x0000004a004a7308 */ /* 0x000e220000000800 */
[----:B-1----:R-:W-:Y:S01]  /*47c0*/  FADD.FTZ R2, R70, R3 ;  /* 0x0000000346027221 */ /* 0x002fe20000010000 */
[----:B------:R-:W-:-:S04]  /*47d0*/  FADD.FTZ R49, R49, R52 ;  /* 0x0000003431317221 */ /* 0x000fc80000010000 */
[----:B------:R-:W-:Y:S02]  /*47e0*/  FADD.FTZ R56, R56, R49 ;  /* 0x0000003138387221 */ /* 0x000fe40000010000 */
[----:B------:R-:W1:Y:S01]  /*47f0*/  MUFU.EX2 R75, R75 ;  /* 0x0000004b004b7308 */ /* 0x000e620000000800 */
[C---:B--2---:R-:W-:Y:S01]  /*4800*/  F2FP.SATFINITE.E4M3.F32.PACK_AB_MERGE_C R70, R71.reuse, R70, RZ ;  /* 0x000000464746723e */ /* 0x044fe200048070ff */
[----:B------:R-:W-:-:S03]  /*4810*/  FADD.FTZ R71, R71, R2 ;  /* 0x0000000247477221 */ /* 0x000fc60000010000 */
[----:B------:R-:W-:-:S03]  /*4820*/  F2FP.SATFINITE.E4M3.F32.PACK_AB_MERGE_C R143, R14, R19, R70 ;  /* 0x000000130e8f723e */ /* 0x000fc60004807046 */
[----:B------:R-:W2:Y:S01]  /*4830*/  MUFU.EX2 R78, R78 ;  /* 0x0000004e004e7308 */ /* 0x000ea20000000800 */
[----:B0-----:R-:W-:-:S07]  /*4840*/  FADD.FTZ R2, R74, R71 ;  /* 0x000000474a027221 */ /* 0x001fce0000010000 */
[----:B------:R-:W-:Y:S01]  /*4850*/  MUFU.EX2 R57, R57 ;  /* 0x0000003900397308 */ /* 0x000fe20000000800 */
[----:B-1----:R-:W-:-:S07]  /*4860*/  FADD.FTZ R3, R75, R2 ;  /* 0x000000024b037221 */ /* 0x002fce0000010000 */
[----:B------:R-:W0:Y:S01]  /*4870*/  MUFU.EX2 R20, R20 ;  /* 0x0000001400147308 */ /* 0x000e220000000800 */
[----:B--2---:R-:W-:-:S07]  /*4880*/  FADD.FTZ R2, R78, R3 ;  /* 0x000000034e027221 */ /* 0x004fce0000010000 */
[----:B------:R-:W1:Y:S08]  /*4890*/  MUFU.EX2 R79, R79 ;  /* 0x0000004f004f7308 */ /* 0x000e700000000800 */
[----:B------:R-:W-:Y:S01]  /*48a0*/  MUFU.EX2 R53, R53 ;  /* 0x0000003500357308 */ /* 0x000fe20000000800 */
[----:B0-----:R-:W-:-:S07]  /*48b0*/  F2FP.SATFINITE.E4M3.F32.PACK_AB_MERGE_C R9, R20, R57, RZ ;  /* 0x000000391409723e */ /* 0x001fce00048070ff */
[----:B------:R-:W0:Y:S01]  /*48c0*/  MUFU.EX2 R60, R60 ;  /* 0x0000003c003c7308 */ /* 0x000e220000000800 */
[C---:B-1----:R-:W-:Y:S01]  /*48d0*/  F2FP.SATFINITE.E4M3.F32.PACK_AB_MERGE_C R78, R79.reuse, R78, RZ ;  /* 0x0000004e4f4e723e */ /* 0x042fe200048070ff */
[----:B------:R-:W-:-:S03]  /*48e0*/  FADD.FTZ R79, R79, R2 ;  /* 0x000000024f4f7221 */ /* 0x000fc60000010000 */
[----:B------:R-:W-:-:S03]  /*48f0*/  F2FP.SATFINITE.E4M3.F32.PACK_AB_MERGE_C R137, R75, R74, R78 ;  /* 0x0000004a4b89723e */ /* 0x000fc6000480704e */
[----:B------:R-:W1:Y:S08]  /*4900*/  MUFU.EX2 R82, R82 ;  /* 0x0000005200527308 */ /* 0x000e700000000800 */
[----:B------:R-:W2:Y:S01]  /*4910*/  MUFU.EX2 R83, R83 ;  /* 0x0000005300537308 */ /* 0x000ea20000000800 */
[----:B0-----:R-:W-:Y:S01]  /*4920*/  F2FP.SATFINITE.E4M3.F32.PACK_AB_MERGE_C R138, R60, R53, R9 ;  /* 0x000000353c8a723e */ /* 0x001fe20004807009 */
[----:B------:R-:W-:-:S04]  /*4930*/  FADD.FTZ R53, R53, R56 ;  /* 0x0000003835357221 */ /* 0x000fc80000010000 */
[----:B------:R-:W-:Y:S02]  /*4940*/  FADD.FTZ R60, R60, R53 ;  /* 0x000000353c3c7221 */ /* 0x000fe40000010000 */
[----:B------:R-:W0:Y:S01]  /*4950*/  MUFU.EX2 R86, R86 ;  /* 0x0000005600567308 */ /* 0x000e220000000800 */
[----:B-1----:R-:W-:Y:S01]  /*4960*/  FADD.FTZ R2, R82, R79 ;  /* 0x0000004f52027221 */ /* 0x002fe20000010000 */
[----:B------:R-:W-:-:S06]  /*4970*/  FADD.FTZ R57, R57, R60 ;  /* 0x0000003c39397221 */ /* 0x000fcc0000010000 */
[----:B------:R-:W1:Y:S01]  /*4980*/  MUFU.EX2 R61, R61 ;  /* 0x0000003d003d7308 */ /* 0x000e620000000800 */
[----:B--2---:R-:W-:-:S04]  /*4990*/  FADD.FTZ R3, R83, R2 ;  /* 0x0000000253037221 */ /* 0x004fc80000010000 */
[----:B0-----:R-:W-:Y:S01]  /*49a0*/  FADD.FTZ R2, R86, R3 ;  /* 0x0000000356027221 */ /* 0x001fe20000010000 */
[----:B------:R-:W-:Y:S01]  /*49b0*/  FADD.FTZ R3, R20, R57 ;  /* 0x0000003914037221 */ /* 0x000fe20000010000 */
[C---:B-1----:R-:W-:Y:S02]  /*49c0*/  F2FP.SATFINITE.E4M3.F32.PACK_AB_MERGE_C R9, R61.reuse, R86, RZ ;  /* 0x000000563d09723e */ /* 0x042fe400048070ff */
[----:B------:R-:W-:Y:S02]  /*49d0*/  FADD.FTZ R2, R61, R2 ;  /* 0x000000023d027221 */ /* 0x000fe40000010000 */
[----:B------:R-:W-:Y:S01]  /*49e0*/  F2FP.SATFINITE.E4M3.F32.PACK_AB_MERGE_C R139, R83, R82, R9 ;  /* 0x00000052538b723e */ /* 0x000fe20004807009 */
[----:B------:R-:W-:Y:S06]  /*49f0*/  @P1 BRA `(.L_x_783) ;  /* 0x00000000004c1947 */ /* 0x000fec0003800000 */
[----:B------:R-:W-:Y:S01]  /*4a00*/  ISETP.LT.AND P1, PT, RZ, UR47, PT ;  /* 0x0000002fff007c0c */ /* 0x000fe2000bf21270 */
[----:B------:R-:W-:-:S12]  /*4a10*/  UIADD3 UR10, UR47, -0x1, URZ ;  /* 0xffffffff2f0a7890 */ /* 0x000fd8000fffe03f */
[----:B------:R-:W-:Y:S05]  /*4a20*/  @P1 BRA `(.L_x_784) ;  /* 0x0000000000201947 */ /* 0x000fea0003800000 */
[----:B------:R-:W-:Y:S01]  /*4a30*/  ULDC UR11, c[0x0][0x9e4] ;  /* 0x00027900000b7ab9 */ /* 0x000fe20000000800 */
[----:B------:R-:W-:Y:S02]  /*4a40*/  UIADD3 UR10, -UR47, URZ, URZ ;  /* 0x0000003f2f0a7290 */ /* 0x000fe4000fffe13f */
[----:B------:R-:W-:-:S11]  /*4a50*/  UISETP.NE.AND UP0, UPT, UR11, 0x1, UPT ;  /* 0x000000010b00788c */ /* 0x000fd6000bf05270 */
[----:B------:R-:W-:Y:S02]  /*4a60*/  @UP0 ULDC.64 UR14, c[0x0][0x9e8] ;  /* 0x00027a00000e0ab9 */ /* 0x000fe40000000a00 */
[----:B------:R-:W-:-:S04]  /*4a70*/  UIMAD.WIDE.U32 UR4, UR10, UR14, URZ ;  /* 0x0000000e0a0472a5 */ /* 0x000fc8000f8e003f */
[----:B------:R-:W-:-:S04]  /*4a80*/  @UP0 USHF.R.U32.HI UR10, URZ, UR15, UR5 ;  /* 0x0000000f3f0a0299 */ /* 0x000fc80008011605 */
[----:B------:R-:W-:Y:S01]  /*4a90*/  ULOP3.LUT UR10, URZ, UR10, URZ, 0x33, !UPT ;  /* 0x0000000a3f0a7292 */ /* 0x000fe2000f8e333f */
[----:B------:R-:W-:Y:S11]  /*4aa0*/  BRA `(.L_x_785) ;  /* 0x0000000000147947 */ /* 0x000ff60003800000 */
.L_x_784:
[----:B------:R-:W-:Y:S02]  /*4ab0*/  ULDC UR11, c[0x0][0x9e4] ;  /* 0x00027900000b7ab9 */ /* 0x000fe40000000800 */
[----:B------:R-:W-:-:S11]  /*4ac0*/  UISETP.NE.AND UP0, UPT, UR11, 0x1, UPT ;  /* 0x000000010b00788c */ /* 0x000fd6000bf05270 */
[----:B------:R-:W-:Y:S02]  /*4ad0*/  @UP0 ULDC.64 UR14, c[0x0][0x9e8] ;  /* 0x00027a00000e0ab9 */ /* 0x000fe40000000a00 */
[----:B------:R-:W-:-:S04]  /*4ae0*/  UIMAD.WIDE.U32 UR4, UR10, UR14, URZ ;  /* 0x0000000e0a0472a5 */ /* 0x000fc8000f8e003f */
[----:B------:R-:W-:-:S12]  /*4af0*/  @UP0 USHF.R.U32.HI UR10, URZ, UR15, UR5 ;  /* 0x0000000f3f0a0299 */ /* 0x000fd80008011605 */
.L_x_785:
[----:B------:R-:W-:-:S04]  /*4b00*/  UIMAD UR10, UR10, UR11, UR11 ;  /* 0x0000000b0a0a72a4 */ /* 0x000fc8000f8e020b */
[----:B------:R-:W-:-:S04]  /*4b10*/  UISETP.LT.AND UP0, UPT, UR7, UR10, UPT ;  /* 0x0000000a0700728c */ /* 0x000fc8000bf01270 */
[----:B------:R-:W-:-:S12]  /*4b20*/  USEL UR7, UR7, UR10, UP0 ;  /* 0x0000000a07077287 */ /* 0x000fd80008000000 */
.L_x_783:
[----:B------:R-:W-:Y:S01]  /*4b30*/  USHF.R.S32.HI UR4, URZ, 0x1f, UR7 ;  /* 0x0000001f3f047899 */ /* 0x000fe20008011407 */
[----:B------:R-:W0:Y:S01]  /*4b40*/  S2UR UR5, SR_CgaCtaId ;  /* 0x00000000000579c3 */ /* 0x000e220000008800 */
[----:B------:R-:W-:Y:S02]  /*4b50*/  CS2R R88, SRZ ;  /* 0x0000000000587805 */ /* 0x000fe4000001ff00 */
[----:B------:R-:W-:Y:S01]  /*4b60*/  CS2R R90, SRZ ;  /* 0x00000000005a7805 */ /* 0x000fe2000001ff00 */
[----:B------:R-:W-:Y:S01]  /*4b70*/  ULEA.HI UR4, UR4, UR7, URZ, 0x7 ;  /* 0x0000000704047291 */ /* 0x000fe2000f8f383f */
[----:B------:R-:W-:Y:S02]  /*4b80*/  CS2R R92, SRZ ;  /* 0x00000000005c7805 */ /* 0x000fe4000001ff00 */
[----:B------:R-:W-:Y:S01]  /*4b90*/  CS2R R94, SRZ ;  /* 0x00000000005e7805 */ /* 0x000fe2000001ff00 */
[----:B------:R-:W-:Y:S01]  /*4ba0*/  UMOV UR7, URZ ;  /* 0x0000003f00077c82 */ /* 0x000fe20008000000 */
[----:B------:R-:W-:Y:S01]  /*4bb0*/  USHF.R.S32.HI UR4, URZ, 0x7, UR4 ;  /* 0x000000073f047899 */ /* 0x000fe20008011404 */
[----:B------:R-:W-:-:S02]  /*4bc0*/  CS2R R96, SRZ ;  /* 0x0000000000607805 */ /* 0x000fc4000001ff00 */
[----:B------:R-:W-:Y:S02]  /*4bd0*/  CS2R R98, SRZ ;  /* 0x0000000000627805 */ /* 0x000fe4000001ff00 */
[----:B------:R-:W-:Y:S01]  /*4be0*/  CS2R R100, SRZ ;  /* 0x0000000000647805 */ /* 0x000fe2000001ff00 */
[----:B------:R-:W-:Y:S01]  /*4bf0*/  UISETP.LT.AND UP0, UPT, UR44, UR4, UPT ;  /* 0x000000042c00728c */ /* 0x000fe2000bf01270 */
[----:B------:R-:W-:Y:S02]  /*4c00*/  CS2R R102, SRZ ;  /* 0x0000000000667805 */ /* 0x000fe4000001ff00 */
[----:B------:R-:W-:Y:S02]  /*4c10*/  CS2R R104, SRZ ;  /* 0x0000000000687805 */ /* 0x000fe4000001ff00 */
[----:B------:R-:W-:Y:S01]  /*4c20*/  CS2R R106, SRZ ;  /* 0x00000000006a7805 */ /* 0x000fe2000001ff00 */
[----:B------:R-:W-:Y:S01]  /*4c30*/  USEL UR23, UR44, UR4, !UP0 ;  /* 0x000000042c177287 */ /* 0x000fe2000c000000 */
[----:B------:R-:W-:-:S02]  /*4c40*/  CS2R R108, SRZ ;  /* 0x00000000006c7805 */ /* 0x000fc4000001ff00 */
[----:B------:R-:W-:Y:S01]  /*4c50*/  CS2R R110, SRZ ;  /* 0x00000000006e7805 */ /* 0x000fe2000001ff00 */
[----:B------:R-:W-:Y:S01]  /*4c60*/  UMOV UR4, URZ ;  /* 0x0000003f00047c82 */ /* 0x000fe20008000000 */
[----:B------:R-:W-:Y:S02]  /*4c70*/  CS2R R112, SRZ ;  /* 0x0000000000707805 */ /* 0x000fe4000001ff00 */
[----:B------:R-:W-:Y:S02]  /*4c80*/  CS2R R114, SRZ ;  /* 0x0000000000727805 */ /* 0x000fe4000001ff00 */
[----:B------:R-:W-:Y:S02]  /*4c90*/  ISETP.GE.AND P1, PT, R11, UR23, PT ;  /* 0x000000170b007c0c */ /* 0x000fe4000bf26270 */
        /* <DEDUP_REMOVED lines=9> */
[----:B------:R-:W-:Y:S01]  /*4d30*/  CS2R R134, SRZ ;  /* 0x0000000000867805 */ /* 0x000fe2000001ff00 */
[----:B0-----:R-:W-:Y:S06]  /*4d40*/  @!P1 BRA `(.L_x_786) ;  /* 0x0000002c00a49947 */ /* 0x001fec0003800000 */
        /* <DEDUP_REMOVED lines=27> */
[----:B------:R-:W-:Y:S01]  /*4f00*/  UMOV UR22, URZ ;  /* 0x0000003f00167c82 */ /* 0x000fe20008000000 */
[----:B------:R-:W-:Y:S01]  /*4f10*/  ULDC UR26, c[0x0][0x9e4] ;  /* 0x00027900001a7ab9 */ /* 0x000fe20000000800 */
[----:B------:R-:W-:Y:S01]  /*4f20*/  ULDC UR24, c[0x0][0x2f0] ;  /* 0x0000bc0000187ab9 */ /* 0x000fe20000000800 */
[----:B------:R-:W-:-:S05]  /*4f30*/  ULDC UR25, c[0x0][0x9e0] ;  /* 0x0002780000197ab9 */ /* 0x000fca0000000800 */
.L_x_805:
[----:B------:R-:W-:-:S04]  /*4f40*/  UISETP.NE.AND UP0, UPT, UR22, 0x1, UPT ;  /* 0x000000011600788c */ /* 0x000fc8000bf05270 */
[----:B------:R-:W-:-:S04]  /*4f50*/  USEL UR4, URZ, 0x1, UP0 ;  /* 0x000000013f047887 */ /* 0x000fc80008000000 */
[----:B------:R-:W-:Y:S01]  /*4f60*/  ULOP3.LUT UR4, UR21, UR4, URZ, 0x3c, !UPT ;  /* 0x0000000415047292 */ /* 0x000fe2000f8e3c3f */
[----:B------:R-:W-:Y:S11]  /*4f70*/  @!P0 BRA `(.L_x_787) ;  /* 0x0000000000048947 */ /* 0x000ff60003800000 */
[----:B------:R-:W-:Y:S01]  /*4f80*/  BPT.TRAP 0x1 ;  /* 0x000000040000795c */ /* 0x000fe20000300000 */
.L_x_787:
[----:B------:R-:W-:Y:S01]  /*4f90*/  UIADD3 UR7, UR22, 0x1, URZ ;  /* 0x0000000116077890 */ /* 0x000fe2000fffe03f */
[----:B------:R-:W-:-:S03]  /*4fa0*/  IMAD.U32 R0, RZ, RZ, UR4 ;  /* 0x00000004ff007e24 */ /* 0x000fc6000f8e00ff */
[----:B------:R-:W-:Y:S02]  /*4fb0*/  UISETP.NE.AND UP0, UPT, UR7, 0x2, UPT ;  /* 0x000000020700788c */ /* 0x000fe4000bf05270 */
[----:B------:R-:W-:Y:S02]  /*4fc0*/  SHF.L.U32 R0, R0, 0x1f, RZ ;  /* 0x0000001f00007819 */ /* 0x000fe400000006ff */
[----:B------:R-:W-:-:S04]  /*4fd0*/  USEL UR7, UR7, URZ, UP0 ;  /* 0x0000003f07077287 */ /* 0x000fc80008000000 */
[----:B------:R-:W-:-:S09]  /*4fe0*/  ULEA UR27, UR7, UR45, 0x3 ;  /* 0x0000002d071b7291 */ /* 0x000fd2000f8e183f */
[----:B------:R0:W1:Y:S01]  /*4ff0*/  SYNCS.PHASECHK.TRANS64.TRYWAIT P1, [UR27+0x17030], R0 ;  /* 0x01703000ff0075a7 */ /* 0x000062000802015b */
[----:B------:R-:W-:Y:S05]  /*5000*/  @!P0 BRA `(.L_x_788) ;  /* 0x0000000000048947 */ /* 0x000fea0003800000 */
[----:B------:R-:W-:Y:S01]  /*5010*/  BPT.TRAP 0x1 ;  /* 0x000000040000795c */ /* 0x000fe20000300000 */
.L_x_788:
[----:B-1----:R-:W-:Y:S05]  /*5020*/  @P1 BRA `(.L_x_789) ;  /* 0x0000000000081947 */ /* 0x002fea0003800000 */
[----:B------:R-:W1:Y:S02]  /*5030*/  SYNCS.PHASECHK.TRANS64.TRYWAIT P1, [UR27+0x17030], R0 ;  /* 0x01703000ff0075a7 */ /* 0x000e64000802015b */
[----:B-1----:R-:W-:Y:S05]  /*5040*/  @!P1 BRA `(.L_x_790) ;  /* 0x000000e000849947 */ /* 0x002fea0003800000 */
.L_x_789:
[----:B------:R-:W-:Y:S01]  /*5050*/  R2UR UR16, R6 ;  /* 0x00000000061072ca */ /* 0x000fe200000e0000 */
[----:B------:R-:W-:Y:S01]  /*5060*/  UIMAD UR18, UR7, 0x300, UR6 ;  /* 0x00000300071278a4 */ /* 0x000fe2000f8e0206 */
[----:B------:R-:W-:Y:S01]  /*5070*/  R2UR UR17, R7 ;  /* 0x00000000071172ca */ /* 0x000fe200000e0000 */
[----:B------:R-:W-:Y:S01]  /*5080*/  WARPGROUP.ARRIVE ;  /* 0x00000000000079c5 */ /* 0x000fe20000000000 */
[----:B------:R-:W-:Y:S01]  /*5090*/  UMOV UR19, 0xc0000010 ;  /* 0xc000001000137882 */ /* 0x000fe20000000000 */
[----:B------:R-:W-:Y:S01]  /*50a0*/  UIADD3 UR10, UR18, 0x100, URZ ;  /* 0x00000100120a7890 */ /* 0x000fe2000fffe03f */
[----:B------:R-:W-:Y:S01]  /*50b0*/  UMOV UR11, 0xc0000010 ;  /* 0xc0000010000b7882 */ /* 0x000fe20000000000 */
[----:B------:R-:W-:Y:S01]  /*50c0*/  UIADD3 UR14, UR18, 0x200, URZ ;  /* 0x00000200120e7890 */ /* 0x000fe2000fffe03f */
[----:B------:R-:W-:-:S07]  /*50d0*/  UMOV UR15, 0xc0000010 ;  /* 0xc0000010000f7882 */ /* 0x000fce0000000000 */
        /* <DEDUP_REMOVED lines=10> */
.L_x_791:
[----:B------:R-:W-:Y:S01]  /*5180*/  ULEA UR15, UR22, UR45, 0x3 ;  /* 0x0000002d160f7291 */ /* 0x000fe2000f8e183f */
[----:B01----:R-:W-:-:S05]  /*5190*/  IMAD.U32 R0, RZ, RZ, UR21 ;  /* 0x00000015ff007e24 */ /* 0x003fca000f8e00ff */
[----:B------:R-:W-:-:S04]  /*51a0*/  SHF.L.U32 R0, R0, 0x1f, RZ ;  /* 0x0000001f00007819 */ /* 0x000fc800000006ff */
[----:B------:R0:W1:Y:S01]  /*51b0*/  SYNCS.PHASECHK.TRANS64.TRYWAIT P1, [UR15+0x17050], R0 ;  /* 0x01705000ff0075a7 */ /* 0x000062000802014f */
[----:B------:R-:W-:Y:S05]  /*51c0*/  @!P0 BRA `(.L_x_792) ;  /* 0x0000000000048947 */ /* 0x000fea0003800000 */
[----:B------:R-:W-:Y:S01]  /*51d0*/  BPT.TRAP 0x1 ;  /* 0x000000040000795c */ /* 0x000fe20000300000 */
.L_x_792:
[----:B-1----:R-:W-:Y:S05]  /*51e0*/  @P1 BRA `(.L_x_793) ;  /* 0x0000000000081947 */ /* 0x002fea0003800000 */
[----:B------:R-:W1:Y:S02]  /*51f0*/  SYNCS.PHASECHK.TRANS64.TRYWAIT P1, [UR15+0x17050], R0 ;  /* 0x01705000ff0075a7 */ /* 0x000e64000802014f */
[----:B-1----:R-:W-:Y:S05]  /*5200*/  @!P1 BRA `(.L_x_794) ;  /* 0x000000e0002c9947 */ /* 0x002fea0003800000 */
.L_x_793:
        /* <DEDUP_REMOVED lines=27> */
.L_x_795:
[----:B------:R-:W-:Y:S01]  /*53c0*/  UISETP.NE.AND UP1, UPT, UR43, URZ, UPT ;  /* 0x0000003f2b00728c */ /* 0x000fe2000bf25270 */
[----:B------:R-:W2:Y:S01]  /*53d0*/  LDC R4, c[0x0][0x288] ;  /* 0x0000a200ff047b82 */ /* 0x000ea20000000800 */
[----:B------:R-:W-:Y:S01]  /*53e0*/  IMAD.MOV.U32 R12, RZ, RZ, R8 ;  /* 0x000000ffff0c7224 */ /* 0x000fe200078e0008 */
[----:B------:R-:W-:-:S03]  /*53f0*/  UISETP.NE.AND UP0, UPT, UR46, URZ, UPT ;  /* 0x0000003f2e00728c */ /* 0x000fc6000bf05270 */
[----:B------:R-:W-:Y:S02]  /*5400*/  PLOP3.LUT P1, PT, PT, PT, UP1, 0x80, 0x0 ;  /* 0x000000000000781c */ /* 0x000fe40003f2f018 */
[----:B------:R-:W-:-:S03]  /*5410*/  PLOP3.LUT P2, PT, PT, PT, UP1, 0x80, 0x0 ;  /* 0x000000000000781c */ /* 0x000fc60003f4f018 */
[----:B------:R-:W-:Y:S01]  /*5420*/  @UP1 ULDC UR10, c[0x0][0x44c] ;  /* 0x00011300000a1ab9 */ /* 0x000fe20000000800 */
[----:B------:R-:W-:-:S07]  /*5430*/  @UP1 ULDC UR11, c[0x0][0x450] ;  /* 0x00011400000b1ab9 */ /* 0x000fce0000000800 */
[----:B01----:R-:W-:Y:S01]  /*5440*/  @P1 IMAD.HI.U32 R0, R8, UR10, RZ ;  /* 0x0000000a08001c27 */ /* 0x003fe2000f8e00ff */
[----:B------:R-:W-:Y:S01]  /*5450*/  UIADD3 UR10, UR27, 0x17040, URZ ;  /* 0x000170401b0a7890 */ /* 0x000fe2000fffe03f */
[----:B------:R-:W-:-:S03]  /*5460*/  PLOP3.LUT P1, PT, PT, PT, UP0, 0x40, 0x0 ;  /* 0x000000000000781c */ /* 0x000fc60003f2e808 */
[----:B------:R-:W-:Y:S01]  /*5470*/  @P2 SHF.R.U32.HI R12, RZ, UR11, R0 ;  /* 0x0000000bff0c2c19 */ /* 0x000fe20008011600 */
[----:B------:R-:W-:Y:S01]  /*5480*/  IMAD.SHL.U32 R0, R11, 0x80, RZ ;  /* 0x000000800b007824 */ /* 0x000fe200078e00ff */
[----:B------:R-:W-:-:S03]  /*5490*/  UPRMT UR10, UR5, 0x654, UR10 ;  /* 0x00000654050a7896 */ /* 0x000fc6000800000a */
[----:B------:R-:W0:Y:S01]  /*54a0*/  SHFL.IDX PT, R18, R12, RZ, 0x1c1f ;  /* 0x001c1fff0c127589 */ /* 0x000e2200000e0000 */
[----:B------:R-:W-:-:S05]  /*54b0*/  IADD3 R14, -R0, 0x1, RZ ;  /* 0x00000001000e7810 */ /* 0x000fca0007ffe1ff */
[----:B------:R-:W-:Y:S01]  /*54c0*/  IMAD R14, R5, -0x2, R14 ;  /* 0xfffffffe050e7824 */ /* 0x000fe200078e020e */
[----:B------:R-:W-:Y:S03]  /*54d0*/  SYNCS.ARRIVE.TRANS64.RED.A1T0 RZ, [UR10], RZ ;  /* 0x000000ffffff79a7 */ /* 0x000fe6000810040a */
[----:B------:R-:W-:-:S04]  /*54e0*/  IMAD R13, R17, UR24, R14 ;  /* 0x00000018110d7c24 */ /* 0x000fc8000f8e020e */
[----:B--2---:R-:W-:-:S04]  /*54f0*/  IMAD.IADD R13, R13, 0x1, -R4 ;  /* 0x000000010d0d7824 */ /* 0x004fc800078e0a04 */
[C---:B------:R-:W-:Y:S02]  /*5500*/  VIADD R15, R13.reuse, UR25 ;  /* 0x000000190d0f7c36 */ /* 0x040fe40008000000 */
[----:B------:R-:W-:Y:S02]  /*5510*/  VIADD R13, R13, UR20 ;  /* 0x000000140d0d7c36 */ /* 0x000fe40008000000 */
[--C-:B0-----:R-:W-:Y:S02]  /*5520*/  IMAD.IADD R14, R15, 0x1, R18.reuse ;  /* 0x000000010f0e7824 */ /* 0x101fe400078e0212 */
[----:B------:R-:W-:Y:S01]  /*5530*/  IMAD.IADD R16, R13, 0x1, R18 ;  /* 0x000000010d107824 */ /* 0x000fe200078e0212 */
[----:B------:R-:W-:Y:S06]  /*5540*/  @P1 BRA `(.L_x_796) ;  /* 0x00000000005c1947 */ /* 0x000fec0003800000 */
[----:B------:R-:W-:Y:S01]  /*5550*/  IMAD R19, R17, UR24, R18 ;  /* 0x0000001811137c24 */ /* 0x000fe2000f8e0212 */
[----:B------:R-:W-:Y:S03]  /*5560*/  BSSY B0, `(.L_x_797) ;  /* 0x0000011000007945 */ /* 0x000fe60003800000 */
[----:B------:R-:W-:-:S05]  /*5570*/  IMAD.IADD R19, R19, 0x1, -R4 ;  /* 0x0000000113137824 */ /* 0x000fca00078e0a04 */
[----:B------:R-:W-:-:S13]  /*5580*/  ISETP.GT.AND P1, PT, R19, -0x1, PT ;  /* 0xffffffff1300780c */ /* 0x000fda0003f24270 */
[----:B------:R-:W-:Y:S05]  /*5590*/  @P1 BRA `(.L_x_798) ;  /* 0x0000000000201947 */ /* 0x000fea0003800000 */
[----:B------:R-:W-:Y:S01]  /*55a0*/  IMAD.U32 R20, RZ, RZ, UR26 ;  /* 0x0000001aff147e24 */ /* 0x000fe2000f8e00ff */
[----:B------:R-:W-:-:S04]  /*55b0*/  LOP3.LUT R19, RZ, R19, RZ, 0x33, !PT ;  /* 0x00000013ff137212 */ /* 0x000fc800078e33ff */
[----:B------:R-:W-:-:S13]  /*55c0*/  ISETP.NE.AND P1, PT, R20, 0x1, PT ;  /* 0x000000011400780c */ /* 0x000fda0003f25270 */
[----:B------:R-:W0:Y:S02]  /*55d0*/  @P1 LDC.64 R22, c[0x0][0x9e8] ;  /* 0x00027a00ff161b82 */ /* 0x000e240000000a00 */
[----:B0-----:R-:W-:-:S05]  /*55e0*/  @P1 IMAD.HI.U32 R18, R19, R22, RZ ;  /* 0x0000001613121227 */ /* 0x001fca00078e00ff */
[----:B------:R-:W-:-:S04]  /*55f0*/  @P1 SHF.R.U32.HI R19, RZ, R23, R18 ;  /* 0x00000017ff131219 */ /* 0x000fc80000011612 */
[----:B------:R-:W-:Y:S01]  /*5600*/  LOP3.LUT R19, RZ, R19, RZ, 0x33, !PT ;  /* 0x00000013ff137212 */ /* 0x000fe200078e33ff */
[----:B------:R-:W-:Y:S06]  /*5610*/  BRA `(.L_x_799) ;  /* 0x0000000000147947 */ /* 0x000fec0003800000 */
.L_x_798:
[----:B------:R-:W-:-:S05]  /*5620*/  IMAD.U32 R20, RZ, RZ, UR26 ;  /* 0x0000001aff147e24 */ /* 0x000fca000f8e00ff */
[----:B------:R-:W-:-:S13]  /*5630*/  ISETP.NE.AND P1, PT, R20, 0x1, PT ;  /* 0x000000011400780c */ /* 0x000fda0003f25270 */
[----:B------:R-:W0:Y:S02]  /*5640*/  @P1 LDC.64 R22, c[0x0][0x9e8] ;  /* 0x00027a00ff161b82 */ /* 0x000e240000000a00 */
[----:B0-----:R-:W-:-:S05]  /*5650*/  @P1 IMAD.HI.U32 R18, R19, R22, RZ ;  /* 0x0000001613121227 */ /* 0x001fca00078e00ff */
[----:B------:R-:W-:-:S07]  /*5660*/  @P1 SHF.R.U32.HI R19, RZ, R23, R18 ;  /* 0x00000017ff131219 */ /* 0x000fce0000011612 */
.L_x_799:
[----:B------:R-:W-:Y:S05]  /*5670*/  BSYNC B0 ;  /* 0x0000000000007941 */ /* 0x000fea0003800000 */
.L_x_797:
[----:B------:R-:W-:-:S04]  /*5680*/  IMAD R18, R19, R20, -R0 ;  /* 0x0000001413127224 */ /* 0x000fc800078e0a00 */
[----:B------:R-:W-:-:S05]  /*5690*/  IMAD R19, R5, -0x2, R18 ;  /* 0xfffffffe05137824 */ /* 0x000fca00078e0212 */
[----:B------:R-:W-:Y:S02]  /*56a0*/  VIADDMNMX R14, R19, R20, R14, PT ;  /* 0x00000014130e7246 */ /* 0x000fe4000380010e */
[----:B------:R-:W-:-:S07]  /*56b0*/  VIMNMX R16, R16, R19, !PT ;  /* 0x0000001310107248 */ /* 0x000fce0007fe0100 */
.L_x_796:
[----:B------:R-:W-:Y:S01]  /*56c0*/  ISETP.GT.AND P1, PT, R11, -0x1, PT ;  /* 0xffffffff0b00780c */ /* 0x000fe20003f24270 */
[----:B------:R-:W0:Y:S01]  /*56d0*/  SHFL.IDX PT, R12, R12, 0x1, 0x1c1f ;  /* 0x003c1f000c0c7f89 */ /* 0x000e2200000e0000 */
[----:B------:R-:W-:Y:S02]  /*56e0*/  UISETP.NE.AND UP0, UPT, UR46, URZ, UPT ;  /* 0x0000003f2e00728c */ /* 0x000fe4000bf05270 */
[C---:B------:R-:W-:Y:S02]  /*56f0*/  ISETP.GT.AND P3, PT, R16.reuse, 0x8, P1 ;  /* 0x000000081000780c */ /* 0x040fe40000f64270 */
[----:B------:R-:W-:Y:S02]  /*5700*/  ISETP.GT.AND P6, PT, R16, RZ, P1 ;  /* 0x000000ff1000720c */ /* 0x000fe40000fc4270 */
[----:B------:R-:W-:Y:S02]  /*5710*/  ISETP.LT.OR P3, PT, R14, 0x9, P3 ;  /* 0x000000090e00780c */ /* 0x000fe40001f61670 */
[----:B------:R-:W-:-:S02]  /*5720*/  ISETP.GT.AND P2, PT, R16, 0x1, P1 ;  /* 0x000000011000780c */ /* 0x000fc40000f44270 */
[----:B------:R-:W-:Y:S02]  /*5730*/  FSEL R28, R28, -INF , !P3 ;  /* 0xff8000001c1c7808 */ /* 0x000fe40005800000 */
[----:B------:R-:W-:Y:S02]  /*5740*/  ISETP.GT.AND P3, PT, R16, 0x19, P1 ;  /* 0x000000191000780c */ /* 0x000fe40000f64270 */
[C---:B------:R-:W-:Y:S02]  /*5750*/  ISETP.LT.OR P6, PT, R14.reuse, 0x1, P6 ;  /* 0x000000010e00780c */ /* 0x040fe400037c1670 */
[C---:B------:R-:W-:Y:S02]  /*5760*/  ISETP.LT.OR P2, PT, R14.reuse, 0x2, P2 ;  /* 0x000000020e00780c */ /* 0x040fe40001741670 */
[----:B------:R-:W-:Y:S02]  /*5770*/  ISETP.LT.OR P3, PT, R14, 0x1a, P3 ;  /* 0x0000001a0e00780c */ /* 0x000fe40001f61670 */
[----:B------:R-:W-:-:S02]  /*5780*/  FSEL R24, R24, -INF , !P6 ;  /* 0xff80000018187808 */ /* 0x000fc40007000000 */
[----:B------:R-:W-:Y:S01]  /*5790*/  FSEL R25, R25, -INF , !P2 ;  /* 0xff80000019197808 */ /* 0x000fe20005000000 */
[----:B0-----:R-:W-:Y:S01]  /*57a0*/  IMAD.IADD R15, R15, 0x1, R12 ;  /* 0x000000010f0f7824 */ /* 0x001fe200078e020c */
[C---:B------:R-:W-:Y:S02]  /*57b0*/  ISETP.GT.AND P5, PT, R16.reuse, 0x9, P1 ;  /* 0x000000091000780c */ /* 0x040fe40000fa4270 */
[C---:B------:R-:W-:Y:S02]  /*57c0*/  ISETP.GT.AND P4, PT, R16.reuse, 0x10, P1 ;  /* 0x000000101000780c */ /* 0x040fe40000f84270 */
[C---:B------:R-:W-:Y:S02]  /*57d0*/  ISETP.GT.AND P6, PT, R16.reuse, 0x11, P1 ;  /* 0x000000111000780c */ /* 0x040fe40000fc4270 */
[----:B------:R-:W-:Y:S02]  /*57e0*/  ISETP.GT.AND P2, PT, R16, 0x18, P1 ;  /* 0x000000181000780c */ /* 0x000fe40000f44270 */
[----:B------:R-:W-:-:S02]  /*57f0*/  FSEL R37, R37, -INF , !P3 ;  /* 0xff80000025257808 */ /* 0x000fc40005800000 */
[----:B------:R-:W-:Y:S02]  /*5800*/  ISETP.GT.AND P3, PT, R16, 0x30, P1 ;  /* 0x000000301000780c */ /* 0x000fe40000f64270 */
[C---:B------:R-:W-:Y:S02]  /*5810*/  ISETP.LT.OR P5, PT, R14.reuse, 0xa, P5 ;  /* 0x0000000a0e00780c */ /* 0x040fe40002fa1670 */
[C---:B------:R-:W-:Y:S02]  /*5820*/  ISETP.LT.OR P4, PT, R14.reuse, 0x11, P4 ;  /* 0x000000110e00780c */ /* 0x040fe40002781670 */
[C---:B------:R-:W-:Y:S02]  /*5830*/  ISETP.LT.OR P6, PT, R14.reuse, 0x12, P6 ;  /* 0x000000120e00780c */ /* 0x040fe400037c1670 */
[C---:B------:R-:W-:Y:S02]  /*5840*/  ISETP.LT.OR P2, PT, R14.reuse, 0x19, P2 ;  /* 0x000000190e00780c */ /* 0x040fe40001741670 */
[----:B------:R-:W-:-:S02]  /*5850*/  ISETP.LT.OR P3, PT, R14, 0x31, P3 ;  /* 0x000000310e00780c */ /* 0x000fc40001f61670 */
[----:B------:R-:W-:Y:S02]  /*5860*/  FSEL R29, R29, -INF , !P5 ;  /* 0xff8000001d1d7808 */ /* 0x000fe40006800000 */
[----:B------:R-:W-:Y:S02]  /*5870*/  FSEL R32, R32, -INF , !P4 ;  /* 0xff80000020207808 */ /* 0x000fe40006000000 */
[----:B------:R-:W-:Y:S02]  /*5880*/  FSEL R33, R33, -INF , !P6 ;  /* 0xff80000021217808 */ /* 0x000fe40007000000 */
[----:B------:R-:W-:Y:S02]  /*5890*/  FSEL R36, R36, -INF , !P2 ;  /* 0xff80000024247808 */ /* 0x000fe40005000000 */
[C---:B------:R-:W-:Y:S02]  /*58a0*/  ISETP.GT.AND P5, PT, R16.reuse, 0x20, P1 ;  /* 0x000000201000780c */ /* 0x040fe40000fa4270 */
[----:B------:R-:W-:-:S02]  /*58b0*/  ISETP.GT.AND P4, PT, R16, 0x21, P1 ;  /* 0x000000211000780c */ /* 0x000fc40000f84270 */
[C---:B------:R-:W-:Y:S02]  /*58c0*/  ISETP.GT.AND P6, PT, R16.reuse, 0x28, P1 ;  /* 0x000000281000780c */ /* 0x040fe40000fc4270 */
[----:B------:R-:W-:Y:S02]  /*58d0*/  ISETP.GT.AND P2, PT, R16, 0x29, P1 ;  /* 0x000000291000780c */ /* 0x000fe40000f44270 */
[----:B------:R-:W-:Y:S02]  /*58e0*/  FSEL R48, R48, -INF , !P3 ;  /* 0xff80000030307808 */ /* 0x000fe40005800000 */
[----:B------:R-:W-:Y:S02]  /*58f0*/  ISETP.GT.AND P3, PT, R16, 0x41, P1 ;  /* 0x000000411000780c */ /* 0x000fe40000f64270 */
[C---:B------:R-:W-:Y:S02]  /*5900*/  ISETP.LT.OR P5, PT, R14.reuse, 0x21, P5 ;  /* 0x000000210e00780c */ /* 0x040fe40002fa1670 */
[----:B------:R-:W-:-:S02]  /*5910*/  ISETP.LT.OR P4, PT, R14, 0x22, P4 ;  /* 0x000000220e00780c */ /* 0x000fc40002781670 */
[C---:B------:R-:W-:Y:S02]  /*5920*/  ISETP.LT.OR P6, PT, R14.reuse, 0x29, P6 ;  /* 0x000000290e00780c */ /* 0x040fe400037c1670 */
[C---:B------:R-:W-:Y:S02]  /*5930*/  ISETP.LT.OR P2, PT, R14.reuse, 0x2a, P2 ;  /* 0x0000002a0e00780c */ /* 0x040fe40001741670 */
[----:B------:R-:W-:Y:S02]  /*5940*/  ISETP.LT.OR P3, PT, R14, 0x42, P3 ;  /* 0x000000420e00780c */ /* 0x000fe40001f61670 */
[----:B------:R-:W-:Y:S02]  /*5950*/  FSEL R40, R40, -INF , !P5 ;  /* 0xff80000028287808 */ /* 0x000fe40006800000 */
[----:B------:R-:W-:Y:S02]  /*5960*/  FSEL R41, R41, -INF , !P4 ;  /* 0xff80000029297808 */ /* 0x000fe40006000000 */
[----:B------:R-:W-:-:S02]  /*5970*/  FSEL R44, R44, -INF , !P6 ;  /* 0xff8000002c2c7808 */ /* 0x000fc40007000000 */
[----:B------:R-:W-:Y:S02]  /*5980*/  FSEL R45, R45, -INF , !P2 ;  /* 0xff8000002d2d7808 */ /* 0x000fe40005000000 */
        /* <DEDUP_REMOVED lines=35> */
[----:B------:R-:W-:Y:S02]  /*5bc0*/  PLOP3.LUT P3, PT, PT, PT, UP0, 0x40, 0x0 ;  /* 0x000000000000781c */ /* 0x000fe40003f6e808 */
[C---:B------:R-:W-:Y:S02]  /*5bd0*/  ISETP.LT.OR P5, PT, R14.reuse, 0x5a, P5 ;  /* 0x0000005a0e00780c */ /* 0x040fe40002fa1670 */
[C---:B------:R-:W-:Y:S02]  /*5be0*/  ISETP.LT.OR P4, PT, R14.reuse, 0x61, P4 ;  /* 0x000000610e00780c */ /* 0x040fe40002781670 */
[C---:B------:R-:W-:Y:S02]  /*5bf0*/  ISETP.LT.OR P6, PT, R14.reuse, 0x62, P6 ;  /* 0x000000620e00780c */ /* 0x040fe400037c1670 */
[----:B------:R-:W-:Y:S02]  /*5c00*/  ISETP.LT.OR P2, PT, R14, 0x69, P2 ;  /* 0x000000690e00780c */ /* 0x000fe40001741670 */
[----:B------:R-:W-:-:S02]  /*5c10*/  FSEL R69, R69, -INF , !P5 ;  /* 0xff80000045457808 */ /* 0x000fc40006800000 */
[----:B------:R-:W-:Y:S02]  /*5c20*/  FSEL R72, R72, -INF , !P4 ;  /* 0xff80000048487808 */ /* 0x000fe40006000000 */
[----:B------:R-:W-:Y:S02]  /*5c30*/  FSEL R73, R73, -INF , !P6 ;  /* 0xff80000049497808 */ /* 0x000fe40007000000 */
[----:B------:R-:W-:Y:S02]  /*5c40*/  FSEL R76, R76, -INF , !P2 ;  /* 0xff8000004c4c7808 */ /* 0x000fe40005000000 */
[C---:B------:R-:W-:Y:S02]  /*5c50*/  ISETP.GT.AND P5, PT, R16.reuse, 0x70, P1 ;  /* 0x000000701000780c */ /* 0x040fe40000fa4270 */
[C---:B------:R-:W-:Y:S02]  /*5c60*/  ISETP.GT.AND P4, PT, R16.reuse, 0x71, P1 ;  /* 0x000000711000780c */ /* 0x040fe40000f84270 */
[----:B------:R-:W-:-:S02]  /*5c70*/  ISETP.GT.AND P6, PT, R16, 0x78, P1 ;  /* 0x000000781000780c */ /* 0x000fc40000fc4270 */
[----:B------:R-:W-:Y:S02]  /*5c80*/  ISETP.GT.AND P2, PT, R16, 0x79, P1 ;  /* 0x000000791000780c */ /* 0x000fe40000f44270 */
[C---:B------:R-:W-:Y:S02]  /*5c90*/  ISETP.LT.OR P5, PT, R14.reuse, 0x71, P5 ;  /* 0x000000710e00780c */ /* 0x040fe40002fa1670 */
[C---:B------:R-:W-:Y:S02]  /*5ca0*/  ISETP.LT.OR P4, PT, R14.reuse, 0x72, P4 ;  /* 0x000000720e00780c */ /* 0x040fe40002781670 */
[C---:B------:R-:W-:Y:S02]  /*5cb0*/  ISETP.LT.OR P6, PT, R14.reuse, 0x79, P6 ;  /* 0x000000790e00780c */ /* 0x040fe400037c1670 */
[----:B------:R-:W-:Y:S01]  /*5cc0*/  ISETP.LT.OR P2, PT, R14, 0x7a, P2 ;  /* 0x0000007a0e00780c */ /* 0x000fe20001741670 */
[----:B------:R-:W-:Y:S01]  /*5cd0*/  IMAD.IADD R14, R13, 0x1, R12 ;  /* 0x000000010d0e7824 */ /* 0x000fe200078e020c */
[----:B------:R-:W-:-:S02]  /*5ce0*/  FSEL R80, R80, -INF , !P5 ;  /* 0xff80000050507808 */ /* 0x000fc40006800000 */
[----:B------:R-:W-:Y:S02]  /*5cf0*/  FSEL R81, R81, -INF , !P4 ;  /* 0xff80000051517808 */ /* 0x000fe40006000000 */
[----:B------:R-:W-:Y:S02]  /*5d00*/  FSEL R84, R84, -INF , !P6 ;  /* 0xff80000054547808 */ /* 0x000fe40007000000 */
[----:B------:R-:W-:Y:S01]  /*5d10*/  FSEL R85, R85, -INF , !P2 ;  /* 0xff80000055557808 */ /* 0x000fe20005000000 */
        /* <DEDUP_REMOVED lines=14> */
.L_x_802:
[----:B------:R-:W-:-:S05]  /*5e00*/  IMAD.U32 R16, RZ, RZ, UR26 ;  /* 0x0000001aff107e24 */ /* 0x000fca000f8e00ff */
[----:B------:R-:W-:-:S13]  /*5e10*/  ISETP.NE.AND P2, PT, R16, 0x1, PT ;  /* 0x000000011000780c */ /* 0x000fda0003f45270 */
[----:B------:R-:W0:Y:S02]  /*5e20*/  @P2 LDC.64 R12, c[0x0][0x9e8] ;  /* 0x00027a00ff0c2b82 */ /* 0x000e240000000a00 */
[----:B0-----:R-:W-:-:S05]  /*5e30*/  @P2 IMAD.HI.U32 R12, R19, R12, RZ ;  /* 0x0000000c130c2227 */ /* 0x001fca00078e00ff */
[----:B------:R-:W-:-:S07]  /*5e40*/  @P2 SHF.R.U32.HI R19, RZ, R13, R12 ;  /* 0x0000000dff132219 */ /* 0x000fce000001160c */
.L_x_803:
[----:B------:R-:W-:Y:S05]  /*5e50*/  BSYNC B0 ;  /* 0x0000000000007941 */ /* 0x000fea0003800000 */
.L_x_801:
[----:B------:R-:W-:-:S04]  /*5e60*/  IMAD R0, R19, R16, -R0 ;  /* 0x0000001013007224 */ /* 0x000fc800078e0a00 */
[----:B------:R-:W-:-:S05]  /*5e70*/  IMAD R0, R5, -0x2, R0 ;  /* 0xfffffffe05007824 */ /* 0x000fca00078e0200 */
[----:B------:R-:W-:Y:S02]  /*5e80*/  VIADDMNMX R15, R0, R16, R15, PT ;  /* 0x00000010000f7246 */ /* 0x000fe4000380010f */
[----:B------:R-:W-:-:S07]  /*5e90*/  VIMNMX R14, R14, R0, !PT ;  /* 0x000000000e0e7248 */ /* 0x000fce0007fe0100 */
.L_x_800:
[----:B------:R-:W-:Y:S01]  /*5ea0*/  FMNMX.FTZ R0, R24, R9, !PT ;  /* 0x0000000918007209 */ /* 0x000fe20007810000 */
[----:B------:R-:W-:Y:S01]  /*5eb0*/  IMAD.U32 R19, RZ, RZ, UR42 ;  /* 0x0000002aff137e24 */ /* 0x000fe2000f8e00ff */
[----:B------:R-:W-:Y:S02]  /*5ec0*/  ISETP.GT.AND P5, PT, R14, 0x10, P1 ;  /* 0x000000100e00780c */ /* 0x000fe40000fa4270 */
[----:B------:R-:W-:Y:S02]  /*5ed0*/  FMNMX.FTZ R13, R25, R0, !PT ;  /* 0x00000000190d7209 */ /* 0x000fe40007810000 */
[----:B------:R-:W-:Y:S02]  /*5ee0*/  ISETP.LT.OR P5, PT, R15, 0x11, P5 ;  /* 0x000000110f00780c */ /* 0x000fe40002fa1670 */
[----:B------:R-:W-:Y:S02]  /*5ef0*/  FMNMX.FTZ R0, R28, R13, !PT ;  /* 0x0000000d1c007209 */ /* 0x000fe40007810000 */
[----:B------:R-:W-:-:S02]  /*5f00*/  FSEL R34, R34, -INF , !P5 ;  /* 0xff80000022227808 */ /* 0x000fc40006800000 */
[----:B------:R-:W-:Y:S02]  /*5f10*/  FMNMX.FTZ R13, R29, R0, !PT ;  /* 0x000000001d0d7209 */ /* 0x000fe40007810000 */
[----:B------:R-:W-:Y:S02]  /*5f20*/  ISETP.GT.AND P5, PT, R14, 0x20, P1 ;  /* 0x000000200e00780c */ /* 0x000fe40000fa4270 */
[----:B------:R-:W-:Y:S02]  /*5f30*/  FMNMX.FTZ R0, R32, R13, !PT ;  /* 0x0000000d20007209 */ /* 0x000fe40007810000 */
[----:B------:R-:W-:Y:S02]  /*5f40*/  ISETP.LT.OR P5, PT, R15, 0x21, P5 ;  /* 0x000000210f00780c */ /* 0x000fe40002fa1670 */
[----:B------:R-:W-:Y:S02]  /*5f50*/  FMNMX.FTZ R13, R33, R0, !PT ;  /* 0x00000000210d7209 */ /* 0x000fe40007810000 */
[----:B------:R-:W-:-:S02]  /*5f60*/  FSEL R42, R42, -INF , !P5 ;  /* 0xff8000002a2a7808 */ /* 0x000fc40006800000 */
[----:B------:R-:W-:Y:S02]  /*5f70*/  FMNMX.FTZ R0, R36, R13, !PT ;  /* 0x0000000d24007209 */ /* 0x000fe40007810000 */
[C---:B------:R-:W-:Y:S02]  /*5f80*/  ISETP.GT.AND P5, PT, R14.reuse, RZ, P1 ;  /* 0x000000ff0e00720c */ /* 0x040fe40000fa4270 */
[----:B------:R-:W-:Y:S02]  /*5f90*/  FMNMX.FTZ R13, R37, R0, !PT ;  /* 0x00000000250d7209 */ /* 0x000fe40007810000 */
[----:B------:R-:W-:Y:S02]  /*5fa0*/  ISETP.GT.AND P2, PT, R14, 0x1, P1 ;  /* 0x000000010e00780c */ /* 0x000fe40000f44270 */
[----:B------:R-:W-:Y:S02]  /*5fb0*/  FMNMX.FTZ R0, R40, R13, !PT ;  /* 0x0000000d28007209 */ /* 0x000fe40007810000 */
[----:B------:R-:W-:-:S02]  /*5fc0*/  ISETP.LT.OR P5, PT, R15, 0x1, P5 ;  /* 0x000000010f00780c */ /* 0x000fc40002fa1670 */
[----:B------:R-:W-:Y:S02]  /*5fd0*/  FMNMX.FTZ R13, R41, R0, !PT ;  /* 0x00000000290d7209 */ /* 0x000fe40007810000 */
        /* <DEDUP_REMOVED lines=12> */
[----:B------:R-:W-:Y:S02]  /*60a0*/  FMNMX.FTZ R22, R21, R10, !PT ;  /* 0x0000000a15167209 */ /* 0x000fe40007810000 */
[----:B------:R-:W-:Y:S02]  /*60b0*/  FMNMX.FTZ R0, R56, R13, !PT ;  /* 0x0000000d38007209 */ /* 0x000fe40007810000 */
[----:B------:R-:W-:Y:S02]  /*60c0*/  ISETP.LT.OR P4, PT, R15, 0xa, P4 ;  /* 0x0000000a0f00780c */ /* 0x000fe40002781670 */
[----:B------:R-:W-:Y:S02]  /*60d0*/  FMNMX.FTZ R13, R57, R0, !PT ;  /* 0x00000000390d7209 */ /* 0x000fe40007810000 */
[----:B------:R-:W-:-:S02]  /*60e0*/  FSEL R30, R30, -INF , !P3 ;  /* 0xff8000001e1e7808 */ /* 0x000fc40005800000 */
[----:B------:R-:W-:Y:S02]  /*60f0*/  FMNMX.FTZ R0, R60, R13, !PT ;  /* 0x0000000d3c007209 */ /* 0x000fe40007810000 */
[----:B------:R-:W-:Y:S02]  /*6100*/  ISETP.GT.AND P2, PT, R14, 0x11, P1 ;  /* 0x000000110e00780c */ /* 0x000fe40000f44270 */
[----:B------:R-:W-:Y:S02]  /*6110*/  FMNMX.FTZ R13, R61, R0, !PT ;  /* 0x000000003d0d7209 */ /* 0x000fe40007810000 */
[----:B------:R-:W-:Y:S02]  /*6120*/  FSEL R31, R31, -INF , !P4 ;  /* 0xff8000001f1f7808 */ /* 0x000fe40006000000 */
[----:B------:R-:W-:Y:S02]  /*6130*/  FMNMX.FTZ R0, R64, R13, !PT ;  /* 0x0000000d40007209 */ /* 0x000fe40007810000 */
[----:B------:R-:W-:-:S02]  /*6140*/  ISETP.GT.AND P3, PT, R14, 0x18, P1 ;  /* 0x000000180e00780c */ /* 0x000fc40000f64270 */
[----:B------:R-:W-:Y:S02]  /*6150*/  FMNMX.FTZ R13, R65, R0, !PT ;  /* 0x00000000410d7209 */ /* 0x000fe40007810000 */
[----:B------:R-:W-:Y:S02]  /*6160*/  ISETP.LT.OR P2, PT, R15, 0x12, P2 ;  /* 0x000000120f00780c */ /* 0x000fe40001741670 */
[----:B------:R-:W-:Y:S02]  /*6170*/  FMNMX.FTZ R0, R68, R13, !PT ;  /* 0x0000000d44007209 */ /* 0x000fe40007810000 */
[----:B------:R-:W-:Y:S02]  /*6180*/  ISETP.GT.AND P4, PT, R14, 0x19, P1 ;  /* 0x000000190e00780c */ /* 0x000fe40000f84270 */
[----:B------:R-:W-:Y:S02]  /*6190*/  FMNMX.FTZ R13, R69, R0, !PT ;  /* 0x00000000450d7209 */ /* 0x000fe40007810000 */
[----:B------:R-:W-:-:S02]  /*61a0*/  ISETP.LT.OR P3, PT, R15, 0x19, P3 ;  /* 0x000000190f00780c */ /* 0x000fc40001f61670 */
[----:B------:R-:W-:Y:S02]  /*61b0*/  FMNMX.FTZ R0, R72, R13, !PT ;  /* 0x0000000d48007209 */ /* 0x000fe40007810000 */
[----:B------:R-:W-:Y:S02]  /*61c0*/  FSEL R35, R35, -INF , !P2 ;  /* 0xff80000023237808 */ /* 0x000fe40005000000 */
        /* <DEDUP_REMOVED lines=14> */
[----:B------:R-:W-:Y:S01]  /*62b0*/  ISETP.LT.OR P3, PT, R15, 0x29, P3 ;  /* 0x000000290f00780c */ /* 0x000fe20001f61670 */
[----:B------:R-:W0:Y:S01]  /*62c0*/  SHFL.BFLY PT, R13, R12, 0x2, 0x1f ;  /* 0x0c401f000c0d7f89 */ /* 0x000e2200000e0000 */
[----:B------:R-:W-:-:S02]  /*62d0*/  FSEL R43, R43, -INF , !P2 ;  /* 0xff8000002b2b7808 */ /* 0x000fc40005000000 */
[----:B------:R-:W-:Y:S02]  /*62e0*/  ISETP.GT.AND P2, PT, R14, 0x30, P1 ;  /* 0x000000300e00780c */ /* 0x000fe40000f44270 */
[----:B------:R-:W-:Y:S02]  /*62f0*/  FSEL R46, R46, -INF , !P3 ;  /* 0xff8000002e2e7808 */ /* 0x000fe40005800000 */
[C---:B------:R-:W-:Y:S02]  /*6300*/  ISETP.LT.OR P4, PT, R15.reuse, 0x2a, P4 ;  /* 0x0000002a0f00780c */ /* 0x040fe40002781670 */
[----:B------:R-:W-:Y:S02]  /*6310*/  ISETP.GT.AND P3, PT, R14, 0x31, P1 ;  /* 0x000000310e00780c */ /* 0x000fe40000f64270 */
[----:B------:R-:W-:Y:S02]  /*6320*/  ISETP.LT.OR P2, PT, R15, 0x31, P2 ;  /* 0x000000310f00780c */ /* 0x000fe40001741670 */
[----:B------:R-:W-:-:S02]  /*6330*/  FSEL R47, R47, -INF , !P4 ;  /* 0xff8000002f2f7808 */ /* 0x000fc40006000000 */
[----:B------:R-:W-:Y:S02]  /*6340*/  ISETP.GT.AND P5, PT, R14, 0x38, P1 ;  /* 0x000000380e00780c */ /* 0x000fe40000fa4270 */
[----:B------:R-:W-:Y:S02]  /*6350*/  FSEL R50, R50, -INF , !P2 ;  /* 0xff80000032327808 */ /* 0x000fe40005000000 */
[C---:B------:R-:W-:Y:S02]  /*6360*/  ISETP.LT.OR P3, PT, R15.reuse, 0x32, P3 ;  /* 0x000000320f00780c */ /* 0x040fe40001f61670 */
[----:B------:R-:W-:Y:S02]  /*6370*/  ISETP.GT.AND P4, PT, R14, 0x39, P1 ;  /* 0x000000390e00780c */ /* 0x000fe40000f84270 */
[----:B------:R-:W-:Y:S02]  /*6380*/  ISETP.LT.OR P5, PT, R15, 0x39, P5 ;  /* 0x000000390f00780c */ /* 0x000fe40002fa1670 */
[----:B0-----:R-:W-:-:S02]  /*6390*/  FMNMX.FTZ R13, R12, R13, !PT ;  /* 0x0000000d0c0d7209 */ /* 0x001fc40007810000 */
[----:B------:R-:W-:Y:S02]  /*63a0*/  FSEL R51, R51, -INF , !P3 ;  /* 0xff80000033337808 */ /* 0x000fe40005800000 */
[----:B------:R-:W-:Y:S01]  /*63b0*/  ISETP.GT.AND P2, PT, R14, 0x40, P1 ;  /* 0x000000400e00780c */ /* 0x000fe20000f44270 */
[----:B------:R-:W0:Y:S01]  /*63c0*/  SHFL.BFLY PT, R0, R13, 0x1, 0x1f ;  /* 0x0c201f000d007f89 */ /* 0x000e2200000e0000 */
[----:B------:R-:W-:Y:S02]  /*63d0*/  FSEL R54, R54, -INF , !P5 ;  /* 0xff80000036367808 */ /* 0x000fe40006800000 */
[C---:B------:R-:W-:Y:S02]  /*63e0*/  ISETP.LT.OR P4, PT, R15.reuse, 0x3a, P4 ;  /* 0x0000003a0f00780c */ /* 0x040fe40002781670 */
[----:B------:R-:W-:Y:S02]  /*63f0*/  ISETP.GT.AND P3, PT, R14, 0x41, P1 ;  /* 0x000000410e00780c */ /* 0x000fe40000f64270 */
[----:B------:R-:W-:-:S02]  /*6400*/  ISETP.LT.OR P2, PT, R15, 0x41, P2 ;  /* 0x000000410f00780c */ /* 0x000fc40001741670 */
[----:B------:R-:W-:Y:S02]  /*6410*/  FSEL R55, R55, -INF , !P4 ;  /* 0xff80000037377808 */ /* 0x000fe40006000000 */
[----:B------:R-:W-:Y:S02]  /*6420*/  ISETP.GT.AND P5, PT, R14, 0x48, P1 ;  /* 0x000000480e00780c */ /* 0x000fe40000fa4270 */
[----:B------:R-:W-:Y:S02]  /*6430*/  FSEL R58, R58, -INF , !P2 ;  /* 0xff8000003a3a7808 */ /* 0x000fe40005000000 */
[C---:B------:R-:W-:Y:S02]  /*6440*/  ISETP.LT.OR P3, PT, R15.reuse, 0x42, P3 ;  /* 0x000000420f00780c */ /* 0x040fe40001f61670 */
[----:B------:R-:W-:Y:S02]  /*6450*/  ISETP.GT.AND P4, PT, R14, 0x49, P1 ;  /* 0x000000490e00780c */ /* 0x000fe40000f84270 */
[----:B------:R-:W-:-:S02]  /*6460*/  ISETP.LT.OR P5, PT, R15, 0x49, P5 ;  /* 0x000000490f00780c */ /* 0x000fc40002fa1670 */
[----:B------:R-:W-:Y:S02]  /*6470*/  FSEL R59, R59, -INF , !P3 ;  /* 0xff8000003b3b7808 */ /* 0x000fe40005800000 */
[----:B------:R-:W-:Y:S02]  /*6480*/  ISETP.GT.AND P2, PT, R14, 0x50, P1 ;  /* 0x000000500e00780c */ /* 0x000fe40000f44270 */
[----:B0-----:R-:W-:Y:S02]  /*6490*/  FMNMX.FTZ R0, R13, R0, !PT ;  /* 0x000000000d007209 */ /* 0x001fe40007810000 */
[----:B------:R-:W-:Y:S02]  /*64a0*/  FSEL R62, R62, -INF , !P5 ;  /* 0xff8000003e3e7808 */ /* 0x000fe40006800000 */
[C---:B------:R-:W-:Y:S01]  /*64b0*/  FSETP.NEU.FTZ.AND P6, PT, R0.reuse, -INF , PT ;  /* 0xff8000000000780b */ /* 0x040fe20003fdd000 */
[----:B------:R-:W-:-:S01]  /*64c0*/  FFMA.FTZ R16, R0, R19, -8 ;  /* 0xc100000000107423 */ /* 0x000fc20000010013 */
[----:B------:R-:W-:-:S02]  /*64d0*/  ISETP.LT.OR P4, PT, R15, 0x4a, P4 ;  /* 0x0000004a0f00780c */ /* 0x000fc40002781670 */
[----:B------:R-:W-:Y:S02]  /*64e0*/  ISETP.GT.AND P3, PT, R14, 0x51, P1 ;  /* 0x000000510e00780c */ /* 0x000fe40000f64270 */
[----:B------:R-:W-:Y:S02]  /*64f0*/  FSEL R12, R16, RZ, P6 ;  /* 0x000000ff100c7208 */ /* 0x000fe40003000000 */
[----:B------:R-:W-:Y:S02]  /*6500*/  ISETP.LT.OR P2, PT, R15, 0x51, P2 ;  /* 0x000000510f00780c */ /* 0x000fe40001741670 */
[----:B------:R-:W-:Y:S01]  /*6510*/  FSEL R63, R63, -INF , !P4 ;  /* 0xff8000003f3f7808 */ /* 0x000fe20006000000 */
        /* <DEDUP_REMOVED lines=11> */
[----:B------:R-:W-:Y:S01]  /*65d0*/  ISETP.GT.AND P5, PT, R14, 0x58, P1 ;  /* 0x000000580e00780c */ /* 0x000fe20000fa4270 */
        /* <DEDUP_REMOVED lines=8> */
[--C-:B------:R-:W-:Y:S01]  /*6660*/  FFMA.FTZ R44, R44, UR42, -R12.reuse ;  /* 0x0000002a2c2c7c23 */ /* 0x100fe2000801080c */
[----:B------:R-:W-:Y:S01]  /*6670*/  FMNMX.FTZ R24, R38, R29, !PT ;  /* 0x0000001d26187209 */ /* 0x000fe20007810000 */
[--C-:B------:R-:W-:Y:S01]  /*6680*/  FFMA.FTZ R48, R48, UR42, -R12.reuse ;  /* 0x0000002a30307c23 */ /* 0x100fe2000801080c */
[----:B------:R-:W-:Y:S01]  /*6690*/  ISETP.GT.AND P4, PT, R14, 0x59, P1 ;  /* 0x000000590e00780c */ /* 0x000fe20000f84270 */
        /* <DEDUP_REMOVED lines=8> */
[----:B------:R-:W-:Y:S01]  /*6720*/  FFMA.FTZ R85, R85, UR42, -R12 ;  /* 0x0000002a55557c23 */ /* 0x000fe2000801080c */
[----:B------:R-:W-:-:S02]  /*6730*/  FMNMX.FTZ R33, R43, R26, !PT ;  /* 0x0000001a2b217209 */ /* 0x000fc40007810000 */
[----:B------:R-:W-:Y:S01]  /*6740*/  ISETP.GT.AND P2, PT, R14, 0x60, P1 ;  /* 0x000000600e00780c */ /* 0x000fe20000f44270 */
[----:B------:R-:W-:Y:S01]  /*6750*/  MUFU.EX2 R16, R16 ;  /* 0x0000001000107308 */ /* 0x000fe20000000800 */
[----:B------:R-:W-:Y:S02]  /*6760*/  FMNMX.FTZ R26, R46, R33, !PT ;  /* 0x000000212e1a7209 */ /* 0x000fe40007810000 */
[----:B------:R-:W-:Y:S02]  /*6770*/  FSEL R70, R70, -INF , !P5 ;  /* 0xff80000046467808 */ /* 0x000fe40006800000 */
[----:B------:R-:W-:Y:S02]  /*6780*/  FMNMX.FTZ R33, R47, R26, !PT ;  /* 0x0000001a2f217209 */ /* 0x000fe40007810000 */
[----:B------:R-:W-:Y:S01]  /*6790*/  ISETP.LT.OR P4, PT, R15, 0x5a, P4 ;  /* 0x0000005a0f00780c */ /* 0x000fe20002781670 */
[----:B------:R0:W-:Y:S01]  /*67a0*/  MUFU.EX2 R26, R44 ;  /* 0x0000002c001a7308 */ /* 0x0001e20000000800 */
[----:B------:R-:W-:Y:S01]  /*67b0*/  FMNMX.FTZ R28, R50, R33, !PT ;  /* 0x00000021321c7209 */ /* 0x000fe20007810000 */
[----:B------:R-:W-:Y:S01]  /*67c0*/  FFMA.FTZ R33, R45, UR42, -R12 ;  /* 0x0000002a2d217c23 */ /* 0x000fe2000801080c */
[----:B------:R-:W-:-:S02]  /*67d0*/  ISETP.GT.AND P3, PT, R14, 0x61, P1 ;  /* 0x000000610e00780c */ /* 0x000fc40000f64270 */
[----:B------:R-:W-:Y:S02]  /*67e0*/  FMNMX.FTZ R37, R51, R28, !PT ;  /* 0x0000001c33257209 */ /* 0x000fe40007810000 */
[----:B------:R-:W-:Y:S01]  /*67f0*/  ISETP.LT.OR P2, PT, R15, 0x61, P2 ;  /* 0x000000610f00780c */ /* 0x000fe20001741670 */
[----:B------:R-:W-:Y:S01]  /*6800*/  MUFU.EX2 R13, R13 ;  /* 0x0000000d000d7308 */ /* 0x000fe20000000800 */
[----:B------:R-:W-:Y:S01]  /*6810*/  FMNMX.FTZ R28, R54, R37, !PT ;  /* 0x00000025361c7209 */ /* 0x000fe20007810000 */
[--C-:B0-----:R-:W-:Y:S01]  /*6820*/  FFMA.FTZ R44, R68, UR42, -R12.reuse ;  /* 0x0000002a442c7c23 */ /* 0x101fe2000801080c */
[----:B------:R-:W-:Y:S02]  /*6830*/  FSEL R71, R71, -INF , !P4 ;  /* 0xff80000047477808 */ /* 0x000fe40006000000 */
[----:B------:R-:W-:Y:S02]  /*6840*/  FMNMX.FTZ R37, R55, R28, !PT ;  /* 0x0000001c37257209 */ /* 0x000fe40007810000 */
[----:B------:R-:W-:Y:S01]  /*6850*/  ISETP.GT.AND P5, PT, R14, 0x68, P1 ;  /* 0x000000680e00780c */ /* 0x000fe20000fa4270 */
[----:B------:R0:W-:Y:S01]  /*6860*/  MUFU.EX2 R28, R48 ;  /* 0x00000030001c7308 */ /* 0x0001e20000000800 */
[----:B------:R-:W-:Y:S01]  /*6870*/  FMNMX.FTZ R32, R58, R37, !PT ;  /* 0x000000253a207209 */ /* 0x000fe20007810000 */
[----:B------:R-:W-:Y:S01]  /*6880*/  FFMA.FTZ R37, R49, UR42, -R12 ;  /* 0x0000002a31257c23 */ /* 0x000fe2000801080c */
[----:B------:R-:W-:-:S02]  /*6890*/  FSEL R74, R74, -INF , !P2 ;  /* 0xff8000004a4a7808 */ /* 0x000fc40005000000 */
[----:B------:R-:W-:Y:S02]  /*68a0*/  FMNMX.FTZ R41, R59, R32, !PT ;  /* 0x000000203b297209 */ /* 0x000fe40007810000 */
[----:B------:R-:W-:Y:S01]  /*68b0*/  ISETP.LT.OR P3, PT, R15, 0x62, P3 ;  /* 0x000000620f00780c */ /* 0x000fe20001f61670 */
[----:B------:R-:W-:Y:S01]  /*68c0*/  MUFU.EX2 R18, R18 ;  /* 0x0000001200127308 */ /* 0x000fe20000000800 */
[----:B------:R-:W-:Y:S01]  /*68d0*/  FMNMX.FTZ R32, R62, R41, !PT ;  /* 0x000000293e207209 */ /* 0x000fe20007810000 */
[--C-:B0-----:R-:W-:Y:S01]  /*68e0*/  FFMA.FTZ R48, R72, UR42, -R12.reuse ;  /* 0x0000002a48307c23 */ /* 0x101fe2000801080c */
[----:B------:R-:W-:Y:S02]  /*68f0*/  ISETP.GT.AND P4, PT, R14, 0x69, P1 ;  /* 0x000000690e00780c */ /* 0x000fe40000f84270 */
[----:B------:R-:W-:Y:S02]  /*6900*/  FMNMX.FTZ R41, R63, R32, !PT ;  /* 0x000000203f297209 */ /* 0x000fe40007810000 */
        /* <DEDUP_REMOVED lines=15> */
[--C-:B------:R-:W-:Y:S01]  /*6a00*/  FFMA.FTZ R45, R57, UR42, -R12.reuse ;  /* 0x0000002a392d7c23 */ /* 0x100fe2000801080c */
[----:B------:R-:W-:Y:S01]  /*6a10*/  ISETP.GT.AND P3, PT, R14, 0x71, P1 ;  /* 0x000000710e00780c */ /* 0x000fe20000f64270 */
[----:B------:R-:W-:Y:S01]  /*6a20*/  FFMA.FTZ R57, R73, UR42, -R12 ;  /* 0x0000002a49397c23 */ /* 0x000fe2000801080c */
[----:B------:R-:W-:-:S02]  /*6a30*/  FMNMX.FTZ R49, R75, R40, !PT ;  /* 0x000000284b317209 */ /* 0x000fc40007810000 */
[C---:B------:R-:W-:Y:S01]  /*6a40*/  ISETP.GT.AND P5, PT, R14.reuse, 0x78, P1 ;  /* 0x000000780e00780c */ /* 0x040fe20000fa4270 */
[----:B------:R-:W-:Y:S01]  /*6a50*/  MUFU.EX2 R20, R20 ;  /* 0x0000001400147308 */ /* 0x000fe20000000800 */
[----:B------:R-:W-:Y:S01]  /*6a60*/  ISETP.GT.AND P1, PT, R14, 0x79, P1 ;  /* 0x000000790e00780c */ /* 0x000fe20000f24270 */
[----:B0-----:R-:W-:Y:S01]  /*6a70*/  FFMA.FTZ R56, R80, UR42, -R12 ;  /* 0x0000002a50387c23 */ /* 0x001fe2000801080c */
[----:B------:R-:W-:Y:S02]  /*6a80*/  ISETP.LT.OR P2, PT, R15, 0x71, P2 ;  /* 0x000000710f00780c */ /* 0x000fe40001741670 */
[----:B------:R-:W-:Y:S02]  /*6a90*/  FSEL R79, R79, -INF , !P4 ;  /* 0xff8000004f4f7808 */ /* 0x000fe40006000000 */
[----:B------:R-:W-:Y:S01]  /*6aa0*/  FMNMX.FTZ R14, R78, R49, !PT ;  /* 0x000000314e0e7209 */ /* 0x000fe20007810000 */
[----:B------:R-:W-:Y:S01]  /*6ab0*/  MUFU.EX2 R23, R23 ;  /* 0x0000001700177308 */ /* 0x000fe20000000800 */
[----:B------:R-:W-:-:S02]  /*6ac0*/  ISETP.LT.OR P3, PT, R15, 0x72, P3 ;  /* 0x000000720f00780c */ /* 0x000fc40001f61670 */
[----:B------:R-:W-:Y:S02]  /*6ad0*/  FSEL R82, R82, -INF , !P2 ;  /* 0xff80000052527808 */ /* 0x000fe40005000000 */
[----:B------:R-:W-:Y:S02]  /*6ae0*/  FMNMX.FTZ R49, R79, R14, !PT ;  /* 0x0000000e4f317209 */ /* 0x000fe40007810000 */
[----:B------:R-:W-:Y:S01]  /*6af0*/  ISETP.LT.OR P5, PT, R15, 0x79, P5 ;  /* 0x000000790f00780c */ /* 0x000fe20002fa1670 */
[----:B------:R0:W-:Y:S01]  /*6b00*/  MUFU.EX2 R14, R60 ;  /* 0x0000003c000e7308 */ /* 0x0001e20000000800 */
[----:B------:R-:W-:Y:S02]  /*6b10*/  FSEL R83, R83, -INF , !P3 ;  /* 0xff80000053537808 */ /* 0x000fe40005800000 */
[----:B------:R-:W-:Y:S02]  /*6b20*/  FMNMX.FTZ R40, R82, R49, !PT ;  /* 0x0000003152287209 */ /* 0x000fe40007810000 */
[----:B------:R-:W-:Y:S01]  /*6b30*/  ISETP.LT.OR P1, PT, R15, 0x7a, P1 ;  /* 0x0000007a0f00780c */ /* 0x000fe20000f21670 */
[--C-:B------:R-:W-:Y:S01]  /*6b40*/  FFMA.FTZ R15, R61, UR42, -R12.reuse ;  /* 0x0000002a3d0f7c23 */ /* 0x100fe2000801080c */
[----:B------:R-:W-:Y:S01]  /*6b50*/  FSEL R86, R86, -INF , !P5 ;  /* 0xff80000056567808 */ /* 0x000fe20006800000 */
[----:B------:R-:W-:Y:S01]  /*6b60*/  MUFU.EX2 R25, R25 ;  /* 0x0000001900197308 */ /* 0x000fe20000000800 */
[----:B------:R-:W-:Y:S01]  /*6b70*/  FMNMX.FTZ R49, R83, R40, !PT ;  /* 0x0000002853317209 */ /* 0x000fe20007810000 */
[----:B0-----:R-:W-:Y:S01]  /*6b80*/  FFMA.FTZ R60, R84, UR42, -R12 ;  /* 0x0000002a543c7c23 */ /* 0x001fe2000801080c */
[----:B------:R-:W-:-:S02]  /*6b90*/  FSEL R87, R87, -INF , !P1 ;  /* 0xff80000057577808 */ /* 0x000fc40004800000 */
[----:B------:R-:W-:Y:S01]  /*6ba0*/  FMNMX.FTZ R40, R86, R49, !PT ;  /* 0x0000003156287209 */ /* 0x000fe20007810000 */
[----:B------:R-:W-:-:S01]  /*6bb0*/  FFMA.FTZ R49, R65, UR42, -R12 ;  /* 0x0000002a41317c23 */ /* 0x000fc2000801080c */
[----:B------:R-:W-:Y:S01]  /*6bc0*/  FFMA.FTZ R65, R81, UR42, -R12 ;  /* 0x0000002a51417c23 */ /* 0x000fe2000801080c */
[----:B------:R-:W-:Y:S01]  /*6bd0*/  FSEL R68, R0, RZ, P6 ;  /* 0x000000ff00447208 */ /* 0x000fe20003000000 */
[----:B------:R-:W-:Y:S01]  /*6be0*/  MUFU.EX2 R29, R29 ;  /* 0x0000001d001d7308 */ /* 0x000fe20000000800 */
[----:B------:R-:W-:-:S03]  /*6bf0*/  FMNMX.FTZ R52, R87, R40, !PT ;  /* 0x0000002857347209 */ /* 0x000fc60007810000 */
[----:B------:R-:W-:Y:S02]  /*6c00*/  FADD.FTZ R68, -R68, R9 ;  /* 0x0000000944447221 */ /* 0x000fe40000010100 */
[----:B------:R-:W0:Y:S02]  /*6c10*/  SHFL.BFLY PT, R61, R52, 0x2, 0x1f ;  /* 0x0c401f00343d7f89 */ /* 0x000e2400000e0000 */
[----:B------:R0:W-:Y:S08]  /*6c20*/  MUFU.EX2 R40, R64 ;  /* 0x0000004000287308 */ /* 0x0001f00000000800 */
[----:B------:R-:W-:Y:S08]  /*6c30*/  MUFU.EX2 R33, R33 ;  /* 0x0000002100217308 */ /* 0x000ff00000000800 */
[----:B------:R-:W-:Y:S01]  /*6c40*/  MUFU.EX2 R37, R37 ;  /* 0x0000002500257308 */ /* 0x000fe20000000800 */
[----:B0-----:R-:W-:Y:S01]  /*6c50*/  FMNMX.FTZ R64, R52, R61, !PT ;  /* 0x0000003d34407209 */ /* 0x001fe20007810000 */
[--C-:B------:R-:W-:Y:S01]  /*6c60*/  FFMA.FTZ R52, R76, UR42, -R12.reuse ;  /* 0x0000002a4c347c23 */ /* 0x100fe2000801080c */
[----:B------:R-:W-:-:S05]  /*6c70*/  FFMA.FTZ R61, R77, UR42, -R12 ;  /* 0x0000002a4d3d7c23 */ /* 0x000fca000801080c */
[----:B------:R-:W-:Y:S01]  /*6c80*/  MUFU.EX2 R41, R41 ;  /* 0x0000002900297308 */ /* 0x000fe20000000800 */
[----:B------:R-:W0:Y:S07]  /*6c90*/  SHFL.BFLY PT, R69, R64, 0x1, 0x1f ;  /* 0x0c201f0040457f89 */ /* 0x000e2e00000e0000 */
[----:B------:R-:W-:Y:S08]  /*6ca0*/  MUFU.EX2 R45, R45 ;  /* 0x0000002d002d7308 */ /* 0x000ff00000000800 */
[----:B------:R-:W-:Y:S08]  /*6cb0*/  MUFU.EX2 R15, R15 ;  /* 0x0000000f000f7308 */ /* 0x000ff00000000800 */
[----:B------:R-:W-:Y:S01]  /*6cc0*/  MUFU.EX2 R49, R49 ;  /* 0x0000003100317308 */ /* 0x000fe20000000800 */
[----:B0-----:R-:W-:Y:S01]  /*6cd0*/  FMNMX.FTZ R12, R64, R69, !PT ;  /* 0x00000045400c7209 */ /* 0x001fe20007810000 */
[----:B------:R-:W-:-:S03]  /*6ce0*/  IMAD.U32 R69, RZ, RZ, UR42 ;  /* 0x0000002aff457e24 */ /* 0x000fc6000f8e00ff */
[C---:B------:R-:W-:Y:S01]  /*6cf0*/  FSETP.NEU.FTZ.AND P1, PT, R12.reuse, -INF , PT ;  /* 0xff8000000c00780b */ /* 0x040fe20003f3d000 */
[----:B------:R-:W-:-:S01]  /*6d00*/  FFMA.FTZ R64, R12, R69, -8 ;  /* 0xc10000000c407423 */ /* 0x000fc20000010045 */
[----:B------:R-:W-:Y:S01]  /*6d10*/  FMUL.FTZ R69, R68, UR42 ;  /* 0x0000002a44457c20 */ /* 0x000fe20008410000 */
[----:B------:R-:W-:Y:S03]  /*6d20*/  MUFU.EX2 R44, R44 ;  /* 0x0000002c002c7308 */ /* 0x000fe60000000800 */
[----:B------:R-:W-:-:S05]  /*6d30*/  FSEL R64, R64, RZ, P1 ;  /* 0x000000ff40407208 */ /* 0x000fca0000800000 */
[--C-:B------:R-:W-:Y:S01]  /*6d40*/  FFMA.FTZ R68, R27, UR42, -R64.reuse ;  /* 0x0000002a1b447c23 */ /* 0x100fe20008010840 */
[----:B------:R-:W-:-:S01]  /*6d50*/  FFMA.FTZ R27, R30, UR42, -R64 ;  /* 0x0000002a1e1b7c23 */ /* 0x000fc20008010840 */
        /* <DEDUP_REMOVED lines=11> */
[----:B------:R-:W-:Y:S01]  /*6e10*/  FSEL R51, R12, RZ, P1 ;  /* 0x000000ff0c337208 */ /* 0x000fe20000800000 */
[--C-:B------:R-:W-:Y:S01]  /*6e20*/  FFMA.FTZ R72, R54, UR42, -R64.reuse ;  /* 0x0000002a36487c23 */ /* 0x100fe20008010840 */
[----:B------:R-:W-:-:S01]  /*6e30*/  FFMA.FTZ R21, R21, UR42, -R64 ;  /* 0x0000002a15157c23 */ /* 0x000fc20008010840 */
[----:B------:R-:W0:Y:S01]  /*6e40*/  MUFU.EX2 R69, R69 ;  /* 0x0000004500457308 */ /* 0x000e220000000800 */
[----:B------:R-:W-:-:S01]  /*6e50*/  FFMA.FTZ R86, R86, UR42, -R64 ;  /* 0x0000002a56567c23 */ /* 0x000fc20008010840 */
[----:B------:R-:W-:-:S04]  /*6e60*/  FADD.FTZ R51, -R51, R10 ;  /* 0x0000000a33337221 */ /* 0x000fc80000010100 */
[----:B------:R-:W-:Y:S01]  /*6e70*/  FMUL.FTZ R54, R51, UR42 ;  /* 0x0000002a33367c20 */ /* 0x000fe20008410000 */
[----:B------:R-:W-:-:S01]  /*6e80*/  FFMA.FTZ R51, R55, UR42, -R64 ;  /* 0x0000002a37337c23 */ /* 0x000fc20008010840 */
[----:B------:R-:W-:Y:S01]  /*6e90*/  MUFU.EX2 R21, R21 ;  /* 0x0000001500157308 */ /* 0x000fe20000000800 */
[----:B------:R-:W-:-:S01]  /*6ea0*/  FFMA.FTZ R55, R58, UR42, -R64 ;  /* 0x0000002a3a377c23 */ /* 0x000fc20008010840 */
[--C-:B------:R-:W-:Y:S01]  /*6eb0*/  FFMA.FTZ R58, R59, UR42, -R64.reuse ;  /* 0x0000002a3b3a7c23 */ /* 0x100fe20008010840 */
[----:B------:R-:W-:-:S05]  /*6ec0*/  FFMA.FTZ R59, R62, UR42, -R64 ;  /* 0x0000002a3e3b7c23 */ /* 0x000fca0008010840 */
[----:B------:R-:W1:Y:S01]  /*6ed0*/  MUFU.EX2 R54, R54 ;  /* 0x0000003600367308 */ /* 0x000e620000000800 */
[----:B0-----:R-:W-:-:S04]  /*6ee0*/  FFMA.FTZ R62, R69, R3, R16 ;  /* 0x00000003453e7223 */ /* 0x001fc80000010010 */
[----:B------:R-:W-:Y:S01]  /*6ef0*/  FADD.FTZ R73, R13, R62 ;  /* 0x0000003e0d497221 */ /* 0x000fe20000010000 */
[----:B------:R-:W-:-:S01]  /*6f00*/  FFMA.FTZ R62, R63, UR42, -R64 ;  /* 0x0000002a3f3e7c23 */ /* 0x000fc20008010840 */
[----:B------:R-:W-:Y:S01]  /*6f10*/  FFMA.FTZ R63, R66, UR42, -R64 ;  /* 0x0000002a423f7c23 */ /* 0x000fe20008010840 */
[----:B------:R-:W0:Y:S08]  /*6f20*/  MUFU.EX2 R68, R68 ;  /* 0x0000004400447308 */ /* 0x000e300000000800 */
[----:B------:R-:W2:Y:S01]  /*6f30*/  MUFU.EX2 R27, R27 ;  /* 0x0000001b001b7308 */ /* 0x000ea20000000800 */
[----:B-1----:R-:W-:-:S07]  /*6f40*/  FFMA.FTZ R3, R54, R2, R21 ;  /* 0x0000000236037223 */ /* 0x002fce0000010015 */
[----:B------:R-:W1:Y:S01]  /*6f50*/  MUFU.EX2 R30, R30 ;  /* 0x0000001e001e7308 */ /* 0x000e620000000800 */
[----:B0-----:R-:W-:-:S07]  /*6f60*/  FADD.FTZ R2, R68, R3 ;  /* 0x0000000344027221 */ /* 0x001fce0000010000 */
[----:B------:R-:W0:Y:S01]  /*6f70*/  MUFU.EX2 R31, R31 ;  /* 0x0000001f001f7308 */ /* 0x000e220000000800 */
[----:B--2---:R-:W-:-:S07]  /*6f80*/  FADD.FTZ R3, R27, R2 ;  /* 0x000000021b037221 */ /* 0x004fce0000010000 */
[----:B------:R-:W2:Y:S01]  /*6f90*/  MUFU.EX2 R34, R34 ;  /* 0x0000002200227308 */ /* 0x000ea20000000800 */
[----:B-1----:R-:W-:-:S07]  /*6fa0*/  FADD.FTZ R2, R30, R3 ;  /* 0x000000031e027221 */ /* 0x002fce0000010000 */
[----:B------:R1:W-:Y:S01]  /*6fb0*/  MUFU.EX2 R10, R72 ;  /* 0x00000048000a7308 */ /* 0x0003e20000000800 */
[----:B0-----:R-:W-:-:S07]  /*6fc0*/  FADD.FTZ R3, R31, R2 ;  /* 0x000000021f037221 */ /* 0x001fce0000010000 */
[----:B------:R-:W0:Y:S01]  /*6fd0*/  MUFU.EX2 R35, R35 ;  /* 0x0000002300237308 */ /* 0x000e220000000800 */
[----:B-1----:R-:W-:-:S01]  /*6fe0*/  FADD.FTZ R72, R18, R73 ;  /* 0x0000004912487221 */ /* 0x002fc20000010000 */
[----:B--2---:R-:W-:-:S03]  /*6ff0*/  FADD.FTZ R2, R34, R3 ;  /* 0x0000000322027221 */ /* 0x004fc60000010000 */
[----:B------:R-:W-:-:S03]  /*7000*/  FADD.FTZ R73, R19, R72 ;  /* 0x0000004813497221 */ /* 0x000fc60000010000 */
[----:B------:R-:W1:Y:S01]  /*7010*/  MUFU.EX2 R38, R38 ;  /* 0x0000002600267308 */ /* 0x000e620000000800 */
[----:B------:R-:W-:-:S04]  /*7020*/  FADD.FTZ R66, R20, R73 ;  /* 0x0000004914427221 */ /* 0x000fc80000010000 */
[----:B------:R-:W-:Y:S01]  /*7030*/  FADD.FTZ R73, R23, R66 ;  /* 0x0000004217497221 */ /* 0x000fe20000010000 */
[----:B------:R-:W-:-:S01]  /*7040*/  FFMA.FTZ R66, R67, UR42, -R64 ;  /* 0x0000002a43427c23 */ /* 0x000fc20008010840 */
[----:B------:R-:W-:Y:S01]  /*7050*/  FFMA.FTZ R67, R70, UR42, -R64 ;  /* 0x0000002a46437c23 */ /* 0x000fe20008010840 */
[----:B------:R-:W2:Y:S01]  /*7060*/  MUFU.EX2 R39, R39 ;  /* 0x0000002700277308 */ /* 0x000ea20000000800 */
[----:B------:R-:W-:-:S01]  /*7070*/  FADD.FTZ R72, R22, R73 ;  /* 0x0000004916487221 */ /* 0x000fc20000010000 */
[----:B0-----:R-:W-:-:S03]  /*7080*/  FADD.FTZ R3, R35, R2 ;  /* 0x0000000223037221 */ /* 0x001fc60000010000 */
[----:B------:R-:W-:-:S03]  /*7090*/  FADD.FTZ R73, R25, R72 ;  /* 0x0000004819497221 */ /* 0x000fc60000010000 */
[----:B------:R-:W0:Y:S01]  /*70a0*/  MUFU.EX2 R42, R42 ;  /* 0x0000002a002a7308 */ /* 0x000e220000000800 */
[----:B-1----:R-:W-:-:S01]  /*70b0*/  FADD.FTZ R2, R38, R3 ;  /* 0x0000000326027221 */ /* 0x002fc20000010000 */
[----:B------:R-:W-:-:S04]  /*70c0*/  FADD.FTZ R70, R24, R73 ;  /* 0x0000004918467221 */ /* 0x000fc80000010000 */
[----:B------:R-:W-:Y:S01]  /*70d0*/  FADD.FTZ R73, R29, R70 ;  /* 0x000000461d497221 */ /* 0x000fe20000010000 */
[----:B------:R-:W-:-:S01]  /*70e0*/  FFMA.FTZ R70, R71, UR42, -R64 ;  /* 0x0000002a47467c23 */ /* 0x000fc20008010840 */
[----:B------:R-:W1:Y:S01]  /*70f0*/  MUFU.EX2 R43, R43 ;  /* 0x0000002b002b7308 */ /* 0x000e620000000800 */
[----:B--2---:R-:W-:-:S01]  /*7100*/  FADD.FTZ R3, R39, R2 ;  /* 0x0000000227037221 */ /* 0x004fc20000010000 */
[----:B------:R-:W-:Y:S01]  /*7110*/  FADD.FTZ R72, R26, R73 ;  /* 0x000000491a487221 */ /* 0x000fe20000010000 */
[----:B------:R-:W-:-:S03]  /*7120*/  FFMA.FTZ R71, R74, UR42, -R64 ;  /* 0x0000002a4a477c23 */ /* 0x000fc60008010840 */
[----:B------:R-:W-:Y:S02]  /*7130*/  FADD.FTZ R73, R33, R72 ;  /* 0x0000004821497221 */ /* 0x000fe40000010000 */
[----:B------:R-:W2:Y:S01]  /*7140*/  MUFU.EX2 R46, R46 ;  /* 0x0000002e002e7308 */ /* 0x000ea20000000800 */
[----:B0-----:R-:W-:-:S01]  /*7150*/  FADD.FTZ R2, R42, R3 ;  /* 0x000000032a027221 */ /* 0x001fc20000010000 */
[----:B------:R-:W-:-:S04]  /*7160*/  FADD.FTZ R72, R28, R73 ;  /* 0x000000491c487221 */ /* 0x000fc80000010000 */
[----:B------:R-:W-:Y:S01]  /*7170*/  FADD.FTZ R73, R37, R72 ;  /* 0x0000004825497221 */ /* 0x000fe20000010000 */
[----:B------:R-:W-:-:S01]  /*7180*/  FFMA.FTZ R72, R75, UR42, -R64 ;  /* 0x0000002a4b487c23 */ /* 0x000fc20008010840 */
[----:B------:R-:W0:Y:S01]  /*7190*/  MUFU.EX2 R47, R47 ;  /* 0x0000002f002f7308 */ /* 0x000e220000000800 */
[----:B-1----:R-:W-:-:S07]  /*71a0*/  FADD.FTZ R3, R43, R2 ;  /* 0x000000022b037221 */ /* 0x002fce0000010000 */
[----:B------:R-:W1:Y:S01]  /*71b0*/  MUFU.EX2 R50, R50 ;  /* 0x0000003200327308 */ /* 0x000e620000000800 */
[----:B--2---:R-:W-:-:S07]  /*71c0*/  FADD.FTZ R2, R46, R3 ;  /* 0x000000032e027221 */ /* 0x004fce0000010000 */
[----:B------:R-:W2:Y:S01]  /*71d0*/  MUFU.EX2 R51, R51 ;  /* 0x0000003300337308 */ /* 0x000ea20000000800 */
[----:B0-----:R-:W-:-:S01]  /*71e0*/  FADD.FTZ R3, R47, R2 ;  /* 0x000000022f037221 */ /* 0x001fc20000010000 */
[----:B------:R-:W-:Y:S01]  /*71f0*/  FADD.FTZ R2, R32, R73 ;  /* 0x0000004920027221 */ /* 0x000fe20000010000 */
[----:B------:R-:W-:-:S05]  /*7200*/  FFMA.FTZ R73, R78, UR42, -R64 ;  /* 0x0000002a4e497c23 */ /* 0x000fca0008010840 */
[----:B------:R-:W0:Y:S01]  /*7210*/  MUFU.EX2 R55, R55 ;  /* 0x0000003700377308 */ /* 0x000e220000000800 */
[----:B-1----:R-:W-:-:S04]  /*7220*/  FADD.FTZ R3, R50, R3 ;  /* 0x0000000332037221 */ /* 0x002fc80000010000 */
[----:B------:R-:W-:Y:S01]  /*7230*/  FADD.FTZ R74, R10, R3 ;  /* 0x000000030a4a7221 */ /* 0x000fe20000010000 */
[----:B------:R-:W-:-:S02]  /*7240*/  FADD.FTZ R3, R41, R2 ;  /* 0x0000000229037221 */ /* 0x000fc40000010000 */
[----:B------:R-:W1:Y:S01]  /*7250*/  MUFU.EX2 R58, R58 ;  /* 0x0000003a003a7308 */ /* 0x000e620000000800 */
[----:B--2---:R-:W-:-:S01]  /*7260*/  FADD.FTZ R74, R51, R74 ;  /* 0x0000004a334a7221 */ /* 0x004fc20000010000 */
[----:B------:R-:W-:-:S04]  /*7270*/  FADD.FTZ R2, R36, R3 ;  /* 0x0000000324027221 */ /* 0x000fc80000010000 */
[----:B------:R-:W-:Y:S02]  /*7280*/  FADD.FTZ R75, R45, R2 ;  /* 0x000000022d4b7221 */ /* 0x000fe40000010000 */
[----:B------:R-:W2:Y:S01]  /*7290*/  MUFU.EX2 R59, R59 ;  /* 0x0000003b003b7308 */ /* 0x000ea20000000800 */
[----:B0-----:R-:W-:-:S01]  /*72a0*/  FADD.FTZ R3, R55, R74 ;  /* 0x0000004a37037221 */ /* 0x001fc20000010000 */
[----:B------:R-:W-:Y:S01]  /*72b0*/  FADD.FTZ R76, R14, R75 ;  /* 0x0000004b0e4c7221 */ /* 0x000fe20000010000 */
[----:B------:R-:W-:-:S01]  /*72c0*/  FFMA.FTZ R74, R79, UR42, -R64 ;  /* 0x0000002a4f4a7c23 */ /* 0x000fc20008010840 */
[----:B------:R-:W-:Y:S02]  /*72d0*/  FFMA.FTZ R75, R82, UR42, -R64 ;  /* 0x0000002a524b7c23 */ /* 0x000fe40008010840 */
[----:B------:R-:W-:-:S02]  /*72e0*/  FADD.FTZ R77, R15, R76 ;  /* 0x0000004c0f4d7221 */ /* 0x000fc40000010000 */
        /* <DEDUP_REMOVED lines=8> */
[----:B------:R-:W-:-:S05]  /*7370*/  FFMA.FTZ R64, R87, UR42, -R64 ;  /* 0x0000002a57407c23 */ /* 0x000fca0008010840 */
        /* <DEDUP_REMOVED lines=40> */
[----:B--2---:R-:W-:-:S03]  /*7600*/  FADD.FTZ R3, R9, R2 ;  /* 0x0000000209037221 */ /* 0x004fc60000010000 */
[----:B0-----:R-:W-:Y:S01]  /*7610*/  FADD.FTZ R2, R64, R77 ;  /* 0x0000004d40027221 */ /* 0x001fe20000010000 */
[----:B------:R-:W-:Y:S06]  /*7620*/  @!P0 BRA `(.L_x_804) ;  /* 0x0000000000048947 */ /* 0x000fec0003800000 */
[----:B------:R-:W-:Y:S01]  /*7630*/  BPT.TRAP 0x1 ;  /* 0x000000040000795c */ /* 0x000fe20000300000 */
.L_x_804:
[----:B------:R-:W-:Y:S01]  /*7640*/  UIADD3 UR10, UR15, 0x17060, URZ ;  /* 0x000170600f0a7890 */ /* 0x000fe2000fffe03f */
[----:B------:R-:W-:Y:S01]  /*7650*/  ISETP.GT.AND P1, PT, R11, UR23, PT ;  /* 0x000000170b007c0c */ /* 0x000fe2000bf24270 */
[----:B------:R-:W-:Y:S01]  /*7660*/  UMOV UR21, UR4 ;  /* 0x0000000400157c82 */ /* 0x000fe20008000000 */
[----:B------:R-:W-:Y:S01]  /*7670*/  F2FP.SATFINITE.E4M3.F32.PACK_AB_MERGE_C R10, R51, R10, RZ ;  /* 0x0000000a330a723e */ /* 0x000fe200048070ff */
[----:B------:R-:W-:Y:S01]  /*7680*/  UPRMT UR10, UR5, 0x654, UR10 ;  /* 0x00000654050a7896 */ /* 0x000fe2000800000a */
[----:B------:R-:W-:Y:S01]  /*7690*/  F2FP.SATFINITE.E4M3.F32.PACK_AB_MERGE_C R14, R15, R14, RZ ;  /* 0x0000000e0f0e723e */ /* 0x000fe200048070ff */
[----:B------:R-:W-:Y:S01]  /*76a0*/  UMOV UR22, UR7 ;  /* 0x0000000700167c82 */ /* 0x000fe20008000000 */
        /* <DEDUP_REMOVED lines=9> */
[-C--:B------:R-:W-:Y:S01]  /*7740*/  FMUL.FTZ R93, R93, R69.reuse ;  /* 0x000000455d5d7220 */ /* 0x080fe20000410000 */
[----:B------:R-:W-:Y:S01]  /*7750*/  F2FP.SATFINITE.E4M3.F32.PACK_AB_MERGE_C R26, R33, R26, RZ ;  /* 0x0000001a211a723e */ /* 0x000fe200048070ff */
[----:B------:R-:W-:Y:S01]  /*7760*/  FMUL.FTZ R96, R96, R69 ;  /* 0x0000004560607220 */ /* 0x000fe20000410000 */
        /* <DEDUP_REMOVED lines=16> */
[----:B------:R-:W-:Y:S01]  /*7870*/  F2FP.SATFINITE.E4M3.F32.PACK_AB_MERGE_C R147, R50, R47, R10 ;  /* 0x0000002f3293723e */ /* 0x000fe2000480700a */
[-C--:B------:R-:W-:Y:S01]  /*7880*/  FMUL.FTZ R113, R113, R69.reuse ;  /* 0x0000004571717220 */ /* 0x080fe20000410000 */
[----:B------:R-:W-:Y:S01]  /*7890*/  F2FP.SATFINITE.E4M3.F32.PACK_AB_MERGE_C R138, R65, R56, R9 ;  /* 0x00000038418a723e */ /* 0x000fe20004807009 */
[-C--:B------:R-:W-:Y:S01]  /*78a0*/  FMUL.FTZ R116, R116, R69.reuse ;  /* 0x0000004574747220 */ /* 0x080fe20000410000 */
[----:B------:R-:W-:Y:S01]  /*78b0*/  F2FP.SATFINITE.E4M3.F32.PACK_AB_MERGE_C R148, R13, R16, R18 ;  /* 0x000000100d94723e */ /* 0x000fe20004807012 */
[----:B------:R-:W-:Y:S01]  /*78c0*/  FMUL.FTZ R117, R117, R69 ;  /* 0x0000004575757220 */ /* 0x000fe20000410000 */
        /* <DEDUP_REMOVED lines=45> */
[----:B------:R-:W-:-:S02]  /*7ba0*/  VIADD R11, R11, 0xffffffff ;  /* 0xffffffff0b0b7836 */ /* 0x000fc40000000000 */
[----:B------:R-:W-:Y:S02]  /*7bb0*/  IMAD.MOV.U32 R10, RZ, RZ, R12 ;  /* 0x000000ffff0a7224 */ /* 0x000fe400078e000c */
[----:B------:R-:W-:Y:S01]  /*7bc0*/  IMAD.MOV.U32 R9, RZ, RZ, R0 ;  /* 0x000000ffff097224 */ /* 0x000fe200078e0000 */
[----:B------:R-:W-:Y:S06]  /*7bd0*/  @P1 BRA `(.L_x_805) ;  /* 0xffffffd000d81947 */ /* 0x000fec000383ffff */
.L_x_786:
[----:B------:R-:W0:Y:S01]  /*7be0*/  S2UR UR10, SR_CTAID.X ;  /* 0x00000000000a79c3 */ /* 0x000e220000002500 */
[----:B------:R-:W-:Y:S01]  /*7bf0*/  IADD3 R4, -R4, 0x1, RZ ;  /* 0x0000000104047810 */ /* 0x000fe20007ffe1ff */
[----:B------:R-:W-:Y:S02]  /*7c00*/  UISETP.NE.AND UP1, UPT, UR43, URZ, UPT ;  /* 0x0000003f2b00728c */ /* 0x000fe4000bf25270 */
[----:B------:R-:W-:Y:S02]  /*7c10*/  UISETP.NE.AND UP0, UPT, UR46, URZ, UPT ;  /* 0x0000003f2e00728c */ /* 0x000fe4000bf05270 */
[----:B------:R-:W-:Y:S01]  /*7c20*/  IMAD R4, R17, UR24, R4 ;  /* 0x0000001811047c24 */ /* 0x000fe2000f8e0204 */
[----:B------:R-:W-:-:S03]  /*7c30*/  UMOV UR14, 0xc0 ;  /* 0x000000c0000e7882 */ /* 0x000fc60000000000 */
[----:B------:R-:W-:Y:S02]  /*7c40*/  PLOP3.LUT P1, PT, PT, PT, UP0, 0x40, 0x0 ;  /* 0x000000000000781c */ /* 0x000fe40003f2e808 */
[----:B------:R-:W-:Y:S01]  /*7c50*/  R2UR UR15, R4 ;  /* 0x00000000040f72ca */ /* 0x000fe200000e0000 */
[----:B------:R-:W-:Y:S01]  /*7c60*/  @UP1 ULDC UR16, c[0x0][0x450] ;  /* 0x0001140000101ab9 */ /* 0x000fe20000000800 */
[----:B0-----:R-:W-:-:S03]  /*7c70*/  UIMAD UR14, UR10, UR14, 0xbf ;  /* 0x000000bf0a0e74a4 */ /* 0x001fc6000f8e020e */
[----:B------:R-:W-:Y:S02]  /*7c80*/  @UP1 ULDC UR10, c[0x0][0x44c] ;  /* 0x00011300000a1ab9 */ /* 0x000fe40000000800 */
[----:B------:R-:W-:-:S04]  /*7c90*/  UIMAD.WIDE.U32 UR10, UR14, UR10, URZ ;  /* 0x0000000a0e0a72a5 */ /* 0x000fc8000f8e003f */
[----:B------:R-:W-:-:S04]  /*7ca0*/  @UP1 USHF.R.U32.HI UR14, URZ, UR16, UR11 ;  /* 0x000000103f0e1299 */ /* 0x000fc8000801160b */
[----:B------:R-:W-:-:S03]  /*7cb0*/  UIADD3 UR14, UR15, UR14, URZ ;  /* 0x0000000e0f0e7290 */ /* 0x000fc6000fffe03f */
[----:B------:R-:W-:Y:S02]  /*7cc0*/  ULDC UR15, c[0x0][0x9dc] ;  /* 0x00027700000f7ab9 */ /* 0x000fe40000000800 */
[----:B------:R-:W-:Y:S01]  /*7cd0*/  UIADD3 UR15, UR14, -UR15, URZ ;  /* 0x8000000f0e0f7290 */ /* 0x000fe2000fffe03f */
[----:B------:R-:W-:Y:S11]  /*7ce0*/  @P1 BRA `(.L_x_806) ;  /* 0x00000000004c1947 */ /* 0x000ff60003800000 */
[----:B------:R-:W-:-:S06]  /*7cf0*/  UISETP.GT.AND UP0, UPT, UR14, -0x1, UPT ;  /* 0xffffffff0e00788c */ /* 0x000fcc000bf04270 */
[----:B------:R-:W-:-:S13]  /*7d00*/  PLOP3.LUT P1, PT, PT, PT, UP0, 0x80, 0x0 ;  /* 0x000000000000781c */ /* 0x000fda0003f2f008 */
[----:B------:R-:W-:Y:S05]  /*7d10*/  @P1 BRA `(.L_x_807) ;  /* 0x0000000000201947 */ /* 0x000fea0003800000 */
[----:B------:R-:W-:Y:S01]  /*7d20*/  ULDC UR16, c[0x0][0x9e4] ;  /* 0x0002790000107ab9 */ /* 0x000fe20000000800 */
[----:B------:R-:W-:Y:S02]  /*7d30*/  ULOP3.LUT UR14, URZ, UR14, URZ, 0x33, !UPT ;  /* 0x0000000e3f0e7292 */ /* 0x000fe4000f8e333f */
[----:B------:R-:W-:-:S11]  /*7d40*/  UISETP.NE.AND UP0, UPT, UR16, 0x1, UPT ;  /* 0x000000011000788c */ /* 0x000fd6000bf05270 */
[----:B------:R-:W-:Y:S02]  /*7d50*/  @UP0 ULDC.64 UR18, c[0x0][0x9e8] ;  /* 0x00027a0000120ab9 */ /* 0x000fe40000000a00 */
[----:B------:R-:W-:-:S04]  /*7d60*/  UIMAD.WIDE.U32 UR10, UR14, UR18, URZ ;  /* 0x000000120e0a72a5 */ /* 0x000fc8000f8e003f */
[----:B------:R-:W-:-:S04]  /*7d70*/  @UP0 USHF.R.U32.HI UR14, URZ, UR19, UR11 ;  /* 0x000000133f0e0299 */ /* 0x000fc8000801160b */
[----:B------:R-:W-:Y:S01]  /*7d80*/  ULOP3.LUT UR14, URZ, UR14, URZ, 0x33, !UPT ;  /* 0x0000000e3f0e7292 */ /* 0x000fe2000f8e333f */
[----:B------:R-:W-:Y:S11]  /*7d90*/  BRA `(.L_x_808) ;  /* 0x0000000000147947 */ /* 0x000ff60003800000 */
.L_x_807:
[----:B------:R-:W-:Y:S02]  /*7da0*/  ULDC UR16, c[0x0][0x9e4] ;  /* 0x0002790000107ab9 */ /* 0x000fe40000000800 */
[----:B------:R-:W-:-:S11]  /*7db0*/  UISETP.NE.AND UP0, UPT, UR16, 0x1, UPT ;  /* 0x000000011000788c */ /* 0x000fd6000bf05270 */
[----:B------:R-:W-:Y:S02]  /*7dc0*/  @UP0 ULDC.64 UR18, c[0x0][0x9e8] ;  /* 0x00027a0000120ab9 */ /* 0x000fe40000000a00 */
[----:B------:R-:W-:-:S04]  /*7dd0*/  UIMAD.WIDE.U32 UR10, UR14, UR18, URZ ;  /* 0x000000120e0a72a5 */ /* 0x000fc8000f8e003f */
[----:B------:R-:W-:-:S12]  /*7de0*/  @UP0 USHF.R.U32.HI UR14, URZ, UR19, UR11 ;  /* 0x000000133f0e0299 */ /* 0x000fd8000801160b */
.L_x_808:
[----:B------:R-:W-:-:S04]  /*7df0*/  UIMAD UR14, UR14, UR16, URZ ;  /* 0x000000100e0e72a4 */ /* 0x000fc8000f8e023f */
[----:B------:R-:W-:-:S04]  /*7e00*/  UISETP.LT.AND UP0, UPT, UR15, UR14, UPT ;  /* 0x0000000e0f00728c */ /* 0x000fc8000bf01270 */
[----:B------:R-:W-:-:S12]  /*7e10*/  USEL UR15, UR15, UR14, !UP0 ;  /* 0x0000000e0f0f7287 */ /* 0x000fd8000c000000 */
.L_x_806:
[----:B------:R-:W-:-:S04]  /*7e20*/  UIADD3 UR15, UR15, 0x7f, URZ ;  /* 0x0000007f0f0f7890 */ /* 0x000fc8000fffe03f */
[----:B------:R-:W-:-:S04]  /*7e30*/  USHF.R.S32.HI UR10, URZ, 0x1f, UR15 ;  /* 0x0000001f3f0a7899 */ /* 0x000fc8000801140f */
[----:B------:R-:W-:-:S04]  /*7e40*/  ULEA.HI UR10, UR10, UR15, URZ, 0x7 ;  /* 0x0000000f0a0a7291 */ /* 0x000fc8000f8f383f */
[----:B------:R-:W-:-:S04]  /*7e50*/  USHF.R.S32.HI UR10, URZ, 0x7, UR10 ;  /* 0x000000073f0a7899 */ /* 0x000fc8000801140a */
[----:B------:R-:W-:-:S04]  /*7e60*/  UISETP.LT.AND UP0, UPT, UR44, UR10, UPT ;  /* 0x0000000a2c00728c */ /* 0x000fc8000bf01270 */
[----:B------:R-:W-:-:S06]  /*7e70*/  USEL UR21, UR44, UR10, !UP0 ;  /* 0x0000000a2c157287 */ /* 0x000fcc000c000000 */
[----:B------:R-:W-:-:S13]  /*7e80*/  ISETP.GE.AND P1, PT, R11, UR21, PT ;  /* 0x000000150b007c0c */ /* 0x000fda000bf26270 */
[----:B------:R-:W-:Y:S05]  /*7e90*/  @!P1 BRA `(.L_x_809) ;  /* 0x0000001800f49947 */ /* 0x000fea0003800000 */
[----:B------:R-:W-:Y:S01]  /*7ea0*/  IMAD.MOV.U32 R13, RZ, RZ, R12 ;  /* 0x000000ffff0d7224 */ /* 0x000fe200078e000c */
[----:B------:R-:W-:Y:S01]  /*7eb0*/  UMOV UR22, UR4 ;  /* 0x0000000400167c82 */ /* 0x000fe20008000000 */
[----:B------:R-:W-:Y:S01]  /*7ec0*/  IMAD.MOV.U32 R9, RZ, RZ, R0 ;  /* 0x000000ffff097224 */ /* 0x000fe200078e0000 */
[----:B------:R-:W-:-:S06]  /*7ed0*/  UMOV UR23, UR7 ;  /* 0x0000000700177c82 */ /* 0x000fcc0008000000 */
.L_x_820:
[----:B------:R-:W-:-:S04]  /*7ee0*/  UIADD3 UR4, UR23, 0x1, URZ ;  /* 0x0000000117047890 */ /* 0x000fc8000fffe03f */
[----:B------:R-:W-:-:S04]  /*7ef0*/  UISETP.NE.AND UP0, UPT, UR4, 0x2, UPT ;  /* 0x000000020400788c */ /* 0x000fc8000bf05270 */
[----:B------:R-:W-:Y:S02]  /*7f00*/  USEL UR10, URZ, 0x1, UP0 ;  /* 0x000000013f0a7887 */ /* 0x000fe40008000000 */
[----:B------:R-:W-:Y:S02]  /*7f10*/  USEL UR7, UR4, URZ, UP0 ;  /* 0x0000003f04077287 */ /* 0x000fe40008000000 */
[----:B------:R-:W-:Y:S01]  /*7f20*/  ULOP3.LUT UR4, UR22, UR10, URZ, 0x3c, !UPT ;  /* 0x0000000a16047292 */ /* 0x000fe2000f8e3c3f */
[----:B------:R-:W-:Y:S11]  /*7f30*/  @!P0 BRA `(.L_x_810) ;  /* 0x0000000000048947 */ /* 0x000ff60003800000 */
[----:B------:R-:W-:Y:S01]  /*7f40*/  BPT.TRAP 0x1 ;  /* 0x000000040000795c */ /* 0x000fe20000300000 */
.L_x_810:
[----:B------:R-:W-:Y:S01]  /*7f50*/  ULEA UR10, UR7, UR45, 0x3 ;  /* 0x0000002d070a7291 */ /* 0x000fe2000f8e183f */
[----:B------:R-:W-:-:S05]  /*7f60*/  IMAD.U32 R0, RZ, RZ, UR4 ;  /* 0x00000004ff007e24 */ /* 0x000fca000f8e00ff */
[----:B------:R-:W-:-:S04]  /*7f70*/  SHF.L.U32 R0, R0, 0x1f, RZ ;  /* 0x0000001f00007819 */ /* 0x000fc800000006ff */
[----:B------:R0:W1:Y:S01]  /*7f80*/  SYNCS.PHASECHK.TRANS64.TRYWAIT P1, [UR10+0x17030], R0 ;  /* 0x01703000ff0075a7 */ /* 0x000062000802014a */
[----:B------:R-:W-:Y:S05]  /*7f90*/  @!P0 BRA `(.L_x_811) ;  /* 0x0000000000048947 */ /* 0x000fea0003800000 */
[----:B------:R-:W-:Y:S01]  /*7fa0*/  BPT.TRAP 0x1 ;  /* 0x000000040000795c */ /* 0x000fe20000300000 */
.L_x_811:
[----:B-1----:R-:W-:Y:S05]  /*7fb0*/  @P1 BRA `(.L_x_812) ;  /* 0x0000000000081947 */ /* 0x002fea0003800000 */
[----:B------:R-:W1:Y:S02]  /*7fc0*/  SYNCS.PHASECHK.TRANS64.TRYWAIT P1, [UR10+0x17030], R0 ;  /* 0x01703000ff0075a7 */ /* 0x000e64000802014a */
[----:B-1----:R-:W-:Y:S05]  /*7fd0*/  @!P1 BRA `(.L_x_813) ;  /* 0x000000b000d09947 */ /* 0x002fea0003800000 */
.L_x_812:
        /* <DEDUP_REMOVED lines=19> */
.L_x_814:
[----:B------:R-:W-:Y:S01]  /*8110*/  ULEA UR15, UR23, UR45, 0x3 ;  /* 0x0000002d170f7291 */ /* 0x000fe2000f8e183f */
[----:B01----:R-:W-:-:S05]  /*8120*/  IMAD.U32 R0, RZ, RZ, UR22 ;  /* 0x00000016ff007e24 */ /* 0x003fca000f8e00ff */
[----:B------:R-:W-:-:S04]  /*8130*/  SHF.L.U32 R0, R0, 0x1f, RZ ;  /* 0x0000001f00007819 */ /* 0x000fc800000006ff */
[----:B------:R0:W1:Y:S01]  /*8140*/  SYNCS.PHASECHK.TRANS64.TRYWAIT P1, [UR15+0x17050], R0 ;  /* 0x01705000ff0075a7 */ /* 0x000062000802014f */
[----:B------:R-:W-:Y:S05]  /*8150*/  @!P0 BRA `(.L_x_815) ;  /* 0x0000000000048947 */ /* 0x000fea0003800000 */
[----:B------:R-:W-:Y:S01]  /*8160*/  BPT.TRAP 0x1 ;  /* 0x000000040000795c */ /* 0x000fe20000300000 */
.L_x_815:
[----:B-1----:R-:W-:Y:S05]  /*8170*/  @P1 BRA `(.L_x_816) ;  /* 0x0000000000081947 */ /* 0x002fea0003800000 */
[----:B------:R-:W1:Y:S02]  /*8180*/  SYNCS.PHASECHK.TRANS64.TRYWAIT P1, [UR15+0x17050], R0 ;  /* 0x01705000ff0075a7 */ /* 0x000e64000802014f */
[----:B-1----:R-:W-:Y:S05]  /*8190*/  @!P1 BRA `(.L_x_817) ;  /* 0x000000b000789947 */ /* 0x002fea0003800000 */
.L_x_816:
        /* <DEDUP_REMOVED lines=27> */
.L_x_818:
[----:B01----:R-:W-:Y:S01]  /*8350*/  FMNMX.FTZ R0, R24, R9, !PT ;  /* 0x0000000918007209 */ /* 0x003fe20007810000 */
[----:B------:R-:W-:Y:S01]  /*8360*/  IMAD.U32 R21, RZ, RZ, UR42 ;  /* 0x0000002aff157e24 */ /* 0x000fe2000f8e00ff */
[----:B------:R-:W-:Y:S01]  /*8370*/  FMNMX.FTZ R4, R26, R13, !PT ;  /* 0x0000000d1a047209 */ /* 0x000fe20007810000 */
[----:B------:R-:W-:Y:S01]  /*8380*/  ULEA UR10, UR7, UR45, 0x3 ;  /* 0x0000002d070a7291 */ /* 0x000fe2000f8e183f */
[----:B------:R-:W-:Y:S02]  /*8390*/  FMNMX.FTZ R15, R25, R0, !PT ;  /* 0x00000000190f7209 */ /* 0x000fe40007810000 */
[----:B------:R-:W-:Y:S01]  /*83a0*/  FMNMX.FTZ R19, R27, R4, !PT ;  /* 0x000000041b137209 */ /* 0x000fe20007810000 */
[----:B------:R-:W-:Y:S01]  /*83b0*/  UIADD3 UR10, UR10, 0x17040, URZ ;  /* 0x000170400a0a7890 */ /* 0x000fe2000fffe03f */
[----:B------:R-:W-:Y:S02]  /*83c0*/  FMNMX.FTZ R0, R28, R15, !PT ;  /* 0x0000000f1c007209 */ /* 0x000fe40007810000 */
[----:B------:R-:W-:Y:S01]  /*83d0*/  FMNMX.FTZ R4, R30, R19, !PT ;  /* 0x000000131e047209 */ /* 0x000fe20007810000 */
[----:B------:R-:W-:Y:S01]  /*83e0*/  UPRMT UR10, UR5, 0x654, UR10 ;  /* 0x00000654050a7896 */ /* 0x000fe2000800000a */
[----:B------:R-:W-:-:S02]  /*83f0*/  FMNMX.FTZ R15, R29, R0, !PT ;  /* 0x000000001d0f7209 */ /* 0x000fc40007810000 */
[----:B------:R-:W-:Y:S02]  /*8400*/  FMNMX.FTZ R19, R31, R4, !PT ;  /* 0x000000041f137209 */ /* 0x000fe40007810000 */
[----:B------:R-:W-:Y:S02]  /*8410*/  FMNMX.FTZ R0, R32, R15, !PT ;  /* 0x0000000f20007209 */ /* 0x000fe40007810000 */
[----:B------:R-:W-:Y:S02]  /*8420*/  FMNMX.FTZ R4, R34, R19, !PT ;  /* 0x0000001322047209 */ /* 0x000fe40007810000 */
[----:B------:R-:W-:Y:S01]  /*8430*/  FMNMX.FTZ R15, R33, R0, !PT ;  /* 0x00000000210f7209 */ /* 0x000fe20007810000 */
[----:B------:R-:W-:Y:S01]  /*8440*/  SYNCS.ARRIVE.TRANS64.RED.A1T0 RZ, [UR10], RZ ;  /* 0x000000ffffff79a7 */ /* 0x000fe2000810040a */
        /* <DEDUP_REMOVED lines=65> */
[--C-:B------:R-:W-:Y:S01]  /*8860*/  FFMA.FTZ R49, R69, UR42, -R136.reuse ;  /* 0x0000002a45317c23 */ /* 0x100fe20008010888 */
[----:B------:R-:W-:Y:S02]  /*8870*/  IMAD.U32 R69, RZ, RZ, UR42 ;  /* 0x0000002aff457e24 */ /* 0x000fe4000f8e00ff */
[--C-:B------:R-:W-:Y:S01]  /*8880*/  FFMA.FTZ R20, R40, UR42, -R136.reuse ;  /* 0x0000002a28147c23 */ /* 0x100fe20008010888 */
[----:B------:R-:W-:Y:S01]  /*8890*/  FMUL.FTZ R16, R9, UR42 ;  /* 0x0000002a09107c20 */ /* 0x000fe20008410000 */
[----:B------:R-:W-:Y:S01]  /*88a0*/  FFMA.FTZ R40, R64, UR42, -R136 ;  /* 0x0000002a40287c23 */ /* 0x000fe20008010888 */
[----:B------:R-:W-:-:S01]  /*88b0*/  FADD.FTZ R9, -R12, R13 ;  /* 0x0000000d0c097221 */ /* 0x000fc20000010100 */
[----:B------:R-:W-:Y:S01]  /*88c0*/  FFMA.FTZ R64, R12, R69, -8 ;  /* 0xc10000000c407423 */ /* 0x000fe20000010045 */
[----:B------:R-:W-:-:S01]  /*88d0*/  FFMA.FTZ R13, R24, UR42, -R136 ;  /* 0x0000002a180d7c23 */ /* 0x000fc20008010888 */
[----:B------:R-:W-:Y:S01]  /*88e0*/  FFMA.FTZ R10, R25, UR42, -R136 ;  /* 0x0000002a190a7c23 */ /* 0x000fe20008010888 */
[----:B------:R-:W-:Y:S01]  /*88f0*/  FMUL.FTZ R9, R9, UR42 ;  /* 0x0000002a09097c20 */ /* 0x000fe20008410000 */
[--C-:B------:R-:W-:Y:S01]  /*8900*/  FFMA.FTZ R26, R26, UR42, -R64.reuse ;  /* 0x0000002a1a1a7c23 */ /* 0x100fe20008010840 */
[----:B------:R-:W-:-:S01]  /*8910*/  FFMA.FTZ R27, R27, UR42, -R64 ;  /* 0x0000002a1b1b7c23 */ /* 0x000fc20008010840 */
[----:B------:R0:W-:Y:S01]  /*8920*/  MUFU.EX2 R4, R16 ;  /* 0x0000001000047308 */ /* 0x0001e20000000800 */
[----:B------:R-:W-:-:S01]  /*8930*/  FFMA.FTZ R14, R28, UR42, -R136 ;  /* 0x0000002a1c0e7c23 */ /* 0x000fc20008010888 */
[--C-:B------:R-:W-:Y:S01]  /*8940*/  FFMA.FTZ R30, R30, UR42, -R64.reuse ;  /* 0x0000002a1e1e7c23 */ /* 0x100fe20008010840 */
[----:B------:R-:W-:-:S01]  /*8950*/  FFMA.FTZ R31, R31, UR42, -R64 ;  /* 0x0000002a1f1f7c23 */ /* 0x000fc20008010840 */
[----:B------:R-:W-:Y:S01]  /*8960*/  FFMA.FTZ R34, R34, UR42, -R64 ;  /* 0x0000002a22227c23 */ /* 0x000fe20008010840 */
[----:B------:R-:W-:-:S01]  /*8970*/  FFMA.FTZ R19, R33, UR42, -R136 ;  /* 0x0000002a21137c23 */ /* 0x000fc20008010888 */
[----:B------:R-:W-:Y:S01]  /*8980*/  FFMA.FTZ R35, R35, UR42, -R64 ;  /* 0x0000002a23237c23 */ /* 0x000fe20008010840 */
[----:B------:R-:W-:-:S01]  /*8990*/  FFMA.FTZ R18, R36, UR42, -R136 ;  /* 0x0000002a24127c23 */ /* 0x000fc20008010888 */
[----:B------:R-:W1:Y:S01]  /*89a0*/  MUFU.EX2 R13, R13 ;  /* 0x0000000d000d7308 */ /* 0x000e620000000800 */
[----:B0-----:R-:W-:-:S01]  /*89b0*/  FFMA.FTZ R16, R32, UR42, -R136 ;  /* 0x0000002a20107c23 */ /* 0x001fc20008010888 */
[----:B------:R-:W-:Y:S01]  /*89c0*/  FFMA.FTZ R38, R38, UR42, -R64 ;  /* 0x0000002a26267c23 */ /* 0x000fe20008010840 */
[----:B------:R-:W-:-:S01]  /*89d0*/  FFMA.FTZ R21, R37, UR42, -R136 ;  /* 0x0000002a25157c23 */ /* 0x000fc20008010888 */
[----:B------:R-:W-:Y:S01]  /*89e0*/  FFMA.FTZ R39, R39, UR42, -R64 ;  /* 0x0000002a27277c23 */ /* 0x000fe20008010840 */
[----:B------:R-:W-:-:S01]  /*89f0*/  FFMA.FTZ R22, R44, UR42, -R136 ;  /* 0x0000002a2c167c23 */ /* 0x000fc20008010888 */
[----:B------:R-:W-:Y:S01]  /*8a00*/  FFMA.FTZ R44, R68, UR42, -R136 ;  /* 0x0000002a442c7c23 */ /* 0x000fe20008010888 */
[----:B------:R-:W-:-:S01]  /*8a10*/  FFMA.FTZ R42, R42, UR42, -R64 ;  /* 0x0000002a2a2a7c23 */ /* 0x000fc20008010840 */
[----:B------:R-:W-:Y:S01]  /*8a20*/  MUFU.EX2 R9, R9 ;  /* 0x0000000900097308 */ /* 0x000fe20000000800 */
[----:B------:R-:W-:-:S01]  /*8a30*/  FFMA.FTZ R23, R41, UR42, -R136 ;  /* 0x0000002a29177c23 */ /* 0x000fc20008010888 */
[--C-:B------:R-:W-:Y:S01]  /*8a40*/  FFMA.FTZ R43, R43, UR42, -R64.reuse ;  /* 0x0000002a2b2b7c23 */ /* 0x100fe20008010840 */
[----:B------:R-:W-:-:S01]  /*8a50*/  FFMA.FTZ R46, R46, UR42, -R64 ;  /* 0x0000002a2e2e7c23 */ /* 0x000fc20008010840 */
[----:B------:R-:W-:Y:S01]  /*8a60*/  FFMA.FTZ R25, R45, UR42, -R136 ;  /* 0x0000002a2d197c23 */ /* 0x000fe20008010888 */
[----:B------:R-:W-:-:S01]  /*8a70*/  FFMA.FTZ R47, R47, UR42, -R64 ;  /* 0x0000002a2f2f7c23 */ /* 0x000fc20008010840 */
[----:B------:R-:W-:Y:S01]  /*8a80*/  FFMA.FTZ R24, R48, UR42, -R136 ;  /* 0x0000002a30187c23 */ /* 0x000fe20008010888 */
[----:B------:R-:W-:-:S01]  /*8a90*/  FFMA.FTZ R50, R50, UR42, -R64 ;  /* 0x0000002a32327c23 */ /* 0x000fc20008010840 */
[----:B------:R-:W0:Y:S01]  /*8aa0*/  MUFU.EX2 R26, R26 ;  /* 0x0000001a001a7308 */ /* 0x000e220000000800 */
[----:B-1----:R-:W-:-:S01]  /*8ab0*/  FFMA.FTZ R3, R4, R3, R13 ;  /* 0x0000000304037223 */ /* 0x002fc2000001000d */
[----:B------:R-:W-:Y:S01]  /*8ac0*/  FFMA.FTZ R51, R51, UR42, -R64 ;  /* 0x0000002a33337c23 */ /* 0x000fe20008010840 */
[----:B------:R-:W-:-:S01]  /*8ad0*/  FFMA.FTZ R28, R52, UR42, -R136 ;  /* 0x0000002a341c7c23 */ /* 0x000fc20008010888 */
[----:B------:R-:W-:Y:S01]  /*8ae0*/  FFMA.FTZ R54, R54, UR42, -R64 ;  /* 0x0000002a36367c23 */ /* 0x000fe20008010840 */
[----:B------:R-:W-:-:S01]  /*8af0*/  FFMA.FTZ R33, R53, UR42, -R136 ;  /* 0x0000002a35217c23 */ /* 0x000fc20008010888 */
[----:B------:R-:W-:Y:S01]  /*8b00*/  FFMA.FTZ R53, R73, UR42, -R136 ;  /* 0x0000002a49357c23 */ /* 0x000fe20008010888 */
[----:B------:R-:W-:-:S01]  /*8b10*/  FFMA.FTZ R55, R55, UR42, -R64 ;  /* 0x0000002a37377c23 */ /* 0x000fc20008010840 */
[----:B------:R-:W1:Y:S01]  /*8b20*/  MUFU.EX2 R10, R10 ;  /* 0x0000000a000a7308 */ /* 0x000e620000000800 */
[----:B------:R-:W-:-:S01]  /*8b30*/  FFMA.FTZ R32, R56, UR42, -R136 ;  /* 0x0000002a38207c23 */ /* 0x000fc20008010888 */
[----:B------:R-:W-:Y:S01]  /*8b40*/  FFMA.FTZ R58, R58, UR42, -R64 ;  /* 0x0000002a3a3a7c23 */ /* 0x000fe20008010840 */
[----:B------:R-:W-:-:S01]  /*8b50*/  FFMA.FTZ R37, R57, UR42, -R136 ;  /* 0x0000002a39257c23 */ /* 0x000fc20008010888 */
[----:B------:R-:W-:Y:S01]  /*8b60*/  FFMA.FTZ R59, R59, UR42, -R64 ;  /* 0x0000002a3b3b7c23 */ /* 0x000fe20008010840 */
[----:B------:R-:W-:-:S01]  /*8b70*/  FFMA.FTZ R48, R72, UR42, -R136 ;  /* 0x0000002a48307c23 */ /* 0x000fc20008010888 */
[----:B------:R-:W-:Y:S01]  /*8b80*/  FFMA.FTZ R36, R60, UR42, -R136 ;  /* 0x0000002a3c247c23 */ /* 0x000fe20008010888 */
[----:B------:R-:W-:-:S01]  /*8b90*/  FFMA.FTZ R62, R62, UR42, -R64 ;  /* 0x0000002a3e3e7c23 */ /* 0x000fc20008010840 */
[----:B------:R-:W2:Y:S01]  /*8ba0*/  MUFU.EX2 R27, R27 ;  /* 0x0000001b001b7308 */ /* 0x000ea20000000800 */
[----:B0-----:R-:W-:-:S01]  /*8bb0*/  FFMA.FTZ R2, R9, R2, R26 ;  /* 0x0000000209027223 */ /* 0x001fc2000001001a */
[----:B------:R-:W-:Y:S01]  /*8bc0*/  FFMA.FTZ R41, R61, UR42, -R136 ;  /* 0x0000002a3d297c23 */ /* 0x000fe20008010888 */
[----:B------:R-:W-:-:S01]  /*8bd0*/  FFMA.FTZ R63, R63, UR42, -R64 ;  /* 0x0000002a3f3f7c23 */ /* 0x000fc20008010840 */
[----:B------:R-:W-:Y:S01]  /*8be0*/  FFMA.FTZ R66, R66, UR42, -R64 ;  /* 0x0000002a42427c23 */ /* 0x000fe20008010840 */
[----:B------:R-:W-:-:S01]  /*8bf0*/  FFMA.FTZ R45, R65, UR42, -R136 ;  /* 0x0000002a412d7c23 */ /* 0x000fc20008010888 */
[----:B------:R-:W-:Y:S01]  /*8c00*/  FFMA.FTZ R67, R67, UR42, -R64 ;  /* 0x0000002a43437c23 */ /* 0x000fe20008010840 */
[----:B------:R-:W-:-:S01]  /*8c10*/  FFMA.FTZ R52, R76, UR42, -R136 ;  /* 0x0000002a4c347c23 */ /* 0x000fc20008010888 */
[----:B------:R-:W0:Y:S01]  /*8c20*/  MUFU.EX2 R14, R14 ;  /* 0x0000000e000e7308 */ /* 0x000e220000000800 */
[----:B-1----:R-:W-:-:S01]  /*8c30*/  FADD.FTZ R3, R10, R3 ;  /* 0x000000030a037221 */ /* 0x002fc20000010000 */
[--C-:B------:R-:W-:Y:S01]  /*8c40*/  FFMA.FTZ R57, R77, UR42, -R136.reuse ;  /* 0x0000002a4d397c23 */ /* 0x100fe20008010888 */
[----:B------:R-:W-:-:S01]  /*8c50*/  FFMA.FTZ R56, R80, UR42, -R136 ;  /* 0x0000002a50387c23 */ /* 0x000fc20008010888 */
[--C-:B------:R-:W-:Y:S01]  /*8c60*/  FFMA.FTZ R61, R81, UR42, -R136.reuse ;  /* 0x0000002a513d7c23 */ /* 0x100fe20008010888 */
[----:B------:R-:W-:-:S01]  /*8c70*/  FFMA.FTZ R60, R84, UR42, -R136 ;  /* 0x0000002a543c7c23 */ /* 0x000fc20008010888 */
[----:B------:R-:W-:Y:S01]  /*8c80*/  FFMA.FTZ R86, R86, UR42, -R64 ;  /* 0x0000002a56567c23 */ /* 0x000fe20008010840 */
[----:B------:R-:W-:-:S01]  /*8c90*/  FFMA.FTZ R65, R85, UR42, -R136 ;  /* 0x0000002a55417c23 */ /* 0x000fc20008010888 */
        /* <DEDUP_REMOVED lines=85> */
[--C-:B------:R-:W-:Y:S01]  /*91f0*/  FFMA.FTZ R75, R83, UR42, -R64.reuse ;  /* 0x0000002a534b7c23 */ /* 0x100fe20008010840 */
[----:B------:R-:W-:-:S05]  /*9200*/  FFMA.FTZ R64, R87, UR42, -R64 ;  /* 0x0000002a57407c23 */ /* 0x000fca0008010840 */
        /* <DEDUP_REMOVED lines=44> */
.L_x_819:
        /* <DEDUP_REMOVED lines=10> */
[-C--:B------:R-:W-:Y:S01]  /*9570*/  FMUL.FTZ R91, R91, R9.reuse ;  /* 0x000000095b5b7220 */ /* 0x080fe20000410000 */
[----:B------:R-:W-:Y:S01]  /*9580*/  F2FP.SATFINITE.E4M3.F32.PACK_AB_MERGE_C R22, R25, R22, RZ ;  /* 0x000000161916723e */ /* 0x000fe200048070ff */
[-C--:B------:R-:W-:Y:S01]  /*9590*/  FMUL.FTZ R94, R94, R9.reuse ;  /* 0x000000095e5e7220 */ /* 0x080fe20000410000 */
[----:B------:R-:W-:Y:S01]  /*95a0*/  F2FP.SATFINITE.E4M3.F32.PACK_AB_MERGE_C R46, R47, R46, RZ ;  /* 0x0000002e2f2e723e */ /* 0x000fe200048070ff */
[----:B------:R-:W-:Y:S01]  /*95b0*/  SYNCS.ARRIVE.TRANS64.RED.A1T0 RZ, [UR10], RZ ;  /* 0x000000ffffff79a7 */ /* 0x000fe2000810040a */
        /* <DEDUP_REMOVED lines=19> */
[----:B------:R-:W-:Y:S01]  /*96f0*/  FMUL.FTZ R114, R114, R9 ;  /* 0x0000000972727220 */ /* 0x000fe20000410000 */
        /* <DEDUP_REMOVED lines=55> */
.L_x_809:
[----:B------:R-:W-:-:S13]  /*9a70*/  ISETP.GE.AND P1, PT, R11, UR44, PT ;  /* 0x0000002c0b007c0c */ /* 0x000fda000bf26270 */
[----:B------:R-:W-:Y:S05]  /*9a80*/  @!P1 BRA `(.L_x_821) ;  /* 0x0000002c00409947 */ /* 0x000fea0003800000 */
[----:B------:R-:W-:Y:S01]  /*9a90*/  IMAD.MOV.U32 R9, RZ, RZ, R12 ;  /* 0x000000ffff097224 */ /* 0x000fe200078e000c */
[----:B------:R-:W-:Y:S01]  /*9aa0*/  UMOV UR22, UR4 ;  /* 0x0000000400167c82 */ /* 0x000fe20008000000 */
[----:B------:R-:W-:Y:S01]  /*9ab0*/  IMAD.MOV.U32 R4, RZ, RZ, R0 ;  /* 0x000000ffff047224 */ /* 0x000fe200078e0000 */
[----:B------:R-:W-:Y:S01]  /*9ac0*/  UMOV UR23, UR7 ;  /* 0x0000000700177c82 */ /* 0x000fe20008000000 */
[----:B------:R-:W-:Y:S01]  /*9ad0*/  ULDC UR24, c[0x0][0x9e4] ;  /* 0x0002790000187ab9 */ /* 0x000fe20000000800 */
[----:B------:R-:W-:Y:S01]  /*9ae0*/  ULDC UR25, c[0x0][0x288] ;  /* 0x0000a20000197ab9 */ /* 0x000fe20000000800 */
[----:B------:R-:W-:Y:S01]  /*9af0*/  ULDC UR26, c[0x0][0x2f0] ;  /* 0x0000bc00001a7ab9 */ /* 0x000fe20000000800 */
[----:B------:R-:W-:-:S05]  /*9b00*/  ULDC UR27, c[0x0][0x9e0] ;  /* 0x00027800001b7ab9 */ /* 0x000fca0000000800 */
.L_x_840:
[----:B------:R-:W-:-:S04]  /*9b10*/  UIADD3 UR7, UR23, 0x1, URZ ;  /* 0x0000000117077890 */ /* 0x000fc8000fffe03f */
[----:B------:R-:W-:-:S04]  /*9b20*/  UISETP.NE.AND UP0, UPT, UR7, 0x2, UPT ;  /* 0x000000020700788c */ /* 0x000fc8000bf05270 */
[----:B------:R-:W-:Y:S02]  /*9b30*/  USEL UR4, URZ, 0x1, UP0 ;  /* 0x000000013f047887 */ /* 0x000fe40008000000 */
[----:B------:R-:W-:Y:S02]  /*9b40*/  USEL UR7, UR7, URZ, UP0 ;  /* 0x0000003f07077287 */ /* 0x000fe40008000000 */
[----:B------:R-:W-:Y:S01]  /*9b50*/  ULOP3.LUT UR4, UR22, UR4, URZ, 0x3c, !UPT ;  /* 0x0000000416047292 */ /* 0x000fe2000f8e3c3f */
[----:B------:R-:W-:Y:S11]  /*9b60*/  @!P0 BRA `(.L_x_822) ;  /* 0x0000000000048947 */ /* 0x000ff60003800000 */
[----:B------:R-:W-:Y:S01]  /*9b70*/  BPT.TRAP 0x1 ;  /* 0x000000040000795c */ /* 0x000fe20000300000 */
.L_x_822:
[----:B------:R-:W-:Y:S01]  /*9b80*/  ULEA UR21, UR7, UR45, 0x3 ;  /* 0x0000002d07157291 */ /* 0x000fe2000f8e183f */
[----:B------:R-:W-:-:S05]  /*9b90*/  IMAD.U32 R0, RZ, RZ, UR4 ;  /* 0x00000004ff007e24 */ /* 0x000fca000f8e00ff */
[----:B------:R-:W-:-:S04]  /*9ba0*/  SHF.L.U32 R0, R0, 0x1f, RZ ;  /* 0x0000001f00007819 */ /* 0x000fc800000006ff */
[----:B------:R0:W1:Y:S01]  /*9bb0*/  SYNCS.PHASECHK.TRANS64.TRYWAIT P1, [UR21+0x17030], R0 ;  /* 0x01703000ff0075a7 */ /* 0x0000620008020155 */
[----:B------:R-:W-:Y:S05]  /*9bc0*/  @!P0 BRA `(.L_x_823) ;  /* 0x0000000000048947 */ /* 0x000fea0003800000 */
[----:B------:R-:W-:Y:S01]  /*9bd0*/  BPT.TRAP 0x1 ;  /* 0x000000040000795c */ /* 0x000fe20000300000 */
.L_x_823:
[----:B-1----:R-:W-:Y:S05]  /*9be0*/  @P1 BRA `(.L_x_824) ;  /* 0x0000000000081947 */ /* 0x002fea0003800000 */
[----:B------:R-:W1:Y:S02]  /*9bf0*/  SYNCS.PHASECHK.TRANS64.TRYWAIT P1, [UR21+0x17030], R0 ;  /* 0x01703000ff0075a7 */ /* 0x000e640008020155 */
[----:B-1----:R-:W-:Y:S05]  /*9c00*/  @!P1 BRA `(.L_x_825) ;  /* 0x0000009400f49947 */ /* 0x002fea0003800000 */
.L_x_824:
        /* <DEDUP_REMOVED lines=19> */
.L_x_826:
[----:B------:R-:W-:Y:S01]  /*9d40*/  ULEA UR15, UR23, UR45, 0x3 ;  /* 0x0000002d170f7291 */ /* 0x000fe2000f8e183f */
[----:B01----:R-:W-:-:S05]  /*9d50*/  IMAD.U32 R0, RZ, RZ, UR22 ;  /* 0x00000016ff007e24 */ /* 0x003fca000f8e00ff */
[----:B------:R-:W-:-:S04]  /*9d60*/  SHF.L.U32 R0, R0, 0x1f, RZ ;  /* 0x0000001f00007819 */ /* 0x000fc800000006ff */
[----:B------:R0:W1:Y:S01]  /*9d70*/  SYNCS.PHASECHK.TRANS64.TRYWAIT P1, [UR15+0x17050], R0 ;  /* 0x01705000ff0075a7 */ /* 0x000062000802014f */
[----:B------:R-:W-:Y:S05]  /*9d80*/  @!P0 BRA `(.L_x_827) ;  /* 0x0000000000048947 */ /* 0x000fea0003800000 */
[----:B------:R-:W-:Y:S01]  /*9d90*/  BPT.TRAP 0x1 ;  /* 0x000000040000795c */ /* 0x000fe20000300000 */
.L_x_827:
[----:B-1----:R-:W-:Y:S05]  /*9da0*/  @P1 BRA `(.L_x_828) ;  /* 0x0000000000081947 */ /* 0x002fea0003800000 */
[----:B------:R-:W1:Y:S02]  /*9db0*/  SYNCS.PHASECHK.TRANS64.TRYWAIT P1, [UR15+0x17050], R0 ;  /* 0x01705000ff0075a7 */ /* 0x000e64000802014f */
[----:B-1----:R-:W-:Y:S05]  /*9dc0*/  @!P1 BRA `(.L_x_829) ;  /* 0x00000094009c9947 */ /* 0x002fea0003800000 */
.L_x_828:
        /* <DEDUP_REMOVED lines=27> */
.L_x_830:
[----:B------:R-:W-:Y:S01]  /*9f80*/  UISETP.NE.AND UP1, UPT, UR43, URZ, UPT ;  /* 0x0000003f2b00728c */ /* 0x000fe2000bf25270 */
[----:B------:R-:W-:Y:S01]  /*9f90*/  IMAD.MOV.U32 R10, RZ, RZ, R8 ;  /* 0x000000ffff0a7224 */ /* 0x000fe200078e0008 */
[----:B------:R-:W-:Y:S02]  /*9fa0*/  UISETP.NE.AND UP0, UPT, UR46, URZ, UPT ;  /* 0x0000003f2e00728c */ /* 0x000fe4000bf05270 */
[----:B------:R-:W-:Y:S02]  /*9fb0*/  UIADD3 UR21, UR21, 0x17040, URZ ;  /* 0x0001704015157890 */ /* 0x000fe4000fffe03f */
[----:B------:R-:W-:Y:S02]  /*9fc0*/  PLOP3.LUT P1, PT, PT, PT, UP1, 0x80, 0x0 ;  /* 0x000000000000781c */ /* 0x000fe40003f2f018 */
[----:B------:R-:W-:Y:S01]  /*9fd0*/  PLOP3.LUT P2, PT, PT, PT, UP1, 0x80, 0x0 ;  /* 0x000000000000781c */ /* 0x000fe20003f4f018 */
[----:B------:R-:W-:Y:S02]  /*9fe0*/  UPRMT UR21, UR5, 0x654, UR21 ;  /* 0x0000065405157896 */ /* 0x000fe40008000015 */
[----:B------:R-:W-:-:S07]  /*9ff0*/  @UP1 ULDC UR10, c[0x0][0x44c] ;  /* 0x00011300000a1ab9 */ /* 0x000fce0000000800 */
[----:B------:R-:W-:Y:S01]  /*a000*/  SYNCS.ARRIVE.TRANS64.RED.A1T0 RZ, [UR21], RZ ;  /* 0x000000ffffff79a7 */ /* 0x000fe20008100415 */
[----:B01----:R-:W-:Y:S01]  /*a010*/  @P1 IMAD.HI.U32 R0, R8, UR10, RZ ;  /* 0x0000000a08001c27 */ /* 0x003fe2000f8e00ff */
[----:B------:R-:W-:Y:S01]  /*a020*/  @UP1 ULDC UR10, c[0x0][0x450] ;  /* 0x00011400000a1ab9 */ /* 0x000fe20000000800 */
[----:B------:R-:W-:-:S03]  /*a030*/  PLOP3.LUT P1, PT, PT, PT, UP0, 0x40, 0x0 ;  /* 0x000000000000781c */ /* 0x000fc60003f2e808 */
[----:B------:R-:W-:Y:S01]  /*a040*/  @P2 SHF.R.U32.HI R10, RZ, UR10, R0 ;  /* 0x0000000aff0a2c19 */ /* 0x000fe20008011600 */
[----:B------:R-:W-:-:S04]  /*a050*/  IMAD.SHL.U32 R0, R11, 0x80, RZ ;  /* 0x000000800b007824 */ /* 0x000fc800078e00ff */
[----:B------:R-:W0:Y:S01]  /*a060*/  SHFL.IDX PT, R16, R10, RZ, 0x1c1f ;  /* 0x001c1fff0a107589 */ /* 0x000e2200000e0000 */
[----:B------:R-:W-:-:S05]  /*a070*/  IADD3 R12, -R0, 0x1, RZ ;  /* 0x00000001000c7810 */ /* 0x000fca0007ffe1ff */
[----:B------:R-:W-:-:S04]  /*a080*/  IMAD R12, R5, -0x2, R12 ;  /* 0xfffffffe050c7824 */ /* 0x000fc800078e020c */
[----:B------:R-:W-:-:S04]  /*a090*/  IMAD R12, R17, UR26, R12 ;  /* 0x0000001a110c7c24 */ /* 0x000fc8000f8e020c */
[----:B------:R-:W-:-:S04]  /*a0a0*/  VIADD R12, R12, -UR25 ;  /* 0x800000190c0c7c36 */ /* 0x000fc80008000000 */
[C---:B------:R-:W-:Y:S02]  /*a0b0*/  VIADD R19, R12.reuse, UR27 ;  /* 0x0000001b0c137c36 */ /* 0x040fe40008000000 */
[----:B------:R-:W-:Y:S02]  /*a0c0*/  VIADD R13, R12, UR20 ;  /* 0x000000140c0d7c36 */ /* 0x000fe40008000000 */
[--C-:B0-----:R-:W-:Y:S02]  /*a0d0*/  IMAD.IADD R14, R19, 0x1, R16.reuse ;  /* 0x00000001130e7824 */ /* 0x101fe400078e0210 */
[----:B------:R-:W-:Y:S01]  /*a0e0*/  IMAD.IADD R12, R13, 0x1, R16 ;  /* 0x000000010d0c7824 */ /* 0x000fe200078e0210 */
[----:B------:R-:W-:Y:S06]  /*a0f0*/  @P1 BRA `(.L_x_831) ;  /* 0x00000000005c1947 */ /* 0x000fec0003800000 */
[----:B------:R-:W-:Y:S01]  /*a100*/  IMAD R15, R17, UR26, R16 ;  /* 0x0000001a110f7c24 */ /* 0x000fe2000f8e0210 */
[----:B------:R-:W-:Y:S03]  /*a110*/  BSSY B0, `(.L_x_832) ;  /* 0x0000011000007945 */ /* 0x000fe60003800000 */
[----:B------:R-:W-:-:S05]  /*a120*/  VIADD R15, R15, -UR25 ;  /* 0x800000190f0f7c36 */ /* 0x000fca0008000000 */
        /* <DEDUP_REMOVED lines=10> */
.L_x_833:
[----:B------:R-:W-:-:S05]  /*a1d0*/  IMAD.U32 R18, RZ, RZ, UR24 ;  /* 0x00000018ff127e24 */ /* 0x000fca000f8e00ff */
[----:B------:R-:W-:-:S13]  /*a1e0*/  ISETP.NE.AND P1, PT, R18, 0x1, PT ;  /* 0x000000011200780c */ /* 0x000fda0003f25270 */
[----:B------:R-:W0:Y:S02]  /*a1f0*/  @P1 LDC.64 R20, c[0x0][0x9e8] ;  /* 0x00027a00ff141b82 */ /* 0x000e240000000a00 */
[----:B0-----:R-:W-:-:S05]  /*a200*/  @P1 IMAD.HI.U32 R16, R15, R20, RZ ;  /* 0x000000140f101227 */ /* 0x001fca00078e00ff */
[----:B------:R-:W-:-:S07]  /*a210*/  @P1 SHF.R.U32.HI R15, RZ, R21, R16 ;  /* 0x00000015ff0f1219 */ /* 0x000fce0000011610 */
.L_x_834:
[----:B------:R-:W-:Y:S05]  /*a220*/  BSYNC B0 ;  /* 0x0000000000007941 */ /* 0x000fea0003800000 */
.L_x_832:
[----:B------:R-:W-:-:S04]  /*a230*/  IMAD R16, R15, R18, -R0 ;  /* 0x000000120f107224 */ /* 0x000fc800078e0a00 */
[----:B------:R-:W-:-:S05]  /*a240*/  IMAD R15, R5, -0x2, R16 ;  /* 0xfffffffe050f7824 */ /* 0x000fca00078e0210 */
[----:B------:R-:W-:Y:S02]  /*a250*/  VIADDMNMX R14, R15, R18, R14, PT ;  /* 0x000000120f0e7246 */ /* 0x000fe4000380010e */
[----:B------:R-:W-:-:S07]  /*a260*/  VIMNMX R12, R12, R15, !PT ;  /* 0x0000000f0c0c7248 */ /* 0x000fce0007fe0100 */
.L_x_831:
        /* <DEDUP_REMOVED lines=116> */
.L_x_837:
[----:B------:R-:W-:-:S05]  /*a9b0*/  IMAD.U32 R10, RZ, RZ, UR24 ;  /* 0x00000018ff0a7e24 */ /* 0x000fca000f8e00ff */
[----:B------:R-:W-:-:S13]  /*a9c0*/  ISETP.NE.AND P2, PT, R10, 0x1, PT ;  /* 0x000000010a00780c */ /* 0x000fda0003f45270 */
[----:B------:R-:W0:Y:S02]  /*a9d0*/  @P2 LDC.64 R12, c[0x0][0x9e8] ;  /* 0x00027a00ff0c2b82 */ /* 0x000e240000000a00 */
[----:B0-----:R-:W-:-:S05]  /*a9e0*/  @P2 IMAD.HI.U32 R12, R19, R12, RZ ;  /* 0x0000000c130c2227 */ /* 0x001fca00078e00ff */
[----:B------:R-:W-:-:S07]  /*a9f0*/  @P2 SHF.R.U32.HI R19, RZ, R13, R12 ;  /* 0x0000000dff132219 */ /* 0x000fce000001160c */
.L_x_838:
[----:B------:R-:W-:Y:S05]  /*aa00*/  BSYNC B0 ;  /* 0x0000000000007941 */ /* 0x000fea0003800000 */
.L_x_836:
[----:B------:R-:W-:-:S04]  /*aa10*/  IMAD R0, R19, R10, -R0 ;  /* 0x0000000a13007224 */ /* 0x000fc800078e0a00 */
[----:B------:R-:W-:-:S05]  /*aa20*/  IMAD R13, R5, -0x2, R0 ;  /* 0xfffffffe050d7824 */ /* 0x000fca00078e0200 */
[----:B------:R-:W-:Y:S02]  /*aa30*/  VIADDMNMX R16, R13, R10, R16, PT ;  /* 0x0000000a0d107246 */ /* 0x000fe40003800110 */
[----:B------:R-:W-:-:S07]  /*aa40*/  VIMNMX R14, R14, R13, !PT ;  /* 0x0000000d0e0e7248 */ /* 0x000fce0007fe0100 */
.L_x_835:
        /* <DEDUP_REMOVED lines=32> */
[----:B------:R-:W-:Y:S02]  /*ac50*/  ISETP.LT.OR P4, PT, R16, 0xa, P4 ;  /* 0x0000000a1000780c */ /* 0x000fe40002781670 */
[----:B------:R-:W-:Y:S02]  /*ac60*/  FMNMX.FTZ R0, R56, R13, !PT ;  /* 0x0000000d38007209 */ /* 0x000fe40007810000 */
[----:B------:R-:W-:Y:S02]  /*ac70*/  FSEL R30, R30, -INF , !P3 ;  /* 0xff8000001e1e7808 */ /* 0x000fe40005800000 */
[----:B------:R-:W-:Y:S02]  /*ac80*/  FMNMX.FTZ R13, R57, R0, !PT ;  /* 0x00000000390d7209 */ /* 0x000fe40007810000 */
[----:B------:R-:W-:-:S02]  /*ac90*/  ISETP.GT.AND P2, PT, R14, 0x11, P1 ;  /* 0x000000110e00780c */ /* 0x000fc40000f44270 */
[----:B------:R-:W-:Y:S02]  /*aca0*/  FMNMX.FTZ R0, R60, R13, !PT ;  /* 0x0000000d3c007209 */ /* 0x000fe40007810000 */
[----:B------:R-:W-:Y:S02]  /*acb0*/  FSEL R31, R31, -INF , !P4 ;  /* 0xff8000001f1f7808 */ /* 0x000fe40006000000 */
        /* <DEDUP_REMOVED lines=26> */
[----:B------:R-:W-:Y:S01]  /*ae60*/  FSEL R43, R43, -INF , !P2 ;  /* 0xff8000002b2b7808 */ /* 0x000fe20005000000 */
[----:B------:R-:W0:Y:S01]  /*ae70*/  SHFL.BFLY PT, R13, R10, 0x2, 0x1f ;  /* 0x0c401f000a0d7f89 */ /* 0x000e2200000e0000 */
[----:B------:R-:W-:-:S02]  /*ae80*/  ISETP.GT.AND P2, PT, R14, 0x30, P1 ;  /* 0x000000300e00780c */ /* 0x000fc40000f44270 */
[----:B------:R-:W-:Y:S02]  /*ae90*/  FSEL R46, R46, -INF , !P3 ;  /* 0xff8000002e2e7808 */ /* 0x000fe40005800000 */
[----:B------:R-:W-:Y:S02]  /*aea0*/  ISETP.LT.OR P4, PT, R16, 0x2a, P4 ;  /* 0x0000002a1000780c */ /* 0x000fe40002781670 */
[----:B------:R-:W-:Y:S02]  /*aeb0*/  ISETP.GT.AND P3, PT, R14, 0x31, P1 ;  /* 0x000000310e00780c */ /* 0x000fe40000f64270 */
[----:B------:R-:W-:Y:S02]  /*aec0*/  ISETP.LT.OR P2, PT, R16, 0x31, P2 ;  /* 0x000000311000780c */ /* 0x000fe40001741670 */
[----:B------:R-:W-:Y:S02]  /*aed0*/  FSEL R47, R47, -INF , !P4 ;  /* 0xff8000002f2f7808 */ /* 0x000fe40006000000 */
[----:B------:R-:W-:-:S02]  /*aee0*/  ISETP.GT.AND P5, PT, R14, 0x38, P1 ;  /* 0x000000380e00780c */ /* 0x000fc40000fa4270 */
[----:B------:R-:W-:Y:S02]  /*aef0*/  FSEL R50, R50, -INF , !P2 ;  /* 0xff80000032327808 */ /* 0x000fe40005000000 */
[----:B------:R-:W-:Y:S02]  /*af00*/  ISETP.LT.OR P3, PT, R16, 0x32, P3 ;  /* 0x000000321000780c */ /* 0x000fe40001f61670 */
[----:B------:R-:W-:Y:S02]  /*af10*/  ISETP.GT.AND P4, PT, R14, 0x39, P1 ;  /* 0x000000390e00780c */ /* 0x000fe40000f84270 */
[----:B------:R-:W-:Y:S02]  /*af20*/  ISETP.LT.OR P5, PT, R16, 0x39, P5 ;  /* 0x000000391000780c */ /* 0x000fe40002fa1670 */
[----:B------:R-:W-:Y:S02]  /*af30*/  FSEL R51, R51, -INF , !P3 ;  /* 0xff80000033337808 */ /* 0x000fe40005800000 */
[----:B0-----:R-:W-:-:S02]  /*af40*/  FMNMX.FTZ R13, R10, R13, !PT ;  /* 0x0000000d0a0d7209 */ /* 0x001fc40007810000 */
[----:B------:R-:W-:Y:S02]  /*af50*/  ISETP.GT.AND P2, PT, R14, 0x40, P1 ;  /* 0x000000400e00780c */ /* 0x000fe40000f44270 */
[----:B------:R-:W-:Y:S01]  /*af60*/  FSEL R54, R54, -INF , !P5 ;  /* 0xff80000036367808 */ /* 0x000fe20006800000 */
[----:B------:R-:W0:Y:S01]  /*af70*/  SHFL.BFLY PT, R0, R13, 0x1, 0x1f ;  /* 0x0c201f000d007f89 */ /* 0x000e2200000e0000 */
[----:B------:R-:W-:Y:S02]  /*af80*/  ISETP.LT.OR P4, PT, R16, 0x3a, P4 ;  /* 0x0000003a1000780c */ /* 0x000fe40002781670 */
[----:B------:R-:W-:Y:S02]  /*af90*/  ISETP.GT.AND P3, PT, R14, 0x41, P1 ;  /* 0x000000410e00780c */ /* 0x000fe40000f64270 */
[----:B------:R-:W-:Y:S02]  /*afa0*/  ISETP.LT.OR P2, PT, R16, 0x41, P2 ;  /* 0x000000411000780c */ /* 0x000fe40001741670 */
[----:B------:R-:W-:-:S02]  /*afb0*/  FSEL R55, R55, -INF , !P4 ;  /* 0xff80000037377808 */ /* 0x000fc40006000000 */
[----:B------:R-:W-:Y:S02]  /*afc0*/  ISETP.GT.AND P5, PT, R14, 0x48, P1 ;  /* 0x000000480e00780c */ /* 0x000fe40000fa4270 */
[----:B------:R-:W-:Y:S02]  /*afd0*/  FSEL R58, R58, -INF , !P2 ;  /* 0xff8000003a3a7808 */ /* 0x000fe40005000000 */
[----:B------:R-:W-:Y:S02]  /*afe0*/  ISETP.LT.OR P3, PT, R16, 0x42, P3 ;  /* 0x000000421000780c */ /* 0x000fe40001f61670 */
[----:B------:R-:W-:Y:S02]  /*aff0*/  ISETP.GT.AND P4, PT, R14, 0x49, P1 ;  /* 0x000000490e00780c */ /* 0x000fe40000f84270 */
[----:B------:R-:W-:Y:S02]  /*b000*/  ISETP.LT.OR P5, PT, R16, 0x49, P5 ;  /* 0x000000491000780c */ /* 0x000fe40002fa1670 */
[----:B------:R-:W-:-:S02]  /*b010*/  FSEL R59, R59, -INF , !P3 ;  /* 0xff8000003b3b7808 */ /* 0x000fc40005800000 */
[----:B------:R-:W-:Y:S02]  /*b020*/  ISETP.GT.AND P2, PT, R14, 0x50, P1 ;  /* 0x000000500e00780c */ /* 0x000fe40000f44270 */
[----:B------:R-:W-:Y:S02]  /*b030*/  FSEL R62, R62, -INF , !P5 ;  /* 0xff8000003e3e7808 */ /* 0x000fe40006800000 */
[----:B0-----:R-:W-:Y:S02]  /*b040*/  FMNMX.FTZ R0, R13, R0, !PT ;  /* 0x000000000d007209 */ /* 0x001fe40007810000 */
[----:B------:R-:W-:Y:S02]  /*b050*/  ISETP.LT.OR P4, PT, R16, 0x4a, P4 ;  /* 0x0000004a1000780c */ /* 0x000fe40002781670 */
[C---:B------:R-:W-:Y:S01]  /*b060*/  FSETP.NEU.FTZ.AND P6, PT, R0.reuse, -INF , PT ;  /* 0xff8000000000780b */ /* 0x040fe20003fdd000 */
[----:B------:R-:W-:-:S01]  /*b070*/  FFMA.FTZ R12, R0, R19, -8 ;  /* 0xc1000000000c7423 */ /* 0x000fc20000010013 */
[----:B------:R-:W-:-:S02]  /*b080*/  ISETP.GT.AND P3, PT, R14, 0x51, P1 ;  /* 0x000000510e00780c */ /* 0x000fc40000f64270 */
[----:B------:R-:W-:Y:S02]  /*b090*/  ISETP.LT.OR P2, PT, R16, 0x51, P2 ;  /* 0x000000511000780c */ /* 0x000fe40001741670 */
[----:B------:R-:W-:Y:S02]  /*b0a0*/  FSEL R10, R12, RZ, P6 ;  /* 0x000000ff0c0a7208 */ /* 0x000fe40003000000 */
[----:B------:R-:W-:Y:S02]  /*b0b0*/  FMNMX.FTZ R12, R26, R9, !PT ;  /* 0x000000091a0c7209 */ /* 0x000fe40007810000 */
        /* <DEDUP_REMOVED lines=9> */
[----:B------:R-:W-:-:S01]  /*b150*/  FFMA.FTZ R15, R28, UR42, -R10 ;  /* 0x0000002a1c0f7c23 */ /* 0x000fc2000801080a */
[----:B------:R-:W-:Y:S01]  /*b160*/  FMNMX.FTZ R23, R31, R12, !PT ;  /* 0x0000000c1f177209 */ /* 0x000fe20007810000 */
[----:B------:R-:W-:-:S01]  /*b170*/  FFMA.FTZ R28, R41, UR42, -R10 ;  /* 0x0000002a291c7c23 */ /* 0x000fc2000801080a */
[----:B------:R-:W-:Y:S01]  /*b180*/  FSEL R66, R66, -INF , !P2 ;  /* 0xff80000042427808 */ /* 0x000fe20005000000 */
[----:B------:R-:W-:-:S01]  /*b190*/  FFMA.FTZ R19, R32, UR42, -R10 ;  /* 0x0000002a20137c23 */ /* 0x000fc2000801080a */
[----:B------:R-:W-:Y:S01]  /*b1a0*/  FMNMX.FTZ R12, R34, R23, !PT ;  /* 0x00000017220c7209 */ /* 0x000fe20007810000 */
[----:B------:R-:W-:-:S01]  /*b1b0*/  FFMA.FTZ R32, R45, UR42, -R10 ;  /* 0x0000002a2d207c23 */ /* 0x000fc2000801080a */
[----:B------:R-:W-:Y:S01]  /*b1c0*/  ISETP.LT.OR P3, PT, R16, 0x52, P3 ;  /* 0x000000521000780c */ /* 0x000fe20001f61670 */
[----:B------:R-:W-:-:S01]  /*b1d0*/  FFMA.FTZ R21, R36, UR42, -R10 ;  /* 0x0000002a24157c23 */ /* 0x000fc2000801080a */
[----:B------:R-:W-:Y:S01]  /*b1e0*/  FMNMX.FTZ R23, R35, R12, !PT ;  /* 0x0000000c23177209 */ /* 0x000fe20007810000 */
[----:B------:R-:W-:-:S01]  /*b1f0*/  FFMA.FTZ R36, R49, UR42, -R10 ;  /* 0x0000002a31247c23 */ /* 0x000fc2000801080a */
[----:B------:R-:W-:Y:S01]  /*b200*/  ISETP.GT.AND P4, PT, R14, 0x59, P1 ;  /* 0x000000590e00780c */ /* 0x000fe20000f84270 */
[----:B------:R-:W-:-:S01]  /*b210*/  FFMA.FTZ R49, R69, UR42, -R10 ;  /* 0x0000002a45317c23 */ /* 0x000fc2000801080a */
[----:B------:R-:W-:Y:S01]  /*b220*/  FMNMX.FTZ R12, R38, R23, !PT ;  /* 0x00000017260c7209 */ /* 0x000fe20007810000 */
[----:B------:R-:W-:-:S01]  /*b230*/  FFMA.FTZ R23, R40, UR42, -R10 ;  /* 0x0000002a28177c23 */ /* 0x000fc2000801080a */
[----:B------:R-:W-:Y:S01]  /*b240*/  ISETP.LT.OR P5, PT, R16, 0x59, P5 ;  /* 0x000000591000780c */ /* 0x000fe20002fa1670 */
[----:B------:R-:W-:-:S01]  /*b250*/  FFMA.FTZ R40, R53, UR42, -R10 ;  /* 0x0000002a35287c23 */ /* 0x000fc2000801080a */
[----:B------:R-:W-:Y:S01]  /*b260*/  FMNMX.FTZ R25, R39, R12, !PT ;  /* 0x0000000c27197209 */ /* 0x000fe20007810000 */
[----:B------:R-:W-:-:S01]  /*b270*/  FFMA.FTZ R53, R73, UR42, -R10 ;  /* 0x0000002a49357c23 */ /* 0x000fc2000801080a */
[----:B------:R-:W-:Y:S01]  /*b280*/  FSEL R67, R67, -INF , !P3 ;  /* 0xff80000043437808 */ /* 0x000fe20005800000 */
[----:B------:R-:W-:Y:S01]  /*b290*/  IMAD.U32 R73, RZ, RZ, UR42 ;  /* 0x0000002aff497e24 */ /* 0x000fe2000f8e00ff */
[----:B------:R-:W-:Y:S01]  /*b2a0*/  FMNMX.FTZ R12, R42, R25, !PT ;  /* 0x000000192a0c7209 */ /* 0x000fe20007810000 */
[----:B------:R-:W-:-:S01]  /*b2b0*/  FFMA.FTZ R85, R85, UR42, -R10 ;  /* 0x0000002a55557c23 */ /* 0x000fc2000801080a */
[----:B------:R-:W-:Y:S01]  /*b2c0*/  ISETP.GT.AND P2, PT, R14, 0x60, P1 ;  /* 0x000000600e00780c */ /* 0x000fe20000f44270 */
[----:B------:R-:W-:Y:S01]  /*b2d0*/  MUFU.EX2 R18, R18 ;  /* 0x0000001200127308 */ /* 0x000fe20000000800 */
[----:B------:R-:W-:-:S02]  /*b2e0*/  FMNMX.FTZ R25, R43, R12, !PT ;  /* 0x0000000c2b197209 */ /* 0x000fc40007810000 */
[----:B------:R-:W-:Y:S02]  /*b2f0*/  FSEL R70, R70, -INF , !P5 ;  /* 0xff80000046467808 */ /* 0x000fe40006800000 */
[----:B------:R-:W-:Y:S01]  /*b300*/  FMNMX.FTZ R12, R46, R25, !PT ;  /* 0x000000192e0c7209 */ /* 0x000fe20007810000 */
[--C-:B------:R-:W-:Y:S01]  /*b310*/  FFMA.FTZ R25, R44, UR42, -R10.reuse ;  /* 0x0000002a2c197c23 */ /* 0x100fe2000801080a */
[----:B------:R-:W-:Y:S01]  /*b320*/  ISETP.LT.OR P4, PT, R16, 0x5a, P4 ;  /* 0x0000005a1000780c */ /* 0x000fe20002781670 */
[--C-:B------:R-:W-:Y:S01]  /*b330*/  FFMA.FTZ R44, R64, UR42, -R10.reuse ;  /* 0x0000002a402c7c23 */ /* 0x100fe2000801080a */
[----:B------:R-:W-:Y:S01]  /*b340*/  FMNMX.FTZ R29, R47, R12, !PT ;  /* 0x0000000c2f1d7209 */ /* 0x000fe20007810000 */
[----:B------:R-:W-:Y:S01]  /*b350*/  FFMA.FTZ R64, R84, UR42, -R10 ;  /* 0x0000002a54407c23 */ /* 0x000fe2000801080a */
[----:B------:R-:W-:Y:S01]  /*b360*/  ISETP.GT.AND P3, PT, R14, 0x61, P1 ;  /* 0x000000610e00780c */ /* 0x000fe20000f64270 */
[----:B------:R-:W-:Y:S01]  /*b370*/  MUFU.EX2 R13, R13 ;  /* 0x0000000d000d7308 */ /* 0x000fe20000000800 */
[----:B------:R-:W-:-:S02]  /*b380*/  FMNMX.FTZ R12, R50, R29, !PT ;  /* 0x0000001d320c7209 */ /* 0x000fc40007810000 */
[----:B------:R-:W-:Y:S02]  /*b390*/  ISETP.LT.OR P2, PT, R16, 0x61, P2 ;  /* 0x000000611000780c */ /* 0x000fe40001741670 */
[----:B------:R-:W-:Y:S02]  /*b3a0*/  FMNMX.FTZ R29, R51, R12, !PT ;  /* 0x0000000c331d7209 */ /* 0x000fe40007810000 */
[----:B------:R-:W-:Y:S01]  /*b3b0*/  FSEL R71, R71, -INF , !P4 ;  /* 0xff80000047477808 */ /* 0x000fe20006000000 */
[----:B------:R-:W-:Y:S01]  /*b3c0*/  MUFU.EX2 R15, R15 ;  /* 0x0000000f000f7308 */ /* 0x000fe20000000800 */
[----:B------:R-:W-:Y:S01]  /*b3d0*/  FMNMX.FTZ R12, R54, R29, !PT ;  /* 0x0000001d360c7209 */ /* 0x000fe20007810000 */
[--C-:B------:R-:W-:Y:S01]  /*b3e0*/  FFMA.FTZ R29, R48, UR42, -R10.reuse ;  /* 0x0000002a301d7c23 */ /* 0x100fe2000801080a */
[----:B------:R-:W-:Y:S01]  /*b3f0*/  ISETP.GT.AND P5, PT, R14, 0x68, P1 ;  /* 0x000000680e00780c */ /* 0x000fe20000fa4270 */
[----:B------:R-:W-:Y:S01]  /*b400*/  FFMA.FTZ R48, R68, UR42, -R10 ;  /* 0x0000002a44307c23 */ /* 0x000fe2000801080a */
[----:B------:R-:W-:-:S02]  /*b410*/  FMNMX.FTZ R33, R55, R12, !PT ;  /* 0x0000000c37217209 */ /* 0x000fc40007810000 */
[----:B------:R-:W-:Y:S01]  /*b420*/  FSEL R74, R74, -INF , !P2 ;  /* 0xff8000004a4a7808 */ /* 0x000fe20005000000 */
[----:B------:R-:W-:Y:S01]  /*b430*/  MUFU.EX2 R20, R20 ;  /* 0x0000001400147308 */ /* 0x000fe20000000800 */
[----:B------:R-:W-:Y:S02]  /*b440*/  FMNMX.FTZ R12, R58, R33, !PT ;  /* 0x000000213a0c7209 */ /* 0x000fe40007810000 */
[----:B------:R-:W-:Y:S02]  /*b450*/  ISETP.LT.OR P3, PT, R16, 0x62, P3 ;  /* 0x000000621000780c */ /* 0x000fe40001f61670 */
[----:B------:R-:W-:Y:S02]  /*b460*/  FMNMX.FTZ R33, R59, R12, !PT ;  /* 0x0000000c3b217209 */ /* 0x000fe40007810000 */
[----:B------:R-:W-:Y:S01]  /*b470*/  ISETP.GT.AND P4, PT, R14, 0x69, P1 ;  /* 0x000000690e00780c */ /* 0x000fe20000f84270 */
[----:B------:R-:W-:Y:S01]  /*b480*/  MUFU.EX2 R19, R19 ;  /* 0x0000001300137308 */ /* 0x000fe20000000800 */
[----:B------:R-:W-:Y:S01]  /*b490*/  FMNMX.FTZ R12, R62, R33, !PT ;  /* 0x000000213e0c7209 */ /* 0x000fe20007810000 */
[--C-:B------:R-:W-:Y:S01]  /*b4a0*/  FFMA.FTZ R33, R52, UR42, -R10.reuse ;  /* 0x0000002a34217c23 */ /* 0x100fe2000801080a */
[----:B------:R-:W-:Y:S01]  /*b4b0*/  ISETP.LT.OR P5, PT, R16, 0x69, P5 ;  /* 0x000000691000780c */ /* 0x000fe20002fa1670 */
[----:B------:R-:W-:Y:S01]  /*b4c0*/  FFMA.FTZ R52, R72, UR42, -R10 ;  /* 0x0000002a48347c23 */ /* 0x000fe2000801080a */
[----:B------:R-:W-:-:S02]  /*b4d0*/  FMNMX.FTZ R37, R63, R12, !PT ;  /* 0x0000000c3f257209 */ /* 0x000fc40007810000 */
[----:B------:R-:W-:Y:S01]  /*b4e0*/  FSEL R75, R75, -INF , !P3 ;  /* 0xff8000004b4b7808 */ /* 0x000fe20005800000 */
[----:B------:R-:W-:Y:S01]  /*b4f0*/  MUFU.EX2 R22, R22 ;  /* 0x0000001600167308 */ /* 0x000fe20000000800 */
[----:B------:R-:W-:Y:S02]  /*b500*/  FMNMX.FTZ R12, R66, R37, !PT ;  /* 0x00000025420c7209 */ /* 0x000fe40007810000 */
[----:B------:R-:W-:Y:S02]  /*b510*/  ISETP.GT.AND P2, PT, R14, 0x70, P1 ;  /* 0x000000700e00780c */ /* 0x000fe40000f44270 */
[----:B------:R-:W-:Y:S02]  /*b520*/  FMNMX.FTZ R37, R67, R12, !PT ;  /* 0x0000000c43257209 */ /* 0x000fe40007810000 */
[----:B------:R-:W-:Y:S01]  /*b530*/  FSEL R78, R78, -INF , !P5 ;  /* 0xff8000004e4e7808 */ /* 0x000fe20006800000 */
[----:B------:R-:W-:Y:S01]  /*b540*/  MUFU.EX2 R21, R21 ;  /* 0x0000001500157308 */ /* 0x000fe20000000800 */
[----:B------:R-:W-:Y:S01]  /*b550*/  FMNMX.FTZ R12, R70, R37, !PT ;  /* 0x00000025460c7209 */ /* 0x000fe20007810000 */
[--C-:B------:R-:W-:Y:S01]  /*b560*/  FFMA.FTZ R37, R56, UR42, -R10.reuse ;  /* 0x0000002a38257c23 */ /* 0x100fe2000801080a */
[----:B------:R-:W-:Y:S01]  /*b570*/  ISETP.LT.OR P4, PT, R16, 0x6a, P4 ;  /* 0x0000006a1000780c */ /* 0x000fe20002781670 */
[----:B------:R-:W-:Y:S01]  /*b580*/  FFMA.FTZ R56, R76, UR42, -R10 ;  /* 0x0000002a4c387c23 */ /* 0x000fe2000801080a */
[----:B------:R-:W-:-:S02]  /*b590*/  FMNMX.FTZ R41, R71, R12, !PT ;  /* 0x0000000c47297209 */ /* 0x000fc40007810000 */
[----:B------:R-:W-:Y:S01]  /*b5a0*/  ISETP.GT.AND P3, PT, R14, 0x71, P1 ;  /* 0x000000710e00780c */ /* 0x000fe20000f64270 */
[----:B------:R-:W-:Y:S01]  /*b5b0*/  MUFU.EX2 R24, R24 ;  /* 0x0000001800187308 */ /* 0x000fe20000000800 */
[----:B------:R-:W-:Y:S02]  /*b5c0*/  FMNMX.FTZ R12, R74, R41, !PT ;  /* 0x000000294a0c7209 */ /* 0x000fe40007810000 */
        /* <DEDUP_REMOVED lines=8> */
[----:B------:R-:W-:-:S02]  /*b650*/  ISETP.LT.OR P3, PT, R16, 0x72, P3 ;  /* 0x000000721000780c */ /* 0x000fc40001f61670 */
[----:B------:R-:W-:Y:S01]  /*b660*/  FSEL R82, R82, -INF , !P2 ;  /* 0xff80000052527808 */ /* 0x000fe20005000000 */
[----:B------:R-:W-:Y:S01]  /*b670*/  MUFU.EX2 R28, R28 ;  /* 0x0000001c001c7308 */ /* 0x000fe20000000800 */
[----:B------:R-:W-:Y:S02]  /*b680*/  FMNMX.FTZ R45, R79, R12, !PT ;  /* 0x0000000c4f2d7209 */ /* 0x000fe40007810000 */
[----:B------:R-:W-:Y:S01]  /*b690*/  ISETP.GT.AND P1, PT, R14, 0x79, P1 ;  /* 0x000000790e00780c */ /* 0x000fe20000f24270 */
[----:B------:R-:W-:-:S01]  /*b6a0*/  FFMA.FTZ R14, R57, UR42, -R10 ;  /* 0x0000002a390e7c23 */ /* 0x000fc2000801080a */
[----:B------:R-:W-:Y:S02]  /*b6b0*/  ISETP.LT.OR P5, PT, R16, 0x79, P5 ;  /* 0x000000791000780c */ /* 0x000fe40002fa1670 */
[----:B------:R-:W-:Y:S01]  /*b6c0*/  FSEL R83, R83, -INF , !P3 ;  /* 0xff80000053537808 */ /* 0x000fe20005800000 */
[----:B------:R-:W-:Y:S01]  /*b6d0*/  MUFU.EX2 R25, R25 ;  /* 0x0000001900197308 */ /* 0x000fe20000000800 */
[----:B------:R-:W-:-:S02]  /*b6e0*/  FMNMX.FTZ R12, R82, R45, !PT ;  /* 0x0000002d520c7209 */ /* 0x000fc40007810000 */
[----:B------:R-:W-:Y:S01]  /*b6f0*/  ISETP.LT.OR P1, PT, R16, 0x7a, P1 ;  /* 0x0000007a1000780c */ /* 0x000fe20000f21670 */
[----:B------:R-:W-:-:S01]  /*b700*/  FFMA.FTZ R16, R61, UR42, -R10 ;  /* 0x0000002a3d107c23 */ /* 0x000fc2000801080a */
[----:B------:R-:W-:Y:S01]  /*b710*/  FSEL R86, R86, -INF , !P5 ;  /* 0xff80000056567808 */ /* 0x000fe20006800000 */
[----:B------:R-:W-:-:S01]  /*b720*/  FFMA.FTZ R61, R81, UR42, -R10 ;  /* 0x0000002a513d7c23 */ /* 0x000fc2000801080a */
[----:B------:R-:W-:Y:S01]  /*b730*/  FMNMX.FTZ R45, R83, R12, !PT ;  /* 0x0000000c532d7209 */ /* 0x000fe20007810000 */
[----:B------:R-:W-:Y:S01]  /*b740*/  MUFU.EX2 R32, R32 ;  /* 0x0000002000207308 */ /* 0x000fe20000000800 */
[----:B------:R-:W-:Y:S02]  /*b750*/  FSEL R87, R87, -INF , !P1 ;  /* 0xff80000057577808 */ /* 0x000fe40004800000 */
[----:B------:R-:W-:Y:S01]  /*b760*/  FMNMX.FTZ R12, R86, R45, !PT ;  /* 0x0000002d560c7209 */ /* 0x000fe20007810000 */
[----:B------:R-:W-:-:S01]  /*b770*/  FFMA.FTZ R45, R65, UR42, -R10 ;  /* 0x0000002a412d7c23 */ /* 0x000fc2000801080a */
[----:B------:R-:W-:-:S02]  /*b780*/  FSEL R69, R0, RZ, P6 ;  /* 0x000000ff00457208 */ /* 0x000fc40003000000 */
[----:B------:R-:W-:Y:S01]  /*b790*/  FMNMX.FTZ R12, R87, R12, !PT ;  /* 0x0000000c570c7209 */ /* 0x000fe20007810000 */
[----:B------:R-:W-:Y:S02]  /*b7a0*/  MUFU.EX2 R29, R29 ;  /* 0x0000001d001d7308 */ /* 0x000fe40000000800 */
[----:B------:R-:W-:-:S02]  /*b7b0*/  FADD.FTZ R69, -R69, R4 ;  /* 0x0000000445457221 */ /* 0x000fc40000010100 */
[----:B------:R-:W0:Y:S02]  /*b7c0*/  SHFL.BFLY PT, R57, R12, 0x2, 0x1f ;  /* 0x0c401f000c397f89 */ /* 0x000e2400000e0000 */
[----:B------:R-:W-:Y:S02]  /*b7d0*/  FMUL.FTZ R69, R69, UR42 ;  /* 0x0000002a45457c20 */ /* 0x000fe40008410000 */
[----:B------:R-:W-:Y:S08]  /*b7e0*/  MUFU.EX2 R36, R36 ;  /* 0x0000002400247308 */ /* 0x000ff00000000800 */
[----:B------:R-:W1:Y:S08]  /*b7f0*/  MUFU.EX2 R69, R69 ;  /* 0x0000004500457308 */ /* 0x000e700000000800 */
[----:B------:R-:W-:Y:S01]  /*b800*/  MUFU.EX2 R33, R33 ;  /* 0x0000002100217308 */ /* 0x000fe20000000800 */
[----:B0-----:R-:W-:Y:S01]  /*b810*/  FMNMX.FTZ R65, R12, R57, !PT ;  /* 0x000000390c417209 */ /* 0x001fe20007810000 */
[----:B------:R-:W-:-:S06]  /*b820*/  FFMA.FTZ R57, R77, UR42, -R10 ;  /* 0x0000002a4d397c23 */ /* 0x000fcc000801080a */
[----:B------:R-:W-:Y:S01]  /*b830*/  MUFU.EX2 R40, R40 ;  /* 0x0000002800287308 */ /* 0x000fe20000000800 */
[----:B------:R-:W0:Y:S07]  /*b840*/  SHFL.BFLY PT, R12, R65, 0x1, 0x1f ;  /* 0x0c201f00410c7f89 */ /* 0x000e2e00000e0000 */
[----:B------:R-:W-:Y:S08]  /*b850*/  MUFU.EX2 R37, R37 ;  /* 0x0000002500257308 */ /* 0x000ff00000000800 */
[----:B------:R-:W-:Y:S08]  /*b860*/  MUFU.EX2 R14, R14 ;  /* 0x0000000e000e7308 */ /* 0x000ff00000000800 */
[----:B------:R-:W-:Y:S01]  /*b870*/  MUFU.EX2 R41, R41 ;  /* 0x0000002900297308 */ /* 0x000fe20000000800 */
[----:B0-----:R-:W-:-:S04]  /*b880*/  FMNMX.FTZ R12, R65, R12, !PT ;  /* 0x0000000c410c7209 */ /* 0x001fc80007810000 */
[C---:B------:R-:W-:Y:S01]  /*b890*/  FSETP.NEU.FTZ.AND P1, PT, R12.reuse, -INF , PT ;  /* 0xff8000000c00780b */ /* 0x040fe20003f3d000 */
[----:B------:R-:W-:-:S02]  /*b8a0*/  FFMA.FTZ R4, R12, R73, -8 ;  /* 0xc10000000c047423 */ /* 0x000fc40000010049 */
        /* <DEDUP_REMOVED lines=11> */
[----:B------:R-:W-:Y:S01]  /*b960*/  MUFU.EX2 R73, R73 ;  /* 0x0000004900497308 */ /* 0x000fe20000000800 */
[----:B------:R-:W-:-:S01]  /*b970*/  FFMA.FTZ R27, R31, UR42, -R4 ;  /* 0x0000002a1f1b7c23 */ /* 0x000fc20008010804 */
[----:B------:R-:W-:Y:S01]  /*b980*/  FFMA.FTZ R68, R54, UR42, -R4 ;  /* 0x0000002a36447c23 */ /* 0x000fe20008010804 */
[----:B------:R-:W-:-:S01]  /*b990*/  FADD.FTZ R50, -R50, R9 ;  /* 0x0000000932327221 */ /* 0x000fc20000010100 */
[--C-:B------:R-:W-:Y:S01]  /*b9a0*/  FFMA.FTZ R31, R35, UR42, -R4.reuse ;  /* 0x0000002a231f7c23 */ /* 0x100fe20008010804 */
[----:B------:R-:W-:-:S01]  /*b9b0*/  FFMA.FTZ R54, R55, UR42, -R4 ;  /* 0x0000002a37367c23 */ /* 0x000fc20008010804 */
[----:B------:R-:W-:Y:S01]  /*b9c0*/  FFMA.FTZ R55, R62, UR42, -R4 ;  /* 0x0000002a3e377c23 */ /* 0x000fe20008010804 */
[----:B------:R-:W-:Y:S01]  /*b9d0*/  FMUL.FTZ R50, R50, UR42 ;  /* 0x0000002a32327c20 */ /* 0x000fe20008410000 */
[----:B------:R-:W-:Y:S01]  /*b9e0*/  MUFU.EX2 R10, R10 ;  /* 0x0000000a000a7308 */ /* 0x000fe20000000800 */
[----:B-1----:R-:W-:-:S01]  /*b9f0*/  FFMA.FTZ R62, R69, R3, R18 ;  /* 0x00000003453e7223 */ /* 0x002fc20000010012 */
[--C-:B------:R-:W-:Y:S01]  /*ba00*/  FFMA.FTZ R35, R39, UR42, -R4.reuse ;  /* 0x0000002a27237c23 */ /* 0x100fe20008010804 */
[----:B------:R-:W-:-:S01]  /*ba10*/  FFMA.FTZ R39, R43, UR42, -R4 ;  /* 0x0000002a2b277c23 */ /* 0x000fc20008010804 */
[--C-:B------:R-:W-:Y:S01]  /*ba20*/  FFMA.FTZ R43, R47, UR42, -R4.reuse ;  /* 0x0000002a2f2b7c23 */ /* 0x100fe20008010804 */
[----:B------:R-:W-:-:S01]  /*ba30*/  FFMA.FTZ R47, R51, UR42, -R4 ;  /* 0x0000002a332f7c23 */ /* 0x000fc20008010804 */
[--C-:B------:R-:W-:Y:S01]  /*ba40*/  FFMA.FTZ R51, R58, UR42, -R4.reuse ;  /* 0x0000002a3a337c23 */ /* 0x100fe20008010804 */
[----:B------:R-:W-:-:S01]  /*ba50*/  FFMA.FTZ R58, R59, UR42, -R4 ;  /* 0x0000002a3b3a7c23 */ /* 0x000fc20008010804 */
[----:B------:R-:W0:Y:S01]  /*ba60*/  MUFU.EX2 R50, R50 ;  /* 0x0000003200327308 */ /* 0x000e220000000800 */
[----:B------:R-:W-:-:S07]  /*ba70*/  FFMA.FTZ R86, R86, UR42, -R4 ;  /* 0x0000002a56567c23 */ /* 0x000fce0008010804 */
[----:B------:R-:W1:Y:S08]  /*ba80*/  MUFU.EX2 R26, R26 ;  /* 0x0000001a001a7308 */ /* 0x000e700000000800 */
[----:B------:R-:W2:Y:S01]  /*ba90*/  MUFU.EX2 R27, R27 ;  /* 0x0000001b001b7308 */ /* 0x000ea20000000800 */
[----:B0-----:R-:W-:-:S01]  /*baa0*/  FFMA.FTZ R3, R50, R2, R73 ;  /* 0x0000000232037223 */ /* 0x001fc20000010049 */
[----:B------:R-:W-:Y:S01]  /*bab0*/  FADD.FTZ R2, R13, R62 ;  /* 0x0000003e0d027221 */ /* 0x000fe20000010000 */
[----:B------:R-:W-:-:S02]  /*bac0*/  FFMA.FTZ R62, R63, UR42, -R4 ;  /* 0x0000002a3f3e7c23 */ /* 0x000fc40008010804 */
[----:B------:R-:W-:Y:S01]  /*bad0*/  FADD.FTZ R3, R10, R3 ;  /* 0x000000030a037221 */ /* 0x000fe20000010000 */
[----:B------:R-:W-:-:S02]  /*bae0*/  FADD.FTZ R59, R15, R2 ;  /* 0x000000020f3b7221 */ /* 0x000fc40000010000 */
[----:B------:R-:W0:Y:S01]  /*baf0*/  MUFU.EX2 R30, R30 ;  /* 0x0000001e001e7308 */ /* 0x000e220000000800 */
[----:B-1----:R-:W-:-:S07]  /*bb00*/  FADD.FTZ R2, R26, R3 ;  /* 0x000000031a027221 */ /* 0x002fce0000010000 */
[----:B------:R-:W1:Y:S01]  /*bb10*/  MUFU.EX2 R31, R31 ;  /* 0x0000001f001f7308 */ /* 0x000e620000000800 */
[----:B--2---:R-:W-:-:S07]  /*bb20*/  FADD.FTZ R3, R27, R2 ;  /* 0x000000021b037221 */ /* 0x004fce0000010000 */
[----:B------:R-:W2:Y:S01]  /*bb30*/  MUFU.EX2 R34, R34 ;  /* 0x0000002200227308 */ /* 0x000ea20000000800 */
[----:B0-----:R-:W-:-:S07]  /*bb40*/  FADD.FTZ R2, R30, R3 ;  /* 0x000000031e027221 */ /* 0x001fce0000010000 */
[----:B------:R0:W-:Y:S01]  /*bb50*/  MUFU.EX2 R9, R68 ;  /* 0x0000004400097308 */ /* 0x0001e20000000800 */
[----:B-1----:R-:W-:-:S07]  /*bb60*/  FADD.FTZ R3, R31, R2 ;  /* 0x000000021f037221 */ /* 0x002fce0000010000 */
[----:B------:R-:W1:Y:S01]  /*bb70*/  MUFU.EX2 R35, R35 ;  /* 0x0000002300237308 */ /* 0x000e620000000800 */
[----:B0-----:R-:W-:-:S01]  /*bb80*/  FADD.FTZ R68, R20, R59 ;  /* 0x0000003b14447221 */ /* 0x001fc20000010000 */
[----:B--2---:R-:W-:Y:S01]  /*bb90*/  FADD.FTZ R2, R34, R3 ;  /* 0x0000000322027221 */ /* 0x004fe20000010000 */
[----:B------:R-:W-:-:S01]  /*bba0*/  FFMA.FTZ R59, R66, UR42, -R4 ;  /* 0x0000002a423b7c23 */ /* 0x000fc20008010804 */
[----:B------:R-:W-:Y:S01]  /*bbb0*/  FFMA.FTZ R66, R67, UR42, -R4 ;  /* 0x0000002a43427c23 */ /* 0x000fe20008010804 */
[----:B------:R-:W-:-:S03]  /*bbc0*/  FADD.FTZ R63, R19, R68 ;  /* 0x00000044133f7221 */ /* 0x000fc60000010000 */
[----:B------:R-:W0:Y:S01]  /*bbd0*/  MUFU.EX2 R38, R38 ;  /* 0x0000002600267308 */ /* 0x000e220000000800 */
[----:B------:R-:W-:-:S04]  /*bbe0*/  FADD.FTZ R68, R22, R63 ;  /* 0x0000003f16447221 */ /* 0x000fc80000010000 */
[----:B------:R-:W-:-:S03]  /*bbf0*/  FADD.FTZ R63, R21, R68 ;  /* 0x00000044153f7221 */ /* 0x000fc60000010000 */
[----:B------:R-:W2:Y:S01]  /*bc00*/  MUFU.EX2 R39, R39 ;  /* 0x0000002700277308 */ /* 0x000ea20000000800 */
[----:B------:R-:W-:-:S01]  /*bc10*/  FADD.FTZ R68, R24, R63 ;  /* 0x0000003f18447221 */ /* 0x000fc20000010000 */
[----:B-1----:R-:W-:Y:S01]  /*bc20*/  FADD.FTZ R3, R35, R2 ;  /* 0x0000000223037221 */ /* 0x002fe20000010000 */
[----:B------:R-:W-:-:S02]  /*bc30*/  FFMA.FTZ R63, R70, UR42, -R4 ;  /* 0x0000002a463f7c23 */ /* 0x000fc40008010804 */
[----:B------:R-:W-:Y:S01]  /*bc40*/  FADD.FTZ R67, R23, R68 ;  /* 0x0000004417437221 */ /* 0x000fe20000010000 */
[----:B------:R-:W-:-:S02]  /*bc50*/  FFMA.FTZ R68, R71, UR42, -R4 ;  /* 0x0000002a47447c23 */ /* 0x000fc40008010804 */
[----:B------:R-:W1:Y:S01]  /*bc60*/  MUFU.EX2 R42, R42 ;  /* 0x0000002a002a7308 */ /* 0x000e620000000800 */
[----:B0-----:R-:W-:-:S01]  /*bc70*/  FADD.FTZ R2, R38, R3 ;  /* 0x0000000326027221 */ /* 0x001fc20000010000 */
[----:B------:R-:W-:-:S04]  /*bc80*/  FADD.FTZ R70, R28, R67 ;  /* 0x000000431c467221 */ /* 0x000fc80000010000 */
[----:B------:R-:W-:Y:S02]  /*bc90*/  FADD.FTZ R67, R25, R70 ;  /* 0x0000004619437221 */ /* 0x000fe40000010000 */
[----:B------:R-:W0:Y:S01]  /*bca0*/  MUFU.EX2 R43, R43 ;  /* 0x0000002b002b7308 */ /* 0x000e220000000800 */
[----:B--2---:R-:W-:-:S01]  /*bcb0*/  FADD.FTZ R3, R39, R2 ;  /* 0x0000000227037221 */ /* 0x004fc20000010000 */
[----:B------:R-:W-:Y:S01]  /*bcc0*/  FADD.FTZ R70, R32, R67 ;  /* 0x0000004320467221 */ /* 0x000fe20000010000 */
[----:B------:R-:W-:-:S03]  /*bcd0*/  FFMA.FTZ R67, R74, UR42, -R4 ;  /* 0x0000002a4a437c23 */ /* 0x000fc60008010804 */
[----:B------:R-:W-:Y:S01]  /*bce0*/  FADD.FTZ R71, R29, R70 ;  /* 0x000000461d477221 */ /* 0x000fe20000010000 */
[----:B------:R-:W-:-:S01]  /*bcf0*/  FFMA.FTZ R70, R75, UR42, -R4 ;  /* 0x0000002a4b467c23 */ /* 0x000fc20008010804 */
[----:B------:R-:W2:Y:S01]  /*bd00*/  MUFU.EX2 R46, R46 ;  /* 0x0000002e002e7308 */ /* 0x000ea20000000800 */
[----:B-1----:R-:W-:-:S01]  /*bd10*/  FADD.FTZ R2, R42, R3 ;  /* 0x000000032a027221 */ /* 0x002fc20000010000 */
[----:B------:R-:W-:-:S06]  /*bd20*/  FADD.FTZ R72, R36, R71 ;  /* 0x0000004724487221 */ /* 0x000fcc0000010000 */
[----:B------:R-:W1:Y:S01]  /*bd30*/  MUFU.EX2 R47, R47 ;  /* 0x0000002f002f7308 */ /* 0x000e620000000800 */
[----:B0-----:R-:W-:-:S07]  /*bd40*/  FADD.FTZ R3, R43, R2 ;  /* 0x000000022b037221 */ /* 0x001fce0000010000 */
[----:B------:R-:W0:Y:S01]  /*bd50*/  MUFU.EX2 R54, R54 ;  /* 0x0000003600367308 */ /* 0x000e220000000800 */
[----:B--2---:R-:W-:-:S01]  /*bd60*/  FADD.FTZ R2, R46, R3 ;  /* 0x000000032e027221 */ /* 0x004fc20000010000 */
[----:B------:R-:W-:-:S06]  /*bd70*/  FADD.FTZ R3, R33, R72 ;  /* 0x0000004821037221 */ /* 0x000fcc0000010000 */
[----:B------:R-:W2:Y:S01]  /*bd80*/  MUFU.EX2 R51, R51 ;  /* 0x0000003300337308 */ /* 0x000ea20000000800 */
[----:B-1----:R-:W-:-:S04]  /*bd90*/  FADD.FTZ R2, R47, R2 ;  /* 0x000000022f027221 */ /* 0x002fc80000010000 */
[----:B------:R-:W-:Y:S01]  /*bda0*/  FADD.FTZ R71, R9, R2 ;  /* 0x0000000209477221 */ /* 0x000fe20000010000 */
[----:B------:R-:W-:-:S02]  /*bdb0*/  FADD.FTZ R2, R40, R3 ;  /* 0x0000000328027221 */ /* 0x000fc40000010000 */
[----:B------:R-:W1:Y:S01]  /*bdc0*/  MUFU.EX2 R58, R58 ;  /* 0x0000003a003a7308 */ /* 0x000e620000000800 */
[----:B0-----:R-:W-:-:S01]  /*bdd0*/  FADD.FTZ R72, R54, R71 ;  /* 0x0000004736487221 */ /* 0x001fc20000010000 */
[----:B------:R-:W-:Y:S01]  /*bde0*/  FADD.FTZ R3, R37, R2 ;  /* 0x0000000225037221 */ /* 0x000fe20000010000 */
[----:B------:R-:W-:-:S03]  /*bdf0*/  FFMA.FTZ R71, R78, UR42, -R4 ;  /* 0x0000002a4e477c23 */ /* 0x000fc60008010804 */
[----:B------:R-:W-:Y:S02]  /*be00*/  FADD.FTZ R2, R14, R3 ;  /* 0x000000030e027221 */ /* 0x000fe40000010000 */
[----:B------:R-:W0:Y:S01]  /*be10*/  MUFU.EX2 R55, R55 ;  /* 0x0000003700377308 */ /* 0x000e220000000800 */
[----:B--2---:R-:W-:-:S01]  /*be20*/  FADD.FTZ R75, R51, R72 ;  /* 0x00000048334b7221 */ /* 0x004fc20000010000 */
[----:B------:R-:W-:Y:S01]  /*be30*/  FADD.FTZ R3, R41, R2 ;  /* 0x0000000229037221 */ /* 0x000fe20000010000 */
[----:B------:R-:W-:-:S03]  /*be40*/  FFMA.FTZ R72, R79, UR42, -R4 ;  /* 0x0000002a4f487c23 */ /* 0x000fc60008010804 */
[----:B------:R-:W-:Y:S02]  /*be50*/  FADD.FTZ R3, R16, R3 ;  /* 0x0000000310037221 */ /* 0x000fe40000010000 */
[----:B------:R-:W2:Y:S01]  /*be60*/  MUFU.EX2 R62, R62 ;  /* 0x0000003e003e7308 */ /* 0x000ea20000000800 */
[----:B-1----:R-:W-:-:S07]  /*be70*/  FADD.FTZ R74, R58, R75 ;  /* 0x0000004b3a4a7221 */ /* 0x002fce0000010000 */
[----:B------:R-:W1:Y:S01]  /*be80*/  MUFU.EX2 R44, R44 ;  /* 0x0000002c002c7308 */ /* 0x000e620000000800 */
[----:B0-----:R-:W-:-:S01]  /*be90*/  FADD.FTZ R75, R55, R74 ;  /* 0x0000004a374b7221 */ /* 0x001fc20000010000 */
[----:B------:R-:W-:-:S06]  /*bea0*/  FFMA.FTZ R74, R82, UR42, -R4 ;  /* 0x0000002a524a7c23 */ /* 0x000fcc0008010804 */
[----:B------:R-:W0:Y:S01]  /*beb0*/  MUFU.EX2 R59, R59 ;  /* 0x0000003b003b7308 */ /* 0x000e220000000800 */
[----:B--2---:R-:W-:-:S01]  /*bec0*/  FADD.FTZ R2, R62, R75 ;  /* 0x0000004b3e027221 */ /* 0x004fc20000010000 */
[--C-:B------:R-:W-:Y:S01]  /*bed0*/  FFMA.FTZ R75, R83, UR42, -R4.reuse ;  /* 0x0000002a534b7c23 */ /* 0x100fe20008010804 */
[----:B------:R-:W-:-:S05]  /*bee0*/  FFMA.FTZ R4, R87, UR42, -R4 ;  /* 0x0000002a57047c23 */ /* 0x000fca0008010804 */
        /* <DEDUP_REMOVED lines=43> */
[----:B-1----:R-:W-:-:S01]  /*c1a0*/  FADD.FTZ R76, R79, R76 ;  /* 0x0000004c4f4c7221 */ /* 0x002fc20000010000 */
[----:B0-----:R-:W-:-:S03]  /*c1b0*/  FADD.FTZ R3, R65, R2 ;  /* 0x0000000241037221 */ /* 0x001fc60000010000 */
[----:B--2---:R-:W-:Y:S01]  /*c1c0*/  FADD.FTZ R2, R4, R76 ;  /* 0x0000004c04027221 */ /* 0x004fe20000010000 */
[----:B------:R-:W-:Y:S06]  /*c1d0*/  @!P0 BRA `(.L_x_839) ;  /* 0x0000000000048947 */ /* 0x000fec0003800000 */
[----:B------:R-:W-:Y:S01]  /*c1e0*/  BPT.TRAP 0x1 ;  /* 0x000000040000795c */ /* 0x000fe20000300000 */
.L_x_839:
        /* <DEDUP_REMOVED lines=34> */
[-C--:B------:R-:W-:Y:S01]  /*c410*/  FMUL.FTZ R112, R112, R69.reuse ;  /* 0x0000004570707220 */ /* 0x080fe20000410000 */
        /* <DEDUP_REMOVED lines=55> */
.L_x_821:
[----:B------:R-:W-:Y:S06]  /*c790*/  BAR.ARV 0x8, 0x200 ;  /* 0x0208000000007b1d */ /* 0x000fec0000002000 */
[----:B------:R-:W-:Y:S05]  /*c7a0*/  @!P0 BRA `(.L_x_841) ;  /* 0x0000000000048947 */ /* 0x000fea0003800000 */
[----:B------:R-:W-:Y:S01]  /*c7b0*/  BPT.TRAP 0x1 ;  /* 0x000000040000795c */ /* 0x000fe20000300000 */
.L_x_841:
[----:B------:R-:W-:Y:S01]  /*c7c0*/  ULEA UR18, UR7, UR45, 0x3 ;  /* 0x0000002d07127291 */ /* 0x000fe2000f8e183f */
[----:B------:R-:W-:-:S05]  /*c7d0*/  IMAD.U32 R4, RZ, RZ, UR4 ;  /* 0x00000004ff047e24 */ /* 0x000fca000f8e00ff */
[----:B------:R-:W-:-:S04]  /*c7e0*/  SHF.L.U32 R4, R4, 0x1f, RZ ;  /* 0x0000001f04047819 */ /* 0x000fc800000006ff */
[----:B------:R0:W1:Y:S01]  /*c7f0*/  SYNCS.PHASECHK.TRANS64.TRYWAIT P1, [UR18+0x17050], R4 ;  /* 0x01705004ff0075a7 */ /* 0x0000620008020152 */
[----:B------:R-:W-:Y:S05]  /*c800*/  @!P0 BRA `(.L_x_842) ;  /* 0x0000000000048947 */ /* 0x000fea0003800000 */
[----:B------:R-:W-:Y:S01]  /*c810*/  BPT.TRAP 0x1 ;  /* 0x000000040000795c */ /* 0x000fe20000300000 */
.L_x_842:
[----:B-1----:R-:W-:Y:S05]  /*c820*/  @P1 BRA `(.L_x_843) ;  /* 0x0000000000081947 */ /* 0x002fea0003800000 */
[----:B------:R-:W1:Y:S02]  /*c830*/  SYNCS.PHASECHK.TRANS64.TRYWAIT P1, [UR18+0x17050], R4 ;  /* 0x01705004ff0075a7 */ /* 0x000e640008020152 */
[----:B-1----:R-:W-:Y:S05]  /*c840*/  @!P1 BRA `(.L_x_844) ;  /* 0x0000006c00149947 */ /* 0x002fea0003800000 */
.L_x_843:
[----:B------:R-:W-:Y:S01]  /*c850*/  ULDC.64 UR12, c[0x0][0x9a0] ;  /* 0x00026800000c7ab9 */ /* 0x000fe20000000a00 */
[----:B------:R-:W-:Y:S01]  /*c860*/  UIADD3 UR45, UR45, 0x400, URZ ;  /* 0x000004002d2d7890 */ /* 0x000fe2000fffe03f */
[----:B------:R-:W-:Y:S01]  /*c870*/  WARPGROUP.ARRIVE ;  /* 0x00000000000079c5 */ /* 0x000fe20000000000 */
[----:B------:R-:W-:Y:S01]  /*c880*/  UISETP.NE.U32.AND UP0, UPT, UR12, URZ, UPT ;  /* 0x0000003f0c00728c */ /* 0x000fe2000bf05070 */
[----:B------:R-:W-:Y:S01]  /*c890*/  IMAD.MOV.U32 R6, RZ, RZ, 0x3f800000 ;  /* 0x3f800000ff067424 */ /* 0x000fe200078e00ff */
[----:B------:R-:W-:Y:S02]  /*c8a0*/  USHF.R.U32.HI UR45, URZ, 0x4, UR45 ;  /* 0x000000043f2d7899 */ /* 0x000fe4000801162d */
[----:B------:R-:W-:Y:S02]  /*c8b0*/  UISETP.NE.AND.EX UP0, UPT, UR13, URZ, UPT, UP0 ;  /* 0x0000003f0d00728c */ /* 0x000fe4000bf05300 */
[----:B------:R-:W-:Y:S01]  /*c8c0*/  ULOP3.LUT UR45, UR45, 0x3fff, URZ, 0xc0, !UPT ;  /* 0x00003fff2d2d7892 */ /* 0x000fe2000f8ec03f */
[----:B------:R-:W-:-:S03]  /*c8d0*/  UMOV UR15, 0x40000040 ;  /* 0x40000040000f7882 */ /* 0x000fc60000000000 */
[----:B------:R-:W-:Y:S01]  /*c8e0*/  ULOP3.LUT UR45, UR45, 0x10000, URZ, 0xfc, !UPT ;  /* 0x000100002d2d7892 */ /* 0x000fe2000f8efc3f */
[----:B------:R-:W-:-:S04]  /*c8f0*/  PLOP3.LUT P1, PT, PT, PT, UP0, 0x80, 0x0 ;  /* 0x000000000000781c */ /* 0x000fc80003f2f008 */
[----:B------:R-:W-:Y:S01]  /*c900*/  @UP0 ULDC.64 UR10, c[0x0][0x9c8] ;  /* 0x00027200000a0ab9 */ /* 0x000fe20000000a00 */
[----:B------:R-:W-:Y:S02]  /*c910*/  @UP0 USHF.R.S32.HI UR14, URZ, 0x1f, UR40 ;  /* 0x0000001f3f0e0899 */ /* 0x000fe40008011428 */
[----:B------:R-:W-:Y:S01]  /*c920*/  @UP0 UIMAD UR4, UR41, UR10, URZ ;  /* 0x0000000a290402a4 */ /* 0x000fe2000f8e023f */
[----:B------:R-:W-:Y:S01]  /*c930*/  @UP0 ULDC.64 UR16, c[0x0][0x9d0] ;  /* 0x0002740000100ab9 */ /* 0x000fe20000000a00 */
[----:B------:R-:W-:Y:S02]  /*c940*/  @UP0 UIMAD.WIDE.U32 UR8, UR39, UR10, URZ ;  /* 0x0000000a270802a5 */ /* 0x000fe4000f8e003f */
[----:B------:R-:W-:Y:S02]  /*c950*/  @UP0 UIMAD UR6, UR39, UR11, UR4 ;  /* 0x0000000b270602a4 */ /* 0x000fe4000f8e0204 */
[----:B------:R-:W-:Y:S02]  /*c960*/  UIMAD UR4, UR7, 0x300, UR45 ;  /* 0x00000300070478a4 */ /* 0x000fe4000f8e022d */
[----:B------:R-:W-:-:S02]  /*c970*/  @UP0 UIMAD UR10, UR14, UR16, URZ ;  /* 0x000000100e0a02a4 */ /* 0x000fc4000f8e023f */
[----:B------:R-:W-:Y:S02]  /*c980*/  @UP0 UIADD3 UR7, UR9, UR6, URZ ;  /* 0x0000000609070290 */ /* 0x000fe4000fffe03f */
[----:B------:R-:W-:Y:S01]  /*c990*/  @UP0 UIMAD UR10, UR40, UR17, UR10 ;  /* 0x00000011280a02a4 */ /* 0x000fe2000f8e020a */
[----:B------:R-:W-:Y:S01]  /*c9a0*/  UMOV UR14, UR4 ;  /* 0x00000004000e7c82 */ /* 0x000fe20008000000 */
[----:B------:R-:W-:Y:S01]  /*c9b0*/  @UP0 UMOV UR6, UR8 ;  /* 0x0000000800060c82 */ /* 0x000fe20008000000 */
        /* <DEDUP_REMOVED lines=59> */
.L_x_845:
        /* <DEDUP_REMOVED lines=52> */
.L_x_767:
[----:B------:R-:W-:Y:S05]  /*d0b0*/  @P0 BRA `(.L_x_846) ;  /* 0x0000001800ec0947 */ /* 0x000fea0003800000 */
[----:B------:R-:W0:Y:S01]  /*d0c0*/  S2R R9, SR_TID.X ;  /* 0x0000000000097919 */ /* 0x000e220000002100 */
[----:B------:R-:W-:Y:S01]  /*d0d0*/  ULDC.64 UR4, c[0x4][0x38] ;  /* 0x01000e0000047ab9 */ /* 0x000fe20000000a00 */
[----:B------:R-:W1:Y:S01]  /*d0e0*/  LDC R46, c[0x0][0xbe8] ;  /* 0x0002fa00ff2e7b82 */ /* 0x000e620000000800 */
[----:B------:R-:W-:Y:S01]  /*d0f0*/  ULDC.64 UR8, c[0x0][0xbd0] ;  /* 0x0002f40000087ab9 */ /* 0x000fe20000000a00 */
[----:B------:R-:W-:Y:S01]  /*d100*/  USHF.R.S32.HI UR7, URZ, 0x1f, UR40 ;  /* 0x0000001f3f077899 */ /* 0x000fe20008011428 */
[----:B------:R-:W-:-:S05]  /*d110*/  ULDC.64 UR10, c[0x0][0xb38] ;  /* 0x0002ce00000a7ab9 */ /* 0x000fca0000000a00 */
[----:B------:R-:W2:Y:S01]  /*d120*/  LDC R72, c[0x0][0xc50] ;  /* 0x00031400ff487b82 */ /* 0x000ea20000000800 */
[----:B0-----:R-:W-:-:S05]  /*d130*/  IMAD.SHL.U32 R7, R9, 0x4, RZ ;  /* 0x0000000409077824 */ /* 0x001fca00078e00ff */
[----:B------:R-:W-:Y:S02]  /*d140*/  LOP3.LUT R7, R7, 0xc, RZ, 0xc0, !PT ;  /* 0x0000000c07077812 */ /* 0x000fe400078ec0ff */
[----:B------:R-:W-:Y:S02]  /*d150*/  BAR.SYNC.DEFER_BLOCKING 0x1, 0x180 ;  /* 0x0046000000007b1d */ /* 0x000fe40000010000 */
[----:B------:R-:W-:-:S05]  /*d160*/  IADD3 R12, P0, R7, UR4, RZ ;  /* 0x00000004070c7c10 */ /* 0x000fca000ff1e0ff */
[----:B------:R-:W-:-:S05]  /*d170*/  IMAD.X R13, RZ, RZ, UR5, P0 ;  /* 0x00000005ff0d7e24 */ /* 0x000fca00080e06ff */
[----:B------:R0:W3:Y:S01]  /*d180*/  LDG.E.CONSTANT R12, desc[UR36][R12.64] ;  /* 0x000000240c0c7981 */ /* 0x0000e2000c1e9900 */
[----:B------:R-:W-:Y:S01]  /*d190*/  LOP3.LUT P0, R7, R9, 0x3, RZ, 0xc0, !PT ;  /* 0x0000000309077812 */ /* 0x000fe2000780c0ff */
[----:B------:R-:W-:Y:S01]  /*d1a0*/  UIMAD.WIDE.U32 UR4, UR40, UR8, URZ ;  /* 0x00000008280472a5 */ /* 0x000fe2000f8e003f */
[----:B-1----:R-:W-:Y:S01]  /*d1b0*/  ISETP.NE.AND P2, PT, R46, 0x1, PT ;  /* 0x000000012e00780c */ /* 0x002fe20003f45270 */
[----:B------:R-:W-:Y:S01]  /*d1c0*/  UIMAD UR6, UR7, UR8, URZ ;  /* 0x00000008070672a4 */ /* 0x000fe2000f8e023f */
[----:B------:R-:W-:Y:S01]  /*d1d0*/  ISETP.EQ.OR P0, PT, R7, 0x3, !P0 ;  /* 0x000000030700780c */ /* 0x000fe20004702670 */
[----:B------:R-:W-:Y:S01]  /*d1e0*/  UIMAD UR8, UR7, UR10, URZ ;  /* 0x0000000a070872a4 */ /* 0x000fe2000f8e023f */
[----:B------:R-:W-:Y:S01]  /*d1f0*/  BSSY B0, `(.L_x_847) ;  /* 0x0000145000007945 */ /* 0x000fe20003800000 */
[----:B------:R-:W-:Y:S01]  /*d200*/  IMAD.U32 R26, RZ, RZ, UR4 ;  /* 0x00000004ff1a7e24 */ /* 0x000fe2000f8e00ff */
[----:B------:R-:W-:Y:S01]  /*d210*/  SEL R73, R3, R0, P0 ;  /* 0x0000000003497207 */ /* 0x000fe20000000000 */
[----:B------:R-:W-:Y:S01]  /*d220*/  UIMAD UR9, UR40, UR9, UR6 ;  /* 0x00000009280972a4 */ /* 0x000fe2000f8e0206 */
[----:B------:R-:W-:Y:S01]  /*d230*/  SEL R3, R0, R3, P0 ;  /* 0x0000000300037207 */ /* 0x000fe20000000000 */
[----:B------:R-:W-:Y:S01]  /*d240*/  VIADD R0, R9, 0xffffff80 ;  /* 0xffffff8009007836 */ /* 0x000fe20000000000 */
[----:B------:R-:W-:Y:S01]  /*d250*/  SEL R55, R15, R6, P0 ;  /* 0x000000060f377207 */ /* 0x000fe20000000000 */
[----:B------:R-:W2:Y:S01]  /*d260*/  S2UR UR4, SR_CTAID.Y ;  /* 0x00000000000479c3 */ /* 0x000ea20000002600 */
[----:B------:R-:W-:Y:S01]  /*d270*/  SEL R15, R6, R15, P0 ;  /* 0x0000000f060f7207 */ /* 0x000fe20000000000 */
[----:B------:R-:W-:Y:S01]  /*d280*/  UIADD3 UR9, UR5, UR9, URZ ;  /* 0x0000000905097290 */ /* 0x000fe2000fffe03f */
[----:B------:R-:W-:Y:S01]  /*d290*/  SHF.R.S32.HI R23, RZ, 0x1f, R0 ;  /* 0x0000001fff177819 */ /* 0x000fe20000011400 */
[----:B------:R-:W-:Y:S01]  /*d2a0*/  UIMAD.WIDE.U32 UR6, UR40, UR10, URZ ;  /* 0x0000000a280672a5 */ /* 0x000fe2000f8e003f */
[----:B------:R-:W-:Y:S01]  /*d2b0*/  SEL R57, R5, R8, P0 ;  /* 0x0000000805397207 */ /* 0x000fe20000000000 */
[----:B------:R-:W-:Y:S01]  /*d2c0*/  UIMAD UR8, UR40, UR11, UR8 ;  /* 0x0000000b280872a4 */ /* 0x000fe2000f8e0208 */
[----:B------:R-:W-:Y:S01]  /*d2d0*/  LEA.HI R6, R23, R0, RZ, 0x7 ;  /* 0x0000000017067211 */ /* 0x000fe200078f38ff */
[----:B------:R-:W1:Y:S01]  /*d2e0*/  @P2 LDC R70, c[0x0][0xbec] ;  /* 0x0002fb00ff462b82 */ /* 0x000e620000000800 */
[----:B------:R-:W-:Y:S01]  /*d2f0*/  SEL R5, R8, R5, P0 ;  /* 0x0000000508057207 */ /* 0x000fe20000000000 */
[----:B------:R-:W-:Y:S01]  /*d300*/  UIADD3 UR8, UR7, UR8, URZ ;  /* 0x0000000807087290 */ /* 0x000fe2000fffe03f */
[----:B------:R-:W-:Y:S01]  /*d310*/  LOP3.LUT R7, R6, 0xffffff80, RZ, 0xc0, !PT ;  /* 0xffffff8006077812 */ /* 0x000fe200078ec0ff */
[----:B------:R-:W-:Y:S01]  /*d320*/  IMAD.U32 R35, RZ, RZ, UR7 ;  /* 0x00000007ff237e24 */ /* 0x000fe2000f8e00ff */
[----:B------:R-:W-:Y:S01]  /*d330*/  SEL R69, R47, R10, P0 ;  /* 0x0000000a2f457207 */ /* 0x000fe20000000000 */
[----:B------:R-:W-:Y:S01]  /*d340*/  IMAD.U32 R34, RZ, RZ, UR6 ;  /* 0x00000006ff227e24 */ /* 0x000fe2000f8e00ff */
[----:B------:R-:W-:Y:S01]  /*d350*/  LEA.HI R23, R23, R0, RZ, 0x2 ;  /* 0x0000000017177211 */ /* 0x000fe200078f10ff */
[----:B------:R-:W-:Y:S01]  /*d360*/  IMAD.IADD R40, R0, 0x1, -R7 ;  /* 0x0000000100287824 */ /* 0x000fe200078e0a07 */
[----:B------:R-:W-:Y:S01]  /*d370*/  SHF.R.S32.HI R8, RZ, 0x7, R6 ;  /* 0x00000007ff087819 */ /* 0x000fe20000011406 */
[----:B------:R-:W4:Y:S01]  /*d380*/  @P2 LDC R74, c[0x0][0xbec] ;  /* 0x0002fb00ff4a2b82 */ /* 0x000f220000000800 */
[----:B------:R-:W-:Y:S01]  /*d390*/  SEL R47, R10, R47, P0 ;  /* 0x0000002f0a2f7207 */ /* 0x000fe20000000000 */
[----:B------:R-:W-:Y:S01]  /*d3a0*/  IMAD.U32 R35, RZ, RZ, UR8 ;  /* 0x00000008ff237e24 */ /* 0x000fe2000f8e00ff */
[----:B------:R-:W-:Y:S01]  /*d3b0*/  SHF.R.S32.HI R25, RZ, 0x1f, R40 ;  /* 0x0000001fff197819 */ /* 0x000fe20000011428 */
[----:B------:R-:W-:Y:S01]  /*d3c0*/  IMAD.HI R6, R8, 0x55555556, RZ ;  /* 0x5555555608067827 */ /* 0x000fe200078e02ff */
[----:B------:R-:W-:Y:S01]  /*d3d0*/  SEL R67, R51, R16, P0 ;  /* 0x0000001033437207 */ /* 0x000fe20000000000 */
[----:B------:R-:W-:Y:S01]  /*d3e0*/  ULDC.64 UR6, c[0x0][0xb48] ;  /* 0x0002d20000067ab9 */ /* 0x000fe20000000a00 */
[----:B------:R-:W-:-:S02]  /*d3f0*/  LEA.HI R10, R25, R40, RZ, 0x2 ;  /* 0x00000028190a7211 */ /* 0x000fc400078f10ff */
[----:B------:R-:W-:Y:S02]  /*d400*/  LOP3.LUT R23, R23, 0xfffffffc, RZ, 0xc0, !PT ;  /* 0xfffffffc17177812 */ /* 0x000fe400078ec0ff */
[----:B------:R-:W-:Y:S02]  /*d410*/  SEL R51, R16, R51, P0 ;  /* 0x0000003310337207 */ /* 0x000fe40000000000 */
[--C-:B------:R-:W-:Y:S01]  /*d420*/  SHF.R.S32.HI R16, RZ, 0x2, R10.reuse ;  /* 0x00000002ff107819 */ /* 0x100fe2000001140a */
[----:B------:R-:W-:Y:S01]  /*d430*/  IMAD.IADD R20, R0, 0x1, -R23 ;  /* 0x0000000100147824 */ /* 0x000fe200078e0a17 */
[----:B------:R-:W-:Y:S02]  /*d440*/  SHF.R.S32.HI R27, RZ, 0x1f, R10 ;  /* 0x0000001fff1b7819 */ /* 0x000fe4000001140a */
[----:B------:R-:W-:Y:S02]  /*d450*/  LEA.HI R23, R6, R6, RZ, 0x1 ;  /* 0x0000000606177211 */ /* 0x000fe400078f08ff */
[----:B------:R-:W-:Y:S01]  /*d460*/  LEA.HI R27, R27, R16, RZ, 0x3 ;  /* 0x000000101b1b7211 */ /* 0x000fe200078f18ff */
[----:B------:R-:W5:Y:S01]  /*d470*/  S2R R6, SR_CTAID.X ;  /* 0x0000000000067919 */ /* 0x000f620000002500 */
[----:B------:R-:W-:-:S02]  /*d480*/  SEL R61, R135, R134, P0 ;  /* 0x00000086873d7207 */ /* 0x000fc40000000000 */
[----:B------:R-:W-:Y:S01]  /*d490*/  LOP3.LUT R33, R27, 0xfffffff8, RZ, 0xc0, !PT ;  /* 0xfffffff81b217812 */ /* 0x000fe200078ec0ff */
[----:B------:R-:W-:Y:S01]  /*d4a0*/  IMAD R27, R23, -0x3, R8 ;  /* 0xfffffffd171b7824 */ /* 0x000fe200078e0208 */
[----:B------:R-:W-:Y:S02]  /*d4b0*/  LEA.HI R8, R20, R20, RZ, 0x1 ;  /* 0x0000001414087211 */ /* 0x000fe400078f08ff */
[----:B------:R-:W-:Y:S01]  /*d4c0*/  SEL R31, R98, R99, P0 ;  /* 0x00000063621f7207 */ /* 0x000fe20000000000 */
[----:B------:R-:W-:Y:S01]  /*d4d0*/  IMAD.IADD R0, R16, 0x1, -R33 ;  /* 0x0000000110007824 */ /* 0x000fe200078e0a21 */
[----:B------:R-:W-:Y:S02]  /*d4e0*/  LOP3.LUT R33, R8, 0x1ffffffe, RZ, 0xc0, !PT ;  /* 0x1ffffffe08217812 */ /* 0x000fe400078ec0ff */
[----:B------:R-:W-:Y:S02]  /*d4f0*/  SEL R21, R110, R111, P0 ;  /* 0x0000006f6e157207 */ /* 0x000fe40000000000 */
[----:B------:R-:W-:Y:S01]  /*d500*/  SEL R19, R14, R93, P0 ;  /* 0x0000005d0e137207 */ /* 0x000fe20000000000 */
[----:B------:R-:W-:Y:S01]  /*d510*/  IMAD.IADD R45, R20, 0x1, -R33 ;  /* 0x00000001142d7824 */ /* 0x000fe200078e0a21 */
[----:B------:R-:W-:-:S02]  /*d520*/  SEL R33, R134, R135, P0 ;  /* 0x0000008786217207 */ /* 0x000fc40000000000 */
[----:B------:R-:W-:Y:S02]  /*d530*/  SEL R14, R93, R14, P0 ;  /* 0x0000000e5d0e7207 */ /* 0x000fe40000000000 */
[----:B------:R-:W-:Y:S02]  /*d540*/  LOP3.LUT R75, R10, 0x7ffffffc, RZ, 0xc0, !PT ;  /* 0x7ffffffc0a4b7812 */ /* 0x000fe400078ec0ff */
[----:B------:R-:W-:Y:S02]  /*d550*/  LEA.HI R25, R25, R40, RZ, 0x5 ;  /* 0x0000002819197211 */ /* 0x000fe400078f28ff */
[----:B------:R-:W-:Y:S02]  /*d560*/  SEL R59, R108, R109, P0 ;  /* 0x0000006d6c3b7207 */ /* 0x000fe40000000000 */
[----:B------:R-:W-:Y:S02]  /*d570*/  SEL R18, R109, R108, P0 ;  /* 0x0000006c6d127207 */ /* 0x000fe40000000000 */
[----:B------:R-:W-:-:S02]  /*d580*/  SHF.R.S32.HI R25, RZ, 0x5, R25 ;  /* 0x00000005ff197819 */ /* 0x000fc40000011419 */
[----:B------:R-:W-:Y:S02]  /*d590*/  SEL R43, R58, R117, P0 ;  /* 0x000000753a2b7207 */ /* 0x000fe40000000000 */
[----:B------:R-:W-:Y:S01]  /*d5a0*/  SEL R65, R104, R105, P0 ;  /* 0x0000006968417207 */ /* 0x000fe20000000000 */
[----:B------:R-:W-:Y:S01]  /*d5b0*/  IMAD R0, R25, 0x10, R0 ;  /* 0x0000001019007824 */ /* 0x000fe200078e0200 */
[----:B------:R-:W-:Y:S02]  /*d5c0*/  SEL R17, R113, R112, P0 ;  /* 0x0000007071117207 */ /* 0x000fe40000000000 */
[----:B------:R-:W-:Y:S01]  /*d5d0*/  SEL R58, R117, R58, P0 ;  /* 0x0000003a753a7207 */ /* 0x000fe20000000000 */
[----:B------:R-:W-:Y:S01]  /*d5e0*/  IMAD R0, R27, 0x40, R0 ;  /* 0x000000401b007824 */ /* 0x000fe200078e0200 */
[----:B------:R-:W-:Y:S01]  /*d5f0*/  SEL R49, R124, R125, P0 ;  /* 0x0000007d7c317207 */ /* 0x000fe20000000000 */
[----:B------:R-:W-:Y:S01]  /*d600*/  IMAD.U32 R27, RZ, RZ, UR5 ;  /* 0x00000005ff1b7e24 */ /* 0x000fe2000f8e00ff */
[----:B------:R-:W-:Y:S01]  /*d610*/  SEL R53, R132, R133, P0 ;  /* 0x0000008584357207 */ /* 0x000fe20000000000 */
[--C-:B------:R-:W-:Y:S01]  /*d620*/  IMAD R45, R45, 0x8, R0.reuse ;  /* 0x000000082d2d7824 */ /* 0x100fe200078e0200 */
[----:B------:R-:W-:Y:S01]  /*d630*/  SEL R29, R90, R91, P0 ;  /* 0x0000005b5a1d7207 */ /* 0x000fe20000000000 */
[----:B-----5:R-:W-:Y:S01]  /*d640*/  IMAD R54, R6, 0xc0, R0 ;  /* 0x000000c006367824 */ /* 0x020fe200078e0200 */
[----:B------:R-:W-:Y:S01]  /*d650*/  SEL R63, R94, R95, P0 ;  /* 0x0000005f5e3f7207 */ /* 0x000fe20000000000 */
[----:B------:R-:W-:Y:S01]  /*d660*/  IMAD R45, R6, 0xc0, R45 ;  /* 0x000000c0062d7824 */ /* 0x000fe200078e022d */
[----:B------:R-:W-:Y:S01]  /*d670*/  SEL R41, R102, R103, P0 ;  /* 0x0000006766297207 */ /* 0x000fe20000000000 */
[----:B------:R-:W-:Y:S01]  /*d680*/  IMAD.U32 R27, RZ, RZ, UR9 ;  /* 0x00000009ff1b7e24 */ /* 0x000fe2000f8e00ff */
[----:B------:R-:W-:Y:S01]  /*d690*/  SEL R11, R106, R107, P0 ;  /* 0x0000006b6a0b7207 */ /* 0x000fe20000000000 */
[----:B----4-:R-:W-:Y:S01]  /*d6a0*/  @P2 IMAD.HI.U32 R74, R45, R74, RZ ;  /* 0x0000004a2d4a2227 */ /* 0x010fe200078e00ff */
[----:B------:R-:W-:Y:S01]  /*d6b0*/  SEL R9, R114, R115, P0 ;  /* 0x0000007372097207 */ /* 0x000fe20000000000 */
[----:B------:R-:W-:Y:S01]  /*d6c0*/  ULDC.64 UR8, c[0x0][0xb28] ;  /* 0x0002ca0000087ab9 */ /* 0x000fe20000000a00 */
[----:B------:R-:W-:-:S02]  /*d6d0*/  SEL R39, R118, R119, P0 ;  /* 0x0000007776277207 */ /* 0x000fc40000000000 */
[----:B------:R-:W-:Y:S02]  /*d6e0*/  SEL R7, R122, R123, P0 ;  /* 0x0000007b7a077207 */ /* 0x000fe40000000000 */
[----:B------:R-:W-:Y:S02]  /*d6f0*/  SEL R37, R126, R127, P0 ;  /* 0x0000007f7e257207 */ /* 0x000fe40000000000 */
[----:B------:R-:W-:Y:S02]  /*d700*/  SEL R25, R130, R131, P0 ;  /* 0x0000008382197207 */ /* 0x000fe40000000000 */
[----:B------:R-:W-:Y:S02]  /*d710*/  SEL R23, R131, R130, P0 ;  /* 0x0000008283177207 */ /* 0x000fe40000000000 */
[----:B0-----:R-:W-:Y:S02]  /*d720*/  SEL R13, R105, R104, P0 ;  /* 0x00000068690d7207 */ /* 0x001fe40000000000 */
        /* <DEDUP_REMOVED lines=13> */
[C---:B------:R-:W-:Y:S01]  /*d800*/  LOP3.LUT P1, RZ, R40.reuse, 0x3, RZ, 0xc0, !PT ;  /* 0x0000000328ff7812 */ /* 0x040fe2000782c0ff */
[----:B------:R-:W-:Y:S01]  /*d810*/  IMAD.IADD R40, R40, 0x1, -R75 ;  /* 0x0000000128287824 */ /* 0x000fe200078e0a4b */
[----:B---3--:R-:W-:Y:S01]  /*d820*/  LOP3.LUT R44, R12, 0x2, RZ, 0x3c, !PT ;  /* 0x000000020c2c7812 */ /* 0x008fe200078e3cff */
[----:B------:R-:W-:Y:S04]  /*d830*/  SHFL.IDX PT, R60, R33, R12, 0x1c1f ;  /* 0x001c1f0c213c7589 */ /* 0x000fe800000e0000 */
[----:B------:R-:W0:Y:S04]  /*d840*/  SHFL.IDX PT, R61, R61, R44, 0x1c1f ;  /* 0x001c1f2c3d3d7589 */ /* 0x000e2800000e0000 */
[----:B------:R3:W-:Y:S04]  /*d850*/  SHFL.IDX PT, R24, R31, R12, 0x1c1f ;  /* 0x001c1f0c1f187589 */ /* 0x0007e800000e0000 */
[----:B------:R-:W-:Y:S04]  /*d860*/  SHFL.IDX PT, R10, R21, R12, 0x1c1f ;  /* 0x001c1f0c150a7589 */ /* 0x000fe800000e0000 */
[----:B------:R-:W-:Y:S01]  /*d870*/  SHFL.IDX PT, R20, R73, R12, 0x1c1f ;  /* 0x001c1f0c49147589 */ /* 0x000fe200000e0000 */
[----:B---3--:R-:W3:Y:S03]  /*d880*/  LDC.64 R30, c[0x0][0xbd8] ;  /* 0x0002f600ff1e7b82 */ /* 0x008ee60000000a00 */
[----:B------:R0:W-:Y:S04]  /*d890*/  SHFL.IDX PT, R21, R3, R44, 0x1c1f ;  /* 0x001c1f2c03157589 */ /* 0x0001e800000e0000 */
[----:B------:R-:W-:Y:S04]  /*d8a0*/  SHFL.IDX PT, R19, R19, R12, 0x1c1f ;  /* 0x001c1f0c13137589 */ /* 0x000fe800000e0000 */
[----:B------:R-:W-:Y:S01]  /*d8b0*/  SHFL.IDX PT, R14, R14, R44, 0x1c1f ;  /* 0x001c1f2c0e0e7589 */ /* 0x000fe200000e0000 */
[----:B0-----:R-:W-:-:S03]  /*d8c0*/  SEL R3, R61, R60, P0 ;  /* 0x0000003c3d037207 */ /* 0x001fc60000000000 */
[----:B------:R-:W-:Y:S04]  /*d8d0*/  SHFL.IDX PT, R57, R57, R12, 0x1c1f ;  /* 0x001c1f0c39397589 */ /* 0x000fe800000e0000 */
[----:B------:R0:W4:Y:S04]  /*d8e0*/  SHFL.IDX PT, R62, R5, R44, 0x1c1f ;  /* 0x001c1f2c053e7589 */ /* 0x00012800000e0000 */
[----:B------:R-:W-:Y:S04]  /*d8f0*/  SHFL.IDX PT, R59, R59, R12, 0x1c1f ;  /* 0x001c1f0c3b3b7589 */ /* 0x000fe800000e0000 */
[----:B------:R4:W-:Y:S01]  /*d900*/  SHFL.IDX PT, R66, R18, R44, 0x1c1f ;  /* 0x001c1f2c12427589 */ /* 0x0009e200000e0000 */
[----:B0-----:R-:W-:-:S03]  /*d910*/  SEL R5, R60, R61, P0 ;  /* 0x0000003d3c057207 */ /* 0x001fc60000000000 */
[----:B------:R-:W-:Y:S01]  /*d920*/  SHFL.IDX PT, R55, R55, R12, 0x1c1f ;  /* 0x001c1f0c37377589 */ /* 0x000fe200000e0000 */
[----:B------:R-:W0:Y:S03]  /*d930*/  LDC.64 R60, c[0x0][0xb40] ;  /* 0x0002d000ff3c7b82 */ /* 0x000e260000000a00 */
[----:B------:R-:W5:Y:S04]  /*d940*/  SHFL.IDX PT, R64, R15, R44, 0x1c1f ;  /* 0x001c1f2c0f407589 */ /* 0x000f6800000e0000 */
[----:B------:R2:W-:Y:S04]  /*d950*/  SHFL.IDX PT, R48, R69, R12, 0x1c1f ;  /* 0x001c1f0c45307589 */ /* 0x0005e800000e0000 */
[----:B------:R-:W-:Y:S01]  /*d960*/  SHFL.IDX PT, R52, R67, R12, 0x1c1f ;  /* 0x001c1f0c43347589 */ /* 0x000fe200000e0000 */
[----:B----4-:R-:W-:-:S03]  /*d970*/  SEL R18, R57, R62, P0 ;  /* 0x0000003e39127207 */ /* 0x010fc60000000000 */
[----:B------:R-:W-:Y:S01]  /*d980*/  SHFL.IDX PT, R16, R41, R12, 0x1c1f ;  /* 0x001c1f0c29107589 */ /* 0x000fe200000e0000 */
[----:B--2---:R-:W2:Y:S03]  /*d990*/  @P2 LDC R69, c[0x0][0xbf0] ;  /* 0x0002fc00ff452b82 */ /* 0x004ea60000000800 */
[----:B------:R-:W-:Y:S04]  /*d9a0*/  SHFL.IDX PT, R8, R39, R12, 0x1c1f ;  /* 0x001c1f0c27087589 */ /* 0x000fe800000e0000 */
[----:B------:R-:W-:Y:S01]  /*d9b0*/  SHFL.IDX PT, R0, R37, R12, 0x1c1f ;  /* 0x001c1f0c25007589 */ /* 0x000fe200000e0000 */
[----:B0-----:R-:W-:-:S03]  /*d9c0*/  IMAD.WIDE.U32 R34, R60, UR39, R34 ;  /* 0x000000273c227c25 */ /* 0x001fc6000f8e0022 */
[----:B------:R-:W-:Y:S01]  /*d9d0*/  SHFL.IDX PT, R6, R25, R12, 0x1c1f ;  /* 0x001c1f0c19067589 */ /* 0x000fe200000e0000 */
[----:B-----5:R-:W-:-:S03]  /*d9e0*/  SEL R15, R64, R55, P0 ;  /* 0x00000037400f7207 */ /* 0x020fc60000000000 */
[----:B------:R-:W-:Y:S04]  /*d9f0*/  SHFL.IDX PT, R67, R17, R44, 0x1c1f ;  /* 0x001c1f2c11437589 */ /* 0x000fe800000e0000 */
        /* <DEDUP_REMOVED lines=10> */
[----:B------:R4:W-:Y:S04]  /*daa0*/  SHFL.IDX PT, R7, R7, R12, 0x1c1f ;  /* 0x001c1f0c07077589 */ /* 0x0009e800000e0000 */
[----:B------:R5:W1:Y:S04]  /*dab0*/  SHFL.IDX PT, R68, R13, R44, 0x1c1f ;  /* 0x001c1f2c0d447589 */ /* 0x000a6800000e0000 */
[----:B------:R-:W-:Y:S01]  /*dac0*/  SHFL.IDX PT, R58, R58, R44, 0x1c1f ;  /* 0x001c1f2c3a3a7589 */ /* 0x000fe200000e0000 */
[----:B----4-:R-:W-:-:S03]  /*dad0*/  SEL R12, R20, R21, P0 ;  /* 0x00000015140c7207 */ /* 0x010fc60000000000 */
[----:B------:R-:W-:Y:S01]  /*dae0*/  SHFL.IDX PT, R50, R125, R44, 0x1c1f ;  /* 0x001c1f2c7d327589 */ /* 0x000fe200000e0000 */
[----:B------:R-:W-:Y:S02]  /*daf0*/  SEL R20, R21, R20, P0 ;  /* 0x0000001415147207 */ /* 0x000fe40000000000 */
[----:B-----5:R-:W-:Y:S01]  /*db00*/  SEL R13, R19, R14, P0 ;  /* 0x0000000e130d7207 */ /* 0x020fe20000000000 */
[----:B------:R-:W4:Y:S01]  /*db10*/  SHFL.IDX PT, R47, R47, R44, 0x1c1f ;  /* 0x001c1f2c2f2f7589 */ /* 0x000f2200000e0000 */
[----:B------:R-:W-:Y:S02]  /*db20*/  SEL R21, R14, R19, P0 ;  /* 0x000000130e157207 */ /* 0x000fe40000000000 */
[----:B------:R-:W-:Y:S01]  /*db30*/  SEL R14, R62, R57, P0 ;  /* 0x000000393e0e7207 */ /* 0x000fe20000000000 */
[----:B------:R-:W-:Y:S01]  /*db40*/  SHFL.IDX PT, R56, R133, R44, 0x1c1f ;  /* 0x001c1f2c85387589 */ /* 0x000fe200000e0000 */
[----:B---3--:R-:W-:Y:S01]  /*db50*/  IMAD.WIDE.U32 R62, R30, UR39, R26 ;  /* 0x000000271e3e7c25 */ /* 0x008fe2000f8e001a */
[----:B------:R-:W-:-:S02]  /*db60*/  SEL R27, R59, R66, P0 ;  /* 0x000000423b1b7207 */ /* 0x000fc40000000000 */
[----:B------:R-:W3:Y:S01]  /*db70*/  SHFL.IDX PT, R51, R51, R44, 0x1c1f ;  /* 0x001c1f2c33337589 */ /* 0x000ee200000e0000 */
[----:B------:R-:W-:Y:S01]  /*db80*/  IMAD R57, RZ, RZ, -UR40 ;  /* 0x80000028ff397e24 */ /* 0x000fe2000f8e02ff */
[----:B------:R-:W-:Y:S01]  /*db90*/  SEL R19, R55, R64, P0 ;  /* 0x0000004037137207 */ /* 0x000fe20000000000 */
[----:B------:R-:W-:Y:S01]  /*dba0*/  IMAD R64, R60, UR41, RZ ;  /* 0x000000293c407c24 */ /* 0x000fe2000f8e02ff */
[----:B------:R-:W-:Y:S01]  /*dbb0*/  SHFL.IDX PT, R41, R95, R44, 0x1c1f ;  /* 0x001c1f2c5f297589 */ /* 0x000fe200000e0000 */
[----:B------:R-:W-:Y:S01]  /*dbc0*/  IMAD.MOV.U32 R55, RZ, RZ, R45 ;  /* 0x000000ffff377224 */ /* 0x000fe200078e002d */
[----:B-1----:R-:W-:Y:S01]  /*dbd0*/  SEL R26, R65, R68, P0 ;  /* 0x00000044411a7207 */ /* 0x002fe20000000000 */
[----:B------:R-:W-:Y:S01]  /*dbe0*/  IMAD R61, R61, UR39, R64 ;  /* 0x000000273d3d7c24 */ /* 0x000fe2000f8e0240 */
[----:B------:R-:W-:Y:S01]  /*dbf0*/  SHFL.IDX PT, R38, R91, R44, 0x1c1f ;  /* 0x001c1f2c5b267589 */ /* 0x000fe200000e0000 */
[----:B------:R-:W-:Y:S02]  /*dc00*/  IMAD.MOV.U32 R60, RZ, RZ, R34 ;  /* 0x000000ffff3c7224 */ /* 0x000fe400078e0022 */
[----:B------:R-:W-:Y:S01]  /*dc10*/  IMAD.IADD R61, R35, 0x1, R61 ;  /* 0x00000001233d7824 */ /* 0x000fe200078e023d */
        /* <DEDUP_REMOVED lines=8> */
[----:B------:R1:W-:Y:S02]  /*dca0*/  SHFL.IDX PT, R23, R23, R44, 0x1c1f ;  /* 0x001c1f2c17177589 */ /* 0x0003e400000e0000 */
[----:B-1----:R-:W-:Y:S01]  /*dcb0*/  IMAD R44, R30, UR41, RZ ;  /* 0x000000291e2c7c24 */ /* 0x002fe2000f8e02ff */
[----:B------:R-:W-:-:S03]  /*dcc0*/  SEL R30, R68, R65, P0 ;  /* 0x00000041441e7207 */ /* 0x000fc60000000000 */
[----:B------:R-:W-:Y:S02]  /*dcd0*/  IMAD R31, R31, UR39, R44 ;  /* 0x000000271f1f7c24 */ /* 0x000fe4000f8e022c */
[----:B------:R-:W-:-:S04]  /*dce0*/  @P2 IMAD.HI.U32 R44, R45, R70, RZ ;  /* 0x000000462d2c2227 */ /* 0x000fc800078e00ff */
[----:B------:R-:W-:Y:S01]  /*dcf0*/  IMAD.IADD R63, R63, 0x1, R31 ;  /* 0x000000013f3f7824 */ /* 0x000fe200078e021f */
[----:B------:R-:W-:Y:S01]  /*dd00*/  SEL R31, R66, R59, P0 ;  /* 0x0000003b421f7207 */ /* 0x000fe20000000000 */
[----:B------:R-:W-:Y:S01]  /*dd10*/  IMAD R59, R72, R57, UR4 ;  /* 0x00000004483b7e24 */ /* 0x000fe2000f8e0239 */
[----:B--2---:R-:W-:Y:S01]  /*dd20*/  @P2 SHF.R.U32.HI R55, RZ, R69, R44 ;  /* 0x00000045ff372219 */ /* 0x004fe2000001162c */
[----:B------:R-:W-:Y:S01]  /*dd30*/  ULDC.64 UR4, c[0x0][0xbe0] ;  /* 0x0002f80000047ab9 */ /* 0x000fe20000000a00 */
[----:B------:R-:W-:Y:S01]  /*dd40*/  IMAD.MOV.U32 R57, RZ, RZ, R45 ;  /* 0x000000ffff397224 */ /* 0x000fe200078e002d */
[----:B0-----:R-:W-:Y:S01]  /*dd50*/  @P2 SHF.R.U32.HI R57, RZ, R71, R74 ;  /* 0x00000047ff392219 */ /* 0x001fe2000001164a */
[----:B------:R-:W-:Y:S01]  /*dd60*/  IMAD.WIDE.U32 R60, R59, UR6, R60 ;  /* 0x000000063b3c7c25 */ /* 0x000fe2000f8e003c */
[----:B------:R-:W-:-:S05]  /*dd70*/  SHF.R.S32.HI R44, RZ, 0x1f, R59 ;  /* 0x0000001fff2c7819 */ /* 0x000fca000001143b */
[C---:B------:R-:W-:Y:S02]  /*dd80*/  IMAD R35, R44.reuse, UR4, RZ ;  /* 0x000000042c237c24 */ /* 0x040fe4000f8e02ff */
[----:B------:R-:W-:Y:S02]  /*dd90*/  IMAD R44, R44, UR6, RZ ;  /* 0x000000062c2c7c24 */ /* 0x000fe4000f8e02ff */
[C---:B------:R-:W-:Y:S02]  /*dda0*/  IMAD R64, R59.reuse, UR5, R35 ;  /* 0x000000053b407c24 */ /* 0x040fe4000f8e0223 */
[----:B------:R-:W-:Y:S01]  /*ddb0*/  IMAD.WIDE.U32 R34, R59, UR4, R62 ;  /* 0x000000043b227c25 */ /* 0x000fe2000f8e003e */
[----:B------:R-:W-:-:S03]  /*ddc0*/  ULDC.64 UR4, c[0x0][0xb30] ;  /* 0x0002cc0000047ab9 */ /* 0x000fc60000000a00 */
[----:B------:R-:W-:Y:S01]  /*ddd0*/  IMAD R63, R59, UR7, R44 ;  /* 0x000000073b3f7c24 */ /* 0x000fe2000f8e022c */
[----:B------:R-:W-:Y:S01]  /*dde0*/  SHF.R.S32.HI R59, RZ, 0x1f, R55 ;  /* 0x0000001fff3b7819 */ /* 0x000fe20000011437 */
[----:B------:R-:W-:Y:S01]  /*ddf0*/  IMAD.MOV R62, RZ, RZ, -R57 ;  /* 0x000000ffff3e7224 */ /* 0x000fe200078e0a39 */
[----:B------:R-:W-:Y:S01]  /*de00*/  IADD3 R34, P2, R55, R34, RZ ;  /* 0x0000002237227210 */ /* 0x000fe20007f5e0ff */
[----:B------:R-:W-:Y:S01]  /*de10*/  IMAD.MOV R55, RZ, RZ, -R55 ;  /* 0x000000ffff377224 */ /* 0x000fe200078e0a37 */
[----:B------:R-:W-:Y:S01]  /*de20*/  SHF.R.S32.HI R44, RZ, 0x1f, R57 ;  /* 0x0000001fff2c7819 */ /* 0x000fe20000011439 */
[----:B------:R-:W-:Y:S01]  /*de30*/  IMAD.IADD R61, R61, 0x1, R63 ;  /* 0x000000013d3d7824 */ /* 0x000fe200078e023f */
[----:B------:R-:W-:Y:S01]  /*de40*/  IADD3.X R35, R59, R35, R64, P2, !PT ;  /* 0x000000233b237210 */ /* 0x000fe200017fe440 */
[----:B------:R-:W-:Y:S01]  /*de50*/  IMAD R55, R46, R55, R45 ;  /* 0x000000372e377224 */ /* 0x000fe200078e022d */
[----:B------:R-:W-:Y:S01]  /*de60*/  ULDC.64 UR6, c[0x0][0xbc8] ;  /* 0x0002f20000067ab9 */ /* 0x000fe20000000a00 */
[----:B------:R-:W-:-:S02]  /*de70*/  IMAD R44, R44, UR4, RZ ;  /* 0x000000042c2c7c24 */ /* 0x000fc4000f8e02ff */
[----:B------:R-:W-:Y:S02]  /*de80*/  IMAD R59, R46, R62, R45 ;  /* 0x0000003e2e3b7224 */ /* 0x000fe400078e022d */
[C---:B------:R-:W-:Y:S01]  /*de90*/  IMAD R63, R57.reuse, UR5, R44 ;  /* 0x00000005393f7c24 */ /* 0x040fe2000f8e022c */
[----:B------:R-:W-:Y:S01]  /*dea0*/  SHF.R.S32.HI R44, RZ, 0x1f, R55 ;  /* 0x0000001fff2c7819 */ /* 0x000fe20000011437 */
[----:B------:R-:W-:Y:S01]  /*deb0*/  IMAD.WIDE.U32 R60, R57, UR4, R60 ;  /* 0x00000004393c7c25 */ /* 0x000fe2000f8e003c */
[----:B------:R-:W-:Y:S01]  /*dec0*/  SHF.R.S32.HI R45, RZ, 0x1f, R59 ;  /* 0x0000001fff2d7819 */ /* 0x000fe2000001143b */
[----:B------:R-:W0:Y:S01]  /*ded0*/  S2UR UR5, SR_CgaCtaId ;  /* 0x00000000000579c3 */ /* 0x000e220000008800 */
[----:B------:R-:W-:Y:S01]  /*dee0*/  UMOV UR4, 0x400 ;  /* 0x0000040000047882 */ /* 0x000fe20000000000 */
[----:B------:R-:W-:Y:S02]  /*def0*/  IMAD R44, R44, UR6, RZ ;  /* 0x000000062c2c7c24 */ /* 0x000fe4000f8e02ff */
[----:B------:R-:W-:-:S02]  /*df00*/  IMAD R62, R45, UR8, RZ ;  /* 0x000000082d3e7c24 */ /* 0x000fc4000f8e02ff */
[----:B------:R-:W-:Y:S02]  /*df10*/  IMAD R57, R55, UR7, R44 ;  /* 0x0000000737397c24 */ /* 0x000fe4000f8e022c */
[----:B------:R-:W-:Y:S02]  /*df20*/  IMAD.IADD R61, R61, 0x1, R63 ;  /* 0x000000013d3d7824 */ /* 0x000fe400078e023f */
[----:B------:R-:W-:Y:S01]  /*df30*/  IMAD.WIDE.U32 R44, R55, UR6, R34 ;  /* 0x00000006372c7c25 */ /* 0x000fe2000f8e0022 */
[----:B------:R-:W-:Y:S01]  /*df40*/  ULDC.64 UR6, c[0x0][0xba8] ;  /* 0x0002ea0000067ab9 */ /* 0x000fe20000000a00 */
[----:B------:R-:W-:Y:S02]  /*df50*/  SEL R34, R42, R67, P0 ;  /* 0x000000432a227207 */ /* 0x000fe40000000000 */
[C---:B------:R-:W-:Y:S01]  /*df60*/  IMAD R35, R59.reuse, UR9, R62 ;  /* 0x000000093b237c24 */ /* 0x040fe2000f8e023e */
[----:B------:R-:W-:Y:S01]  /*df70*/  LEA R55, P2, R44, UR6, 0x2 ;  /* 0x000000062c377c11 */ /* 0x000fe2000f8410ff */
[----:B------:R-:W-:Y:S01]  /*df80*/  IMAD.WIDE.U32 R60, R59, UR8, R60 ;  /* 0x000000083b3c7c25 */ /* 0x000fe2000f8e003c */
[----:B------:R-:W-:Y:S01]  /*df90*/  ULDC.64 UR8, c[0x0][0xb00] ;  /* 0x0002c00000087ab9 */ /* 0x000fe20000000a00 */
[----:B------:R-:W-:Y:S01]  /*dfa0*/  ULDC UR6, c[0x0][0xa88] ;  /* 0x0002a20000067ab9 */ /* 0x000fe20000000800 */
[----:B------:R-:W-:Y:S01]  /*dfb0*/  SEL R42, R67, R42, P0 ;  /* 0x0000002a432a7207 */ /* 0x000fe20000000000 */
[----:B------:R-:W-:Y:S01]  /*dfc0*/  IMAD.IADD R45, R45, 0x1, R57 ;  /* 0x000000012d2d7824 */ /* 0x000fe200078e0239 */
[----:B------:R-:W-:Y:S01]  /*dfd0*/  LEA R68, P3, R60, UR8, 0x2 ;  /* 0x000000083c447c11 */ /* 0x000fe2000f8610ff */
[----:B------:R-:W-:Y:S01]  /*dfe0*/  IMAD.IADD R35, R61, 0x1, R35 ;  /* 0x000000013d237824 */ /* 0x000fe200078e0223 */
[----:B------:R-:W-:Y:S01]  /*dff0*/  SHFL.IDX PT, R62, R55, 0x1, 0x1c1f ;  /* 0x003c1f00373e7f89 */ /* 0x000fe200000e0000 */
        /* <DEDUP_REMOVED lines=8> */
[----:B------:R-:W1:Y:S01]  /*e080*/  SHFL.IDX PT, R61, R57, RZ, 0x1c1f ;  /* 0x001c1fff393d7589 */ /* 0x000e6200000e0000 */
[-C--:B------:R-:W-:Y:S01]  /*e090*/  ISETP.GE.OR P1, PT, R64, R65.reuse, P1 ;  /* 0x000000414000720c */ /* 0x080fe20000f26670 */
[----:B------:R-:W-:Y:S01]  /*e0a0*/  UPRMT UR4, URZ, 0x654, UR4 ;  /* 0x000006543f047896 */ /* 0x000fe20008000004 */
[----:B------:R-:W-:Y:S01]  /*e0b0*/  ISETP.GE.AND P3, PT, R54, R65, PT ;  /* 0x000000413600720c */ /* 0x000fe20003f66270 */
[----:B------:R-:W2:Y:S01]  /*e0c0*/  SHFL.IDX PT, R63, R57, 0x1, 0x1c1f ;  /* 0x003c1f00393f7f89 */ /* 0x000ea200000e0000 */
[----:B----4-:R-:W-:Y:S01]  /*e0d0*/  SEL R46, R48, R47, P0 ;  /* 0x0000002f302e7207 */ /* 0x010fe20000000000 */
[----:B0-----:R-:W-:Y:S01]  /*e0e0*/  IMAD.SHL.U32 R55, R40, 0x2, RZ ;  /* 0x0000000228377824 */ /* 0x001fe200078e00ff */
[----:B------:R-:W-:Y:S01]  /*e0f0*/  SEL R48, R47, R48, P0 ;  /* 0x000000302f307207 */ /* 0x000fe20000000000 */
[----:B------:R0:W4:Y:S01]  /*e100*/  SHFL.IDX PT, R44, R68, RZ, 0x1c1f ;  /* 0x001c1fff442c7589 */ /* 0x00012200000e0000 */
[----:B------:R-:W-:Y:S02]  /*e110*/  SEL R47, R49, R50, P0 ;  /* 0x00000032312f7207 */ /* 0x000fe40000000000 */
[----:B------:R-:W-:Y:S01]  /*e120*/  SYNCS.ARRIVE.TRANS64.RED.A1T0 RZ, [UR4], RZ ;  /* 0x000000ffffff79a7 */ /* 0x000fe20008100404 */
[----:B------:R-:W-:Y:S01]  /*e130*/  SEL R49, R50, R49, P0 ;  /* 0x0000003132317207 */ /* 0x000fe20000000000 */
[----:B------:R0:W0:Y:S01]  /*e140*/  SHFL.IDX PT, R45, R69, RZ, 0x1c1f ;  /* 0x001c1fff452d7589 */ /* 0x00002200000e0000 */
[----:B---3--:R-:W-:-:S02]  /*e150*/  SEL R50, R52, R51, P0 ;  /* 0x0000003334327207 */ /* 0x008fc40000000000 */
[----:B------:R-:W-:Y:S02]  /*e160*/  SEL R52, R51, R52, P0 ;  /* 0x0000003433347207 */ /* 0x000fe40000000000 */
[----:B------:R-:W-:Y:S02]  /*e170*/  SEL R35, R43, R58, P0 ;  /* 0x0000003a2b237207 */ /* 0x000fe40000000000 */
[----:B------:R-:W-:Y:S02]  /*e180*/  SEL R51, R53, R56, P0 ;  /* 0x0000003835337207 */ /* 0x000fe40000000000 */
[----:B------:R-:W-:Y:S01]  /*e190*/  SEL R43, R58, R43, P0 ;  /* 0x0000002b3a2b7207 */ /* 0x000fe20000000000 */
[----:B-1----:R1:W-:Y:S01]  /*e1a0*/  @!P2 ST.E desc[UR36][R60.64], R4 ;  /* 0x000000043c00a985 */ /* 0x0023e2000c101924 */
[----:B------:R-:W-:-:S03]  /*e1b0*/  SEL R53, R56, R53, P0 ;  /* 0x0000003538357207 */ /* 0x000fc60000000000 */
[----:B--2---:R1:W-:Y:S01]  /*e1c0*/  @!P1 ST.E desc[UR36][R62.64], R2 ;  /* 0x000000023e009985 */ /* 0x0043e2000c101924 */
[----:B------:R-:W-:Y:S05]  /*e1d0*/  @P3 BRA `(.L_x_848) ;  /* 0x0000000400183947 */ /* 0x000fea0003800000 */
[C---:B------:R-:W-:Y:S01]  /*e1e0*/  VIADD R40, R55.reuse, 0x8 ;  /* 0x0000000837287836 */ /* 0x040fe20000000000 */
[----:B------:R-:W-:Y:S01]  /*e1f0*/  ULDC UR4, c[0x0][0xac8] ;  /* 0x0002b20000047ab9 */ /* 0x000fe20000000800 */
[C---:B------:R-:W-:Y:S01]  /*e200*/  VIADD R54, R55.reuse, 0x10 ;  /* 0x0000001037367836 */ /* 0x040fe20000000000 */
[C---:B------:R-:W-:Y:S01]  /*e210*/  ISETP.GE.AND P1, PT, R55.reuse, UR4, PT ;  /* 0x0000000437007c0c */ /* 0x040fe2000bf26270 */
[C---:B-1----:R-:W-:Y:S01]  /*e220*/  VIADD R60, R55.reuse, 0x18 ;  /* 0x00000018373c7836 */ /* 0x042fe20000000000 */
[----:B------:R-:W-:Y:S01]  /*e230*/  ISETP.GE.AND P2, PT, R40, UR4, PT ;  /* 0x0000000428007c0c */ /* 0x000fe2000bf46270 */
[C---:B------:R-:W-:Y:S01]  /*e240*/  VIADD R62, R55.reuse, 0x20 ;  /* 0x00000020373e7836 */ /* 0x040fe20000000000 */
[----:B------:R-:W-:Y:S01]  /*e250*/  ISETP.GE.AND P3, PT, R54, UR4, PT ;  /* 0x0000000436007c0c */ /* 0x000fe2000bf66270 */
[----:B------:R-:W-:Y:S01]  /*e260*/  VIADD R66, R55, 0x28 ;  /* 0x0000002837427836 */ /* 0x000fe20000000000 */
[----:B------:R-:W-:Y:S02]  /*e270*/  ISETP.GE.AND P4, PT, R60, UR4, PT ;  /* 0x000000043c007c0c */ /* 0x000fe4000bf86270 */
[----:B------:R-:W-:-:S02]  /*e280*/  ISETP.GE.AND P5, PT, R62, UR4, PT ;  /* 0x000000043e007c0c */ /* 0x000fc4000bfa6270 */
[----:B------:R-:W-:-:S03]  /*e290*/  ISETP.GE.AND P6, PT, R66, UR4, PT ;  /* 0x0000000442007c0c */ /* 0x000fc6000bfc6270 */
[C-C-:B0---4-:R-:W-:Y:S02]  /*e2a0*/  @!P1 IMAD.WIDE R56, R55.reuse, 0x4, R44.reuse ;  /* 0x0000000437389825 */ /* 0x151fe400078e022c */
[----:B------:R-:W-:Y:S02]  /*e2b0*/  @!P2 LEA.HI R40, R40, R40, RZ, 0x1 ;  /* 0x000000282828a211 */ /* 0x000fe400078f08ff */
[----:B------:R-:W-:Y:S01]  /*e2c0*/  @!P3 LEA.HI R54, R54, R54, RZ, 0x1 ;  /* 0x000000363636b211 */ /* 0x000fe200078f08ff */
[----:B------:R0:W-:Y:S01]  /*e2d0*/  @!P1 ST.E.64 desc[UR36][R56.64], R12 ;  /* 0x0000000c38009985 */ /* 0x0001e2000c101b24 */
[----:B------:R-:W-:Y:S01]  /*e2e0*/  @!P2 LOP3.LUT R59, R40, 0xfffffffe, RZ, 0xc0, !PT ;  /* 0xfffffffe283ba812 */ /* 0x000fe200078ec0ff */
[----:B------:R-:W-:Y:S01]  /*e2f0*/  VIADD R40, R55, 0x30 ;  /* 0x0000003037287836 */ /* 0x000fe20000000000 */
[----:B------:R-:W-:Y:S02]  /*e300*/  @!P4 LEA.HI R60, R60, R60, RZ, 0x1 ;  /* 0x0000003c3c3cc211 */ /* 0x000fe400078f08ff */
[----:B------:R-:W-:Y:S01]  /*e310*/  @!P3 LOP3.LUT R61, R54, 0xfffffffe, RZ, 0xc0, !PT ;  /* 0xfffffffe363db812 */ /* 0x000fe200078ec0ff */
[----:B------:R-:W-:Y:S01]  /*e320*/  @!P2 IMAD.WIDE R58, R59, 0x4, R44 ;  /* 0x000000043b3aa825 */ /* 0x000fe200078e022c */
[----:B------:R-:W-:-:S02]  /*e330*/  @!P5 LEA.HI R62, R62, R62, RZ, 0x1 ;  /* 0x0000003e3e3ed211 */ /* 0x000fc400078f08ff */
[----:B------:R-:W-:Y:S01]  /*e340*/  @!P6 LEA.HI R66, R66, R66, RZ, 0x1 ;  /* 0x000000424242e211 */ /* 0x000fe200078f08ff */
[----:B------:R-:W-:Y:S01]  /*e350*/  VIADD R54, R55, 0x38 ;  /* 0x0000003837367836 */ /* 0x000fe20000000000 */
[----:B------:R-:W-:Y:S01]  /*e360*/  @!P4 LOP3.LUT R63, R60, 0xfffffffe, RZ, 0xc0, !PT ;  /* 0xfffffffe3c3fc812 */ /* 0x000fe200078ec0ff */
[--C-:B------:R-:W-:Y:S01]  /*e370*/  @!P3 IMAD.WIDE R60, R61, 0x4, R44.reuse ;  /* 0x000000043d3cb825 */ /* 0x100fe200078e022c */
[----:B------:R-:W-:Y:S01]  /*e380*/  @!P5 LOP3.LUT R67, R62, 0xfffffffe, RZ, 0xc0, !PT ;  /* 0xfffffffe3e43d812 */ /* 0x000fe200078ec0ff */
[----:B------:R1:W-:Y:S01]  /*e390*/  @!P2 ST.E.64 desc[UR36][R58.64], R20 ;  /* 0x000000143a00a985 */ /* 0x0003e2000c101b24 */
[----:B0-----:R-:W-:Y:S01]  /*e3a0*/  @!P6 LOP3.LUT R57, R66, 0xfffffffe, RZ, 0xc0, !PT ;  /* 0xfffffffe4239e812 */ /* 0x001fe200078ec0ff */
[--C-:B------:R-:W-:Y:S01]  /*e3b0*/  @!P4 IMAD.WIDE R62, R63, 0x4, R44.reuse ;  /* 0x000000043f3ec825 */ /* 0x100fe200078e022c */
[----:B------:R-:W-:Y:S01]  /*e3c0*/  ISETP.GE.AND P1, PT, R40, UR4, PT ;  /* 0x0000000428007c0c */ /* 0x000fe2000bf26270 */
[----:B------:R0:W-:Y:S01]  /*e3d0*/  @!P3 ST.E.64 desc[UR36][R60.64], R18 ;  /* 0x000000123c00b985 */ /* 0x0001e2000c101b24 */
[----:B------:R-:W-:Y:S01]  /*e3e0*/  ISETP.GE.AND P2, PT, R54, UR4, PT ;  /* 0x0000000436007c0c */ /* 0x000fe2000bf46270 */
[----:B------:R-:W-:-:S02]  /*e3f0*/  @!P5 IMAD.WIDE R12, R67, 0x4, R44 ;  /* 0x00000004430cd825 */ /* 0x000fc400078e022c */
[----:B------:R-:W-:Y:S02]  /*e400*/  @!P4 ST.E.64 desc[UR36][R62.64], R14 ;  /* 0x0000000e3e00c985 */ /* 0x000fe4000c101b24 */
[----:B------:R-:W-:Y:S02]  /*e410*/  VIADD R56, R55, 0x40 ;  /* 0x0000004037387836 */ /* 0x000fe40000000000 */
[----:B------:R2:W-:Y:S01]  /*e420*/  @!P5 ST.E.64 desc[UR36][R12.64], R26 ;  /* 0x0000001a0c00d985 */ /* 0x0005e2000c101b24 */
[----:B-1----:R-:W-:Y:S02]  /*e430*/  @!P6 IMAD.WIDE R20, R57, 0x4, R44 ;  /* 0x000000043914e825 */ /* 0x002fe400078e022c */
[----:B------:R-:W-:Y:S02]  /*e440*/  ISETP.GE.AND P3, PT, R56, UR4, PT ;  /* 0x0000000438007c0c */ /* 0x000fe4000bf66270 */
[----:B------:R-:W-:Y:S01]  /*e450*/  @!P1 LEA.HI R40, R40, R40, RZ, 0x1 ;  /* 0x0000002828289211 */ /* 0x000fe200078f08ff */
[C---:B------:R-:W-:Y:S01]  /*e460*/  VIADD R57, R55.reuse, 0x48 ;  /* 0x0000004837397836 */ /* 0x040fe20000000000 */
[----:B------:R1:W-:Y:S01]  /*e470*/  @!P6 ST.E.64 desc[UR36][R20.64], R30 ;  /* 0x0000001e1400e985 */ /* 0x0003e2000c101b24 */
[C---:B0-----:R-:W-:Y:S01]  /*e480*/  VIADD R18, R55.reuse, 0x50 ;  /* 0x0000005037127836 */ /* 0x041fe20000000000 */
[----:B------:R-:W-:Y:S01]  /*e490*/  @!P2 LEA.HI R54, R54, R54, RZ, 0x1 ;  /* 0x000000363636a211 */ /* 0x000fe200078f08ff */
[----:B------:R-:W-:Y:S01]  /*e4a0*/  VIADD R19, R55, 0x58 ;  /* 0x0000005837137836 */ /* 0x000fe20000000000 */
[----:B------:R-:W-:-:S02]  /*e4b0*/  ISETP.GE.AND P4, PT, R57, UR4, PT ;  /* 0x0000000439007c0c */ /* 0x000fc4000bf86270 */
[----:B------:R-:W-:Y:S02]  /*e4c0*/  ISETP.GE.AND P5, PT, R18, UR4, PT ;  /* 0x0000000412007c0c */ /* 0x000fe4000bfa6270 */
[----:B------:R-:W-:Y:S02]  /*e4d0*/  ISETP.GE.AND P6, PT, R19, UR4, PT ;  /* 0x0000000413007c0c */ /* 0x000fe4000bfc6270 */
[----:B------:R-:W-:Y:S02]  /*e4e0*/  @!P3 LEA.HI R56, R56, R56, RZ, 0x1 ;  /* 0x000000383838b211 */ /* 0x000fe400078f08ff */
[----:B--2---:R-:W-:Y:S02]  /*e4f0*/  @!P1 LOP3.LUT R13, R40, 0xfffffffe, RZ, 0xc0, !PT ;  /* 0xfffffffe280d9812 */ /* 0x004fe400078ec0ff */
[----:B------:R-:W-:-:S03]  /*e500*/  @!P2 LOP3.LUT R15, R54, 0xfffffffe, RZ, 0xc0, !PT ;  /* 0xfffffffe360fa812 */ /* 0x000fc600078ec0ff */
[----:B------:R-:W-:Y:S02]  /*e510*/  @!P4 LEA.HI R57, R57, R57, RZ, 0x1 ;  /* 0x000000393939c211 */ /* 0x000fe400078f08ff */
[----:B------:R-:W-:Y:S01]  /*e520*/  @!P5 LEA.HI R18, R18, R18, RZ, 0x1 ;  /* 0x000000121212d211 */ /* 0x000fe200078f08ff */
[--C-:B------:R-:W-:Y:S01]  /*e530*/  @!P2 IMAD.WIDE R14, R15, 0x4, R44.reuse ;  /* 0x000000040f0ea825 */ /* 0x100fe200078e022c */
[----:B------:R-:W-:Y:S02]  /*e540*/  @!P6 LEA.HI R12, R19, R19, RZ, 0x1 ;  /* 0x00000013130ce211 */ /* 0x000fe400078f08ff */
        /* <DEDUP_REMOVED lines=15> */
.L_x_848:
[----:B------:R-:W-:Y:S05]  /*e640*/  BSYNC B0 ;  /* 0x0000000000007941 */ /* 0x000fea0003800000 */
.L_x_847:
[----:B------:R-:W-:Y:S01]  /*e650*/  ISETP.GE.AND P1, PT, R64, R65, PT ;  /* 0x000000414000720c */ /* 0x000fe20003f26270 */
[----:B--2---:R2:W3:Y:S01]  /*e660*/  SHFL.IDX PT, R13, R69, 0x1, 0x1c1f ;  /* 0x003c1f00450d7f89 */ /* 0x0044e200000e0000 */
        /* <DEDUP_REMOVED lines=21> */
[----:B-1----:R-:W-:Y:S02]  /*e7c0*/  SEL R4, R6, R23, P0 ;  /* 0x0000001706047207 */ /* 0x002fe40000000000 */
[----:B------:R-:W-:Y:S01]  /*e7d0*/  SEL R2, R23, R6, P0 ;  /* 0x0000000617027207 */ /* 0x000fe20000000000 */
[----:B0-23--:R-:W-:Y:S06]  /*e7e0*/  @P1 BRA `(.L_x_759) ;  /* 0x0000004800641947 */ /* 0x00dfec0003800000 */
        /* <DEDUP_REMOVED lines=32> */
[C---:B-1----:R-:W-:Y:S02]  /*e9f0*/  VIADD R18, R55.reuse, 0x40 ;  /* 0x0000004037127836 */ /* 0x042fe40000000000 */
        /* <DEDUP_REMOVED lines=11> */
[----:B--2---:R-:W-:Y:S01]  /*eab0*/  @!P0 IMAD.WIDE R6, R9, 0x4, R12 ;  /* 0x0000000409068825 */ /* 0x004fe200078e020c */
        /* <DEDUP_REMOVED lines=16> */
[--C-:B-1----:R-:W-:Y:S01]  /*ebc0*/  @!P5 IMAD.WIDE R8, R19, 0x4, R12.reuse ;  /* 0x000000041308d825 */ /* 0x102fe200078e020c */
        /* <DEDUP_REMOVED lines=10> */
.L_x_846:
        /* <DEDUP_REMOVED lines=51> */
[----:B------:R-:W-:-:S03]  /*efa0*/  ULDC.64 UR4, c[0x0][0xba8] ;  /* 0x0002ea0000047ab9 */ /* 0x000fc60000000a00 */
[----:B------:R-:W-:Y:S01]  /*efb0*/  IMAD.IADD R3, R3, 0x1, R5 ;  /* 0x0000000103037824 */ /* 0x000fe200078e0205 */
[----:B------:R-:W-:-:S04]  /*efc0*/  LEA R4, P0, R2, UR4, 0x2 ;  /* 0x0000000402047c11 */ /* 0x000fc8000f8010ff */
[----:B------:R-:W-:Y:S01]  /*efd0*/  LEA.HI.X R5, R2, UR5, R3, 0x2, P0 ;  /* 0x0000000502057c11 */ /* 0x000fe200080f1403 */
[----:B------:R-:W-:-:S05]  /*efe0*/  IMAD.MOV.U32 R3, RZ, RZ, -0x800000 ;  /* 0xff800000ff037424 */ /* 0x000fca00078e00ff */
[----:B------:R1:W-:Y:S01]  /*eff0*/  STG.E desc[UR36][R4.64], R3 ;  /* 0x0000000304007986 */ /* 0x0003e2000c101924 */
[----:B------:R-:W-:Y:S05]  /*f000*/  BRA `(.L_x_759) ;  /* 0x00000040005c7947 */ /* 0x000fea0003800000 */
.L_x_757:
        /* <DEDUP_REMOVED lines=18> */
.L_x_849:
[----:B------:R-:W-:Y:S01]  /*f130*/  ULDC UR7, c[0x0][0xc50] ;  /* 0x0003140000077ab9 */ /* 0x000fe20000000800 */
[----:B------:R-:W-:Y:S01]  /*f140*/  UMOV UR42, UR6 ;  /* 0x00000006002a7c82 */ /* 0x000fe20008000000 */
[----:B------:R-:W-:-:S11]  /*f150*/  UISETP.NE.AND UP0, UPT, UR7, 0x1, UPT ;  /* 0x000000010700788c */ /* 0x000fd6000bf05270 */
[----:B------:R-:W-:Y:S01]  /*f160*/  @UP0 ULDC UR4, c[0x0][0xc54] ;  /* 0x0003150000040ab9 */ /* 0x000fe20000000800 */
[----:B------:R-:W-:Y:S01]  /*f170*/  @UP0 ULDC UR8, c[0x0][0xc58] ;  /* 0x0003160000080ab9 */ /* 0x000fe20000000800 */
[----:B------:R-:W-:-:S04]  /*f180*/  UIMAD.WIDE.U32 UR4, UR6, UR4, URZ ;  /* 0x00000004060472a5 */ /* 0x000fc8000f8e003f */
[----:B------:R-:W-:-:S12]  /*f190*/  @UP0 USHF.R.U32.HI UR42, URZ, UR8, UR5 ;  /* 0x000000083f2a0299 */ /* 0x000fd80008011605 */
.L_x_850:
        /* <DEDUP_REMOVED lines=8> */
[----:B------:R-:W-:Y:S01]  /*f220*/  IMAD.MOV.U32 R18, RZ, RZ, RZ ;  /* 0x000000ffff127224 */ /* 0x000fe200078e00ff */
[----:B------:R-:W-:Y:S01]  /*f230*/  ULDC.64 UR4, c[0x0][0x418] ;  /* 0x0001060000047ab9 */ /* 0x000fe20000000a00 */
[----:B------:R-:W-:Y:S01]  /*f240*/  ULDC UR6, c[0x0][0x448] ;  /* 0x0001120000067ab9 */ /* 0x000fe20000000800 */
[----:B------:R-:W-:Y:S01]  /*f250*/  ULDC UR10, c[0x0][0x2f0] ;  /* 0x0000bc00000a7ab9 */ /* 0x000fe20000000800 */
[----:B------:R-:W-:Y:S01]  /*f260*/  ULDC UR11, c[0x0][0x288] ;  /* 0x0000a200000b7ab9 */ /* 0x000fe20000000800 */
[----:B0-----:R-:W-:-:S04]  /*f270*/  ISETP.NE.U32.AND P0, PT, R2, RZ, PT ;  /* 0x000000ff0200720c */ /* 0x001fc80003f05070 */
[----:B------:R-:W-:-:S13]  /*f280*/  ISETP.NE.AND.EX P0, PT, R3, RZ, PT, P0 ;  /* 0x000000ff0300720c */ /* 0x000fda0003f05300 */
[----:B------:R-:W0:Y:S02]  /*f290*/  @P0 LDC.64 R2, c[0x0][0xa28] ;  /* 0x00028a00ff020b82 */ /* 0x000e240000000a00 */
[----:B0-----:R-:W-:-:S05]  /*f2a0*/  @P0 IMAD.WIDE R2, R25, 0x4, R2 ;  /* 0x0000000419020825 */ /* 0x001fca00078e0202 */
[----:B------:R0:W5:Y:S01]  /*f2b0*/  @P0 LDG.E R18, desc[UR36][R2.64] ;  /* 0x0000002402120981 */ /* 0x000162000c1e1900 */
[----:B------:R-:W1:Y:S01]  /*f2c0*/  S2UR UR43, SR_CTAID.X ;  /* 0x00000000002b79c3 */ /* 0x000e620000002500 */
[----:B------:R-:W-:Y:S02]  /*f2d0*/  UISETP.NE.U32.AND UP0, UPT, UR4, URZ, UPT ;  /* 0x0000003f0400728c */ /* 0x000fe4000bf05070 */
[----:B------:R-:W-:Y:S02]  /*f2e0*/  UISETP.NE.AND UP1, UPT, UR6, 0x1, UPT ;  /* 0x000000010600788c */ /* 0x000fe4000bf25270 */
[----:B------:R-:W-:Y:S01]  /*f2f0*/  UISETP.NE.AND.EX UP0, UPT, UR5, URZ, UPT, UP0 ;  /* 0x0000003f0500728c */ /* 0x000fe2000bf05300 */
[----:B------:R-:W-:Y:S02]  /*f300*/  ULDC UR6, c[0x0][0x424] ;  /* 0x0001090000067ab9 */ /* 0x000fe40000000800 */
[----:B------:R-:W-:Y:S01]  /*f310*/  ULDC.64 UR4, c[0x0][0x9e0] ;  /* 0x0002780000047ab9 */ /* 0x000fe20000000a00 */
[----:B------:R-:W-:-:S02]  /*f320*/  USEL UR9, UR6, 0x1, UP0 ;  /* 0x0000000106097887 */ /* 0x000fc40008000000 */
[----:B------:R-:W-:Y:S02]  /*f330*/  UISETP.GE.AND UP0, UPT, UR5, 0x1, UPT ;  /* 0x000000010500788c */ /* 0x000fe4000bf06270 */
[----:B------:R-:W-:Y:S01]  /*f340*/  UIMAD UR40, UR9, UR10, URZ ;  /* 0x0000000a092872a4 */ /* 0x000fe2000f8e023f */
[----:B------:R-:W-:Y:S01]  /*f350*/  @UP1 ULDC UR7, c[0x0][0x44c] ;  /* 0x0001130000071ab9 */ /* 0x000fe20000000800 */
[----:B------:R-:W-:Y:S02]  /*f360*/  UIMAD UR9, UR9, UR10, 0x7f ;  /* 0x0000007f090974a4 */ /* 0x000fe4000f8e020a */
[----:B------:R-:W-:Y:S01]  /*f370*/  PLOP3.LUT P1, PT, PT, PT, UP0, 0x80, 0x0 ;  /* 0x000000000000781c */ /* 0x000fe20003f2f008 */
[----:B------:R-:W-:Y:S01]  /*f380*/  @UP1 ULDC UR12, c[0x0][0x450] ;  /* 0x00011400000c1ab9 */ /* 0x000fe20000000800 */
[----:B------:R-:W-:Y:S02]  /*f390*/  UP2UR UR50, UPR, URZ, 0x2 ;  /* 0x000000023f327883 */ /* 0x000fe40008000000 */
[----:B-1----:R-:W-:-:S04]  /*f3a0*/  UIMAD UR43, UR43, 0xc0, URZ ;  /* 0x000000c02b2b78a4 */ /* 0x002fc8000f8e023f */
[----:B------:R-:W-:-:S04]  /*f3b0*/  UIADD3 UR8, UR43, 0xbf, URZ ;  /* 0x000000bf2b087890 */ /* 0x000fc8000fffe03f */
[----:B------:R-:W-:Y:S02]  /*f3c0*/  UIMAD.WIDE.U32 UR6, UR8, UR7, URZ ;  /* 0x00000007080672a5 */ /* 0x000fe4000f8e003f */
[----:B------:R-:W-:Y:S02]  /*f3d0*/  UIADD3 UR6, UR40, 0x1, -UR11 ;  /* 0x0000000128067890 */ /* 0x000fe4000fffe80b */
[----:B------:R-:W-:Y:S02]  /*f3e0*/  @UP1 USHF.R.U32.HI UR8, URZ, UR12, UR7 ;  /* 0x0000000c3f081299 */ /* 0x000fe40008011607 */
[----:B------:R-:W-:Y:S02]  /*f3f0*/  USHF.R.S32.HI UR7, URZ, 0x1f, UR9 ;  /* 0x0000001f3f077899 */ /* 0x000fe40008011409 */
[----:B------:R-:W-:Y:S02]  /*f400*/  UIADD3 UR6, UR6, UR8, URZ ;  /* 0x0000000806067290 */ /* 0x000fe4000fffe03f */
[----:B------:R-:W-:-:S02]  /*f410*/  ULEA.HI UR7, UR7, UR9, URZ, 0x7 ;  /* 0x0000000907077291 */ /* 0x000fc4000f8f383f */
[----:B------:R-:W-:Y:S02]  /*f420*/  UIADD3 UR4, UR6, UR4, URZ ;  /* 0x0000000406047290 */ /* 0x000fe4000fffe03f */
[----:B------:R-:W-:Y:S01]  /*f430*/  USHF.R.S32.HI UR44, URZ, 0x7, UR7 ;  /* 0x000000073f2c7899 */ /* 0x000fe20008011407 */
[----:B0-----:R-:W-:Y:S11]  /*f440*/  @!P1 BRA `(.L_x_852) ;  /* 0x0000000000449947 */ /* 0x001ff60003800000 */
        /* <DEDUP_REMOVED lines=10> */
.L_x_853:
[----:B------:R-:W-:-:S11]  /*f4f0*/  UISETP.NE.AND UP0, UPT, UR5, 0x1, UPT ;  /* 0x000000010500788c */ /* 0x000fd6000bf05270 */
[----:B------:R-:W-:Y:S02]  /*f500*/  @UP0 ULDC.64 UR12, c[0x0][0x9e8] ;  /* 0x00027a00000c0ab9 */ /* 0x000fe40000000a00 */
[----:B------:R-:W-:-:S04]  /*f510*/  UIMAD.WIDE.U32 UR6, UR8, UR12, URZ ;  /* 0x0000000c080672a5 */ /* 0x000fc8000f8e003f */
[----:B------:R-:W-:-:S12]  /*f520*/  @UP0 USHF.R.U32.HI UR8, URZ, UR13, UR7 ;  /* 0x0000000d3f080299 */ /* 0x000fd80008011607 */
.L_x_854:
[----:B------:R-:W-:-:S04]  /*f530*/  UIMAD UR8, UR8, UR5, UR5 ;  /* 0x00000005080872a4 */ /* 0x000fc8000f8e0205 */
[----:B------:R-:W-:-:S04]  /*f540*/  UISETP.LT.AND UP0, UPT, UR4, UR8, UPT ;  /* 0x000000080400728c */ /* 0x000fc8000bf01270 */
[----:B------:R-:W-:-:S12]  /*f550*/  USEL UR4, UR4, UR8, UP0 ;  /* 0x0000000804047287 */ /* 0x000fd80008000000 */
.L_x_852:
[----:B------:R-:W-:Y:S02]  /*f560*/  UISETP.NE.AND UP0, UPT, UR50, URZ, UPT ;  /* 0x0000003f3200728c */ /* 0x000fe4000bf05270 */
[----:B------:R-:W-:-:S04]  /*f570*/  UIADD3 UR4, UR4, 0x7f, URZ ;  /* 0x0000007f04047890 */ /* 0x000fc8000fffe03f */
[----:B------:R-:W-:-:S04]  /*f580*/  USHF.R.S32.HI UR8, URZ, 0x1f, UR4 ;  /* 0x0000001f3f087899 */ /* 0x000fc80008011404 */
[----:B------:R-:W-:Y:S01]  /*f590*/  ULEA.HI UR8, UR8, UR4, URZ, 0x7 ;  /* 0x0000000408087291 */ /* 0x000fe2000f8f383f */
[----:B------:R-:W-:Y:S01]  /*f5a0*/  @UP0 ULDC UR6, c[0x0][0x44c] ;  /* 0x0001130000060ab9 */ /* 0x000fe20000000800 */
[----:B------:R-:W-:Y:S01]  /*f5b0*/  @UP0 ULDC UR9, c[0x0][0x450] ;  /* 0x0001140000090ab9 */ /* 0x000fe20000000800 */
[----:B------:R-:W-:Y:S02]  /*f5c0*/  UIMAD.WIDE.U32 UR6, UR43, UR6, URZ ;  /* 0x000000062b0672a5 */ /* 0x000fe4000f8e003f */
[----:B------:R-:W-:Y:S01]  /*f5d0*/  UMOV UR4, UR43 ;  /* 0x0000002b00047c82 */ /* 0x000fe20008000000 */
[----:B------:R-:W-:Y:S02]  /*f5e0*/  USHF.R.S32.HI UR45, URZ, 0x7, UR8 ;  /* 0x000000073f2d7899 */ /* 0x000fe40008011408 */
[----:B------:R-:W-:Y:S02]  /*f5f0*/  @UP0 USHF.R.U32.HI UR4, URZ, UR9, UR7 ;  /* 0x000000093f040299 */ /* 0x000fe40008011607 */
[----:B------:R-:W-:-:S02]  /*f600*/  UISETP.LT.AND UP0, UPT, UR44, UR45, UPT ;  /* 0x0000002d2c00728c */ /* 0x000fc4000bf01270 */
[----:B------:R-:W-:Y:S01]  /*f610*/  UIADD3 UR4, UR4, -UR11, UR40 ;  /* 0x8000000b04047290 */ /* 0x000fe2000fffe028 */
[----:B------:R-:W-:Y:S01]  /*f620*/  ULDC UR8, c[0x0][0x9dc] ;  /* 0x0002770000087ab9 */ /* 0x000fe20000000800 */
[----:B------:R-:W-:Y:S02]  /*f630*/  USEL UR12, UR44, UR45, UP0 ;  /* 0x0000002d2c0c7287 */ /* 0x000fe40008000000 */
[----:B------:R-:W-:Y:S01]  /*f640*/  UIADD3 UR8, UR4, -UR8, URZ ;  /* 0x8000000804087290 */ /* 0x000fe2000fffe03f */
[----:B------:R-:W-:Y:S11]  /*f650*/  @!P1 BRA `(.L_x_855) ;  /* 0x0000000000449947 */ /* 0x000ff60003800000 */
        /* <DEDUP_REMOVED lines=10> */
.L_x_856:
[----:B------:R-:W-:-:S11]  /*f700*/  UISETP.NE.AND UP0, UPT, UR5, 0x1, UPT ;  /* 0x000000010500788c */ /* 0x000fd6000bf05270 */
[----:B------:R-:W-:Y:S02]  /*f710*/  @UP0 ULDC.64 UR10, c[0x0][0x9e8] ;  /* 0x00027a00000a0ab9 */ /* 0x000fe40000000a00 */
[----:B------:R-:W-:-:S04]  /*f720*/  UIMAD.WIDE.U32 UR6, UR4, UR10, URZ ;  /* 0x0000000a040672a5 */ /* 0x000fc8000f8e003f */
[----:B------:R-:W-:-:S12]  /*f730*/  @UP0 USHF.R.U32.HI UR4, URZ, UR11, UR7 ;  /* 0x0000000b3f040299 */ /* 0x000fd80008011607 */
.L_x_857:
[----:B------:R-:W-:-:S04]  /*f740*/  UIMAD UR4, UR4, UR5, URZ ;  /* 0x00000005040472a4 */ /* 0x000fc8000f8e023f */
[----:B------:R-:W-:-:S04]  /*f750*/  UISETP.LT.AND UP0, UPT, UR8, UR4, UPT ;  /* 0x000000040800728c */ /* 0x000fc8000bf01270 */
[----:B------:R-:W-:-:S12]  /*f760*/  USEL UR8, UR8, UR4, !UP0 ;  /* 0x0000000408087287 */ /* 0x000fd8000c000000 */
.L_x_855:
[----:B------:R-:W-:Y:S02]  /*f770*/  USHF.R.S32.HI UR4, URZ, 0x1f, UR8 ;  /* 0x0000001f3f047899 */ /* 0x000fe40008011408 */
[----:B------:R-:W-:Y:S02]  /*f780*/  USHF.R.U32.HI UR9, URZ, 0x10, UR47 ;  /* 0x000000103f097899 */ /* 0x000fe4000801162f */
[----:B------:R-:W-:Y:S02]  /*f790*/  ULEA.HI UR4, UR4, UR8, URZ, 0x7 ;  /* 0x0000000804047291 */ /* 0x000fe4000f8f383f */
[----:B------:R-:W-:Y:S02]  /*f7a0*/  ULOP3.LUT UR47, UR47, 0xffff, URZ, 0xc0, !UPT ;  /* 0x0000ffff2f2f7892 */ /* 0x000fe4000f8ec03f */
[----:B------:R-:W-:Y:S01]  /*f7b0*/  USHF.R.S32.HI UR4, URZ, 0x7, UR4 ;  /* 0x000000073f047899 */ /* 0x000fe20008011404 */
[----:B------:R-:W-:-:S03]  /*f7c0*/  UMOV UR39, URZ ;  /* 0x0000003f00277c82 */ /* 0x000fc60008000000 */
[----:B------:R-:W-:-:S04]  /*f7d0*/  UISETP.LT.AND UP0, UPT, URZ, UR4, UPT ;  /* 0x000000043f00728c */ /* 0x000fc8000bf01270 */
[----:B------:R-:W-:Y:S02]  /*f7e0*/  USEL UR46, URZ, UR4, !UP0 ;  /* 0x000000043f2e7287 */ /* 0x000fe4000c000000 */
[----:B------:R-:W-:Y:S02]  /*f7f0*/  UISETP.NE.AND UP0, UPT, UR9, URZ, UPT ;  /* 0x0000003f0900728c */ /* 0x000fe4000bf05270 */
[----:B------:R-:W-:-:S06]  /*f800*/  UISETP.GT.AND UP1, UPT, UR12, UR46, UPT ;  /* 0x0000002e0c00728c */ /* 0x000fcc000bf24270 */
[----:B------:R-:W-:-:S03]  /*f810*/  PLOP3.LUT P0, PT, PT, PT, UP1, 0x80, 0x0 ;  /* 0x000000000000781c */ /* 0x000fc60003f0f018 */
[----:B------:R-:W-:-:S10]  /*f820*/  @!UP0 ULDC UR9, c[0x0][0x9f0] ;  /* 0x00027c0000098ab9 */ /* 0x000fd40000000800 */
[----:B------:R-:W-:Y:S05]  /*f830*/  @!P0 BRA `(.L_x_858) ;  /* 0x00000000007c8947 */ /* 0x000fea0003800000 */
[----:B------:R-:W-:Y:S01]  /*f840*/  IABS R0, UR9 ;  /* 0x0000000900007c13 */ /* 0x000fe20008000000 */
[----:B------:R-:W-:Y:S02]  /*f850*/  UIADD3 UR4, UR9, -0x1, UR12 ;  /* 0xffffffff09047890 */ /* 0x000fe4000fffe00c */
[----:B------:R-:W-:Y:S02]  /*f860*/  IABS R4, UR9 ;  /* 0x0000000900047c13 */ /* 0x000fe40008000000 */
[----:B------:R-:W-:Y:S01]  /*f870*/  R2UR UR10, R0 ;  /* 0x00000000000a72ca */ /* 0x000fe200000e0000 */
[----:B------:R-:W-:-:S03]  /*f880*/  UIADD3 UR6, -UR46, UR4, URZ ;  /* 0x000000042e067290 */ /* 0x000fc6000fffe13f */
[----:B------:R-:W-:-:S03]  /*f890*/  UMOV UR4, URZ ;  /* 0x0000003f00047c82 */ /* 0x000fc60008000000 */
[----:B------:R-:W-:Y:S01]  /*f8a0*/  IABS R3, UR6 ;  /* 0x0000000600037c13 */ /* 0x000fe20008000000 */
[----:B------:R-:W-:-:S03]  /*f8b0*/  ULOP3.LUT UR6, UR6, UR9, URZ, 0x3c, !UPT ;  /* 0x0000000906067292 */ /* 0x000fc6000f8e3c3f */
[----:B------:R-:W-:Y:S02]  /*f8c0*/  R2UR UR8, R3 ;  /* 0x00000000030872ca */ /* 0x000fe400000e0000 */
        /* <DEDUP_REMOVED lines=22> */
.L_x_858:
[----:B------:R-:W-:Y:S02]  /*fa30*/  UIMAD UR51, UR47, UR39, UR46 ;  /* 0x000000272f3372a4 */ /* 0x000fe4000f8e022e */
[----:B------:R-:W-:Y:S02]  /*fa40*/  IMAD.U32 R0, RZ, RZ, UR39 ;  /* 0x00000027ff007e24 */ /* 0x000fe4000f8e00ff */
[----:B------:R-:W-:Y:S02]  /*fa50*/  IMAD.MOV.U32 R20, RZ, RZ, 0x1 ;  /* 0x00000001ff147424 */ /* 0x000fe400078e00ff */
[----:B------:R-:W-:Y:S02]  /*fa60*/  IMAD.MOV.U32 R2, RZ, RZ, 0x1 ;  /* 0x00000001ff027424 */ /* 0x000fe400078e00ff */
[----:B------:R-:W-:-:S05]  /*fa70*/  IMAD.U32 R17, RZ, RZ, UR51 ;  /* 0x00000033ff117e24 */ /* 0x000fca000f8e00ff */
[----:B------:R-:W-:Y:S01]  /*fa80*/  VIADDMNMX R17, R17, R0, UR12, PT ;  /* 0x0000000c11117e46 */ /* 0x000fe2000b800100 */
[----:B------:R-:W-:-:S03]  /*fa90*/  IMAD.MOV.U32 R0, RZ, RZ, RZ ;  /* 0x000000ffff007224 */ /* 0x000fc600078e00ff */
[----:B------:R-:W-:-:S13]  /*faa0*/  ISETP.GT.AND P0, PT, R17, UR51, PT ;  /* 0x0000003311007c0c */ /* 0x000fda000bf04270 */
        /* <DEDUP_REMOVED lines=25> */
.L_x_859:
        /* <DEDUP_REMOVED lines=20> */
.L_x_860:
        /* <DEDUP_REMOVED lines=20> */
.L_x_861:
        /* <DEDUP_REMOVED lines=18> */
.L_x_862:
        /* <DEDUP_REMOVED lines=10> */
[----:B------:R-:W-:Y:S02]  /*10080*/  LOP3.LUT R7, R22, 0x7f, RZ, 0xc0, !PT ;  /* 0x0000007f16077812 */ /* 0x000fe400078ec0ff */
[----:B------:R-:W-:Y:S02]  /*10090*/  LEA R6, R17, 0xffffff80, 0x7 ;  /* 0xffffff8011067811 */ /* 0x000fe400078e38ff */
[----:B------:R-:W-:Y:S02]  /*100a0*/  LOP3.LUT R4, R0, 0x40, RZ, 0xc0, !PT ;  /* 0x0000004000047812 */ /* 0x000fe400078ec0ff */
[----:B------:R-:W-:Y:S02]  /*100b0*/  SHF.R.U32.HI R27, RZ, 0x1, R7 ;  /* 0x00000001ff1b7819 */ /* 0x000fe40000011607 */
[----:B------:R-:W-:-:S02]  /*100c0*/  LOP3.LUT R16, R16, 0xffffffef, RZ, 0xc0, !PT ;  /* 0xffffffef10107812 */ /* 0x000fc400078ec0ff */
[----:B------:R-:W-:Y:S01]  /*100d0*/  IADD3 R9, R4, R27, R6 ;  /* 0x0000001b04097210 */ /* 0x000fe20007ffe006 */
[----:B------:R-:W1:Y:S01]  /*100e0*/  @P1 LDC R5, c[0x0][0x434] ;  /* 0x00010d00ff051b82 */ /* 0x000e620000000800 */
[----:B------:R-:W-:Y:S02]  /*100f0*/  @P1 LOP3.LUT R16, R16, 0x10, RZ, 0xfc, !PT ;  /* 0x0000001010101812 */ /* 0x000fe400078efcff */
[C---:B------:R-:W-:Y:S01]  /*10100*/  ISETP.GE.AND P0, PT, R9.reuse, UR40, PT ;  /* 0x0000002809007c0c */ /* 0x040fe2000bf06270 */
[----:B-----5:R-:W-:-:S04]  /*10110*/  IMAD.IADD R10, R9, 0x1, R18 ;  /* 0x00000001090a7824 */ /* 0x020fc800078e0212 */
[----:B------:R-:W3:Y:S01]  /*10120*/  @P1 LDC R13, c[0x0][0x438] ;  /* 0x00010e00ff0d1b82 */ /* 0x000ee20000000800 */
[----:B------:R-:W-:-:S07]  /*10130*/  IMAD.MOV.U32 R11, RZ, RZ, R10 ;  /* 0x000000ffff0b7224 */ /* 0x000fce00078e000a */
[----:B------:R-:W4:Y:S01]  /*10140*/  @!P0 LDC.64 R8, c[0x0][0x428] ;  /* 0x00010a00ff088b82 */ /* 0x000f220000000a00 */
[----:B-1----:R-:W-:-:S07]  /*10150*/  @P1 IMAD.HI.U32 R0, R10, R5, RZ ;  /* 0x000000050a001227 */ /* 0x002fce00078e00ff */
[----:B------:R-:W1:Y:S01]  /*10160*/  @!P0 LDC.64 R4, c[0x0][0x418] ;  /* 0x00010600ff048b82 */ /* 0x000e620000000a00 */
[----:B---3--:R-:W-:-:S04]  /*10170*/  @P1 SHF.R.U32.HI R11, RZ, R13, R0 ;  /* 0x0000000dff0b1219 */ /* 0x008fc80000011600 */
[--C-:B0-----:R-:W-:Y:S01]  /*10180*/  @!P0 SHF.R.S32.HI R3, RZ, 0x1f, R11.reuse ;  /* 0x0000001fff038819 */ /* 0x101fe2000001140b */
[----:B------:R-:W-:Y:S01]  /*10190*/  @!P0 IMAD.MOV.U32 R2, RZ, RZ, R11 ;  /* 0x000000ffff028224 */ /* 0x000fe200078e000b */
[----:B------:R-:W-:Y:S01]  /*101a0*/  UMOV UR4, 0xffffffff ;  /* 0xffffffff00047882 */ /* 0x000fe20000000000 */
[----:B--2---:R-:W-:Y:S02]  /*101b0*/  SHF.R.S32.HI R28, RZ, 0x1f, R23 ;  /* 0x0000001fff1c7819 */ /* 0x004fe40000011417 */
[----:B----4-:R-:W-:-:S04]  /*101c0*/  @!P0 IMAD.WIDE.U32 R2, R23, R8, R2 ;  /* 0x0000000817028225 */ /* 0x010fc800078e0002 */
        /* <DEDUP_REMOVED lines=11> */
[----:B------:R-:W-:Y:S01]  /*10280*/  LOP3.LUT R29, R8, 0x400, RZ, 0xc0, !PT ;  /* 0x00000400081d7812 */ /* 0x000fe200078ec0ff */
[----:B-1----:R-:W-:Y:S01]  /*10290*/  IMAD R4, R12, R3, R10 ;  /* 0x000000030c047224 */ /* 0x002fe200078e020a */
[----:B------:R-:W-:Y:S01]  /*102a0*/  LOP3.LUT R3, R2, 0x20, RZ, 0xc0, !PT ;  /* 0x0000002002037812 */ /* 0x000fe200078ec0ff */
[----:B------:R-:W-:Y:S02]  /*102b0*/  IMAD.SHL.U32 R10, R19, 0x800, RZ ;  /* 0x00000800130a7824 */ /* 0x000fe400078e00ff */
[C---:B------:R-:W-:Y:S01]  /*102c0*/  IMAD.SHL.U32 R12, R22.reuse, 0x4, RZ ;  /* 0x00000004160c7824 */ /* 0x040fe200078e00ff */
[----:B------:R-:W-:Y:S02]  /*102d0*/  LOP3.LUT R3, R3, 0x10, R22, 0xf8, !PT ;  /* 0x0000001003037812 */ /* 0x000fe400078ef816 */
[----:B------:R-:W-:Y:S02]  /*102e0*/  LOP3.LUT R29, R29, 0x800, R10, 0xf8, !PT ;  /* 0x000008001d1d7812 */ /* 0x000fe400078ef80a */
        /* <DEDUP_REMOVED lines=10> */
.L_x_915:
[----:B------:R-:W-:Y:S01]  /*10390*/  ULOP3.LUT UR4, UR38, 0x2, URZ, 0xfc, !UPT ;  /* 0x0000000226047892 */ /* 0x000fe2000f8efc3f */
[----:B------:R-:W-:Y:S02]  /*103a0*/  LOP3.LUT R8, R8, 0x70, R5, 0x78, !PT ;  /* 0x0000007008087812 */ /* 0x000fe400078e7805 */
[----:B------:R-:W-:Y:S02]  /*103b0*/  LOP3.LUT R16, R16, 0xfffffffe, RZ, 0xc0, !PT ;  /* 0xfffffffe10107812 */ /* 0x000fe400078ec0ff */
[----:B------:R-:W-:Y:S01]  /*103c0*/  LOP3.LUT R29, R29, R8, RZ, 0xfc, !PT ;  /* 0x000000081d1d7212 */ /* 0x000fe200078efcff */
[----:B------:R-:W-:Y:S01]  /*103d0*/  IMAD.U32 R11, RZ, RZ, UR4 ;  /* 0x00000004ff0b7e24 */ /* 0x000fe2000f8e00ff */
[----:B------:R-:W-:Y:S02]  /*103e0*/  LOP3.LUT R8, R5, 0x10, RZ, 0xc0, !PT ;  /* 0x0000001005087812 */ /* 0x000fe400078ec0ff */
[----:B------:R-:W-:Y:S02]  /*103f0*/  LOP3.LUT R7, R10, R7, RZ, 0xfc, !PT ;  /* 0x000000070a077212 */ /* 0x000fe400078efcff */
[----:B------:R-:W-:-:S02]  /*10400*/  ISETP.NE.AND P1, PT, R11, 0x3, PT ;  /* 0x000000030b00780c */ /* 0x000fc40003f25270 */
[CC--:B0-----:R-:W-:Y:S01]  /*10410*/  ISETP.GE.AND P4, PT, R8.reuse, R9.reuse, PT ;  /* 0x000000090800720c */ /* 0x0c1fe20003f86270 */
[----:B------:R0:W-:Y:S01]  /*10420*/  STL [R1], R7 ;  /* 0x0000000701007387 */ /* 0x0001e20000100800 */
[C---:B------:R-:W-:Y:S02]  /*10430*/  LOP3.LUT R25, R8.reuse, 0x20, RZ, 0xfc, !PT ;  /* 0x0000002008197812 */ /* 0x040fe400078efcff */
[----:B------:R-:W-:Y:S02]  /*10440*/  LOP3.LUT R24, R8, 0x40, RZ, 0xfc, !PT ;  /* 0x0000004008187812 */ /* 0x000fe400078efcff */
[-C--:B------:R-:W-:Y:S02]  /*10450*/  ISETP.GE.AND P3, PT, R25, R9.reuse, PT ;  /* 0x000000091900720c */ /* 0x080fe40003f66270 */
[----:B------:R-:W-:Y:S02]  /*10460*/  ISETP.GE.AND P2, PT, R24, R9, PT ;  /* 0x000000091800720c */ /* 0x000fe40003f46270 */
[----:B------:R-:W-:Y:S01]  /*10470*/  LOP3.LUT P0, RZ, R22, 0x4, RZ, 0xc0, !PT ;  /* 0x0000000416ff7812 */ /* 0x000fe2000780c0ff */
[----:B0-----:R-:W-:Y:S01]  /*10480*/  IMAD.MOV.U32 R7, RZ, RZ, 0x40 ;  /* 0x00000040ff077424 */ /* 0x001fe200078e00ff */
[----:B------:R-:W-:-:S02]  /*10490*/  @P1 LOP3.LUT R16, R16, 0x1, RZ, 0xfc, !PT ;  /* 0x0000000110101812 */ /* 0x000fc400078efcff */
[----:B------:R-:W-:Y:S01]  /*104a0*/  SHF.R.U32.HI R5, RZ, 0x3, R22 ;  /* 0x00000003ff057819 */ /* 0x000fe20000011616 */
[----:B------:R-:W-:Y:S01]  /*104b0*/  IMAD.U32 R22, RZ, RZ, UR42 ;  /* 0x0000002aff167e24 */ /* 0x000fe2000f8e00ff */
[----:B------:R-:W-:Y:S02]  /*104c0*/  LOP3.LUT R16, R16, 0xfffffff7, RZ, 0xc0, !PT ;  /* 0xfffffff710107812 */ /* 0x000fe400078ec0ff */
[----:B------:R-:W-:Y:S02]  /*104d0*/  LOP3.LUT R5, R5, 0x1, RZ, 0xc0, !PT ;  /* 0x0000000105057812 */ /* 0x000fe400078ec0ff */
[----:B------:R-:W-:Y:S02]  /*104e0*/  @P4 LOP3.LUT R16, R16, 0x8, RZ, 0xfc, !PT ;  /* 0x0000000810104812 */ /* 0x000fe400078efcff */
[----:B------:R-:W-:Y:S02]  /*104f0*/  SHF.R.S32.HI R22, RZ, 0x1f, R22 ;  /* 0x0000001fff167819 */ /* 0x000fe40000011416 */
[----:B------:R-:W-:-:S02]  /*10500*/  LOP3.LUT R16, R16, 0xfffffffb, RZ, 0xc0, !PT ;  /* 0xfffffffb10107812 */ /* 0x000fc400078ec0ff */
[----:B------:R-:W-:Y:S02]  /*10510*/  SEL R7, R7, 0xffffffc0, !P0 ;  /* 0xffffffc007077807 */ /* 0x000fe40004000000 */
[----:B------:R-:W-:-:S04]  /*10520*/  @P3 LOP3.LUT R16, R16, 0x4, RZ, 0xfc, !PT ;  /* 0x0000000410103812 */ /* 0x000fc800078efcff */
[----:B------:R-:W-:-:S04]  /*10530*/  LOP3.LUT R16, R16, 0xfffffffd, RZ, 0xc0, !PT ;  /* 0xfffffffd10107812 */ /* 0x000fc800078ec0ff */
[----:B------:R-:W-:Y:S01]  /*10540*/  @P2 LOP3.LUT R16, R16, 0x2, RZ, 0xfc, !PT ;  /* 0x0000000210102812 */ /* 0x000fe200078efcff */
[----:B------:R-:W-:Y:S06]  /*10550*/  @!P1 BRA `(.L_x_864) ;  /* 0x0000000000049947 */ /* 0x000fec0003800000 */
[----:B------:R-:W-:Y:S01]  /*10560*/  BPT.TRAP 0x1 ;  /* 0x000000040000795c */ /* 0x000fe20000300000 */
.L_x_864:
[----:B------:R-:W-:Y:S01]  /*10570*/  IMAD.MOV.U32 R10, RZ, RZ, 0x1 ;  /* 0x00000001ff0a7424 */ /* 0x000fe200078e00ff */
[----:B------:R-:W-:Y:S01]  /*10580*/  LOP3.LUT R3, R3, 0x700, RZ, 0xc0, !PT ;  /* 0x0000070003037812 */ /* 0x000fe200078ec0ff */
[----:B------:R-:W-:Y:S02]  /*10590*/  IMAD.SHL.U32 R2, R2, 0x20, RZ ;  /* 0x0000002002027824 */ /* 0x000fe400078e00ff */
[C---:B------:R-:W-:Y:S01]  /*105a0*/  IMAD R26, R5.reuse, 0x80, R8 ;  /* 0x00000080051a7824 */ /* 0x040fe200078e0208 */
[----:B------:R-:W-:Y:S01]  /*105b0*/  SHF.L.U32 R10, R10, 0x1f, RZ ;  /* 0x0000001f0a0a7819 */ /* 0x000fe200000006ff */
[----:B------:R-:W-:Y:S01]  /*105c0*/  IMAD.SHL.U32 R5, R5, 0x10, RZ ;  /* 0x0000001005057824 */ /* 0x000fe200078e00ff */
[----:B------:R-:W-:Y:S02]  /*105d0*/  LOP3.LUT R2, R3, 0x60, R2, 0xf8, !PT ;  /* 0x0000006003027812 */ /* 0x000fe400078ef802 */
[----:B------:R-:W0:Y:S02]  /*105e0*/  SYNCS.PHASECHK.TRANS64.TRYWAIT P0, [UR48+0x17080], R10 ;  /* 0x0170800aff0075a7 */ /* 0x000e240008000170 */
[----:B------:R-:W-:-:S02]  /*105f0*/  LOP3.LUT R26, R2, R26, R5, 0xf6, !PT ;  /* 0x0000001a021a7212 */ /* 0x000fc400078ef605 */
[----:B------:R-:W-:Y:S01]  /*10600*/  SHF.R.S32.HI R5, RZ, 0x1f, R4 ;  /* 0x0000001fff057819 */ /* 0x000fe20000011404 */
[----:B0-----:R-:W-:Y:S06]  /*10610*/  @!P0 BRA `(.L_x_865) ;  /* 0x0000002c00d88947 */ /* 0x001fec0003800000 */
.L_x_916:
        /* <DEDUP_REMOVED lines=46> */
.L_x_922:
        /* <DEDUP_REMOVED lines=20> */
.L_x_867:
[----:B------:R-:W-:Y:S01]  /*10a40*/  SYNCS.ARRIVE.TRANS64.A1T0 RZ, [UR48+0x17070], RZ ;  /* 0x017070ffffff79a7 */ /* 0x000fe20008100030 */
[----:B------:R-:W-:Y:S05]  /*10a50*/  @!P6 BRA `(.L_x_868) ;  /* 0x000000000004e947 */ /* 0x000fea0003800000 */
[----:B------:R-:W-:Y:S01]  /*10a60*/  BPT.TRAP 0x1 ;  /* 0x000000040000795c */ /* 0x000fe20000300000 */
.L_x_868:
[----:B------:R-:W0:Y:S02]  /*10a70*/  SYNCS.PHASECHK.TRANS64.TRYWAIT P1, [UR48+0x17040], R10 ;  /* 0x0170400aff0075a7 */ /* 0x000e240008020170 */
[----:B0-----:R-:W-:Y:S05]  /*10a80*/  @!P1 BRA `(.L_x_869) ;  /* 0x0000002c009c9947 */ /* 0x001fea0003800000 */
.L_x_923:
        /* <DEDUP_REMOVED lines=39> */
.L_x_929:
        /* <DEDUP_REMOVED lines=17> */
.L_x_871:
        /* <DEDUP_REMOVED lines=29> */
.L_x_872:
[----:B------:R-:W0:Y:S01]  /*10fe0*/  S2R R20, SR_TID.X ;  /* 0x0000000000147919 */ /* 0x000e220000002100 */
[----:B------:R-:W-:Y:S01]  /*10ff0*/  UISETP.NE.AND UP0, UPT, UR50, URZ, UPT ;  /* 0x0000003f3200728c */ /* 0x000fe2000bf05270 */
[----:B------:R-:W-:Y:S01]  /*11000*/  IMAD.U32 R4, RZ, RZ, UR40 ;  /* 0x00000028ff047e24 */ /* 0x000fe2000f8e00ff */
[----:B------:R-:W1:Y:S01]  /*11010*/  LDC R8, c[0x0][0x448] ;  /* 0x00011200ff087b82 */ /* 0x000e620000000800 */
[----:B------:R-:W-:Y:S01]  /*11020*/  IMAD.U32 R3, RZ, RZ, UR49 ;  /* 0x00000031ff037e24 */ /* 0x000fe2000f8e00ff */
[----:B------:R-:W-:Y:S01]  /*11030*/  ULDC.64 UR6, c[0x0][0x2c8] ;  /* 0x0000b20000067ab9 */ /* 0x000fe20000000a00 */
[----:B------:R-:W-:Y:S01]  /*11040*/  IMAD.MOV.U32 R2, RZ, RZ, R4 ;  /* 0x000000ffff027224 */ /* 0x000fe200078e0004 */
[----:B------:R-:W-:Y:S01]  /*11050*/  PLOP3.LUT P0, PT, PT, PT, UP0, 0x80, 0x0 ;  /* 0x000000000000781c */ /* 0x000fe20003f0f008 */
[----:B------:R-:W-:Y:S01]  /*11060*/  IMAD.U32 R5, RZ, RZ, UR41 ;  /* 0x00000029ff057e24 */ /* 0x000fe2000f8e00ff */
[----:B------:R-:W-:Y:S01]  /*11070*/  PLOP3.LUT P1, PT, PT, PT, UP0, 0x80, 0x0 ;  /* 0x000000000000781c */ /* 0x000fe20003f2f008 */
[----:B------:R-:W-:-:S02]  /*11080*/  ULDC.64 UR8, c[0x0][0x280] ;  /* 0x0000a00000087ab9 */ /* 0x000fc40000000a00 */
[----:B------:R-:W-:Y:S01]  /*11090*/  @UP0 ULDC UR4, c[0x0][0x44c] ;  /* 0x0001130000040ab9 */ /* 0x000fe20000000800 */
[----:B------:R-:W-:Y:S01]  /*110a0*/  @UP0 ULDC UR10, c[0x0][0x44c] ;  /* 0x00011300000a0ab9 */ /* 0x000fe20000000800 */
[----:B0-----:R-:W-:-:S05]  /*110b0*/  IMAD.SHL.U32 R20, R20, 0x40, RZ ;  /* 0x0000004014147824 */ /* 0x001fca00078e00ff */
[----:B------:R-:W-:-:S04]  /*110c0*/  LOP3.LUT R20, R20, 0x40, RZ, 0xc0, !PT ;  /* 0x0000004014147812 */ /* 0x000fc800078ec0ff */
[----:B------:R-:W-:Y:S02]  /*110d0*/  IADD3 R6, R27, UR43, R20 ;  /* 0x0000002b1b067c10 */ /* 0x000fe4000fffe014 */
[----:B------:R-:W0:Y:S03]  /*110e0*/  S2R R20, SR_CTAID.Z ;  /* 0x0000000000147919 */ /* 0x000e260000002700 */
[----:B------:R-:W-:Y:S01]  /*110f0*/  @P0 IMAD.HI.U32 R4, R6, UR4, RZ ;  /* 0x0000000406040c27 */ /* 0x000fe2000f8e00ff */
[----:B------:R-:W-:-:S03]  /*11100*/  @UP0 ULDC UR4, c[0x0][0x450] ;  /* 0x0001140000040ab9 */ /* 0x000fc60000000800 */
[----:B------:R-:W-:Y:S01]  /*11110*/  IMAD.MOV.U32 R0, RZ, RZ, R6 ;  /* 0x000000ffff007224 */ /* 0x000fe200078e0006 */
[----:B------:R-:W-:Y:S01]  /*11120*/  @P1 SHF.R.U32.HI R0, RZ, UR4, R4 ;  /* 0x00000004ff001c19 */ /* 0x000fe20008011604 */
[----:B------:R-:W-:Y:S01]  /*11130*/  ULDC.64 UR4, c[0x0][0x2e0] ;  /* 0x0000b80000047ab9 */ /* 0x000fe20000000a00 */
[----:B------:R-:W-:-:S03]  /*11140*/  PLOP3.LUT P1, PT, PT, PT, UP0, 0x80, 0x0 ;  /* 0x000000000000781c */ /* 0x000fc60003f2f008 */
[----:B------:R-:W-:Y:S01]  /*11150*/  IMAD.MOV R7, RZ, RZ, -R0 ;  /* 0x000000ffff077224 */ /* 0x000fe200078e0a00 */
[----:B0-----:R-:W-:Y:S02]  /*11160*/  SHF.R.S32.HI R21, RZ, 0x1f, R20 ;  /* 0x0000001fff157819 */ /* 0x001fe40000011414 */
[----:B------:R-:W0:Y:S03]  /*11170*/  S2R R20, SR_CTAID.Z ;  /* 0x0000000000147919 */ /* 0x000e260000002700 */
[----:B------:R-:W-:-:S04]  /*11180*/  IMAD R4, R21, UR4, RZ ;  /* 0x0000000415047c24 */ /* 0x000fc8000f8e02ff */
[C---:B0-----:R-:W-:Y:S01]  /*11190*/  IMAD R5, R20.reuse, UR5, R4 ;  /* 0x0000000514057c24 */ /* 0x041fe2000f8e0204 */
[----:B------:R-:W-:Y:S01]  /*111a0*/  SHF.R.S32.HI R4, RZ, 0x1f, R0 ;  /* 0x0000001fff047819 */ /* 0x000fe20000011400 */
[----:B------:R-:W-:Y:S01]  /*111b0*/  IMAD.WIDE.U32 R2, R20, UR4, R2 ;  /* 0x0000000414027c25 */ /* 0x000fe2000f8e0002 */
[----:B------:R-:W-:Y:S01]  /*111c0*/  ULDC.64 UR4, c[0x0][0x2d0] ;  /* 0x0000b40000047ab9 */ /* 0x000fe20000000a00 */
[----:B------:R-:W0:Y:S02]  /*111d0*/  S2R R20, SR_TID.X ;  /* 0x0000000000147919 */ /* 0x000e240000002100 */
[----:B------:R-:W-:Y:S02]  /*111e0*/  IMAD.IADD R3, R3, 0x1, R5 ;  /* 0x0000000103037824 */ /* 0x000fe400078e0205 */
[----:B------:R-:W-:Y:S02]  /*111f0*/  IMAD R9, R4, UR4, RZ ;  /* 0x0000000404097c24 */ /* 0x000fe4000f8e02ff */
[----:B------:R-:W-:-:S04]  /*11200*/  IMAD.WIDE.U32 R4, R0, UR4, R2 ;  /* 0x0000000400047c25 */ /* 0x000fc8000f8e0002 */
[----:B------:R-:W-:Y:S02]  /*11210*/  IMAD R9, R0, UR5, R9 ;  /* 0x0000000500097c24 */ /* 0x000fe4000f8e0209 */
[----:B-1----:R-:W-:Y:S02]  /*11220*/  IMAD R0, R8, R7, R6 ;  /* 0x0000000708007224 */ /* 0x002fe400078e0206 */
[----:B------:R-:W-:Y:S02]  /*11230*/  IMAD.IADD R5, R5, 0x1, R9 ;  /* 0x0000000105057824 */ /* 0x000fe400078e0209 */
[----:B------:R-:W-:Y:S01]  /*11240*/  VIADD R6, R6, 0x80 ;  /* 0x0000008006067836 */ /* 0x000fe20000000000 */
[----:B------:R-:W-:Y:S01]  /*11250*/  SHF.R.S32.HI R7, RZ, 0x1f, R0 ;  /* 0x0000001fff077819 */ /* 0x000fe20000011400 */
[----:B------:R-:W-:-:S04]  /*11260*/  IMAD.WIDE.U32 R4, R0, UR6, R4 ;  /* 0x0000000600047c25 */ /* 0x000fc8000f8e0004 */
[----:B------:R-:W-:-:S04]  /*11270*/  IMAD R7, R7, UR6, RZ ;  /* 0x0000000607077c24 */ /* 0x000fc8000f8e02ff */
[----:B------:R-:W-:Y:S01]  /*11280*/  IMAD R7, R0, UR7, R7 ;  /* 0x0000000700077c24 */ /* 0x000fe2000f8e0207 */
[----:B------:R-:W-:-:S04]  /*11290*/  IADD3 R0, P0, R4, UR8, RZ ;  /* 0x0000000804007c10 */ /* 0x000fc8000ff1e0ff */
[----:B------:R-:W-:Y:S01]  /*112a0*/  IADD3.X R4, R5, UR9, R7, P0, !PT ;  /* 0x0000000905047c10 */ /* 0x000fe200087fe407 */
[----:B------:R-:W-:Y:S01]  /*112b0*/  IMAD.MOV.U32 R5, RZ, RZ, R6 ;  /* 0x000000ffff057224 */ /* 0x000fe200078e0006 */
[----:B------:R-:W-:Y:S01]  /*112c0*/  PLOP3.LUT P0, PT, PT, PT, UP0, 0x80, 0x0 ;  /* 0x000000000000781c */ /* 0x000fe20003f0f008 */
[----:B0-----:R-:W-:-:S05]  /*112d0*/  IMAD.SHL.U32 R20, R20, 0x10, RZ ;  /* 0x0000001014147824 */ /* 0x001fca00078e00ff */
[----:B------:R-:W-:-:S07]  /*112e0*/  LOP3.LUT R20, R20, 0x10, RZ, 0xc0, !PT ;  /* 0x0000001014147812 */ /* 0x000fce00078ec0ff */
[----:B------:R-:W-:Y:S01]  /*112f0*/  @P0 IMAD.HI.U32 R7, R6, UR10, RZ ;  /* 0x0000000a06070c27 */ /* 0x000fe2000f8e00ff */
[----:B------:R-:W-:-:S04]  /*11300*/  @UP0 ULDC UR10, c[0x0][0x450] ;  /* 0x00011400000a0ab9 */ /* 0x000fc80000000800 */
[----:B------:R-:W-:-:S04]  /*11310*/  @P1 SHF.R.U32.HI R5, RZ, UR10, R7 ;  /* 0x0000000aff051c19 */ /* 0x000fc80008011607 */
        /* <DEDUP_REMOVED lines=20> */
[----:B------:R-:W-:Y:S02]  /*11460*/  ULDC UR4, c[0x0][0x288] ;  /* 0x0000a20000047ab9 */ /* 0x000fe40000000800 */
[----:B------:R-:W-:Y:S01]  /*11470*/  IMAD R7, R8, UR4, RZ ;  /* 0x0000000408077c24 */ /* 0x000fe2000f8e02ff */
[----:B------:R-:W1:Y:S01]  /*11480*/  SHFL.IDX PT, R2, R4, RZ, 0x1e1f ;  /* 0x001e1fff04027589 */ /* 0x000e6200000e0000 */
[----:B------:R-:W-:-:S03]  /*11490*/  VIADD R8, R27, UR43 ;  /* 0x0000002b1b087c36 */ /* 0x000fc60008000000 */
[----:B------:R-:W-:Y:S01]  /*114a0*/  SHFL.IDX PT, R4, R4, 0x1, 0x1e1f ;  /* 0x003e1f0004047f89 */ /* 0x000fe200000e0000 */
[C---:B------:R-:W-:Y:S01]  /*114b0*/  VIADD R10, R8.reuse, 0x40 ;  /* 0x00000040080a7836 */ /* 0x040fe20000000000 */
[----:B------:R-:W-:Y:S02]  /*114c0*/  ISETP.GE.AND P1, PT, R8, R7, PT ;  /* 0x000000070800720c */ /* 0x000fe40003f26270 */
        /* <DEDUP_REMOVED lines=17> */
.L_x_936:
        /* <DEDUP_REMOVED lines=12> */
.L_x_875:
[----:B------:R-:W-:Y:S05]  /*116a0*/  BSYNC B0 ;  /* 0x0000000000007941 */ /* 0x000fea0003800000 */
.L_x_874:
[----:B------:R-:W-:Y:S01]  /*116b0*/  NOP ;  /* 0x0000000000007918 */ /* 0x000fe20000000000 */
[----:B------:R-:W-:Y:S01]  /*116c0*/  SYNCS.ARRIVE.TRANS64.RED.A0T1 RZ, [UR48+0x17000], RZ ;  /* 0x017000ffffff79a7 */ /* 0x000fe20008200430 */
[----:B------:R-:W-:Y:S01]  /*116d0*/  IMAD.MOV.U32 R0, RZ, RZ, 0x1 ;  /* 0x00000001ff007424 */ /* 0x000fe200078e00ff */
[----:B------:R-:W-:Y:S04]  /*116e0*/  ARRIVES.LDGSTSBAR.64.TRANSCNT [UR48+0x17000] ;  /* 0x01700000ff0079b0 */ /* 0x000fe80008000ab0 */
[----:B------:R-:W-:Y:S01]  /*116f0*/  SHF.L.U32 R0, R0, 0x1f, RZ ;  /* 0x0000001f00007819 */ /* 0x000fe200000006ff */
[----:B------:R-:W-:Y:S01]  /*11700*/  NOP ;  /* 0x0000000000007918 */ /* 0x000fe20000000000 */
[----:B------:R-:W-:Y:S01]  /*11710*/  SYNCS.ARRIVE.TRANS64.A1T0 RZ, [UR48+0x17000], RZ ;  /* 0x017000ffffff79a7 */ /* 0x000fe20008100030 */
[----:B------:R-:W-:-:S05]  /*11720*/  VIADD R17, R17, 0xfffffffe ;  /* 0xfffffffe11117836 */ /* 0x000fca0000000000 */
[----:B------:R-:W-:Y:S01]  /*11730*/  ISETP.GE.AND P0, PT, R17, UR51, PT ;  /* 0x0000003311007c0c */ /* 0x000fe2000bf06270 */
[----:B------:R-:W3:Y:S02]  /*11740*/  SYNCS.PHASECHK.TRANS64.TRYWAIT P1, [UR48+0x17020], R0 ;  /* 0x01702000ff0075a7 */ /* 0x000ee40008020170 */
[----:B---3--:R-:W-:Y:S10]  /*11750*/  @!P1 BRA `(.L_x_876) ;  /* 0x0000002400fc9947 */ /* 0x008ff40003800000 */
.L_x_937:
[----:B------:R-:W-:Y:S01]  /*11760*/  IMAD.MOV.U32 R20, RZ, RZ, 0x1 ;  /* 0x00000001ff147424 */ /* 0x000fe200078e00ff */
[----:B------:R-:W-:Y:S06]  /*11770*/  @!P0 BRA `(.L_x_877) ;  /* 0x00000010003c8947 */ /* 0x000fec0003800000 */
[----:B0-2---:R-:W0:Y:S01]  /*11780*/  S2R R2, SR_TID.X ;  /* 0x0000000000027919 */ /* 0x005e220000002100 */
[----:B------:R-:W-:Y:S01]  /*11790*/  UIADD3 UR4, UR47, 0x1, URZ ;  /* 0x000000012f047890 */ /* 0x000fe2000fffe03f */
[----:B------:R-:W-:Y:S01]  /*117a0*/  LOP3.LUT R3, RZ, UR45, RZ, 0x33, !PT ;  /* 0x0000002dff037c12 */ /* 0x000fe2000f8e33ff */
[----:B------:R-:W-:Y:S01]  /*117b0*/  IMAD.MOV.U32 R6, RZ, RZ, 0x1 ;  /* 0x00000001ff067424 */ /* 0x000fe200078e00ff */
[----:B------:R-:W-:Y:S01]  /*117c0*/  LOP3.LUT R5, RZ, UR44, RZ, 0x33, !PT ;  /* 0x0000002cff057c12 */ /* 0x000fe2000f8e33ff */
[----:B------:R-:W-:Y:S01]  /*117d0*/  UIMAD UR4, UR4, UR39, URZ ;  /* 0x00000027040472a4 */ /* 0x000fe2000f8e023f */
[----:B------:R-:W-:-:S05]  /*117e0*/  IMAD.MOV.U32 R4, RZ, RZ, RZ ;  /* 0x000000ffff047224 */ /* 0x000fca00078e00ff */
[----:B------:R-:W-:-:S04]  /*117f0*/  LOP3.LUT R0, RZ, UR4, RZ, 0x33, !PT ;  /* 0x00000004ff007c12 */ /* 0x000fc8000f8e33ff */
[----:B------:R-:W-:-:S04]  /*11800*/  VIADDMNMX R0, R0, -UR46, R3, !PT ;  /* 0x8000002e00007c46 */ /* 0x000fc8000f800103 */
[----:B------:R-:W-:-:S04]  /*11810*/  VIMNMX R0, R0, R5, !PT ;  /* 0x0000000500007248 */ /* 0x000fc80007fe0100 */
[----:B------:R-:W-:Y:S01]  /*11820*/  IADD3 R21, -R0, -0x2, RZ ;  /* 0xfffffffe00157810 */ /* 0x000fe20007ffe1ff */
[----:B0-----:R-:W-:-:S05]  /*11830*/  IMAD.SHL.U32 R2, R2, 0x40, RZ ;  /* 0x0000004002027824 */ /* 0x001fca00078e00ff */
[----:B------:R-:W-:-:S04]  /*11840*/  LOP3.LUT R2, R2, 0x40, RZ, 0xc0, !PT ;  /* 0x0000004002027812 */ /* 0x000fc800078ec0ff */
[----:B------:R-:W-:-:S05]  /*11850*/  IADD3 R18, R2, R18, R27 ;  /* 0x0000001202127210 */ /* 0x000fca0007ffe01b */
[----:B------:R-:W-:-:S04]  /*11860*/  VIADD R17, R18, 0xfffffe80 ;  /* 0xfffffe8012117836 */ /* 0x000fc80000000000 */
[----:B------:R-:W-:-:S07]  /*11870*/  IMAD R17, R0, -0x80, R17 ;  /* 0xffffff8000117824 */ /* 0x000fce00078e0211 */
.L_x_892:
[----:B0-----:R-:W0:Y:S01]  /*11880*/  LDC R0, c[0x0][0x430] ;  /* 0x00010c00ff007b82 */ /* 0x001e220000000800 */
[----:B------:R-:W-:Y:S01]  /*11890*/  IMAD.MOV.U32 R7, RZ, RZ, R17 ;  /* 0x000000ffff077224 */ /* 0x000fe200078e0011 */
[----:B------:R-:W-:Y:S01]  /*118a0*/  ULDC.64 UR4, c[0x0][0x428] ;  /* 0x00010a0000047ab9 */ /* 0x000fe20000000a00 */
[----:B0-----:R-:W-:-:S13]  /*118b0*/  ISETP.NE.AND P0, PT, R0, 0x1, PT ;  /* 0x000000010000780c */ /* 0x001fda0003f05270 */
[----:B------:R-:W0:Y:S08]  /*118c0*/  @P0 LDC R0, c[0x0][0x434] ;  /* 0x00010d00ff000b82 */ /* 0x000e300000000800 */
[----:B--2---:R-:W2:Y:S01]  /*118d0*/  @P0 LDC R3, c[0x0][0x438] ;  /* 0x00010e00ff030b82 */ /* 0x004ea20000000800 */
[----:B0-----:R-:W-:-:S05]  /*118e0*/  @P0 IMAD.HI.U32 R0, R17, R0, RZ ;  /* 0x0000000011000227 */ /* 0x001fca00078e00ff */
[----:B--2---:R-:W-:Y:S01]  /*118f0*/  @P0 SHF.R.U32.HI R7, RZ, R3, R0 ;  /* 0x00000003ff070219 */ /* 0x004fe20000011600 */
[----:B------:R-:W-:-:S03]  /*11900*/  IMAD R0, R28, UR4, RZ ;  /* 0x000000041c007c24 */ /* 0x000fc6000f8e02ff */
[--C-:B------:R-:W-:Y:S01]  /*11910*/  SHF.R.S32.HI R3, RZ, 0x1f, R7.reuse ;  /* 0x0000001fff037819 */ /* 0x100fe20000011407 */
[----:B------:R-:W-:Y:S02]  /*11920*/  IMAD.MOV.U32 R2, RZ, RZ, R7 ;  /* 0x000000ffff027224 */ /* 0x000fe400078e0007 */
[C---:B------:R-:W-:Y:S02]  /*11930*/  IMAD R5, R23.reuse, UR5, R0 ;  /* 0x0000000517057c24 */ /* 0x040fe4000f8e0200 */
        /* <DEDUP_REMOVED lines=19> */
.L_x_878:
[----:B------:R-:W-:Y:S02]  /*11a70*/  LEA R5, R0, UR48, 0x3 ;  /* 0x0000003000057c11 */ /* 0x000fe4000f8e18ff */
[----:B------:R-:W-:-:S04]  /*11a80*/  SHF.L.U32 R10, R20, 0x1f, RZ ;  /* 0x0000001f140a7819 */ /* 0x000fc800000006ff */
[----:B------:R-:W0:Y:S02]  /*11a90*/  SYNCS.PHASECHK.TRANS64.TRYWAIT P1, [R5+URZ+0x17080], R10 ;  /* 0x0170800a050075a7 */ /* 0x000e24000802017f */
[----:B0-----:R-:W-:Y:S05]  /*11aa0*/  @!P1 BRA `(.L_x_879) ;  /* 0x0000002400409947 */ /* 0x001fea0003800000 */
.L_x_938:
        /* <DEDUP_REMOVED lines=27> */
[----:B---3--:R-:W-:Y:S01]  /*11c60*/  ISETP.GE.AND P4, PT, R25, R12, PT ;  /* 0x0000000c1900720c */ /* 0x008fe20003f86270 */
[----:B------:R-:W-:Y:S01]  /*11c70*/  IMAD.U32 R27, RZ, RZ, UR7 ;  /* 0x00000007ff1b7e24 */ /* 0x000fe2000f8e00ff */
[----:B------:R-:W-:-:S04]  /*11c80*/  IADD3 R24, P1, R2, UR6, RZ ;  /* 0x0000000602187c10 */ /* 0x000fc8000ff3e0ff */
[----:B------:R-:W-:Y:S01]  /*11c90*/  IADD3.X R27, R27, UR4, R3, P1, !PT ;  /* 0x000000041b1b7c10 */ /* 0x000fe20008ffe403 */
[----:B------:R-:W-:-:S03]  /*11ca0*/  UMOV UR4, 0xffffffff ;  /* 0xffffffff00047882 */ /* 0x000fc60000000000 */
[----:B------:R-:W-:Y:S05]  /*11cb0*/  BRA.DIV UR4, `(.L_x_880) ;  /* 0x0000002204d07947 */ /* 0x000fea000b800000 */
        /* <DEDUP_REMOVED lines=13> */
.L_x_944:
        /* <DEDUP_REMOVED lines=21> */
.L_x_881:
[----:B------:R0:W-:Y:S01]  /*11ee0*/  SYNCS.ARRIVE.TRANS64.A1T0 RZ, [R5+URZ+0x17070], RZ ;  /* 0x017070ff05ff79a7 */ /* 0x0001e2000810003f */
[----:B------:R-:W-:Y:S05]  /*11ef0*/  @!P2 BRA `(.L_x_882) ;  /* 0x000000000004a947 */ /* 0x000fea0003800000 */
[----:B------:R-:W-:Y:S01]  /*11f00*/  BPT.TRAP 0x1 ;  /* 0x000000040000795c */ /* 0x000fe20000300000 */
.L_x_882:
[----:B------:R-:W3:Y:S02]  /*11f10*/  SYNCS.PHASECHK.TRANS64.TRYWAIT P1, [R5+URZ+0x17040], R10 ;  /* 0x0170400a050075a7 */ /* 0x000ee4000802017f */
[----:B---3--:R-:W-:Y:S05]  /*11f20*/  @!P1 BRA `(.L_x_883) ;  /* 0x0000002000d09947 */ /* 0x008fea0003800000 */
.L_x_945:
[----:B--2---:R-:W2:Y:S01]  /*11f30*/  S2R R24, SR_TID.X ;  /* 0x0000000000187919 */ /* 0x004ea20000002100 */
[----:B------:R-:W-:Y:S01]  /*11f40*/  ULDC.64 UR4, c[0x0][0x300] ;  /* 0x0000c00000047ab9 */ /* 0x000fe20000000a00 */
[----:B------:R-:W-:Y:S01]  /*11f50*/  R2UR UR6, R22 ;  /* 0x00000000160672ca */ /* 0x000fe200000e0000 */
[----:B------:R-:W-:Y:S01]  /*11f60*/  IMAD R2, R9, UR4, RZ ;  /* 0x0000000409027c24 */ /* 0x000fe2000f8e02ff */
[----:B------:R-:W4:Y:S01]  /*11f70*/  LDC R11, c[0x0][0x2f4] ;  /* 0x0000bd00ff0b7b82 */ /* 0x000f220000000800 */
[C---:B------:R-:W-:Y:S02]  /*11f80*/  LOP3.LUT P3, RZ, R16.reuse, 0x4, RZ, 0xc0, !PT ;  /* 0x0000000410ff7812 */ /* 0x040fe4000786c0ff */
[C---:B------:R-:W-:Y:S01]  /*11f90*/  IMAD R9, R7.reuse, UR5, R2 ;  /* 0x0000000507097c24 */ /* 0x040fe2000f8e0202 */
[----:B------:R-:W-:Y:S01]  /*11fa0*/  LOP3.LUT P2, RZ, R16, 0x2, RZ, 0xc0, !PT ;  /* 0x0000000210ff7812 */ /* 0x000fe2000784c0ff */
[----:B------:R-:W-:Y:S01]  /*11fb0*/  IMAD.WIDE.U32 R2, R7, UR4, RZ ;  /* 0x0000000407027c25 */ /* 0x000fe2000f8e00ff */
[----:B------:R-:W-:-:S03]  /*11fc0*/  ULDC.64 UR4, c[0x0][0x310] ;  /* 0x0000c40000047ab9 */ /* 0x000fc60000000a00 */
[----:B------:R-:W-:Y:S02]  /*11fd0*/  IMAD.IADD R3, R3, 0x1, R9 ;  /* 0x0000000103037824 */ /* 0x000fe400078e0209 */
[----:B------:R-:W-:Y:S02]  /*11fe0*/  IMAD R7, R18, UR4, RZ ;  /* 0x0000000412077c24 */ /* 0x000fe4000f8e02ff */
[----:B------:R-:W-:-:S04]  /*11ff0*/  IMAD.WIDE.U32 R2, R8, UR4, R2 ;  /* 0x0000000408027c25 */ /* 0x000fc8000f8e0002 */
[----:B------:R-:W-:Y:S01]  /*12000*/  IMAD R7, R8, UR5, R7 ;  /* 0x0000000508077c24 */ /* 0x000fe2000f8e0207 */
        /* <DEDUP_REMOVED lines=26> */
.L_x_951:
        /* <DEDUP_REMOVED lines=14> */
[----:B---3--:R-:W-:-:S05]  /*12290*/  IMAD.U32 R10, RZ, RZ, UR5 ;  /* 0x00000005ff0a7e24 */ /* 0x008fca000f8e00ff */
[----:B------:R-:W-:-:S13]  /*122a0*/  ISETP.NE.AND P2, PT, R10, 0x3, PT ;  /* 0x000000030a00780c */ /* 0x000fda0003f45270 */
[----:B0-----:R-:W-:Y:S05]  /*122b0*/  @!P2 BRA `(.L_x_885) ;  /* 0x000000000004a947 */ /* 0x001fea0003800000 */
[----:B------:R-:W-:Y:S01]  /*122c0*/  BPT.TRAP 0x1 ;  /* 0x000000040000795c */ /* 0x000fe20000300000 */
.L_x_885:
[----:B------:R-:W-:Y:S01]  /*122d0*/  IMAD.U32 R2, RZ, RZ, UR38 ;  /* 0x00000026ff027e24 */ /* 0x000fe2000f8e00ff */
[----:B------:R0:W-:Y:S04]  /*122e0*/  SYNCS.ARRIVE.TRANS64.A1T0 RZ, [R5+URZ+0x17030], RZ ;  /* 0x017030ff05ff79a7 */ /* 0x0001e8000810003f */
[----:B------:R-:W-:-:S04]  /*122f0*/  LOP3.LUT R2, R2, 0x1, RZ, 0xfc, !PT ;  /* 0x0000000102027812 */ /* 0x000fc800078efcff */
[----:B------:R-:W-:-:S13]  /*12300*/  ISETP.NE.AND P1, PT, R2, 0x3, PT ;  /* 0x000000030200780c */ /* 0x000fda0003f25270 */
[----:B0-----:R-:W-:Y:S05]  /*12310*/  @!P1 BRA `(.L_x_886) ;  /* 0x0000000000049947 */ /* 0x001fea0003800000 */
[----:B------:R-:W-:Y:S01]  /*12320*/  BPT.TRAP 0x1 ;  /* 0x000000040000795c */ /* 0x000fe20000300000 */
.L_x_886:
[----:B------:R-:W-:Y:S02]  /*12330*/  LOP3.LUT R2, R6, 0x1, RZ, 0x3c, !PT ;  /* 0x0000000106027812 */ /* 0x000fe400078e3cff */
[----:B------:R-:W-:Y:S02]  /*12340*/  LEA R3, R4, UR48, 0x3 ;  /* 0x0000003004037c11 */ /* 0x000fe4000f8e18ff */
[----:B------:R-:W-:-:S04]  /*12350*/  SHF.L.U32 R2, R2, 0x1f, RZ ;  /* 0x0000001f02027819 */ /* 0x000fc800000006ff */
[----:B------:R-:W0:Y:S02]  /*12360*/  SYNCS.PHASECHK.TRANS64.TRYWAIT P2, [R3+URZ+0x17070], R2 ;  /* 0x01707002030075a7 */ /* 0x000e24000804017f */
[----:B0-----:R-:W-:Y:S05]  /*12370*/  @!P2 BRA `(.L_x_887) ;  /* 0x000000200068a947 */ /* 0x001fea0003800000 */
.L_x_952:
[----:B------:R-:W-:-:S06]  /*12380*/  ULOP3.LUT UR4, UR38, 0x2, URZ, 0xfc, !UPT ;  /* 0x0000000226047892 */ /* 0x000fcc000f8efc3f */
[----:B------:R-:W-:-:S05]  /*12390*/  IMAD.U32 R5, RZ, RZ, UR4 ;  /* 0x00000004ff057e24 */ /* 0x000fca000f8e00ff */
[----:B------:R-:W-:-:S13]  /*123a0*/  ISETP.NE.AND P2, PT, R5, 0x3, PT ;  /* 0x000000030500780c */ /* 0x000fda0003f45270 */
[----:B------:R-:W-:Y:S05]  /*123b0*/  @!P2 BRA `(.L_x_888) ;  /* 0x000000000004a947 */ /* 0x000fea0003800000 */
[----:B------:R-:W-:Y:S01]  /*123c0*/  BPT.TRAP 0x1 ;  /* 0x000000040000795c */ /* 0x000fe20000300000 */
.L_x_888:
[----:B0-----:R-:W-:Y:S01]  /*123d0*/  SHF.L.U32 R2, R6, 0x1f, RZ ;  /* 0x0000001f06027819 */ /* 0x001fe200000006ff */
[----:B------:R-:W-:-:S03]  /*123e0*/  IMAD R10, R4, 0x3000, RZ ;  /* 0x00003000040a7824 */ /* 0x000fc600078e02ff */
[----:B------:R-:W0:Y:S02]  /*123f0*/  SYNCS.PHASECHK.TRANS64.TRYWAIT P2, [R3+URZ+0x17060], R2 ;  /* 0x01706002030075a7 */ /* 0x000e24000804017f */
[----:B0-----:R-:W-:Y:S05]  /*12400*/  @!P2 BRA `(.L_x_889) ;  /* 0x000000200058a947 */ /* 0x001fea0003800000 */
.L_x_953:
[----:B------:R-:W0:Y:S01]  /*12410*/  LDL R4, [R1] ;  /* 0x0000000001047983 */ /* 0x000e220000100800 */
[----:B------:R-:W-:Y:S05]  /*12420*/  WARPSYNC.ALL ;  /* 0x0000000000007948 */ /* 0x000fea0003800000 */
[----:B------:R-:W-:Y:S01]  /*12430*/  LOP3.LUT R12, R10, R29, RZ, 0xfc, !PT ;  /* 0x0000001d0a0c7212 */ /* 0x000fe200078efcff */
[----:B------:R-:W1:Y:S01]  /*12440*/  S2R R13, SR_TID.X ;  /* 0x00000000000d7919 */ /* 0x000e620000002100 */
[----:B------:R-:W-:-:S03]  /*12450*/  ULOP3.LUT UR4, UR38, 0x2, URZ, 0xfc, !UPT ;  /* 0x0000000226047892 */ /* 0x000fc6000f8efc3f */
[----:B------:R-:W-:Y:S01]  /*12460*/  VIADD R12, R12, UR48 ;  /* 0x000000300c0c7c36 */ /* 0x000fe20008000000 */
[----:B-1----:R-:W-:Y:S01]  /*12470*/  LOP3.LUT P2, RZ, R13, 0x4, RZ, 0xc0, !PT ;  /* 0x000000040dff7812 */ /* 0x002fe2000784c0ff */
[----:B------:R-:W-:-:S05]  /*12480*/  IMAD.MOV.U32 R13, RZ, RZ, 0x40 ;  /* 0x00000040ff0d7424 */ /* 0x000fca00078e00ff */
[----:B------:R-:W-:Y:S02]  /*12490*/  SEL R13, R13, 0xffffffc0, !P2 ;  /* 0xffffffc00d0d7807 */ /* 0x000fe40005000000 */
[----:B0-----:R-:W-:-:S05]  /*124a0*/  LOP3.LUT R2, R10, R4, RZ, 0xfc, !PT ;  /* 0x000000040a027212 */ /* 0x001fca00078efcff */
        /* <DEDUP_REMOVED lines=18> */
[----:B------:R-:W1:Y:S01]  /*125d0*/  LDSM.16.MT88.4 R4, [R2+UR48+0x6c00] ;  /* 0x006c00300204783b */ /* 0x000e620008004200 */
[----:B0-----:R-:W-:Y:S01]  /*125e0*/  IADD3 R12, R13, 0x400, R12 ;  /* 0x000004000d0c7810 */ /* 0x001fe20007ffe00c */
[----:B------:R-:W-:-:S05]  /*125f0*/  IMAD.U32 R13, RZ, RZ, UR4 ;  /* 0x00000004ff0d7e24 */ /* 0x000fca000f8e00ff */
[----:B------:R-:W-:Y:S02]  /*12600*/  ISETP.NE.AND P2, PT, R13, 0x3, PT ;  /* 0x000000030d00780c */ /* 0x000fe40003f45270 */
[C-C-:B-1----:R-:W-:Y:S02]  /*12610*/  PRMT R8, R4.reuse, 0x6420, R5.reuse ;  /* 0x0000642004087816 */ /* 0x142fe40000000005 */
        /* <DEDUP_REMOVED lines=24> */
.L_x_890:
[----:B-1----:R1:W-:Y:S01]  /*127a0*/  SYNCS.ARRIVE.TRANS64.A1T0 RZ, [R3+URZ+0x17050], RZ ;  /* 0x017050ff03ff79a7 */ /* 0x0023e2000810003f */
[----:B------:R-:W-:Y:S06]  /*127b0*/  BAR.SYNC.DEFER_BLOCKING 0x2, 0x80 ;  /* 0x0082000000007b1d */ /* 0x000fec0000010000 */
[----:B------:R-:W-:Y:S05]  /*127c0*/  @!P1 BRA `(.L_x_891) ;  /* 0x0000000000049947 */ /* 0x000fea0003800000 */
[----:B------:R-:W-:Y:S01]  /*127d0*/  BPT.TRAP 0x1 ;  /* 0x000000040000795c */ /* 0x000fe20000300000 */
.L_x_891:
[----:B------:R-:W2:Y:S01]  /*127e0*/  S2R R2, SR_CgaCtaId ;  /* 0x0000000000027919 */ /* 0x000ea20000008800 */
[----:B-1----:R-:W-:Y:S02]  /*127f0*/  VIADD R3, R3, 0x17080 ;  /* 0x0001708003037836 */ /* 0x002fe40000000000 */
[----:B------:R-:W-:Y:S02]  /*12800*/  VIADD R17, R17, 0xffffff80 ;  /* 0xffffff8011117836 */ /* 0x000fe40000000000 */
[----:B------:R-:W-:Y:S02]  /*12810*/  IMAD.MOV.U32 R4, RZ, RZ, R0 ;  /* 0x000000ffff047224 */ /* 0x000fe400078e0000 */
[----:B------:R-:W-:Y:S01]  /*12820*/  IMAD.MOV.U32 R6, RZ, RZ, R20 ;  /* 0x000000ffff067224 */ /* 0x000fe200078e0014 */
[----:B--2---:R-:W-:-:S04]  /*12830*/  PRMT R3, R2, 0x654, R3 ;  /* 0x0000065402037816 */ /* 0x004fc80000000003 */
[----:B------:R2:W-:Y:S01]  /*12840*/  SYNCS.ARRIVE.TRANS64.RED.A1T0 RZ, [R3+URZ], RZ ;  /* 0x000000ff03ff79a7 */ /* 0x0005e2000810043f */
[----:B------:R-:W-:Y:S05]  /*12850*/  @P0 BRA `(.L_x_892) ;  /* 0xfffffff000080947 */ /* 0x000fea000383ffff */
[----:B------:R-:W-:Y:S05]  /*12860*/  BRA `(.L_x_893) ;  /* 0x0000000000047947 */ /* 0x000fea0003800000 */
.L_x_877:
[----:B0-----:R-:W-:-:S07]  /*12870*/  IMAD.MOV.U32 R0, RZ, RZ, RZ ;  /* 0x000000ffff007224 */ /* 0x001fce00078e00ff */
.L_x_893:
[----:B------:R-:W-:-:S06]  /*12880*/  ULOP3.LUT UR4, UR38, 0x1, URZ, 0xfc, !UPT ;  /* 0x0000000126047892 */ /* 0x000fcc000f8efc3f */
[----:B--2---:R-:W-:-:S05]  /*12890*/  IMAD.U32 R2, RZ, RZ, UR4 ;  /* 0x00000004ff027e24 */ /* 0x004fca000f8e00ff */
[----:B------:R-:W-:-:S13]  /*128a0*/  ISETP.NE.AND P1, PT, R2, 0x3, PT ;  /* 0x000000030200780c */ /* 0x000fda0003f25270 */
[----:B------:R-:W-:Y:S05]  /*128b0*/  @!P1 BRA `(.L_x_894) ;  /* 0x0000000000049947 */ /* 0x000fea0003800000 */
[----:B------:R-:W-:Y:S01]  /*128c0*/  BPT.TRAP 0x1 ;  /* 0x000000040000795c */ /* 0x000fe20000300000 */
.L_x_894:
[----:B------:R-:W-:Y:S01]  /*128d0*/  LOP3.LUT R2, R20, 0x1, RZ, 0x3c, !PT ;  /* 0x0000000114027812 */ /* 0x000fe200078e3cff */
[----:B------:R-:W-:Y:S01]  /*128e0*/  BSSY B0, `(.L_x_895) ;  /* 0x0000005000007945 */ /* 0x000fe20003800000 */
[----:B------:R-:W-:Y:S02]  /*128f0*/  LEA R3, R0, UR48, 0x3 ;  /* 0x0000003000037c11 */ /* 0x000fe4000f8e18ff */
[----:B------:R-:W-:-:S04]  /*12900*/  SHF.L.U32 R2, R2, 0x1f, RZ ;  /* 0x0000001f02027819 */ /* 0x000fc800000006ff */
[----:B------:R-:W2:Y:S02]  /*12910*/  SYNCS.PHASECHK.TRANS64.TRYWAIT P0, [R3+URZ+0x17070], R2 ;  /* 0x01707002030075a7 */ /* 0x000ea4000800017f */
[----:B--2---:R-:W-:Y:S05]  /*12920*/  @!P0 BRA `(.L_x_896) ;  /* 0x0000001c00248947 */ /* 0x004fea0003800000 */
.L_x_954:
[----:B------:R-:W-:Y:S05]  /*12930*/  BSYNC B0 ;  /* 0x0000000000007941 */ /* 0x000fea0003800000 */
.L_x_895:
[----:B------:R-:W-:-:S06]  /*12940*/  ULOP3.LUT UR4, UR38, 0x2, URZ, 0xfc, !UPT ;  /* 0x0000000226047892 */ /* 0x000fcc000f8efc3f */
[----:B------:R-:W-:-:S05]  /*12950*/  IMAD.U32 R4, RZ, RZ, UR4 ;  /* 0x00000004ff047e24 */ /* 0x000fca000f8e00ff */
[----:B------:R-:W-:-:S13]  /*12960*/  ISETP.NE.AND P0, PT, R4, 0x3, PT ;  /* 0x000000030400780c */ /* 0x000fda0003f05270 */
[----:B------:R-:W-:Y:S05]  /*12970*/  @!P0 BRA `(.L_x_897) ;  /* 0x0000000000048947 */ /* 0x000fea0003800000 */
[----:B------:R-:W-:Y:S01]  /*12980*/  BPT.TRAP 0x1 ;  /* 0x000000040000795c */ /* 0x000fe20000300000 */
.L_x_897:
[----:B--2---:R-:W2:Y:S01]  /*12990*/  LDL.LU R2, [R1] ;  /* 0x0000000001027983 */ /* 0x004ea20000300800 */
[----:B------:R-:W-:Y:S01]  /*129a0*/  SHF.L.U32 R4, R20, 0x1f, RZ ;  /* 0x0000001f14047819 */ /* 0x000fe200000006ff */
[----:B0-----:R-:W-:-:S03]  /*129b0*/  IMAD R8, R0, 0x3000, RZ ;  /* 0x0000300000087824 */ /* 0x001fc600078e02ff */
[----:B------:R-:W0:Y:S02]  /*129c0*/  SYNCS.PHASECHK.TRANS64.TRYWAIT P0, [R3+URZ+0x17060], R4 ;  /* 0x01706004030075a7 */ /* 0x000e24000800017f */
[----:B--2---:R-:W-:Y:S01]  /*129d0*/  LOP3.LUT R2, R8, R2, RZ, 0xfc, !PT ;  /* 0x0000000208027212 */ /* 0x004fe200078efcff */
[----:B0-----:R-:W-:Y:S06]  /*129e0*/  @!P0 BRA `(.L_x_898) ;  /* 0x0000001c00088947 */ /* 0x001fec0003800000 */
.L_x_955:
[----:B------:R-:W-:Y:S05]  /*129f0*/  WARPSYNC.ALL ;  /* 0x0000000000007948 */ /* 0x000fea0003800000 */
[----:B0-----:R-:W0:Y:S01]  /*12a00*/  LDSM.16.MT88.4 R4, [R2+UR48+0x6400] ;  /* 0x006400300204783b */ /* 0x001e220008004200 */
[----:B------:R-:W-:Y:S01]  /*12a10*/  LOP3.LUT R12, R8, R29, RZ, 0xfc, !PT ;  /* 0x0000001d080c7212 */ /* 0x000fe200078efcff */
[----:B------:R-:W-:Y:S01]  /*12a20*/  ULOP3.LUT UR4, UR38, 0x2, URZ, 0xfc, !UPT ;  /* 0x0000000226047892 */ /* 0x000fe2000f8efc3f */
[----:B------:R-:W2:Y:S03]  /*12a30*/  S2R R13, SR_TID.X ;  /* 0x00000000000d7919 */ /* 0x000ea60000002100 */
[----:B------:R-:W-:Y:S01]  /*12a40*/  VIADD R12, R12, UR48 ;  /* 0x000000300c0c7c36 */ /* 0x000fe20008000000 */
[----:B--2---:R-:W-:Y:S01]  /*12a50*/  LOP3.LUT P0, RZ, R13, 0x4, RZ, 0xc0, !PT ;  /* 0x000000040dff7812 */ /* 0x004fe2000780c0ff */
[----:B------:R-:W-:Y:S01]  /*12a60*/  IMAD.MOV.U32 R13, RZ, RZ, 0x40 ;  /* 0x00000040ff0d7424 */ /* 0x000fe200078e00ff */
[----:B0-----:R-:W-:-:S02]  /*12a70*/  PRMT R8, R4, 0x6420, R5 ;  /* 0x0000642004087816 */ /* 0x001fc40000000005 */
[----:B------:R-:W-:Y:S02]  /*12a80*/  PRMT R9, R4, 0x7531, R5 ;  /* 0x0000753104097816 */ /* 0x000fe40000000005 */
[C-C-:B------:R-:W-:Y:S02]  /*12a90*/  PRMT R10, R6.reuse, 0x6420, R7.reuse ;  /* 0x00006420060a7816 */ /* 0x140fe40000000007 */
[----:B------:R-:W-:Y:S02]  /*12aa0*/  PRMT R11, R6, 0x7531, R7 ;  /* 0x00007531060b7816 */ /* 0x000fe40000000007 */
[----:B------:R-:W-:-:S03]  /*12ab0*/  SEL R13, R13, 0xffffffc0, !P0 ;  /* 0xffffffc00d0d7807 */ /* 0x000fc60004000000 */
        /* <DEDUP_REMOVED lines=13> */
[----:B------:R-:W2:Y:S01]  /*12b90*/  LDSM.16.MT88.4 R4, [R2+UR48+0x6c00] ;  /* 0x006c00300204783b */ /* 0x000ea20008004200 */
[----:B0-----:R-:W-:Y:S01]  /*12ba0*/  IADD3 R12, R13, 0x400, R12 ;  /* 0x000004000d0c7810 */ /* 0x001fe20007ffe00c */
[----:B------:R-:W-:-:S05]  /*12bb0*/  IMAD.U32 R13, RZ, RZ, UR4 ;  /* 0x00000004ff0d7e24 */ /* 0x000fca000f8e00ff */
[----:B------:R-:W-:Y:S02]  /*12bc0*/  ISETP.NE.AND P0, PT, R13, 0x3, PT ;  /* 0x000000030d00780c */ /* 0x000fe40003f05270 */
[C-C-:B--2---:R-:W-:Y:S02]  /*12bd0*/  PRMT R8, R4.reuse, 0x6420, R5.reuse ;  /* 0x0000642004087816 */ /* 0x144fe40000000005 */
        /* <DEDUP_REMOVED lines=24> */
.L_x_899:
[----:B--2---:R2:W-:Y:S01]  /*12d60*/  SYNCS.ARRIVE.TRANS64.A1T0 RZ, [R3+URZ+0x17050], RZ ;  /* 0x017050ff03ff79a7 */ /* 0x0045e2000810003f */
[----:B------:R-:W-:Y:S06]  /*12d70*/  BAR.SYNC.DEFER_BLOCKING 0x2, 0x80 ;  /* 0x0082000000007b1d */ /* 0x000fec0000010000 */
[----:B------:R-:W-:Y:S05]  /*12d80*/  @!P1 BRA `(.L_x_900) ;  /* 0x0000000000049947 */ /* 0x000fea0003800000 */
[----:B------:R-:W-:Y:S01]  /*12d90*/  BPT.TRAP 0x1 ;  /* 0x000000040000795c */ /* 0x000fe20000300000 */
.L_x_900:
[----:B------:R-:W3:Y:S01]  /*12da0*/  S2R R2, SR_CgaCtaId ;  /* 0x0000000000027919 */ /* 0x000ee20000008800 */
[----:B--2---:R-:W-:Y:S02]  /*12db0*/  VIADD R3, R3, 0x17080 ;  /* 0x0001708003037836 */ /* 0x004fe40000000000 */
[----:B------:R-:W-:-:S05]  /*12dc0*/  VIADD R0, R0, 0x1 ;  /* 0x0000000100007836 */ /* 0x000fca0000000000 */
[----:B------:R-:W-:-:S04]  /*12dd0*/  ISETP.NE.AND P0, PT, R0, 0x2, PT ;  /* 0x000000020000780c */ /* 0x000fc80003f05270 */
[----:B------:R-:W-:Y:S02]  /*12de0*/  SEL R0, R0, RZ, P0 ;  /* 0x000000ff00007207 */ /* 0x000fe40000000000 */
[----:B---3--:R-:W-:Y:S01]  /*12df0*/  PRMT R3, R2, 0x654, R3 ;  /* 0x0000065402037816 */ /* 0x008fe20000000003 */
[----:B------:R-:W-:-:S03]  /*12e00*/  IMAD.MOV.U32 R2, RZ, RZ, RZ ;  /* 0x000000ffff027224 */ /* 0x000fc600078e00ff */
[----:B------:R2:W-:Y:S02]  /*12e10*/  SYNCS.ARRIVE.TRANS64.RED.A1T0 RZ, [R3+URZ], RZ ;  /* 0x000000ff03ff79a7 */ /* 0x0005e4000810043f */
[----:B--2---:R-:W-:-:S04]  /*12e20*/  SEL R3, RZ, 0x1, P0 ;  /* 0x00000001ff037807 */ /* 0x004fc80000000000 */
[----:B------:R-:W-:-:S07]  /*12e30*/  LOP3.LUT R20, R20, R3, RZ, 0x3c, !PT ;  /* 0x0000000314147212 */ /* 0x000fce00078e3cff */
.L_x_851:
[----:B------:R-:W2:Y:S01]  /*12e40*/  S2R R4, SR_CgaCtaId ;  /* 0x0000000000047919 */ /* 0x000ea20000008800 */
[----:B------:R-:W-:Y:S02]  /*12e50*/  MOV R3, 0x400 ;  /* 0x0000040000037802 */ /* 0x000fe40000000f00 */
[----:B------:R-:W-:Y:S02]  /*12e60*/  SHF.L.U32 R2, R2, 0x1f, RZ ;  /* 0x0000001f02027819 */ /* 0x000fe400000006ff */
[----:B--2---:R-:W-:-:S04]  /*12e70*/  LEA R7, R4, R3, 0x18 ;  /* 0x0000000304077211 */ /* 0x004fc800078ec0ff */
[----:B------:R-:W2:Y:S02]  /*12e80*/  SYNCS.PHASECHK.TRANS64.TRYWAIT P0, [R7+URZ+0x17020], R2 ;  /* 0x01702002070075a7 */ /* 0x000ea4000800017f */
[----:B--2---:R-:W-:Y:S05]  /*12e90*/  @!P0 BRA `(.L_x_901) ;  /* 0x0000001400f08947 */ /* 0x004fea0003800000 */
.L_x_956:
[----:B------:R-:W3:Y:S02]  /*12ea0*/  S2R R3, SR_TID.X ;  /* 0x0000000000037919 */ /* 0x000ee40000002100 */
[----:B---3--:R-:W-:-:S04]  /*12eb0*/  SHF.R.U32.HI R3, RZ, 0x5, R3 ;  /* 0x00000005ff037819 */ /* 0x008fc80000011603 */
[----:B------:R-:W-:-:S05]  /*12ec0*/  LOP3.LUT R3, R3, 0x3, RZ, 0xc0, !PT ;  /* 0x0000000303037812 */ /* 0x000fca00078ec0ff */
[----:B--2---:R-:W2:Y:S02]  /*12ed0*/  SHFL.IDX PT, R2, R3, RZ, 0x1f ;  /* 0x00001fff03027589 */ /* 0x004ea400000e0000 */
[----:B--2---:R-:W-:-:S13]  /*12ee0*/  ISETP.NE.AND P0, PT, R2, RZ, PT ;  /* 0x000000ff0200720c */ /* 0x004fda0003f05270 */
        /* <DEDUP_REMOVED lines=8> */
.L_x_902:
[----:B------:R-:W-:Y:S01]  /*12f70*/  IMAD R5, R0, 0x8, R7 ;  /* 0x0000000800057824 */ /* 0x000fe200078e0207 */
[----:B------:R-:W-:Y:S01]  /*12f80*/  SHF.L.U32 R2, R20, 0x1f, RZ ;  /* 0x0000001f14027819 */ /* 0x000fe200000006ff */
[----:B------:R-:W-:-:S03]  /*12f90*/  VIADD R0, R0, 0x1 ;  /* 0x0000000100007836 */ /* 0x000fc60000000000 */
[----:B------:R-:W2:Y:S02]  /*12fa0*/  SYNCS.PHASECHK.TRANS64.TRYWAIT P1, [R5+URZ+0x17040], R2 ;  /* 0x01704002050075a7 */ /* 0x000ea4000802017f */
[----:B------:R-:W-:-:S04]  /*12fb0*/  ISETP.NE.AND P2, PT, R0, 0x2, PT ;  /* 0x000000020000780c */ /* 0x000fc80003f45270 */
[----:B------:R-:W-:Y:S01]  /*12fc0*/  SEL R3, RZ, 0x1, P2 ;  /* 0x00000001ff037807 */ /* 0x000fe20001000000 */
[----:B--2---:R-:W-:Y:S08]  /*12fd0*/  @!P1 BRA `(.L_x_903) ;  /* 0x0000001400b49947 */ /* 0x004ff00003800000 */
.L_x_957:
[----:B------:R-:W-:Y:S02]  /*12fe0*/  SEL R0, R0, RZ, P2 ;  /* 0x000000ff00007207 */ /* 0x000fe40001000000 */
[----:B------:R-:W-:Y:S01]  /*12ff0*/  LOP3.LUT R3, R20, R3, RZ, 0x3c, !PT ;  /* 0x0000000314037212 */ /* 0x000fe200078e3cff */
[----:B------:R-:W-:Y:S06]  /*13000*/  @!P0 BRA `(.L_x_904) ;  /* 0x0000000000048947 */ /* 0x000fec0003800000 */
[----:B------:R-:W-:Y:S01]  /*13010*/  BPT.TRAP 0x1 ;  /* 0x000000040000795c */ /* 0x000fe20000300000 */
.L_x_904:
[----:B------:R-:W-:Y:S01]  /*13020*/  IMAD R7, R0, 0x8, R7 ;  /* 0x0000000800077824 */ /* 0x000fe200078e0207 */
[----:B------:R-:W-:-:S04]  /*13030*/  SHF.L.U32 R0, R3, 0x1f, RZ ;  /* 0x0000001f03007819 */ /* 0x000fc800000006ff */
[----:B------:R-:W3:Y:S02]  /*13040*/  SYNCS.PHASECHK.TRANS64.TRYWAIT P1, [R7+URZ+0x17040], R0 ;  /* 0x01704000070075a7 */ /* 0x000ee4000802017f */
[----:B---3--:R-:W-:Y:S05]  /*13050*/  @!P1 BRA `(.L_x_905) ;  /* 0x0000001400a89947 */ /* 0x008fea0003800000 */
.L_x_958:
[----:B------:R-:W-:Y:S05]  /*13060*/  @!P0 BRA `(.L_x_906) ;  /* 0x0000000000048947 */ /* 0x000fea0003800000 */
[----:B------:R-:W-:Y:S01]  /*13070*/  BPT.TRAP 0x1 ;  /* 0x000000040000795c */ /* 0x000fe20000300000 */
.L_x_906:
[----:B------:R-:W4:Y:S02]  /*13080*/  SYNCS.PHASECHK.TRANS64.TRYWAIT P1, [R5+URZ+0x17060], R2 ;  /* 0x01706002050075a7 */ /* 0x000f24000802017f */
[----:B----4-:R-:W-:Y:S05]  /*13090*/  @!P1 BRA `(.L_x_907) ;  /* 0x0000001400ac9947 */ /* 0x010fea0003800000 */
.L_x_959:
[----:B------:R-:W-:Y:S05]  /*130a0*/  @!P0 BRA `(.L_x_908) ;  /* 0x0000000000048947 */ /* 0x000fea0003800000 */
[----:B------:R-:W-:Y:S01]  /*130b0*/  BPT.TRAP 0x1 ;  /* 0x000000040000795c */ /* 0x000fe20000300000 */
.L_x_908:
[----:B------:R-:W0:Y:S02]  /*130c0*/  SYNCS.PHASECHK.TRANS64.TRYWAIT P1, [R7+URZ+0x17060], R0 ;  /* 0x01706000070075a7 */ /* 0x000e24000802017f */
[----:B0-----:R-:W-:Y:S05]  /*130d0*/  @!P1 BRA `(.L_x_909) ;  /* 0x0000001400b09947 */ /* 0x001fea0003800000 */
.L_x_960:
[----:B------:R-:W-:Y:S05]  /*130e0*/  @!P0 BRA `(.L_x_910) ;  /* 0x0000000000048947 */ /* 0x000fea0003800000 */
[----:B------:R-:W-:Y:S01]  /*130f0*/  BPT.TRAP 0x1 ;  /* 0x000000040000795c */ /* 0x000fe20000300000 */
.L_x_910:
[----:B------:R-:W0:Y:S02]  /*13100*/  SYNCS.PHASECHK.TRANS64.TRYWAIT P1, [R5+URZ+0x17080], R2 ;  /* 0x01708002050075a7 */ /* 0x000e24000802017f */
[----:B0-----:R-:W-:Y:S05]  /*13110*/  @!P1 BRA `(.L_x_911) ;  /* 0x0000001400b49947 */ /* 0x001fea0003800000 */
.L_x_961:
[----:B------:R-:W-:Y:S05]  /*13120*/  @!P0 BRA `(.L_x_912) ;  /* 0x0000000000048947 */ /* 0x000fea0003800000 */
[----:B------:R-:W-:Y:S01]  /*13130*/  BPT.TRAP 0x1 ;  /* 0x000000040000795c */ /* 0x000fe20000300000 */
.L_x_912:
[----:B------:R0:W0:Y:S02]  /*13140*/  SYNCS.PHASECHK.TRANS64.TRYWAIT P0, [R7+URZ+0x17080], R0 ;  /* 0x01708000070075a7 */ /* 0x000024000800017f */
[----:B0-----:R-:W-:Y:S05]  /*13150*/  @!P0 NANOSLEEP.SYNCS 0x989680 ;  /* 0x009896800000895d */ /* 0x001fea0003900000 */
[----:B------:R-:W0:Y:S02]  /*13160*/  @!P0 SYNCS.PHASECHK.TRANS64 P0, [R7+URZ+0x17080], R0 ;  /* 0x01708000070085a7 */ /* 0x000e24000800007f */
[----:B0-----:R-:W-:Y:S05]  /*13170*/  @!P0 BRA `(.L_x_912) ;  /* 0xfffffffc00f08947 */ /* 0x001fea000383ffff */
.L_x_759:
[----:B------:R-:W-:Y:S05]  /*13180*/  BSYNC B6 ;  /* 0x0000000000067941 */ /* 0x000fea0003800000 */
.L_x_756:
[----:B------:R-:W-:Y:S05]  /*13190*/  EXIT ;  /* 0x000000000000794d */ /* 0x000fea0003800000 */
.L_x_769:
[----:B0-----:R-:W-:-:S04]  /*131a0*/  IMAD.U32 R3, RZ, RZ, UR45 ;  /* 0x0000002dff037e24 */ /* 0x001fc8000f8e00ff */
[----:B------:R0:W1:Y:S03]  /*131b0*/  SYNCS.PHASECHK.TRANS64.TRYWAIT P0, [R3+URZ+0x17000], R0 ;  /* 0x01700000030075a7 */ /* 0x000066000800017f */
[----:B-1----:R-:W-:Y:S05]  /*131c0*/  @!P0 NANOSLEEP.SYNCS 0x989680 ;  /* 0x009896800000895d */ /* 0x002fea0003900000 */
[----:B------:R-:W1:Y:S02]  /*131d0*/  @!P0 SYNCS.PHASECHK.TRANS64 P0, [R3+URZ+0x17000], R0 ;  /* 0x01700000030085a7 */ /* 0x000e64000800007f */
[----:B-1----:R-:W-:Y:S05]  /*131e0*/  @!P0 BRA `(.L_x_769) ;  /* 0xfffffffc00ec8947 */ /* 0x002fea000383ffff */
[----:B------:R-:W-:Y:S05]  /*131f0*/  BRA `(.L_x_913) ;  /* 0xfffffee400e87947 */ /* 0x000fea000383ffff */
.L_x_773:
[----:B0-----:R-:W-:-:S04]  /*13200*/  IMAD.U32 R3, RZ, RZ, UR45 ;  /* 0x0000002dff037e24 */ /* 0x001fc8000f8e00ff */
[----:B------:R0:W2:Y:S03]  /*13210*/  SYNCS.PHASECHK.TRANS64.TRYWAIT P1, [R3+URZ+0x17030], R0 ;  /* 0x01703000030075a7 */ /* 0x0000a6000802017f */
[----:B--2---:R-:W-:Y:S05]  /*13220*/  @!P1 NANOSLEEP.SYNCS 0x989680 ;  /* 0x009896800000995d */ /* 0x004fea0003900000 */
[----:B------:R-:W2:Y:S02]  /*13230*/  @!P1 SYNCS.PHASECHK.TRANS64 P1, [R3+URZ+0x17030], R0 ;  /* 0x01703000030095a7 */ /* 0x000ea4000802007f */
[----:B--2---:R-:W-:Y:S05]  /*13240*/  @!P1 BRA `(.L_x_773) ;  /* 0xfffffffc00ec9947 */ /* 0x004fea000383ffff */
[----:B------:R-:W-:Y:S05]  /*13250*/  BRA `(.L_x_772) ;  /* 0xfffffee800047947 */ /* 0x000fea000383ffff */
.L_x_790:
[----:B-1----:R-:W-:-:S04]  /*13260*/  IMAD.U32 R13, RZ, RZ, UR27 ;  /* 0x0000001bff0d7e24 */ /* 0x002fc8000f8e00ff */
[----:B------:R1:W2:Y:S03]  /*13270*/  SYNCS.PHASECHK.TRANS64.TRYWAIT P1, [R13+URZ+0x17030], R0 ;  /* 0x017030000d0075a7 */ /* 0x0002a6000802017f */
[----:B--2---:R-:W-:Y:S05]  /*13280*/  @!P1 NANOSLEEP.SYNCS 0x989680 ;  /* 0x009896800000995d */ /* 0x004fea0003900000 */
[----:B------:R-:W2:Y:S02]  /*13290*/  @!P1 SYNCS.PHASECHK.TRANS64 P1, [R13+URZ+0x17030], R0 ;  /* 0x017030000d0095a7 */ /* 0x000ea4000802007f */
[----:B--2---:R-:W-:Y:S05]  /*132a0*/  @!P1 BRA `(.L_x_790) ;  /* 0xfffffffc00ec9947 */ /* 0x004fea000383ffff */
[----:B------:R-:W-:Y:S05]  /*132b0*/  BRA `(.L_x_789) ;  /* 0xffffff1c00647947 */ /* 0x000fea000383ffff */
.L_x_794:
[----:B-1----:R-:W-:-:S04]  /*132c0*/  IMAD.U32 R13, RZ, RZ, UR15 ;  /* 0x0000000fff0d7e24 */ /* 0x002fc8000f8e00ff */
[----:B------:R1:W2:Y:S03]  /*132d0*/  SYNCS.PHASECHK.TRANS64.TRYWAIT P1, [R13+URZ+0x17050], R0 ;  /* 0x017050000d0075a7 */ /* 0x0002a6000802017f */
[----:B--2---:R-:W-:Y:S05]  /*132e0*/  @!P1 NANOSLEEP.SYNCS 0x989680 ;  /* 0x009896800000995d */ /* 0x004fea0003900000 */
[----:B------:R-:W2:Y:S02]  /*132f0*/  @!P1 SYNCS.PHASECHK.TRANS64 P1, [R13+URZ+0x17050], R0 ;  /* 0x017050000d0095a7 */ /* 0x000ea4000802007f */
[----:B--2---:R-:W-:Y:S05]  /*13300*/  @!P1 BRA `(.L_x_794) ;  /* 0xfffffffc00ec9947 */ /* 0x004fea000383ffff */
[----:B------:R-:W-:Y:S05]  /*13310*/  BRA `(.L_x_793) ;  /* 0xffffff1c00bc7947 */ /* 0x000fea000383ffff */
.L_x_813:
[----:B-1----:R-:W-:-:S04]  /*13320*/  IMAD.U32 R15, RZ, RZ, UR10 ;  /* 0x0000000aff0f7e24 */ /* 0x002fc8000f8e00ff */
[----:B------:R1:W2:Y:S03]  /*13330*/  SYNCS.PHASECHK.TRANS64.TRYWAIT P1, [R15+URZ+0x17030], R0 ;  /* 0x017030000f0075a7 */ /* 0x0002a6000802017f */
[----:B--2---:R-:W-:Y:S05]  /*13340*/  @!P1 NANOSLEEP.SYNCS 0x989680 ;  /* 0x009896800000995d */ /* 0x004fea0003900000 */
[----:B------:R-:W2:Y:S02]  /*13350*/  @!P1 SYNCS.PHASECHK.TRANS64 P1, [R15+URZ+0x17030], R0 ;  /* 0x017030000f0095a7 */ /* 0x000ea4000802007f */
[----:B--2---:R-:W-:Y:S05]  /*13360*/  @!P1 BRA `(.L_x_813) ;  /* 0xfffffffc00ec9947 */ /* 0x004fea000383ffff */
[----:B------:R-:W-:Y:S05]  /*13370*/  BRA `(.L_x_812) ;  /* 0xffffff4c00187947 */ /* 0x000fea000383ffff */
.L_x_817:
[----:B-1----:R-:W-:-:S04]  /*13380*/  IMAD.U32 R15, RZ, RZ, UR15 ;  /* 0x0000000fff0f7e24 */ /* 0x002fc8000f8e00ff */
[----:B------:R1:W2:Y:S03]  /*13390*/  SYNCS.PHASECHK.TRANS64.TRYWAIT P1, [R15+URZ+0x17050], R0 ;  /* 0x017050000f0075a7 */ /* 0x0002a6000802017f */
[----:B--2---:R-:W-:Y:S05]  /*133a0*/  @!P1 NANOSLEEP.SYNCS 0x989680 ;  /* 0x009896800000995d */ /* 0x004fea0003900000 */
[----:B------:R-:W2:Y:S02]  /*133b0*/  @!P1 SYNCS.PHASECHK.TRANS64 P1, [R15+URZ+0x17050], R0 ;  /* 0x017050000f0095a7 */ /* 0x000ea4000802007f */
[----:B--2---:R-:W-:Y:S05]  /*133c0*/  @!P1 BRA `(.L_x_817) ;  /* 0xfffffffc00ec9947 */ /* 0x004fea000383ffff */
[----:B------:R-:W-:Y:S05]  /*133d0*/  BRA `(.L_x_816) ;  /* 0xffffff4c00707947 */ /* 0x000fea000383ffff */
.L_x_825:
[----:B-1----:R-:W-:-:S04]  /*133e0*/  IMAD.U32 R13, RZ, RZ, UR21 ;  /* 0x00000015ff0d7e24 */ /* 0x002fc8000f8e00ff */
[----:B------:R1:W2:Y:S03]  /*133f0*/  SYNCS.PHASECHK.TRANS64.TRYWAIT P1, [R13+URZ+0x17030], R0 ;  /* 0x017030000d0075a7 */ /* 0x0002a6000802017f */
[----:B--2---:R-:W-:Y:S05]  /*13400*/  @!P1 NANOSLEEP.SYNCS 0x989680 ;  /* 0x009896800000995d */ /* 0x004fea0003900000 */
[----:B------:R-:W2:Y:S02]  /*13410*/  @!P1 SYNCS.PHASECHK.TRANS64 P1, [R13+URZ+0x17030], R0 ;  /* 0x017030000d0095a7 */ /* 0x000ea4000802007f */
[----:B--2---:R-:W-:Y:S05]  /*13420*/  @!P1 BRA `(.L_x_825) ;  /* 0xfffffffc00ec9947 */ /* 0x004fea000383ffff */
[----:B------:R-:W-:Y:S05]  /*13430*/  BRA `(.L_x_824) ;  /* 0xffffff6400f47947 */ /* 0x000fea000383ffff */
.L_x_829:
[----:B-1----:R-:W-:-:S04]  /*13440*/  IMAD.U32 R13, RZ, RZ, UR15 ;  /* 0x0000000fff0d7e24 */ /* 0x002fc8000f8e00ff */
[----:B------:R1:W2:Y:S03]  /*13450*/  SYNCS.PHASECHK.TRANS64.TRYWAIT P1, [R13+URZ+0x17050], R0 ;  /* 0x017050000d0075a7 */ /* 0x0002a6000802017f */
[----:B--2---:R-:W-:Y:S05]  /*13460*/  @!P1 NANOSLEEP.SYNCS 0x989680 ;  /* 0x009896800000995d */ /* 0x004fea0003900000 */
[----:B------:R-:W2:Y:S02]  /*13470*/  @!P1 SYNCS.PHASECHK.TRANS64 P1, [R13+URZ+0x17050], R0 ;  /* 0x017050000d0095a7 */ /* 0x000ea4000802007f */
[----:B--2---:R-:W-:Y:S05]  /*13480*/  @!P1 BRA `(.L_x_829) ;  /* 0xfffffffc00ec9947 */ /* 0x004fea000383ffff */
[----:B------:R-:W-:Y:S05]  /*13490*/  BRA `(.L_x_828) ;  /* 0xffffff68004c7947 */ /* 0x000fea000383ffff */
.L_x_844:
[----:B-1----:R-:W-:-:S04]  /*134a0*/  IMAD.U32 R5, RZ, RZ, UR18 ;  /* 0x00000012ff057e24 */ /* 0x002fc8000f8e00ff */
[----:B------:R1:W2:Y:S03]  /*134b0*/  SYNCS.PHASECHK.TRANS64.TRYWAIT P1, [R5+URZ+0x17050], R4 ;  /* 0x01705004050075a7 */ /* 0x0002a6000802017f */
[----:B--2---:R-:W-:Y:S05]  /*134c0*/  @!P1 NANOSLEEP.SYNCS 0x989680 ;  /* 0x009896800000995d */ /* 0x004fea0003900000 */
[----:B------:R-:W2:Y:S02]  /*134d0*/  @!P1 SYNCS.PHASECHK.TRANS64 P1, [R5+URZ+0x17050], R4 ;  /* 0x01705004050095a7 */ /* 0x000ea4000802007f */
[----:B--2---:R-:W-:Y:S05]  /*134e0*/  @!P1 BRA `(.L_x_844) ;  /* 0xfffffffc00ec9947 */ /* 0x004fea000383ffff */
[----:B------:R-:W-:Y:S05]  /*134f0*/  BRA `(.L_x_843) ;  /* 0xffffff9000d47947 */ /* 0x000fea000383ffff */
.L_x_863:
[----:B------:R-:W-:Y:S02]  /*13500*/  IMAD.MOV.U32 R13, RZ, RZ, R24 ;  /* 0x000000ffff0d7224 */ /* 0x000fe400078e0018 */
[----:B------:R-:W-:Y:S02]  /*13510*/  IMAD.MOV.U32 R12, RZ, RZ, RZ ;  /* 0x000000ffff0c7224 */ /* 0x000fe400078e00ff */
[----:B------:R-:W-:Y:S02]  /*13520*/  IMAD.MOV.U32 R11, RZ, RZ, 0x1f ;  /* 0x0000001fff0b7424 */ /* 0x000fe400078e00ff */
[----:B------:R-:W-:-:S07]  /*13530*/  IMAD.MOV.U32 R15, RZ, RZ, -0x1 ;  /* 0xffffffffff0f7424 */ /* 0x000fce00078e00ff */
[----:B0----5:R-:W-:Y:S05]  /*13540*/  WARPSYNC.COLLECTIVE R15, `(.L_x_914) ;  /* 0x000000000f087348 */ /* 0x021fea0003c00000 */
[----:B------:R1:W2:Y:S02]  /*13550*/  SHFL.IDX P6, R14, R13, R12, R11 ;  /* 0x0000000c0d0e7389 */ /* 0x0002a400000c000b */
[----:B012--5:R-:W-:Y:S01]  /*13560*/  ENDCOLLECTIVE ;  /* 0x000000000000791b */ /* 0x027fe20003800000 */
.L_x_914:
[----:B------:R-:W-:Y:S05]  /*13570*/  BRA `(.L_x_915) ;  /* 0xffffffcc00847947 */ /* 0x000fea000383ffff */
.L_x_865:
[----:B0-----:R-:W-:-:S04]  /*13580*/  IMAD.U32 R3, RZ, RZ, UR48 ;  /* 0x00000030ff037e24 */ /* 0x001fc8000f8e00ff */
[----:B------:R0:W1:Y:S03]  /*13590*/  SYNCS.PHASECHK.TRANS64.TRYWAIT P0, [R3+URZ+0x17080], R10 ;  /* 0x0170800a030075a7 */ /* 0x000066000800017f */
[----:B-1----:R-:W-:Y:S05]  /*135a0*/  @!P0 NANOSLEEP.SYNCS 0x989680 ;  /* 0x009896800000895d */ /* 0x002fea0003900000 */
[----:B------:R-:W1:Y:S02]  /*135b0*/  @!P0 SYNCS.PHASECHK.TRANS64 P0, [R3+URZ+0x17080], R10 ;  /* 0x0170800a030085a7 */ /* 0x000e64000800007f */
[----:B-1----:R-:W-:Y:S05]  /*135c0*/  @!P0 BRA `(.L_x_865) ;  /* 0xfffffffc00ec8947 */ /* 0x002fea000383ffff */
[----:B------:R-:W-:Y:S05]  /*135d0*/  BRA `(.L_x_916) ;  /* 0xffffffd000107947 */ /* 0x000fea000383ffff */
.L_x_866:
        /* <DEDUP_REMOVED lines=8> */
.L_x_918:
[----:B------:R-:W-:Y:S05]  /*13660*/  BSYNC B0 ;  /* 0x0000000000007941 */ /* 0x000fea0003800000 */
.L_x_917:
        /* <DEDUP_REMOVED lines=10> */
.L_x_919:
        /* <DEDUP_REMOVED lines=8> */
.L_x_920:
        /* <DEDUP_REMOVED lines=13> */
.L_x_921:
        /* <DEDUP_REMOVED lines=10> */
.L_x_869:
[----:B0-----:R-:W-:-:S04]  /*13900*/  IMAD.U32 R3, RZ, RZ, UR48 ;  /* 0x00000030ff037e24 */ /* 0x001fc8000f8e00ff */
[----:B------:R0:W1:Y:S03]  /*13910*/  SYNCS.PHASECHK.TRANS64.TRYWAIT P1, [R3+URZ+0x17040], R10 ;  /* 0x0170400a030075a7 */ /* 0x000066000802017f */
[----:B-1----:R-:W-:Y:S05]  /*13920*/  @!P1 NANOSLEEP.SYNCS 0x989680 ;  /* 0x009896800000995d */ /* 0x002fea0003900000 */
[----:B------:R-:W1:Y:S02]  /*13930*/  @!P1 SYNCS.PHASECHK.TRANS64 P1, [R3+URZ+0x17040], R10 ;  /* 0x0170400a030095a7 */ /* 0x000e64000802007f */
[----:B-1----:R-:W-:Y:S05]  /*13940*/  @!P1 BRA `(.L_x_869) ;  /* 0xfffffffc00ec9947 */ /* 0x002fea000383ffff */
[----:B------:R-:W-:Y:S05]  /*13950*/  BRA `(.L_x_923) ;  /* 0xffffffd0004c7947 */ /* 0x000fea000383ffff */
.L_x_870:
        /* <DEDUP_REMOVED lines=8> */
.L_x_925:
[----:B------:R-:W-:Y:S05]  /*139e0*/  BSYNC B0 ;  /* 0x0000000000007941 */ /* 0x000fea0003800000 */
.L_x_924:
        /* <DEDUP_REMOVED lines=8> */
.L_x_926:
        /* <DEDUP_REMOVED lines=8> */
.L_x_927:
        /* <DEDUP_REMOVED lines=11> */
.L_x_928:
[----:B------:R-:W-:Y:S05]  /*13ba0*/  BRA `(.L_x_929) ;  /* 0xffffffd000547947 */ /* 0x000fea000383ffff */
.L_x_873:
[----:B------:R-:W-:Y:S02]  /*13bb0*/  IMAD.MOV.U32 R13, RZ, RZ, R4 ;  /* 0x000000ffff0d7224 */ /* 0x000fe400078e0004 */
[----:B------:R-:W-:Y:S02]  /*13bc0*/  IMAD.MOV.U32 R12, RZ, RZ, RZ ;  /* 0x000000ffff0c7224 */ /* 0x000fe400078e00ff */
[----:B------:R-:W-:Y:S02]  /*13bd0*/  IMAD.MOV.U32 R11, RZ, RZ, 0x1e1f ;  /* 0x00001e1fff0b7424 */ /* 0x000fe400078e00ff */
[----:B------:R-:W-:-:S07]  /*13be0*/  IMAD.MOV.U32 R15, RZ, RZ, -0x1 ;  /* 0xffffffffff0f7424 */ /* 0x000fce00078e00ff */
[----:B------:R-:W-:Y:S05]  /*13bf0*/  WARPSYNC.COLLECTIVE R15, `(.L_x_930) ;  /* 0x000000000f087348 */ /* 0x000fea0003c00000 */
[----:B------:R0:W1:Y:S02]  /*13c00*/  SHFL.IDX P6, R14, R13, R12, R11 ;  /* 0x0000000c0d0e7389 */ /* 0x00006400000c000b */
[----:B01----:R-:W-:Y:S01]  /*13c10*/  ENDCOLLECTIVE ;  /* 0x000000000000791b */ /* 0x003fe20003800000 */
.L_x_930:
[----:B------:R-:W-:Y:S02]  /*13c20*/  IMAD.MOV.U32 R13, RZ, RZ, R0 ;  /* 0x000000ffff0d7224 */ /* 0x000fe400078e0000 */
[----:B------:R-:W-:-:S07]  /*13c30*/  IMAD.MOV.U32 R2, RZ, RZ, R14 ;  /* 0x000000ffff027224 */ /* 0x000fce00078e000e */
[----:B------:R-:W-:Y:S05]  /*13c40*/  WARPSYNC.COLLECTIVE R15, `(.L_x_931) ;  /* 0x000000000f087348 */ /* 0x000fea0003c00000 */
[----:B------:R0:W1:Y:S02]  /*13c50*/  SHFL.IDX P6, R14, R13, R12, R11 ;  /* 0x0000000c0d0e7389 */ /* 0x00006400000c000b */
[----:B01----:R-:W-:Y:S01]  /*13c60*/  ENDCOLLECTIVE ;  /* 0x000000000000791b */ /* 0x003fe20003800000 */
.L_x_931:
[----:B------:R-:W-:Y:S02]  /*13c70*/  ULDC UR4, c[0x0][0x288] ;  /* 0x0000a20000047ab9 */ /* 0x000fe40000000800 */
[----:B------:R-:W-:Y:S02]  /*13c80*/  IMAD R7, R8, UR4, RZ ;  /* 0x0000000408077c24 */ /* 0x000fe4000f8e02ff */
[----:B------:R-:W-:-:S05]  /*13c90*/  VIADD R8, R27, UR43 ;  /* 0x0000002b1b087c36 */ /* 0x000fca0008000000 */
        /* <DEDUP_REMOVED lines=9> */
.L_x_932:
[----:B------:R-:W-:Y:S01]  /*13d30*/  @!PT LDS RZ, [RZ] ;  /* 0x00000000fffff984 */ /* 0x000fe20000000800 */
[----:B------:R-:W-:Y:S01]  /*13d40*/  @!PT LDS RZ, [RZ] ;  /* 0x00000000fffff984 */ /* 0x000fe20000000800 */
[----:B------:R-:W-:Y:S01]  /*13d50*/  @!PT LDS RZ, [RZ] ;  /* 0x00000000fffff984 */ /* 0x000fe20000000800 */
[----:B------:R0:W-:Y:S04]  /*13d60*/  @!P1 LDGSTS.E.BYPASS.LTC128B.128 [R19+0xc400], desc[UR36][R2.64], !P3 ;  /* 0x0c40000002139fae */ /* 0x0001e8000d901d64 */
[----:B------:R0:W-:Y:S04]  /*13d70*/  @!P1 LDGSTS.E.BYPASS.LTC128B.128 [R19+0xdc00], desc[UR36][R2.64+0x20], !P2 ;  /* 0x0dc0002002139fae */ /* 0x0001e8000d101d64 */
[----:B------:R0:W-:Y:S01]  /*13d80*/  @!P1 LDGSTS.E.BYPASS.LTC128B.128 [R19+0xf400], desc[UR36][R2.64+0x40], !P0 ;  /* 0x0f40004002139fae */ /* 0x0001e2000c101d64 */
[----:B------:R-:W-:Y:S02]  /*13d90*/  IMAD.MOV.U32 R13, RZ, RZ, R0 ;  /* 0x000000ffff0d7224 */ /* 0x000fe400078e0000 */
[----:B------:R-:W-:-:S05]  /*13da0*/  VIADD R0, R8, 0x40 ;  /* 0x0000004008007836 */ /* 0x000fca0000000000 */
[----:B------:R-:W-:Y:S01]  /*13db0*/  ISETP.GE.AND P1, PT, R0, R7, PT ;  /* 0x000000070000720c */ /* 0x000fe20003f26270 */
[----:B------:R-:W-:-:S12]  /*13dc0*/  IMAD.MOV.U32 R4, RZ, RZ, R14 ;  /* 0x000000ffff047224 */ /* 0x000fd800078e000e */
[----:B0-----:R-:W-:Y:S05]  /*13dd0*/  WARPSYNC.COLLECTIVE R15, `(.L_x_933) ;  /* 0x000000000f087348 */ /* 0x001fea0003c00000 */
[----:B------:R1:W2:Y:S02]  /*13de0*/  SHFL.IDX P6, R14, R13, R12, R11 ;  /* 0x0000000c0d0e7389 */ /* 0x0002a400000c000b */
[----:B012---:R-:W-:Y:S01]  /*13df0*/  ENDCOLLECTIVE ;  /* 0x000000000000791b */ /* 0x007fe20003800000 */
.L_x_933:
[----:B------:R-:W-:Y:S02]  /*13e00*/  IMAD.MOV.U32 R13, RZ, RZ, R6 ;  /* 0x000000ffff0d7224 */ /* 0x000fe400078e0006 */
[----:B------:R-:W-:Y:S01]  /*13e10*/  IMAD.MOV.U32 R12, RZ, RZ, RZ ;  /* 0x000000ffff0c7224 */ /* 0x000fe200078e00ff */
[----:B------:R-:W-:-:S05]  /*13e20*/  @!P1 IADD3 R14, P4, R20, R14, RZ ;  /* 0x0000000e140e9210 */ /* 0x000fca0007f9e0ff */
[----:B------:R-:W-:-:S08]  /*13e30*/  @!P1 IMAD.MOV.U32 R2, RZ, RZ, R14 ;  /* 0x000000ffff029224 */ /* 0x000fd000078e000e */
[----:B------:R-:W-:Y:S05]  /*13e40*/  WARPSYNC.COLLECTIVE R15, `(.L_x_934) ;  /* 0x000000000f087348 */ /* 0x000fea0003c00000 */
[----:B------:R0:W1:Y:S02]  /*13e50*/  SHFL.IDX P6, R14, R13, R12, R11 ;  /* 0x0000000c0d0e7389 */ /* 0x00006400000c000b */
[----:B01----:R-:W-:Y:S01]  /*13e60*/  ENDCOLLECTIVE ;  /* 0x000000000000791b */ /* 0x003fe20003800000 */
.L_x_934:
        /* <DEDUP_REMOVED lines=13> */
.L_x_935:
[----:B------:R-:W-:Y:S05]  /*13f40*/  BRA `(.L_x_936) ;  /* 0xffffffd400a47947 */ /* 0x000fea000383ffff */
.L_x_876:
[----:B0-2---:R-:W-:-:S04]  /*13f50*/  IMAD.U32 R3, RZ, RZ, UR48 ;  /* 0x00000030ff037e24 */ /* 0x005fc8000f8e00ff */
[----:B------:R0:W2:Y:S03]  /*13f60*/  SYNCS.PHASECHK.TRANS64.TRYWAIT P1, [R3+URZ+0x17020], R0 ;  /* 0x01702000030075a7 */ /* 0x0000a6000802017f */
[----:B--2---:R-:W-:Y:S05]  /*13f70*/  @!P1 NANOSLEEP.SYNCS 0x989680 ;  /* 0x009896800000995d */ /* 0x004fea0003900000 */
[----:B------:R-:W2:Y:S02]  /*13f80*/  @!P1 SYNCS.PHASECHK.TRANS64 P1, [R3+URZ+0x17020], R0 ;  /* 0x01702000030095a7 */ /* 0x000ea4000802007f */
[----:B--2---:R-:W-:Y:S05]  /*13f90*/  @!P1 BRA `(.L_x_876) ;  /* 0xfffffffc00ec9947 */ /* 0x004fea000383ffff */
[----:B------:R-:W-:Y:S05]  /*13fa0*/  BRA `(.L_x_937) ;  /* 0xffffffd400ec7947 */ /* 0x000fea000383ffff */
.L_x_879:
[----:B0-----:R0:W2:Y:S02]  /*13fb0*/  SYNCS.PHASECHK.TRANS64.TRYWAIT P1, [R5+URZ+0x17080], R10 ;  /* 0x0170800a050075a7 */ /* 0x0010a4000802017f */
[----:B--2---:R-:W-:Y:S05]  /*13fc0*/  @!P1 NANOSLEEP.SYNCS 0x989680 ;  /* 0x009896800000995d */ /* 0x004fea0003900000 */
[----:B------:R-:W2:Y:S02]  /*13fd0*/  @!P1 SYNCS.PHASECHK.TRANS64 P1, [R5+URZ+0x17080], R10 ;  /* 0x0170800a050095a7 */ /* 0x000ea4000802007f */
[----:B--2---:R-:W-:Y:S05]  /*13fe0*/  @!P1 BRA `(.L_x_879) ;  /* 0xfffffffc00f09947 */ /* 0x004fea000383ffff */
[----:B------:R-:W-:Y:S05]  /*13ff0*/  BRA `(.L_x_938) ;  /* 0xffffffd800ac7947 */ /* 0x000fea000383ffff */
.L_x_880:
        /* <DEDUP_REMOVED lines=8> */
.L_x_940:
[----:B------:R-:W-:Y:S05]  /*14080*/  BSYNC B0 ;  /* 0x0000000000007941 */ /* 0x000fea0003800000 */
.L_x_939:
        /* <DEDUP_REMOVED lines=8> */
.L_x_941:
[----:B------:R-:W-:Y:S02]  /*14110*/  IMAD.MOV.U32 R13, RZ, RZ, R27 ;  /* 0x000000ffff0d7224 */ /* 0x000fe400078e001b */
[----:B------:R-:W-:Y:S02]  /*14120*/  IMAD.MOV.U32 R12, RZ, RZ, 0x1 ;  /* 0x00000001ff0c7424 */ /* 0x000fe400078e00ff */
[----:B------:R-:W-:-:S07]  /*14130*/  IMAD.MOV.U32 R2, RZ, RZ, R14 ;  /* 0x000000ffff027224 */ /* 0x000fce00078e000e */
[----:B------:R-:W-:Y:S05]  /*14140*/  WARPSYNC.COLLECTIVE R15, `(.L_x_942) ;  /* 0x000000000f087348 */ /* 0x000fea0003c00000 */
[----:B------:R0:W1:Y:S02]  /*14150*/  SHFL.IDX P6, R14, R13, R12, R11 ;  /* 0x0000000c0d0e7389 */ /* 0x00006400000c000b */
[----:B01----:R-:W-:Y:S01]  /*14160*/  ENDCOLLECTIVE ;  /* 0x000000000000791b */ /* 0x003fe20003800000 */
.L_x_942:
        /* <DEDUP_REMOVED lines=14> */
.L_x_943:
[----:B------:R-:W-:Y:S01]  /*14250*/  IMAD.MOV.U32 R2, RZ, RZ, R14 ;  /* 0x000000ffff027224 */ /* 0x000fe200078e000e */
[----:B------:R-:W-:Y:S06]  /*14260*/  BRA `(.L_x_944) ;  /* 0xffffffd800c87947 */ /* 0x000fec000383ffff */
.L_x_883:
[----:B---3--:R3:W4:Y:S02]  /*14270*/  SYNCS.PHASECHK.TRANS64.TRYWAIT P1, [R5+URZ+0x17040], R10 ;  /* 0x0170400a050075a7 */ /* 0x008724000802017f */
[----:B----4-:R-:W-:Y:S05]  /*14280*/  @!P1 NANOSLEEP.SYNCS 0x989680 ;  /* 0x009896800000995d */ /* 0x010fea0003900000 */
[----:B------:R-:W4:Y:S02]  /*14290*/  @!P1 SYNCS.PHASECHK.TRANS64 P1, [R5+URZ+0x17040], R10 ;  /* 0x0170400a050095a7 */ /* 0x000f24000802007f */
[----:B----4-:R-:W-:Y:S05]  /*142a0*/  @!P1 BRA `(.L_x_883) ;  /* 0xfffffffc00f09947 */ /* 0x010fea000383ffff */
[----:B------:R-:W-:Y:S05]  /*142b0*/  BRA `(.L_x_945) ;  /* 0xffffffdc001c7947 */ /* 0x000fea000383ffff */
.L_x_884:
        /* <DEDUP_REMOVED lines=8> */
.L_x_947:
[----:B------:R-:W-:Y:S05]  /*14340*/  BSYNC B0 ;  /* 0x0000000000007941 */ /* 0x000fea0003800000 */
.L_x_946:
        /* <DEDUP_REMOVED lines=9> */
.L_x_948:
[----:B------:R-:W-:Y:S02]  /*143e0*/  VIADD R8, R8, UR48 ;  /* 0x0000003008087c36 */ /* 0x000fe40008000000 */
[----:B------:R-:W-:Y:S02]  /*143f0*/  IMAD.MOV.U32 R13, RZ, RZ, R9 ;  /* 0x000000ffff0d7224 */ /* 0x000fe400078e0009 */
[----:B------:R-:W-:Y:S01]  /*14400*/  IMAD.MOV.U32 R12, RZ, RZ, 0x1 ;  /* 0x00000001ff0c7424 */ /* 0x000fe200078e00ff */
[----:B------:R-:W-:-:S13]  /*14410*/  IADD3 R2, P1, R24, R14, RZ ;  /* 0x0000000e18027210 */ /* 0x000fda0007f3e0ff */
[----:B------:R-:W-:Y:S05]  /*14420*/  WARPSYNC.COLLECTIVE R15, `(.L_x_949) ;  /* 0x000000000f087348 */ /* 0x000fea0003c00000 */
[----:B------:R0:W1:Y:S02]  /*14430*/  SHFL.IDX P6, R14, R13, R12, R11 ;  /* 0x0000000c0d0e7389 */ /* 0x00006400000c000b */
[----:B01----:R-:W-:Y:S01]  /*14440*/  ENDCOLLECTIVE ;  /* 0x000000000000791b */ /* 0x003fe20003800000 */
.L_x_949:
        /* <DEDUP_REMOVED lines=12> */
.L_x_950:
[----:B------:R-:W-:Y:S05]  /*14510*/  BRA `(.L_x_951) ;  /* 0xffffffdc00247947 */ /* 0x000fea000383ffff */
.L_x_887:
[----:B0-----:R0:W1:Y:S02]  /*14520*/  SYNCS.PHASECHK.TRANS64.TRYWAIT P2, [R3+URZ+0x17070], R2 ;  /* 0x01707002030075a7 */ /* 0x001064000804017f */
[----:B-1----:R-:W-:Y:S05]  /*14530*/  @!P2 NANOSLEEP.SYNCS 0x989680 ;  /* 0x009896800000a95d */ /* 0x002fea0003900000 */
[----:B------:R-:W1:Y:S02]  /*14540*/  @!P2 SYNCS.PHASECHK.TRANS64 P2, [R3+URZ+0x17070], R2 ;  /* 0x017070020300a5a7 */ /* 0x000e64000804007f */
[----:B-1----:R-:W-:Y:S05]  /*14550*/  @!P2 BRA `(.L_x_887) ;  /* 0xfffffffc00f0a947 */ /* 0x002fea000383ffff */
[----:B------:R-:W-:Y:S05]  /*14560*/  BRA `(.L_x_952) ;  /* 0xffffffdc00847947 */ /* 0x000fea000383ffff */
.L_x_889:
[----:B0-----:R0:W1:Y:S02]  /*14570*/  SYNCS.PHASECHK.TRANS64.TRYWAIT P2, [R3+URZ+0x17060], R2 ;  /* 0x01706002030075a7 */ /* 0x001064000804017f */
[----:B-1----:R-:W-:Y:S05]  /*14580*/  @!P2 NANOSLEEP.SYNCS 0x989680 ;  /* 0x009896800000a95d */ /* 0x002fea0003900000 */
[----:B------:R-:W1:Y:S02]  /*14590*/  @!P2 SYNCS.PHASECHK.TRANS64 P2, [R3+URZ+0x17060], R2 ;  /* 0x017060020300a5a7 */ /* 0x000e64000804007f */
[----:B-1----:R-:W-:Y:S05]  /*145a0*/  @!P2 BRA `(.L_x_889) ;  /* 0xfffffffc00f0a947 */ /* 0x002fea000383ffff */
[----:B------:R-:W-:Y:S05]  /*145b0*/  BRA `(.L_x_953) ;  /* 0xffffffdc00947947 */ /* 0x000fea000383ffff */
.L_x_896:
[----:B--2---:R2:W3:Y:S02]  /*145c0*/  SYNCS.PHASECHK.TRANS64.TRYWAIT P0, [R3+URZ+0x17070], R2 ;  /* 0x01707002030075a7 */ /* 0x0044e4000800017f */
[----:B---3--:R-:W-:Y:S05]  /*145d0*/  @!P0 NANOSLEEP.SYNCS 0x989680 ;  /* 0x009896800000895d */ /* 0x008fea0003900000 */
[----:B------:R-:W3:Y:S02]  /*145e0*/  @!P0 SYNCS.PHASECHK.TRANS64 P0, [R3+URZ+0x17070], R2 ;  /* 0x01707002030085a7 */ /* 0x000ee4000800007f */
[----:B---3--:R-:W-:Y:S05]  /*145f0*/  @!P0 BRA `(.L_x_896) ;  /* 0xfffffffc00f08947 */ /* 0x008fea000383ffff */
[----:B------:R-:W-:Y:S05]  /*14600*/  BRA `(.L_x_954) ;  /* 0xffffffe000c87947 */ /* 0x000fea000383ffff */
.L_x_898:
[----:B0-----:R0:W2:Y:S02]  /*14610*/  SYNCS.PHASECHK.TRANS64.TRYWAIT P0, [R3+URZ+0x17060], R4 ;  /* 0x01706004030075a7 */ /* 0x0010a4000800017f */
[----:B--2---:R-:W-:Y:S05]  /*14620*/  @!P0 NANOSLEEP.SYNCS 0x989680 ;  /* 0x009896800000895d */ /* 0x004fea0003900000 */
[----:B------:R-:W2:Y:S02]  /*14630*/  @!P0 SYNCS.PHASECHK.TRANS64 P0, [R3+URZ+0x17060], R4 ;  /* 0x01706004030085a7 */ /* 0x000ea4000800007f */
[----:B--2---:R-:W-:Y:S05]  /*14640*/  @!P0 BRA `(.L_x_898) ;  /* 0xfffffffc00f08947 */ /* 0x004fea000383ffff */
[----:B------:R-:W-:Y:S05]  /*14650*/  BRA `(.L_x_955) ;  /* 0xffffffe000e47947 */ /* 0x000fea000383ffff */
.L_x_901:
[----:B--2---:R2:W3:Y:S02]  /*14660*/  SYNCS.PHASECHK.TRANS64.TRYWAIT P0, [R7+URZ+0x17020], R2 ;  /* 0x01702002070075a7 */ /* 0x0044e4000800017f */
[----:B---3--:R-:W-:Y:S05]  /*14670*/  @!P0 NANOSLEEP.SYNCS 0x989680 ;  /* 0x009896800000895d */ /* 0x008fea0003900000 */
[----:B------:R-:W3:Y:S02]  /*14680*/  @!P0 SYNCS.PHASECHK.TRANS64 P0, [R7+URZ+0x17020], R2 ;  /* 0x01702002070085a7 */ /* 0x000ee4000800007f */
[----:B---3--:R-:W-:Y:S05]  /*14690*/  @!P0 BRA `(.L_x_901) ;  /* 0xfffffffc00f08947 */ /* 0x008fea000383ffff */
[----:B------:R-:W-:Y:S05]  /*146a0*/  BRA `(.L_x_956) ;  /* 0xffffffe400fc7947 */ /* 0x000fea000383ffff */
.L_x_903:
[----:B--2---:R2:W3:Y:S02]  /*146b0*/  SYNCS.PHASECHK.TRANS64.TRYWAIT P1, [R5+URZ+0x17040], R2 ;  /* 0x01704002050075a7 */ /* 0x0044e4000802017f */
[----:B---3--:R-:W-:Y:S05]  /*146c0*/  @!P1 NANOSLEEP.SYNCS 0x989680 ;  /* 0x009896800000995d */ /* 0x008fea0003900000 */
[----:B------:R-:W3:Y:S02]  /*146d0*/  @!P1 SYNCS.PHASECHK.TRANS64 P1, [R5+URZ+0x17040], R2 ;  /* 0x01704002050095a7 */ /* 0x000ee4000802007f */
[----:B---3--:R-:W-:Y:S05]  /*146e0*/  @!P1 BRA `(.L_x_903) ;  /* 0xfffffffc00f09947 */ /* 0x008fea000383ffff */
[----:B------:R-:W-:Y:S05]  /*146f0*/  BRA `(.L_x_957) ;  /* 0xffffffe800387947 */ /* 0x000fea000383ffff */
.L_x_905:
[----:B---3--:R3:W4:Y:S02]  /*14700*/  SYNCS.PHASECHK.TRANS64.TRYWAIT P1, [R7+URZ+0x17040], R0 ;  /* 0x01704000070075a7 */ /* 0x008724000802017f */
[----:B----4-:R-:W-:Y:S05]  /*14710*/  @!P1 NANOSLEEP.SYNCS 0x989680 ;  /* 0x009896800000995d */ /* 0x010fea0003900000 */
[----:B------:R-:W4:Y:S02]  /*14720*/  @!P1 SYNCS.PHASECHK.TRANS64 P1, [R7+URZ+0x17040], R0 ;  /* 0x01704000070095a7 */ /* 0x000f24000802007f */
[----:B----4-:R-:W-:Y:S05]  /*14730*/  @!P1 BRA `(.L_x_905) ;  /* 0xfffffffc00f09947 */ /* 0x010fea000383ffff */
[----:B------:R-:W-:Y:S05]  /*14740*/  BRA `(.L_x_958) ;  /* 0xffffffe800447947 */ /* 0x000fea000383ffff */
.L_x_907:
[----:B----4-:R4:W0:Y:S02]  /*14750*/  SYNCS.PHASECHK.TRANS64.TRYWAIT P1, [R5+URZ+0x17060], R2 ;  /* 0x01706002050075a7 */ /* 0x010824000802017f */
[----:B0-----:R-:W-:Y:S05]  /*14760*/  @!P1 NANOSLEEP.SYNCS 0x989680 ;  /* 0x009896800000995d */ /* 0x001fea0003900000 */
[----:B------:R-:W0:Y:S02]  /*14770*/  @!P1 SYNCS.PHASECHK.TRANS64 P1, [R5+URZ+0x17060], R2 ;  /* 0x01706002050095a7 */ /* 0x000e24000802007f */
[----:B0-----:R-:W-:Y:S05]  /*14780*/  @!P1 BRA `(.L_x_907) ;  /* 0xfffffffc00f09947 */ /* 0x001fea000383ffff */
[----:B------:R-:W-:Y:S05]  /*14790*/  BRA `(.L_x_959) ;  /* 0xffffffe800407947 */ /* 0x000fea000383ffff */
.L_x_909:
[----:B------:R0:W0:Y:S02]  /*147a0*/  SYNCS.PHASECHK.TRANS64.TRYWAIT P1, [R7+URZ+0x17060], R0 ;  /* 0x01706000070075a7 */ /* 0x000024000802017f */
[----:B0-----:R-:W-:Y:S05]  /*147b0*/  @!P1 NANOSLEEP.SYNCS 0x989680 ;  /* 0x009896800000995d */ /* 0x001fea0003900000 */
[----:B------:R-:W0:Y:S02]  /*147c0*/  @!P1 SYNCS.PHASECHK.TRANS64 P1, [R7+URZ+0x17060], R0 ;  /* 0x01706000070095a7 */ /* 0x000e24000802007f */
[----:B0-----:R-:W-:Y:S05]  /*147d0*/  @!P1 BRA `(.L_x_909) ;  /* 0xfffffffc00f09947 */ /* 0x001fea000383ffff */
[----:B------:R-:W-:Y:S05]  /*147e0*/  BRA `(.L_x_960) ;  /* 0xffffffe8003c7947 */ /* 0x000fea000383ffff */
.L_x_911:
[----:B------:R0:W0:Y:S02]  /*147f0*/  SYNCS.PHASECHK.TRANS64.TRYWAIT P1, [R5+URZ+0x17080], R2 ;  /* 0x01708002050075a7 */ /* 0x000024000802017f */
[----:B0-----:R-:W-:Y:S05]  /*14800*/  @!P1 NANOSLEEP.SYNCS 0x989680 ;  /* 0x009896800000995d */ /* 0x001fea0003900000 */
[----:B------:R-:W0:Y:S02]  /*14810*/  @!P1 SYNCS.PHASECHK.TRANS64 P1, [R5+URZ+0x17080], R2 ;  /* 0x01708002050095a7 */ /* 0x000e24000802007f */
[----:B0-----:R-:W-:Y:S05]  /*14820*/  @!P1 BRA `(.L_x_911) ;  /* 0xfffffffc00f09947 */ /* 0x001fea000383ffff */
[----:B------:R-:W-:Y:S05]  /*14830*/  BRA `(.L_x_961) ;  /* 0xffffffe800387947 */ /* 0x000fea000383ffff */
.L_x_962:
        /* <DEDUP_REMOVED lines=12> */
.L_x_2540:


//--------------------- .text._ZN7cutlass13device_kernelIN5flash11enable_sm90INS1_16FlashAttnFwdSm90INS1_25CollectiveMainloopFwdSm90ILi2EN4cute5tupleIJNS5_1CILi1EEES8_S8_EEENS6_IJNS7_ILi192EEENS7_ILi128EEENS7_ILi96EEEEEELi96ENS_12float_e4m3_tEfNS_4arch4Sm90ELb0ELb1ELb0ELb1ELb1ELb0ELb0ELb1ELb1ELb1ELb1ELb0EEENS1_21CollectiveEpilogueFwdINS6_IJSA_SC_SB_EEES9_NS_10bfloat16_tESG_Li384ELb1ELb1ELb1ELb1EEENS1_36VarlenDynamicPersistentTileSchedulerILi192ELi128ELi384ELi128ELb1ELb1ELb1ELb1ELb0ELb1EEEEEEEEEvNT_6ParamsE --------------------------
	.section	.text._ZN7cutlass13device_kernelIN5flash11enable_sm90INS1_16FlashAttnFwdSm90INS1_25CollectiveMainloopFwdSm90ILi2EN4cute5tupleIJNS5_1CILi1EEES8_S8_EEENS6_IJNS7_ILi192EEENS7_ILi128EEENS7_ILi96EEEEEELi96ENS_12float_e4m3_tEfNS_4arch4Sm90ELb0ELb1ELb0ELb1ELb1ELb0ELb0ELb1ELb1ELb1ELb1ELb0EEENS1_21CollectiveEpilogueFwdINS6_IJSA_SC_SB_EEES9_NS_10bfloat16_tESG_Li384ELb1ELb1ELb1ELb1EEENS1_36VarlenDynamicPersistentTileSchedulerILi192ELi128ELi384ELi128ELb1ELb1ELb1ELb1ELb0ELb1EEEEEEEEEvNT_6ParamsE,"ax",@progbits
	.align	128
.text._ZN7cutlass13device_kernelIN5flash11enable_sm90INS1_16FlashAttnFwdSm90INS1_25CollectiveMainloopFwdSm90ILi2EN4cute5tupleIJNS5_1CILi1EEES8_S8_EEENS6_IJNS7_ILi192EEENS7_ILi128EEENS7_ILi96EEEEEELi96ENS_12float_e4m3_tEfNS_4arch4Sm90ELb0ELb1ELb0ELb1ELb1ELb0ELb0ELb1ELb1ELb1ELb1ELb0EEENS1_21CollectiveEpilogueFwdINS6_IJSA_SC_SB_EEES9_NS_10bfloat16_tESG_Li384ELb1ELb1ELb1ELb1EEENS1_36VarlenDynamicPersistentTileSchedulerILi192ELi128ELi384ELi128ELb1ELb1ELb1ELb1ELb0ELb1EEEEEEEEEvNT_6ParamsE:
        .type           _ZN7cutlass13device_kernelIN5flash11enable_sm90INS1_16FlashAttnFwdSm90INS1_25CollectiveMainloopFwdSm90ILi2EN4cute5tupleIJNS5_1CILi1EEES8_S8_EEENS6_IJNS7_ILi192EEENS7_ILi128EEENS7_ILi96EEEEEELi96ENS_12float_e4m3_tEfNS_4arch4Sm90ELb0ELb1ELb0ELb1ELb1ELb0ELb0ELb1ELb1ELb1ELb1ELb0EEENS1_21CollectiveEpilogueFwdINS6_IJSA_SC_SB_EEES9_NS_10bfloat16_tESG_Li384ELb1ELb1ELb1ELb1EEENS1_36VarlenDynamicPersistentTileSchedulerILi192ELi128ELi384ELi128ELb1ELb1ELb1ELb1ELb0ELb1EEEEEEEEEvNT_6ParamsE,@function
        .size           _ZN7cutlass13device_kernelIN5flash11enable_sm90INS1_16FlashAttnFwdSm90INS1_25CollectiveMainloopFwdSm90ILi2EN4cute5tupleIJNS5_1CILi1EEES8_S8_EEENS6_IJNS7_ILi192EEENS7_ILi128EEENS7_ILi96EEEEEELi96ENS_12float_e4m3_tEfNS_4arch4Sm90ELb0ELb1ELb0ELb1ELb1ELb0ELb0ELb1ELb1ELb1ELb1ELb0EEENS1_21CollectiveEpilogueFwdINS6_IJSA_SC_SB_EEES9_NS_10bfloat16_tESG_Li384ELb1ELb1ELb1ELb1EEENS1_36VarlenDynamicPersistentTileSchedulerILi192ELi128ELi384ELi128ELb1ELb1ELb1ELb1ELb0ELb1EEEEEEEEEvNT_6ParamsE,(.L_x_2541 - _ZN7cutlass13device_kernelIN5flash11enable_sm90INS1_16FlashAttnFwdSm90INS1_25CollectiveMainloopFwdSm90ILi2EN4cute5tupleIJNS5_1CILi1EEES8_S8_EEENS6_IJNS7_ILi192EEENS7_ILi128EEENS7_ILi96EEEEEELi96ENS_12float_e4m3_tEfNS_4arch4Sm90ELb0ELb1ELb0ELb1ELb1ELb0ELb0ELb1ELb1ELb1ELb1ELb0EEENS1_21CollectiveEpilogueFwdINS6_IJSA_SC_SB_EEES9_NS_10bfloat16_tESG_Li384ELb1ELb1ELb1ELb1EEENS1_36VarlenDynamicPersistentTileSchedulerILi192ELi128ELi384ELi128ELb1ELb1ELb1ELb1ELb0ELb1EEEEEEEEEvNT_6ParamsE)
        .other          _ZN7cutlass13device_kernelIN5flash11enable_sm90INS1_16FlashAttnFwdSm90INS1_25CollectiveMainloopFwdSm90ILi2EN4cute5tupleIJNS5_1CILi1EEES8_S8_EEENS6_IJNS7_ILi192EEENS7_ILi128EEENS7_ILi96EEEEEELi96ENS_12float_e4m3_tEfNS_4arch4Sm90ELb0ELb1ELb0ELb1ELb1ELb0ELb0ELb1ELb1ELb1ELb1ELb0EEENS1_21CollectiveEpilogueFwdINS6_IJSA_SC_SB_EEES9_NS_10bfloat16_tESG_Li384ELb1ELb1ELb1ELb1EEENS1_36VarlenDynamicPersistentTileSchedulerILi192ELi128ELi384ELi128ELb1ELb1ELb1ELb1ELb0ELb1EEEEEEEEEvNT_6ParamsE,@"STO_CUDA_ENTRY STV_DEFAULT"
_ZN7cutlass13device_kernelIN5flash11enable_sm90INS1_16FlashAttnFwdSm90INS1_25CollectiveMainloopFwdSm90ILi2EN4cute5tupleIJNS5_1CILi1EEES8_S8_EEENS6_IJNS7_ILi192EEENS7_ILi128EEENS7_ILi96EEEEEELi96ENS_12float_e4m3_tEfNS_4arch4Sm90ELb0ELb1ELb0ELb1ELb1ELb0ELb0ELb1ELb1ELb1ELb1ELb0EEENS1_21CollectiveEpilogueFwdINS6_IJSA_SC_SB_EEES9_NS_10bfloat16_tESG_Li384ELb1ELb1ELb1ELb1EEENS1_36VarlenDynamicPersistentTileSchedulerILi192ELi128ELi384ELi128ELb1ELb1ELb1ELb1ELb0ELb1EEEEEEEEEvNT_6ParamsE:
        /* <DEDUP_REMOVED lines=45> */
.L_x_963:
        /* <DEDUP_REMOVED lines=22> */
.L_x_964:
        /* <DEDUP_REMOVED lines=18> */
.L_x_965:
        /* <DEDUP_REMOVED lines=22> */
.L_x_966:
        /* <DEDUP_REMOVED lines=24> */
.L_x_967:
        /* <DEDUP_REMOVED lines=8> */
.L_x_969:
        /* <DEDUP_REMOVED lines=19> */
[----:B------:R-:W-:Y:S01]  /*09e0*/  R2UR UR52, R11 ;  /* 0x000000000b3472ca */ /* 0x000fe200000e0000 */
        /* <DEDUP_REMOVED lines=15> */
[----:B------:R-:W-:Y:S02]  /*0ae0*/  LOP3.LUT R2, R3, 0x7fffff0, RZ, 0xc0, !PT ;  /* 0x07fffff003027812 */ /* 0x000fe400078ec0ff */
[----:B------:R-:W-:-:S02]  /*0af0*/  SHF.R.S32.HI R9, RZ, 0x2, R8 ;  /* 0x00000002ff097819 */ /* 0x000fc40000011408 */
[----:B------:R-:W-:Y:S01]  /*0b00*/  SHF.R.S32.HI R6, RZ, 0x1f, R8 ;  /* 0x0000001fff067819 */ /* 0x000fe20000011408 */
[----:B------:R-:W-:Y:S01]  /*0b10*/  IMAD.IADD R2, R13, 0x1, -R2 ;  /* 0x000000010d027824 */ /* 0x000fe200078e0a02 */
[----:B------:R-:W-:Y:S02]  /*0b20*/  LEA.HI R3, R3, R4, RZ, 0x1 ;  /* 0x0000000403037211 */ /* 0x000fe400078f08ff */
[----:B------:R-:W-:Y:S01]  /*0b30*/  LEA.HI R10, R6, R9, RZ, 0x3 ;  /* 0x00000009060a7211 */ /* 0x000fe200078f18ff */
[----:B------:R-:W-:Y:S01]  /*0b40*/  IMAD.HI R6, R14, 0x55555556, RZ ;  /* 0x555555560e067827 */ /* 0x000fe200078e02ff */
[----:B------:R-:W-:Y:S02]  /*0b50*/  LEA.HI R7, R7, R12, RZ, 0x5 ;  /* 0x0000000c07077211 */ /* 0x000fe400078f28ff */
[----:B------:R-:W-:Y:S01]  /*0b60*/  LOP3.LUT R10, R10, 0xfffffff8, RZ, 0xc0, !PT ;  /* 0xfffffff80a0a7812 */ /* 0x000fe200078ec0ff */
[----:B------:R-:W-:Y:S01]  /*0b70*/  IMAD R2, R2, 0x20, R5 ;  /* 0x0000002002027824 */ /* 0x000fe200078e0205 */
[----:B------:R-:W-:-:S02]  /*0b80*/  LOP3.LUT R3, R3, 0x1ffffffe, RZ, 0xc0, !PT ;  /* 0x1ffffffe03037812 */ /* 0x000fc400078ec0ff */
[----:B------:R-:W-:Y:S01]  /*0b90*/  LEA.HI R6, R6, R6, RZ, 0x1 ;  /* 0x0000000606067211 */ /* 0x000fe200078f08ff */
[----:B------:R-:W-:Y:S01]  /*0ba0*/  IMAD.IADD R10, R9, 0x1, -R10 ;  /* 0x00000001090a7824 */ /* 0x000fe200078e0a0a */
[----:B------:R-:W-:Y:S01]  /*0bb0*/  SHF.R.S32.HI R7, RZ, 0x5, R7 ;  /* 0x00000005ff077819 */ /* 0x000fe20000011407 */
[----:B------:R-:W-:Y:S01]  /*0bc0*/  IMAD.IADD R3, R4, 0x1, -R3 ;  /* 0x0000000104037824 */ /* 0x000fe200078e0a03 */
[----:B------:R-:W-:Y:S01]  /*0bd0*/  LEA.HI R0, R0, R13, RZ, 0x2 ;  /* 0x0000000d00007211 */ /* 0x000fe200078f10ff */
[----:B------:R-:W-:Y:S01]  /*0be0*/  IMAD R6, R6, -0x3, R14 ;  /* 0xfffffffd06067824 */ /* 0x000fe200078e020e */
[----:B------:R-:W-:Y:S01]  /*0bf0*/  LOP3.LUT R8, R8, 0x7ffffffc, RZ, 0xc0, !PT ;  /* 0x7ffffffc08087812 */ /* 0x000fe200078ec0ff */
[----:B------:R-:W-:Y:S01]  /*0c00*/  IMAD R7, R7, 0x10, R10 ;  /* 0x0000001007077824 */ /* 0x000fe200078e020a */
[----:B------:R-:W-:Y:S01]  /*0c10*/  LOP3.LUT R4, R0, 0xfffffffc, RZ, 0xc0, !PT ;  /* 0xfffffffc00047812 */ /* 0x000fe200078ec0ff */
[----:B------:R-:W-:Y:S01]  /*0c20*/  IMAD R2, R3, 0x8, R2 ;  /* 0x0000000803027824 */ /* 0x000fe200078e0202 */
[----:B------:R-:W-:Y:S01]  /*0c30*/  SHF.R.S32.HI R0, RZ, 0x2, R0 ;  /* 0x00000002ff007819 */ /* 0x000fe20000011400 */
[----:B------:R-:W-:-:S02]  /*0c40*/  IMAD R5, R6, 0x40, R7 ;  /* 0x0000004006057824 */ /* 0x000fc400078e0207 */
[----:B------:R-:W-:Y:S01]  /*0c50*/  IMAD.IADD R4, R13, 0x1, -R4 ;  /* 0x000000010d047824 */ /* 0x000fe200078e0a04 */
[----:B------:R0:W-:Y:S01]  /*0c60*/  STL [R1+0x24], R2 ;  /* 0x0000240201007387 */ /* 0x0001e20000100800 */
[----:B------:R-:W-:Y:S02]  /*0c70*/  IMAD.IADD R8, R12, 0x1, -R8 ;  /* 0x000000010c087824 */ /* 0x000fe400078e0a08 */
[----:B------:R-:W-:Y:S01]  /*0c80*/  IMAD.SHL.U32 R19, R4, 0x8, RZ ;  /* 0x0000000804137824 */ /* 0x000fe200078e00ff */
[----:B------:R1:W-:Y:S01]  /*0c90*/  STL [R1+0x20], R5 ;  /* 0x0000200501007387 */ /* 0x0003e20000100800 */
[----:B------:R-:W-:Y:S02]  /*0ca0*/  IMAD.SHL.U32 R17, R8, 0x2, RZ ;  /* 0x0000000208117824 */ /* 0x000fe400078e00ff */
[C---:B------:R-:W-:Y:S02]  /*0cb0*/  VIADD R22, R19.reuse, 0x20 ;  /* 0x0000002013167836 */ /* 0x040fe40000000000 */
[----:B------:R-:W-:Y:S01]  /*0cc0*/  VIADD R23, R19, 0x40 ;  /* 0x0000004013177836 */ /* 0x000fe20000000000 */
[----:B0-----:R-:W-:Y:S01]  /*0cd0*/  LEA.HI R2, R4, R4, RZ, 0x1 ;  /* 0x0000000404027211 */ /* 0x001fe200078f08ff */
[C---:B------:R-:W-:Y:S01]  /*0ce0*/  VIADD R157, R17.reuse, 0x30 ;  /* 0x00000030119d7836 */ /* 0x040fe20000000000 */
[----:B------:R-:W-:Y:S01]  /*0cf0*/  SHF.R.S32.HI R0, RZ, 0x1f, R17 ;  /* 0x0000001fff007819 */ /* 0x000fe20000011411 */
[C---:B------:R-:W-:Y:S01]  /*0d00*/  VIADD R0, R17.reuse, 0x28 ;  /* 0x0000002811007836 */ /* 0x040fe20000000000 */
[----:B------:R-:W-:Y:S01]  /*0d10*/  LOP3.LUT R2, R2, 0x1ffffffe, RZ, 0xc0, !PT ;  /* 0x1ffffffe02027812 */ /* 0x000fe200078ec0ff */
[C---:B------:R-:W-:Y:S01]  /*0d20*/  VIADD R156, R17.reuse, 0x38 ;  /* 0x00000038119c7836 */ /* 0x040fe20000000000 */
[----:B------:R-:W-:Y:S01]  /*0d30*/  SHF.R.S32.HI R3, RZ, 0x1f, R23 ;  /* 0x0000001fff037819 */ /* 0x000fe20000011417 */
[C---:B------:R-:W-:Y:S01]  /*0d40*/  VIADD R3, R17.reuse, 0x20 ;  /* 0x0000002011037836 */ /* 0x040fe20000000000 */
[----:B------:R-:W-:Y:S01]  /*0d50*/  SHF.R.S32.HI R0, RZ, 0x1f, R0 ;  /* 0x0000001fff007819 */ /* 0x000fe20000011400 */
[----:B------:R-:W-:Y:S01]  /*0d60*/  IMAD.IADD R2, R4, 0x1, -R2 ;  /* 0x0000000104027824 */ /* 0x000fe200078e0a02 */
[----:B------:R-:W-:Y:S01]  /*0d70*/  SHF.R.S32.HI R4, RZ, 0x1f, R22 ;  /* 0x0000001fff047819 */ /* 0x000fe20000011416 */
[C---:B------:R-:W-:Y:S01]  /*0d80*/  VIADD R4, R17.reuse, 0x18 ;  /* 0x0000001811047836 */ /* 0x040fe20000000000 */
        /* <DEDUP_REMOVED lines=11> */
[----:B------:R-:W-:Y:S01]  /*0e40*/  VIADD R152, R17, 0x58 ;  /* 0x0000005811987836 */ /* 0x000fe20000000000 */
[----:B------:R-:W-:Y:S01]  /*0e50*/  SHF.R.S32.HI R6, RZ, 0x1f, R6 ;  /* 0x0000001fff067819 */ /* 0x000fe20000011406 */
[----:B------:R-:W-:Y:S01]  /*0e60*/  IMAD R18, R2, 0x8, R5 ;  /* 0x0000000802127824 */ /* 0x000fe200078e0205 */
[----:B------:R-:W-:-:S02]  /*0e70*/  SHF.R.S32.HI R4, RZ, 0x1f, R154 ;  /* 0x0000001fff047819 */ /* 0x000fc4000001149a */
[----:B------:R-:W-:Y:S02]  /*0e80*/  SHF.R.S32.HI R3, RZ, 0x1f, R153 ;  /* 0x0000001fff037819 */ /* 0x000fe40000011499 */
[----:B-1----:R-:W-:-:S07]  /*0e90*/  SHF.R.S32.HI R0, RZ, 0x1f, R152 ;  /* 0x0000001fff007819 */ /* 0x002fce0000011498 */
.L_x_1073:
[----:B------:R-:W-:Y:S01]  /*0ea0*/  ULDC.64 UR8, c[0x0][0xa28] ;  /* 0x00028a0000087ab9 */ /* 0x000fe20000000a00 */
[----:B------:R-:W-:Y:S01]  /*0eb0*/  ULDC UR4, c[0x0][0x424] ;  /* 0x0001090000047ab9 */ /* 0x000fe20000000800 */
[----:B------:R-:W-:Y:S01]  /*0ec0*/  UISETP.NE.U32.AND UP0, UPT, UR8, URZ, UPT ;  /* 0x0000003f0800728c */ /* 0x000fe2000bf05070 */
[----:B------:R-:W-:-:S03]  /*0ed0*/  ULDC UR7, c[0x0][0x2f0] ;  /* 0x0000bc0000077ab9 */ /* 0x000fc60000000800 */
[----:B------:R-:W-:-:S03]  /*0ee0*/  UISETP.NE.AND.EX UP0, UPT, UR9, URZ, UPT, UP0 ;  /* 0x0000003f0900728c */ /* 0x000fc6000bf05300 */
[----:B------:R-:W-:Y:S02]  /*0ef0*/  ULDC.64 UR8, c[0x0][0xa18] ;  /* 0x0002860000087ab9 */ /* 0x000fe40000000a00 */
[----:B------:R-:W-:Y:S01]  /*0f00*/  UISETP.NE.U32.AND UP1, UPT, UR8, URZ, UPT ;  /* 0x0000003f0800728c */ /* 0x000fe2000bf25070 */
[----:B------:R-:W-:-:S03]  /*0f10*/  PLOP3.LUT P0, PT, PT, PT, UP0, 0x80, 0x0 ;  /* 0x000000000000781c */ /* 0x000fc60003f0f008 */
[----:B------:R-:W-:-:S03]  /*0f20*/  UISETP.NE.AND.EX UP1, UPT, UR9, URZ, UPT, UP1 ;  /* 0x0000003f0900728c */ /* 0x000fc6000bf25310 */
[----:B------:R-:W-:Y:S02]  /*0f30*/  @UP0 ULDC.64 UR8, c[0x0][0xa28] ;  /* 0x00028a0000080ab9 */ /* 0x000fe40000000a00 */
[----:B------:R-:W-:Y:S01]  /*0f40*/  @UP0 UIMAD.WIDE UR8, UR52, 0x4, UR8 ;  /* 0x00000004340808a5 */ /* 0x000fe2000f8e0208 */
[----:B------:R-:W-:-:S05]  /*0f50*/  PLOP3.LUT P2, PT, PT, PT, UP1, 0x80, 0x0 ;  /* 0x000000000000781c */ /* 0x000fca0003f4f018 */
[----:B01-3--:R-:W-:Y:S02]  /*0f60*/  IMAD.U32 R2, RZ, RZ, UR8 ;  /* 0x00000008ff027e24 */ /* 0x00bfe4000f8e00ff */
[----:B----4-:R-:W-:Y:S01]  /*0f70*/  IMAD.U32 R3, RZ, RZ, UR9 ;  /* 0x00000009ff037e24 */ /* 0x010fe2000f8e00ff */
[----:B------:R-:W-:Y:S02]  /*0f80*/  @UP1 ULDC.64 UR8, c[0x0][0xa18] ;  /* 0x0002860000081ab9 */ /* 0x000fe40000000a00 */
[----:B------:R-:W-:Y:S02]  /*0f90*/  @UP1 UIMAD.WIDE UR8, UR52, 0x4, UR8 ;  /* 0x00000004340818a5 */ /* 0x000fe4000f8e0208 */
[----:B--2---:R-:W2:Y:S04]  /*0fa0*/  @P0 LDG.E R2, desc[UR56][R2.64] ;  /* 0x0000003802020981 */ /* 0x004ea8000c1e1900 */
[----:B------:R-:W-:-:S02]  /*0fb0*/  IMAD.U32 R4, RZ, RZ, UR8 ;  /* 0x00000008ff047e24 */ /* 0x000fc4000f8e00ff */
[----:B------:R-:W-:Y:S01]  /*0fc0*/  IMAD.U32 R5, RZ, RZ, UR9 ;  /* 0x00000009ff057e24 */ /* 0x000fe2000f8e00ff */
[----:B------:R-:W-:-:S04]  /*0fd0*/  ULDC.64 UR8, c[0x0][0x418] ;  /* 0x0001060000087ab9 */ /* 0x000fc80000000a00 */
[----:B------:R-:W3:Y:S01]  /*0fe0*/  @P2 LDG.E R4, desc[UR56][R4.64] ;  /* 0x0000003804042981 */ /* 0x000ee2000c1e1900 */
[----:B------:R-:W-:Y:S01]  /*0ff0*/  UISETP.NE.U32.AND UP0, UPT, UR8, URZ, UPT ;  /* 0x0000003f0800728c */ /* 0x000fe2000bf05070 */
[----:B------:R-:W-:Y:S01]  /*1000*/  UMOV UR40, URZ ;  /* 0x0000003f00287c82 */ /* 0x000fe20008000000 */
[----:B------:R-:W-:Y:S02]  /*1010*/  ULOP3.LUT UR37, UR5, 0xffff, URZ, 0xc0, !UPT ;  /* 0x0000ffff05257892 */ /* 0x000fe4000f8ec03f */
[----:B------:R-:W-:-:S03]  /*1020*/  UISETP.NE.AND.EX UP0, UPT, UR9, URZ, UPT, UP0 ;  /* 0x0000003f0900728c */ /* 0x000fc6000bf05300 */
[----:B------:R-:W-:Y:S01]  /*1030*/  ULDC.64 UR8, c[0x0][0xa20] ;  /* 0x0002880000087ab9 */ /* 0x000fe20000000a00 */
[----:B------:R-:W-:Y:S01]  /*1040*/  USEL UR4, UR4, 0x1, UP0 ;  /* 0x0000000104047887 */ /* 0x000fe20008000000 */
[----:B------:R-:W-:-:S03]  /*1050*/  ISETP.NE.U32.AND P1, PT, RZ, UR8, PT ;  /* 0x00000008ff007c0c */ /* 0x000fc6000bf25070 */
[----:B------:R-:W-:Y:S01]  /*1060*/  UIMAD UR4, UR4, UR7, URZ ;  /* 0x00000007040472a4 */ /* 0x000fe2000f8e023f */
[----:B------:R-:W-:Y:S02]  /*1070*/  ISETP.NE.AND.EX P1, PT, RZ, UR9, PT, P1 ;  /* 0x00000009ff007c0c */ /* 0x000fe4000bf25310 */
[----:B--2---:R-:W-:Y:S02]  /*1080*/  @P0 R2UR UR40, R2 ;  /* 0x00000000022802ca */ /* 0x004fe400000e0000 */
[----:B---3--:R-:W-:Y:S01]  /*1090*/  @P2 R2UR UR47, R4 ;  /* 0x00000000042f22ca */ /* 0x008fe200000e0000 */
[----:B-----5:R-:W-:-:S14]  /*10a0*/  @P2 BRA `(.L_x_970) ;  /* 0x0000000000382947 */ /* 0x020fdc0003800000 */
[----:B------:R-:W-:Y:S01]  /*10b0*/  ULDC.64 UR8, c[0x0][0xa00] ;  /* 0x0002800000087ab9 */ /* 0x000fe20000000a00 */
[----:B------:R-:W-:Y:S01]  /*10c0*/  ULDC UR47, c[0x0][0x288] ;  /* 0x0000a200002f7ab9 */ /* 0x000fe20000000800 */
        /* <DEDUP_REMOVED lines=12> */
.L_x_970:
[----:B------:R-:W-:Y:S01]  /*1190*/  UMOV UR38, UR52 ;  /* 0x0000003400267c82 */ /* 0x000fe20008000000 */
[----:B------:R-:W-:Y:S05]  /*11a0*/  @!P1 BRA `(.L_x_971) ;  /* 0x00000000001c9947 */ /* 0x000fea0003800000 */
[----:B------:R-:W-:Y:S02]  /*11b0*/  ULDC.64 UR8, c[0x0][0xa20] ;  /* 0x0002880000087ab9 */ /* 0x000fe40000000a00 */
[----:B------:R-:W-:-:S06]  /*11c0*/  UIMAD.WIDE UR8, UR52, 0x4, UR8 ;  /* 0x00000004340878a5 */ /* 0x000fcc000f8e0208 */
[----:B------:R-:W-:Y:S02]  /*11d0*/  IMAD.U32 R2, RZ, RZ, UR8 ;  /* 0x00000008ff027e24 */ /* 0x000fe4000f8e00ff */
[----:B------:R-:W-:-:S05]  /*11e0*/  IMAD.U32 R3, RZ, RZ, UR9 ;  /* 0x00000009ff037e24 */ /* 0x000fca000f8e00ff */
[----:B------:R-:W2:Y:S02]  /*11f0*/  LDG.E R2, desc[UR56][R2.64] ;  /* 0x0000003802027981 */ /* 0x000ea4000c1e1900 */
[----:B--2---:R-:W-:Y:S01]  /*1200*/  R2UR UR4, R2 ;  /* 0x00000000020472ca */ /* 0x004fe200000e0000 */
[----:B------:R-:W-:-:S14]  /*1210*/  BRA `(.L_x_972) ;  /* 0x0000000000347947 */ /* 0x000fdc0003800000 */
.L_x_971:
        /* <DEDUP_REMOVED lines=13> */
.L_x_972:
[----:B------:R-:W-:Y:S01]  /*12f0*/  ULDC.64 UR10, c[0x0][0x990] ;  /* 0x00026400000a7ab9 */ /* 0x000fe20000000a00 */
[----:B------:R-:W-:Y:S01]  /*1300*/  ULDC.64 UR8, c[0x0][0x998] ;  /* 0x0002660000087ab9 */ /* 0x000fe20000000a00 */
[----:B------:R-:W-:Y:S01]  /*1310*/  UISETP.NE.U32.AND UP0, UPT, UR10, URZ, UPT ;  /* 0x0000003f0a00728c */ /* 0x000fe2000bf05070 */
[----:B------:R-:W-:Y:S01]  /*1320*/  IMAD.MOV.U32 R7, RZ, RZ, 0x3f800000 ;  /* 0x3f800000ff077424 */ /* 0x000fe200078e00ff */
[----:B------:R-:W-:Y:S01]  /*1330*/  UISETP.NE.U32.AND UP1, UPT, UR8, URZ, UPT ;  /* 0x0000003f0800728c */ /* 0x000fe2000bf25070 */
[----:B------:R-:W-:Y:S01]  /*1340*/  IMAD.MOV.U32 R0, RZ, RZ, 0x3f800000 ;  /* 0x3f800000ff007424 */ /* 0x000fe200078e00ff */
[----:B------:R-:W-:Y:S02]  /*1350*/  UISETP.NE.AND.EX UP0, UPT, UR11, URZ, UPT, UP0 ;  /* 0x0000003f0b00728c */ /* 0x000fe4000bf05300 */
[----:B------:R-:W-:-:S04]  /*1360*/  UISETP.NE.AND.EX UP1, UPT, UR9, URZ, UPT, UP1 ;  /* 0x0000003f0900728c */ /* 0x000fc8000bf25310 */
[----:B------:R-:W-:Y:S02]  /*1370*/  PLOP3.LUT P0, PT, PT, PT, UP0, 0x80, 0x0 ;  /* 0x000000000000781c */ /* 0x000fe40003f0f008 */
[----:B------:R-:W-:-:S03]  /*1380*/  PLOP3.LUT P1, PT, PT, PT, UP1, 0x80, 0x0 ;  /* 0x000000000000781c */ /* 0x000fc60003f2f018 */
[----:B------:R-:W-:Y:S02]  /*1390*/  @UP0 USHF.R.S32.HI UR7, URZ, 0x1f, UR52 ;  /* 0x0000001f3f070899 */ /* 0x000fe40008011434 */
[----:B------:R-:W-:Y:S01]  /*13a0*/  @UP1 USHF.R.S32.HI UR16, URZ, 0x1f, UR52 ;  /* 0x0000001f3f101899 */ /* 0x000fe20008011434 */
[----:B------:R-:W-:Y:S01]  /*13b0*/  @UP0 ULDC.64 UR14, c[0x0][0x9a8] ;  /* 0x00026a00000e0ab9 */ /* 0x000fe20000000a00 */
[----:B------:R-:W-:Y:S01]  /*13c0*/  @UP1 ULDC.64 UR18, c[0x0][0x9b8] ;  /* 0x00026e0000121ab9 */ /* 0x000fe20000000a00 */
[----:B------:R-:W-:Y:S02]  /*13d0*/  @UP0 UIMAD UR7, UR7, UR14, URZ ;  /* 0x0000000e070702a4 */ /* 0x000fe4000f8e023f */
[----:B------:R-:W-:Y:S02]  /*13e0*/  @UP1 UIMAD UR16, UR16, UR18, URZ ;  /* 0x00000012101012a4 */ /* 0x000fe4000f8e023f */
[----:B------:R-:W-:Y:S02]  /*13f0*/  @UP0 UIMAD.WIDE.U32 UR12, UR52, UR14, URZ ;  /* 0x0000000e340c02a5 */ /* 0x000fe4000f8e003f */
[----:B------:R-:W-:-:S02]  /*1400*/  @UP0 UIMAD UR7, UR52, UR15, UR7 ;  /* 0x0000000f340702a4 */ /* 0x000fc4000f8e0207 */
[----:B------:R-:W-:Y:S02]  /*1410*/  @UP1 UIMAD UR16, UR52, UR19, UR16 ;  /* 0x00000013341012a4 */ /* 0x000fe4000f8e0210 */
[----:B------:R-:W-:Y:S02]  /*1420*/  @UP1 UIMAD.WIDE.U32 UR14, UR52, UR18, URZ ;  /* 0x00000012340e12a5 */ /* 0x000fe4000f8e003f */
[----:B------:R-:W-:Y:S02]  /*1430*/  @UP0 UIADD3 UR13, UR13, UR7, URZ ;  /* 0x000000070d0d0290 */ /* 0x000fe4000fffe03f */
[----:B------:R-:W-:Y:S01]  /*1440*/  @UP1 UIADD3 UR15, UR15, UR16, URZ ;  /* 0x000000100f0f1290 */ /* 0x000fe2000fffe03f */
[----:B------:R-:W-:Y:S02]  /*1450*/  @UP1 ULDC.64 UR18, c[0x0][0x9c0] ;  /* 0x0002700000121ab9 */ /* 0x000fe40000000a00 */
[----:B------:R-:W-:Y:S01]  /*1460*/  @UP0 ULDC.64 UR16, c[0x0][0x9b0] ;  /* 0x00026c0000100ab9 */ /* 0x000fe20000000a00 */
[----:B------:R-:W-:-:S02]  /*1470*/  @UP1 UIMAD.WIDE.U32 UR14, UR37, UR18, UR14 ;  /* 0x00000012250e12a5 */ /* 0x000fc4000f8e000e */
[----:B------:R-:W-:Y:S02]  /*1480*/  @UP0 UIMAD.WIDE.U32 UR12, UR37, UR16, UR12 ;  /* 0x00000010250c02a5 */ /* 0x000fe4000f8e000c */
[----:B------:R-:W-:Y:S02]  /*1490*/  @UP1 UIMAD UR7, UR37, UR19, UR15 ;  /* 0x00000013250712a4 */ /* 0x000fe4000f8e020f */
[----:B------:R-:W-:Y:S02]  /*14a0*/  @UP0 UIMAD UR13, UR37, UR17, UR13 ;  /* 0x00000011250d02a4 */ /* 0x000fe4000f8e020d */
[----:B------:R-:W-:Y:S02]  /*14b0*/  @UP0 ULEA UR10, UP2, UR12, UR10, 0x2 ;  /* 0x0000000a0c0a0291 */ /* 0x000fe4000f84103f */
[----:B------:R-:W-:Y:S02]  /*14c0*/  @UP1 ULEA UR8, UP3, UR14, UR8, 0x2 ;  /* 0x000000080e081291 */ /* 0x000fe4000f86103f */
[----:B------:R-:W-:-:S02]  /*14d0*/  @UP0 ULEA.HI.X UR11, UR12, UR11, UR13, 0x2, UP2 ;  /* 0x0000000b0c0b0291 */ /* 0x000fc400090f140d */
[----:B------:R-:W-:Y:S01]  /*14e0*/  @UP1 ULEA.HI.X UR9, UR14, UR9, UR7, 0x2, UP3 ;  /* 0x000000090e091291 */ /* 0x000fe200098f1407 */
[----:B------:R-:W-:Y:S02]  /*14f0*/  IMAD.U32 R2, RZ, RZ, UR10 ;  /* 0x0000000aff027e24 */ /* 0x000fe4000f8e00ff */
[----:B------:R-:W-:Y:S01]  /*1500*/  IMAD.U32 R4, RZ, RZ, UR8 ;  /* 0x00000008ff047e24 */ /* 0x000fe2000f8e00ff */
[----:B------:R-:W-:Y:S01]  /*1510*/  ULDC UR7, c[0x0][0x448] ;  /* 0x0001120000077ab9 */ /* 0x000fe20000000800 */
[----:B------:R-:W-:Y:S02]  /*1520*/  IMAD.U32 R3, RZ, RZ, UR11 ;  /* 0x0000000bff037e24 */ /* 0x000fe4000f8e00ff */
[----:B------:R-:W-:Y:S01]  /*1530*/  IMAD.U32 R5, RZ, RZ, UR9 ;  /* 0x00000009ff057e24 */ /* 0x000fe2000f8e00ff */
[----:B------:R-:W-:Y:S02]  /*1540*/  UISETP.NE.AND UP4, UPT, UR7, 0x1, UPT ;  /* 0x000000010700788c */ /* 0x000fe4000bf85270 */
[----:B------:R-:W2:Y:S01]  /*1550*/  @P0 LDG.E R7, desc[UR56][R2.64] ;  /* 0x0000003802070981 */ /* 0x000ea2000c1e1900 */
[----:B------:R-:W-:-:S02]  /*1560*/  UIMAD UR39, UR6, 0xc0, URZ ;  /* 0x000000c0062778a4 */ /* 0x000fc4000f8e023f */
[----:B------:R-:W-:Y:S01]  /*1570*/  UIADD3 UR40, -UR40, UR4, URZ ;  /* 0x0000000428287290 */ /* 0x000fe2000fffe13f */
[----:B------:R-:W2:Y:S01]  /*1580*/  @P1 LDG.E R0, desc[UR56][R4.64] ;  /* 0x0000003804001981 */ /* 0x000ea2000c1e1900 */
[----:B------:R-:W-:Y:S01]  /*1590*/  ULDC.64 UR6, c[0x0][0x9e0] ;  /* 0x0002780000067ab9 */ /* 0x000fe20000000a00 */
[----:B------:R-:W-:Y:S02]  /*15a0*/  UIADD3 UR4, UR39, 0xbf, URZ ;  /* 0x000000bf27047890 */ /* 0x000fe4000fffe03f */
[----:B------:R-:W-:Y:S01]  /*15b0*/  UISETP.GE.AND UP0, UPT, UR7, 0x1, UPT ;  /* 0x000000010700788c */ /* 0x000fe2000bf06270 */
[----:B------:R-:W-:Y:S01]  /*15c0*/  @UP4 ULDC UR8, c[0x0][0x44c] ;  /* 0x0001130000084ab9 */ /* 0x000fe20000000800 */
[----:B------:R-:W-:Y:S01]  /*15d0*/  @UP4 ULDC UR12, c[0x0][0x450] ;  /* 0x00011400000c4ab9 */ /* 0x000fe20000000800 */
[----:B------:R-:W-:-:S03]  /*15e0*/  UIMAD.WIDE.U32 UR8, UR4, UR8, URZ ;  /* 0x00000008040872a5 */ /* 0x000fc6000f8e003f */
[----:B------:R-:W-:Y:S01]  /*15f0*/  PLOP3.LUT P0, PT, PT, PT, UP0, 0x40, 0x0 ;  /* 0x000000000000781c */ /* 0x000fe20003f0e808 */
[----:B------:R-:W-:Y:S02]  /*1600*/  UIADD3 UR10, UR40, 0x1, -UR47 ;  /* 0x00000001280a7890 */ /* 0x000fe4000fffe82f */
[----:B------:R-:W-:Y:S01]  /*1610*/  @UP4 USHF.R.U32.HI UR4, URZ, UR12, UR9 ;  /* 0x0000000c3f044299 */ /* 0x000fe20008011609 */
[----:B------:R-:W-:Y:S01]  /*1620*/  ULDC UR11, c[0x0][0x988] ;  /* 0x00026200000b7ab9 */ /* 0x000fe20000000800 */
[----:B------:R-:W-:Y:S02]  /*1630*/  UP2UR UR54, UPR, URZ, 0x10 ;  /* 0x000000103f367883 */ /* 0x000fe40008000000 */
[----:B------:R-:W-:Y:S02]  /*1640*/  UIADD3 UR10, UR10, UR4, URZ ;  /* 0x000000040a0a7290 */ /* 0x000fe4000fffe03f */
[----:B------:R-:W-:Y:S02]  /*1650*/  UP2UR UR53, UPR, URZ, 0x1 ;  /* 0x000000013f357883 */ /* 0x000fe40008000000 */
[----:B------:R-:W-:Y:S01]  /*1660*/  UIADD3 UR6, UR10, UR6, URZ ;  /* 0x000000060a067290 */ /* 0x000fe2000fffe03f */
[----:B--2---:R-:W-:-:S04]  /*1670*/  FMUL.FTZ R0, R7, R0 ;  /* 0x0000000007007220 */ /* 0x004fc80000410000 */
[----:B------:R-:W-:-:S05]  /*1680*/  FMUL.FTZ R0, R0, UR11 ;  /* 0x0000000b00007c20 */ /* 0x000fca0008410000 */
[----:B------:R-:W-:Y:S01]  /*1690*/  R2UR UR41, R0 ;  /* 0x00000000002972ca */ /* 0x000fe200000e0000 */
[----:B------:R-:W-:-:S14]  /*16a0*/  @P0 BRA `(.L_x_973) ;  /* 0x0000000000440947 */ /* 0x000fdc0003800000 */
        /* <DEDUP_REMOVED lines=10> */
.L_x_974:
[----:B------:R-:W-:-:S11]  /*1750*/  UISETP.NE.AND UP0, UPT, UR7, 0x1, UPT ;  /* 0x000000010700788c */ /* 0x000fd6000bf05270 */
[----:B------:R-:W-:Y:S02]  /*1760*/  @UP0 ULDC.64 UR10, c[0x0][0x9e8] ;  /* 0x00027a00000a0ab9 */ /* 0x000fe40000000a00 */
[----:B------:R-:W-:-:S04]  /*1770*/  UIMAD.WIDE.U32 UR8, UR4, UR10, URZ ;  /* 0x0000000a040872a5 */ /* 0x000fc8000f8e003f */
[----:B------:R-:W-:-:S12]  /*1780*/  @UP0 USHF.R.U32.HI UR4, URZ, UR11, UR9 ;  /* 0x0000000b3f040299 */ /* 0x000fd80008011609 */
.L_x_975:
[----:B------:R-:W-:-:S04]  /*1790*/  UIMAD UR4, UR4, UR7, UR7 ;  /* 0x00000007040472a4 */ /* 0x000fc8000f8e0207 */
[----:B------:R-:W-:-:S04]  /*17a0*/  UISETP.LT.AND UP0, UPT, UR6, UR4, UPT ;  /* 0x000000040600728c */ /* 0x000fc8000bf01270 */
[----:B------:R-:W-:-:S12]  /*17b0*/  USEL UR6, UR6, UR4, UP0 ;  /* 0x0000000406067287 */ /* 0x000fd80008000000 */
.L_x_973:
[----:B------:R-:W-:Y:S02]  /*17c0*/  UISETP.NE.AND UP0, UPT, UR54, URZ, UPT ;  /* 0x0000003f3600728c */ /* 0x000fe4000bf05270 */
[----:B------:R-:W-:Y:S02]  /*17d0*/  UIADD3 UR4, UR40, 0x7f, URZ ;  /* 0x0000007f28047890 */ /* 0x000fe4000fffe03f */
[----:B------:R-:W-:Y:S02]  /*17e0*/  UIADD3 UR10, UR6, 0x7f, URZ ;  /* 0x0000007f060a7890 */ /* 0x000fe4000fffe03f */
[----:B------:R-:W-:Y:S02]  /*17f0*/  UISETP.GE.AND UP1, UPT, UR7, 0x1, UPT ;  /* 0x000000010700788c */ /* 0x000fe4000bf26270 */
[----:B------:R-:W-:Y:S02]  /*1800*/  USHF.R.S32.HI UR6, URZ, 0x1f, UR4 ;  /* 0x0000001f3f067899 */ /* 0x000fe40008011404 */
[----:B------:R-:W-:Y:S01]  /*1810*/  USHF.R.S32.HI UR11, URZ, 0x1f, UR10 ;  /* 0x0000001f3f0b7899 */ /* 0x000fe2000801140a */
[----:B------:R-:W-:Y:S01]  /*1820*/  @UP0 ULDC UR8, c[0x0][0x44c] ;  /* 0x0001130000080ab9 */ /* 0x000fe20000000800 */
[----:B------:R-:W-:Y:S01]  /*1830*/  ULEA.HI UR6, UR6, UR4, URZ, 0x7 ;  /* 0x0000000406067291 */ /* 0x000fe2000f8f383f */
[----:B------:R-:W-:Y:S01]  /*1840*/  PLOP3.LUT P0, PT, PT, PT, UP1, 0x40, 0x0 ;  /* 0x000000000000781c */ /* 0x000fe20003f0e818 */
[----:B------:R-:W-:-:S02]  /*1850*/  UIMAD.WIDE.U32 UR8, UR39, UR8, URZ ;  /* 0x00000008270872a5 */ /* 0x000fc4000f8e003f */
[----:B------:R-:W-:Y:S01]  /*1860*/  ULEA.HI UR11, UR11, UR10, URZ, 0x7 ;  /* 0x0000000a0b0b7291 */ /* 0x000fe2000f8f383f */
[----:B------:R-:W-:Y:S01]  /*1870*/  @UP0 ULDC UR13, c[0x0][0x450] ;  /* 0x00011400000d0ab9 */ /* 0x000fe20000000800 */
[----:B------:R-:W-:Y:S01]  /*1880*/  UMOV UR12, UR39 ;  /* 0x00000027000c7c82 */ /* 0x000fe20008000000 */
[----:B------:R-:W-:Y:S02]  /*1890*/  UIADD3 UR55, UR40, -UR47, URZ ;  /* 0x8000002f28377290 */ /* 0x000fe4000fffe03f */
[----:B------:R-:W-:Y:S02]  /*18a0*/  USHF.R.S32.HI UR6, URZ, 0x7, UR6 ;  /* 0x000000073f067899 */ /* 0x000fe40008011406 */
[----:B------:R-:W-:Y:S02]  /*18b0*/  USHF.R.S32.HI UR11, URZ, 0x7, UR11 ;  /* 0x000000073f0b7899 */ /* 0x000fe4000801140b */
[----:B------:R-:W-:Y:S02]  /*18c0*/  @UP0 USHF.R.U32.HI UR12, URZ, UR13, UR9 ;  /* 0x0000000d3f0c0299 */ /* 0x000fe40008011609 */
[----:B------:R-:W-:-:S02]  /*18d0*/  UISETP.LT.AND UP0, UPT, UR6, UR11, UPT ;  /* 0x0000000b0600728c */ /* 0x000fc4000bf01270 */
[----:B------:R-:W-:Y:S01]  /*18e0*/  UIADD3 UR4, UR55, UR12, URZ ;  /* 0x0000000c37047290 */ /* 0x000fe2000fffe03f */
[----:B------:R-:W-:Y:S01]  /*18f0*/  ULDC UR10, c[0x0][0x9dc] ;  /* 0x00027700000a7ab9 */ /* 0x000fe20000000800 */
[----:B------:R-:W-:Y:S02]  /*1900*/  USEL UR6, UR6, UR11, UP0 ;  /* 0x0000000b06067287 */ /* 0x000fe40008000000 */
[----:B------:R-:W-:Y:S01]  /*1910*/  UIADD3 UR10, UR4, -UR10, URZ ;  /* 0x8000000a040a7290 */ /* 0x000fe2000fffe03f */
[----:B------:R-:W-:Y:S11]  /*1920*/  @P0 BRA `(.L_x_976) ;  /* 0x0000000000440947 */ /* 0x000ff60003800000 */
        /* <DEDUP_REMOVED lines=10> */
.L_x_977:
[----:B------:R-:W-:-:S11]  /*19d0*/  UISETP.NE.AND UP0, UPT, UR7, 0x1, UPT ;  /* 0x000000010700788c */ /* 0x000fd6000bf05270 */
[----:B------:R-:W-:Y:S02]  /*19e0*/  @UP0 ULDC.64 UR12, c[0x0][0x9e8] ;  /* 0x00027a00000c0ab9 */ /* 0x000fe40000000a00 */
[----:B------:R-:W-:-:S04]  /*19f0*/  UIMAD.WIDE.U32 UR8, UR4, UR12, URZ ;  /* 0x0000000c040872a5 */ /* 0x000fc8000f8e003f */
[----:B------:R-:W-:-:S12]  /*1a00*/  @UP0 USHF.R.U32.HI UR4, URZ, UR13, UR9 ;  /* 0x0000000d3f040299 */ /* 0x000fd80008011609 */
.L_x_978:
[----:B------:R-:W-:-:S04]  /*1a10*/  UIMAD UR4, UR4, UR7, URZ ;  /* 0x00000007040472a4 */ /* 0x000fc8000f8e023f */
[----:B------:R-:W-:-:S04]  /*1a20*/  UISETP.LT.AND UP0, UPT, UR10, UR4, UPT ;  /* 0x000000040a00728c */ /* 0x000fc8000bf01270 */
[----:B------:R-:W-:-:S12]  /*1a30*/  USEL UR10, UR10, UR4, !UP0 ;  /* 0x000000040a0a7287 */ /* 0x000fd8000c000000 */
.L_x_976:
[----:B------:R-:W-:-:S04]  /*1a40*/  USHF.R.S32.HI UR4, URZ, 0x1f, UR10 ;  /* 0x0000001f3f047899 */ /* 0x000fc8000801140a */
[----:B------:R-:W-:-:S04]  /*1a50*/  ULEA.HI UR4, UR4, UR10, URZ, 0x7 ;  /* 0x0000000a04047291 */ /* 0x000fc8000f8f383f */
[----:B------:R-:W-:Y:S02]  /*1a60*/  USHF.R.S32.HI UR7, URZ, 0x7, UR4 ;  /* 0x000000073f077899 */ /* 0x000fe40008011404 */
[----:B------:R-:W-:Y:S02]  /*1a70*/  ULOP3.LUT UR4, UR5, 0xff000000, URZ, 0xc0, !UPT ;  /* 0xff00000005047892 */ /* 0x000fe4000f8ec03f */
[----:B------:R-:W-:Y:S02]  /*1a80*/  UISETP.LT.AND UP0, UPT, URZ, UR7, UPT ;  /* 0x000000073f00728c */ /* 0x000fe4000bf01270 */
[----:B------:R-:W-:Y:S02]  /*1a90*/  ULOP3.LUT UR5, UR5, 0xff0000, URZ, 0xc0, !UPT ;  /* 0x00ff000005057892 */ /* 0x000fe4000f8ec03f */
[----:B------:R-:W-:Y:S02]  /*1aa0*/  USEL UR44, URZ, UR7, !UP0 ;  /* 0x000000073f2c7287 */ /* 0x000fe4000c000000 */
[----:B------:R-:W-:-:S02]  /*1ab0*/  USHF.R.U32.HI UR4, URZ, 0x8, UR4 ;  /* 0x000000083f047899 */ /* 0x000fc40008011604 */
[----:B------:R-:W-:Y:S02]  /*1ac0*/  UISETP.GT.AND UP0, UPT, UR6, UR44, UPT ;  /* 0x0000002c0600728c */ /* 0x000fe4000bf04270 */
[----:B------:R-:W-:-:S03]  /*1ad0*/  ULEA.HI UR5, UR5, UR4, URZ, 0x10 ;  /* 0x0000000405057291 */ /* 0x000fc6000f8f803f */
[----:B------:R-:W-:Y:S01]  /*1ae0*/  UMOV UR4, URZ ;  /* 0x0000003f00047c82 */ /* 0x000fe20008000000 */
[----:B------:R-:W-:Y:S01]  /*1af0*/  PLOP3.LUT P0, PT, PT, PT, UP0, 0x80, 0x0 ;  /* 0x000000000000781c */ /* 0x000fe20003f0f008 */
[----:B------:R-:W-:Y:S02]  /*1b00*/  ULOP3.LUT UR42, UR5, 0xff, URZ, 0xc0, !UPT ;  /* 0x000000ff052a7892 */ /* 0x000fe4000f8ec03f */
[----:B------:R-:W-:-:S10]  /*1b10*/  USHF.R.U32.HI UR43, URZ, 0x10, UR5 ;  /* 0x000000103f2b7899 */ /* 0x000fd40008011605 */
[----:B------:R-:W-:Y:S05]  /*1b20*/  @!P0 BRA `(.L_x_979) ;  /* 0x0000000000948947 */ /* 0x000fea0003800000 */
[----:B------:R-:W-:Y:S01]  /*1b30*/  UISETP.NE.AND UP0, UPT, UR43, URZ, UPT ;  /* 0x0000003f2b00728c */ /* 0x000fe2000bf05270 */
[----:B------:R-:W-:-:S03]  /*1b40*/  ULDC UR4, c[0x0][0x9f0] ;  /* 0x00027c0000047ab9 */ /* 0x000fc60000000800 */
[----:B------:R-:W-:-:S04]  /*1b50*/  USEL UR10, UR43, UR4, UP0 ;  /* 0x000000042b0a7287 */ /* 0x000fc80008000000 */
[----:B------:R-:W-:Y:S02]  /*1b60*/  UIADD3 UR4, UR10, -0x1, UR6 ;  /* 0xffffffff0a047890 */ /* 0x000fe4000fffe006 */
[----:B------:R-:W-:Y:S02]  /*1b70*/  IMAD.U32 R3, RZ, RZ, UR10 ;  /* 0x0000000aff037e24 */ /* 0x000fe4000f8e00ff */
[----:B------:R-:W-:-:S03]  /*1b80*/  UIADD3 UR7, -UR44, UR4, URZ ;  /* 0x000000042c077290 */ /* 0x000fc6000fffe13f */
[-C--:B------:R-:W-:Y:S01]  /*1b90*/  IABS R0, R3.reuse ;  /* 0x0000000300007213 */ /* 0x080fe20000000000 */
[----:B------:R-:W-:Y:S01]  /*1ba0*/  UMOV UR4, URZ ;  /* 0x0000003f00047c82 */ /* 0x000fe20008000000 */
[----:B------:R-:W-:Y:S01]  /*1bb0*/  IABS R5, R3 ;  /* 0x0000000300057213 */ /* 0x000fe20000000000 */
[----:B------:R-:W-:Y:S01]  /*1bc0*/  IMAD.U32 R4, RZ, RZ, UR7 ;  /* 0x00000007ff047e24 */ /* 0x000fe2000f8e00ff */
[----:B------:R-:W-:Y:S01]  /*1bd0*/  R2UR UR11, R0 ;  /* 0x00000000000b72ca */ /* 0x000fe200000e0000 */
[----:B------:R-:W-:-:S03]  /*1be0*/  ULOP3.LUT UR7, UR7, UR10, URZ, 0x3c, !UPT ;  /* 0x0000000a07077292 */ /* 0x000fc6000f8e3c3f */
[----:B------:R-:W-:-:S05]  /*1bf0*/  IABS R4, R4 ;  /* 0x0000000400047213 */ /* 0x000fca0000000000 */
[----:B------:R-:W-:-:S04]  /*1c00*/  IMAD.MOV.U32 R3, RZ, RZ, R4 ;  /* 0x000000ffff037224 */ /* 0x000fc800078e0004 */
[----:B------:R-:W0:Y:S01]  /*1c10*/  I2F.RP R0, UR11 ;  /* 0x0000000b00007d06 */ /* 0x000e220008209400 */
[----:B------:R-:W-:-:S07]  /*1c20*/  R2UR UR9, R3 ;  /* 0x00000000030972ca */ /* 0x000fce00000e0000 */
[----:B0-----:R-:W0:Y:S02]  /*1c30*/  MUFU.RCP R0, R0 ;  /* 0x0000000000007308 */ /* 0x001e240000001000 */
[----:B0-----:R-:W-:Y:S02]  /*1c40*/  VIADD R2, R0, 0xffffffe ;  /* 0x0ffffffe00027836 */ /* 0x001fe40000000000 */
        /* <DEDUP_REMOVED lines=19> */
.L_x_979:
[----:B------:R-:W-:Y:S01]  /*1d80*/  UIMAD UR44, UR42, UR4, UR44 ;  /* 0x000000042a2c72a4 */ /* 0x000fe2000f8e022c */
[----:B------:R-:W-:Y:S01]  /*1d90*/  IMAD.U32 R88, RZ, RZ, UR6 ;  /* 0x00000006ff587e24 */ /* 0x000fe2000f8e00ff */
[----:B------:R-:W-:Y:S01]  /*1da0*/  PLOP3.LUT P0, PT, PT, PT, PT, 0x80, 0x0 ;  /* 0x000000000000781c */ /* 0x000fe20003f0f070 */
[----:B------:R-:W-:Y:S01]  /*1db0*/  IMAD.U32 R3, RZ, RZ, UR4 ;  /* 0x00000004ff037e24 */ /* 0x000fe2000f8e00ff */
[----:B------:R-:W-:Y:S01]  /*1dc0*/  CS2R R14, SRZ ;  /* 0x00000000000e7805 */ /* 0x000fe2000001ff00 */
[----:B------:R-:W-:Y:S01]  /*1dd0*/  IMAD.MOV.U32 R13, RZ, RZ, RZ ;  /* 0x000000ffff0d7224 */ /* 0x000fe200078e00ff */
[----:B------:R-:W-:Y:S02]  /*1de0*/  CS2R R40, SRZ ;  /* 0x0000000000287805 */ /* 0x000fe4000001ff00 */
[----:B------:R-:W-:Y:S02]  /*1df0*/  CS2R R28, SRZ ;  /* 0x00000000001c7805 */ /* 0x000fe4000001ff00 */
[----:B------:R-:W-:-:S02]  /*1e00*/  VIADDMNMX R88, R3, UR44, R88, PT ;  /* 0x0000002c03587c46 */ /* 0x000fc4000b800158 */
[----:B------:R-:W-:Y:S01]  /*1e10*/  CS2R R2, SRZ ;  /* 0x0000000000027805 */ /* 0x000fe2000001ff00 */
[----:B------:R-:W-:Y:S01]  /*1e20*/  IMAD.MOV.U32 R93, RZ, RZ, RZ ;  /* 0x000000ffff5d7224 */ /* 0x000fe200078e00ff */
[----:B------:R-:W-:Y:S02]  /*1e30*/  CS2R R8, SRZ ;  /* 0x0000000000087805 */ /* 0x000fe4000001ff00 */
[----:B------:R-:W-:Y:S01]  /*1e40*/  ISETP.GT.AND P1, PT, R88, UR44, PT ;  /* 0x0000002c58007c0c */ /* 0x000fe2000bf24270 */
[----:B------:R-:W-:Y:S01]  /*1e50*/  IMAD.MOV.U32 R0, RZ, RZ, RZ ;  /* 0x000000ffff007224 */ /* 0x000fe200078e00ff */
[----:B------:R-:W-:Y:S01]  /*1e60*/  CS2R R20, SRZ ;  /* 0x0000000000147805 */ /* 0x000fe2000001ff00 */
[----:B------:R-:W-:Y:S01]  /*1e70*/  IMAD.MOV.U32 R95, RZ, RZ, RZ ;  /* 0x000000ffff5f7224 */ /* 0x000fe200078e00ff */
        /* <DEDUP_REMOVED lines=8> */
[----:B------:R-:W-:Y:S01]  /*1f00*/  IMAD.MOV.U32 R109, RZ, RZ, RZ ;  /* 0x000000ffff6d7224 */ /* 0x000fe200078e00ff */
        /* <DEDUP_REMOVED lines=9> */
[----:B------:R-:W-:Y:S01]  /*1fa0*/  CS2R R134, SRZ ;  /* 0x0000000000867805 */ /* 0x000fe2000001ff00 */
[----:B------:R-:W-:-:S02]  /*1fb0*/  IMAD.MOV.U32 R30, RZ, RZ, RZ ;  /* 0x000000ffff1e7224 */ /* 0x000fc400078e00ff */
        /* <DEDUP_REMOVED lines=39> */
.L_x_981:
        /* <DEDUP_REMOVED lines=9> */
.L_x_1182:
[----:B------:R-:W-:Y:S05]  /*22c0*/  @!P0 BRA `(.L_x_983) ;  /* 0x0000000000048947 */ /* 0x000fea0003800000 */
[----:B------:R-:W-:Y:S01]  /*22d0*/  BPT.TRAP 0x1 ;  /* 0x000000040000795c */ /* 0x000fe20000300000 */
.L_x_983:
[----:B0-----:R-:W-:Y:S02]  /*22e0*/  IMAD.U32 R3, RZ, RZ, UR48 ;  /* 0x00000030ff037e24 */ /* 0x001fe4000f8e00ff */
[----:B------:R-:W-:-:S03]  /*22f0*/  IMAD.U32 R0, RZ, RZ, UR49 ;  /* 0x00000031ff007e24 */ /* 0x000fc6000f8e00ff */
[----:B------:R-:W-:Y:S02]  /*2300*/  LEA R3, R3, UR46, 0x3 ;  /* 0x0000002e03037c11 */ /* 0x000fe4000f8e18ff */
[----:B------:R-:W-:-:S04]  /*2310*/  SHF.L.U32 R0, R0, 0x1f, RZ ;  /* 0x0000001f00007819 */ /* 0x000fc800000006ff */
[----:B------:R0:W1:Y:S01]  /*2320*/  SYNCS.PHASECHK.TRANS64.TRYWAIT P1, [R3+URZ+0x19c30], R0 ;  /* 0x019c3000030075a7 */ /* 0x000062000802017f */
[----:B------:R-:W-:Y:S05]  /*2330*/  @!P0 BRA `(.L_x_984) ;  /* 0x0000000000048947 */ /* 0x000fea0003800000 */
[----:B------:R-:W-:Y:S01]  /*2340*/  BPT.TRAP 0x1 ;  /* 0x000000040000795c */ /* 0x000fe20000300000 */
.L_x_984:
[----:B-1----:R-:W-:Y:S05]  /*2350*/  @P1 BRA `(.L_x_985) ;  /* 0x0000000000081947 */ /* 0x002fea0003800000 */
[----:B------:R-:W1:Y:S02]  /*2360*/  SYNCS.PHASECHK.TRANS64.TRYWAIT P1, [R3+URZ+0x19c30], R0 ;  /* 0x019c3000030075a7 */ /* 0x000e64000802017f */
[----:B-1----:R-:W-:Y:S05]  /*2370*/  @!P1 BRA `(.L_x_986) ;  /* 0x0000015400e89947 */ /* 0x002fea0003800000 */
.L_x_985:
[----:B------:R-:W-:Y:S05]  /*2380*/  WARPSYNC.ALL ;  /* 0x0000000000007948 */ /* 0x000fea0003800000 */
[----:B------:R-:W-:Y:S01]  /*2390*/  UIADD3 UR4, UR46, 0x13800, URZ ;  /* 0x000138002e047890 */ /* 0x000fe2000fffe03f */
[----:B------:R-:W-:Y:S01]  /*23a0*/  WARPGROUP.ARRIVE ;  /* 0x00000000000079c5 */ /* 0x000fe20000000000 */
[----:B------:R-:W-:Y:S02]  /*23b0*/  ULOP3.LUT UR12, UR58, 0x10000, URZ, 0xfc, !UPT ;  /* 0x000100003a0c7892 */ /* 0x000fe4000f8efc3f */
[----:B------:R-:W-:Y:S01]  /*23c0*/  USHF.R.U32.HI UR4, URZ, 0x4, UR4 ;  /* 0x000000043f047899 */ /* 0x000fe20008011604 */
[----:B------:R-:W-:Y:S01]  /*23d0*/  UMOV UR13, 0xc0000010 ;  /* 0xc0000010000d7882 */ /* 0x000fe20000000000 */
[----:B------:R-:W-:-:S02]  /*23e0*/  UMOV UR15, 0xc0000010 ;  /* 0xc0000010000f7882 */ /* 0x000fc40000000000 */
[----:B------:R-:W-:Y:S01]  /*23f0*/  ULOP3.LUT UR4, UR4, 0x3fff, URZ, 0xc0, !UPT ;  /* 0x00003fff04047892 */ /* 0x000fe2000f8ec03f */
[----:B------:R-:W-:Y:S01]  /*2400*/  UMOV UR5, 0xc0000010 ;  /* 0xc000001000057882 */ /* 0x000fe20000000000 */
[----:B------:R-:W-:Y:S02]  /*2410*/  UMOV UR7, 0xc0000010 ;  /* 0xc000001000077882 */ /* 0x000fe40000000000 */
[----:B------:R-:W-:Y:S02]  /*2420*/  ULOP3.LUT UR16, UR4, 0x10000, URZ, 0xfc, !UPT ;  /* 0x0001000004107892 */ /* 0x000fe4000f8efc3f */
[----:B------:R-:W-:Y:S02]  /*2430*/  UIADD3 UR4, UR12, 0x180, URZ ;  /* 0x000001800c047890 */ /* 0x000fe4000fffe03f */
        /* <DEDUP_REMOVED lines=16> */
.L_x_987:
[----:B------:R-:W-:Y:S01]  /*2540*/  UISETP.NE.AND UP1, UPT, UR54, URZ, UPT ;  /* 0x0000003f3600728c */ /* 0x000fe2000bf25270 */
[----:B------:R-:W-:Y:S01]  /*2550*/  VIADD R5, R18, UR39 ;  /* 0x0000002712057c36 */ /* 0x000fe20008000000 */
[----:B------:R-:W-:Y:S01]  /*2560*/  R2UR UR6, R3 ;  /* 0x00000000030672ca */ /* 0x000fe200000e0000 */
[----:B01----:R-:W-:Y:S01]  /*2570*/  IMAD.MOV.U32 R3, RZ, RZ, -0x80 ;  /* 0xffffff80ff037424 */ /* 0x003fe200078e00ff */
[----:B------:R-:W-:Y:S02]  /*2580*/  UISETP.NE.AND UP0, UPT, UR53, URZ, UPT ;  /* 0x0000003f3500728c */ /* 0x000fe4000bf05270 */
[----:B------:R-:W-:Y:S01]  /*2590*/  PLOP3.LUT P1, PT, PT, PT, UP1, 0x80, 0x0 ;  /* 0x000000000000781c */ /* 0x000fe20003f2f018 */
[----:B------:R-:W-:Y:S01]  /*25a0*/  IMAD R8, R88, R3, 0x80 ;  /* 0x0000008058087424 */ /* 0x000fe200078e0203 */
[----:B------:R-:W-:Y:S01]  /*25b0*/  PLOP3.LUT P2, PT, PT, PT, UP1, 0x80, 0x0 ;  /* 0x000000000000781c */ /* 0x000fe20003f4f018 */
[----:B------:R-:W-:Y:S01]  /*25c0*/  IMAD.U32 R3, RZ, RZ, UR47 ;  /* 0x0000002fff037e24 */ /* 0x000fe2000f8e00ff */
[----:B------:R-:W-:Y:S01]  /*25d0*/  ULDC UR18, c[0x0][0x9dc] ;  /* 0x0002770000127ab9 */ /* 0x000fe20000000800 */
[----:B------:R-:W-:Y:S01]  /*25e0*/  @UP1 ULDC UR7, c[0x0][0x44c] ;  /* 0x0001130000071ab9 */ /* 0x000fe20000000800 */
[----:B------:R-:W-:Y:S01]  /*25f0*/  ULDC UR14, c[0x0][0x9e0] ;  /* 0x00027800000e7ab9 */ /* 0x000fe20000000800 */
[----:B------:R-:W-:-:S02]  /*2600*/  IADD3 R9, -R17, UR40, R8 ;  /* 0x0000002811097c10 */ /* 0x000fc4000fffe108 */
[----:B------:R-:W-:-:S04]  /*2610*/  UIADD3 UR6, UR6, 0x19c40, URZ ;  /* 0x00019c4006067890 */ /* 0x000fc8000fffe03f */
[----:B------:R-:W-:Y:S01]  /*2620*/  @P1 IMAD.HI.U32 R0, R5, UR7, RZ ;  /* 0x0000000705001c27 */ /* 0x000fe2000f8e00ff */
[----:B------:R-:W-:Y:S01]  /*2630*/  @UP1 ULDC UR7, c[0x0][0x450] ;  /* 0x0001140000071ab9 */ /* 0x000fe20000000800 */
[----:B------:R-:W-:Y:S01]  /*2640*/  UPRMT UR6, UR45, 0x654, UR6 ;  /* 0x000006542d067896 */ /* 0x000fe20008000006 */
[----:B------:R-:W-:Y:S02]  /*2650*/  PLOP3.LUT P1, PT, PT, PT, UP0, 0x40, 0x0 ;  /* 0x000000000000781c */ /* 0x000fe40003f2e808 */
[----:B------:R-:W-:Y:S02]  /*2660*/  @P2 SHF.R.U32.HI R5, RZ, UR7, R0 ;  /* 0x00000007ff052c19 */ /* 0x000fe40008011600 */
[----:B------:R-:W-:-:S03]  /*2670*/  IADD3 R0, -R17, 0x1, R8 ;  /* 0x0000000111007810 */ /* 0x000fc60007ffe108 */
[----:B------:R-:W0:Y:S01]  /*2680*/  SHFL.IDX PT, R2, R5, RZ, 0x1c1f ;  /* 0x001c1fff05027589 */ /* 0x000e2200000e0000 */
[----:B------:R-:W-:Y:S01]  /*2690*/  SYNCS.ARRIVE.TRANS64.RED.A1T0 RZ, [UR6], RZ ;  /* 0x000000ffffff79a7 */ /* 0x000fe20008100406 */
[----:B------:R-:W-:Y:S01]  /*26a0*/  ULOP3.LUT UR6, URZ, UR18, URZ, 0x33, !UPT ;  /* 0x000000123f067292 */ /* 0x000fe2000f8e333f */
[----:B------:R-:W-:-:S05]  /*26b0*/  IADD3 R0, -R3, UR40, R0 ;  /* 0x0000002803007c10 */ /* 0x000fca000fffe100 */
[C---:B------:R-:W-:Y:S02]  /*26c0*/  VIADD R4, R0.reuse, UR14 ;  /* 0x0000000e00047c36 */ /* 0x040fe40008000000 */
[----:B------:R-:W-:Y:S01]  /*26d0*/  VIADD R7, R0, UR6 ;  /* 0x0000000600077c36 */ /* 0x000fe20008000000 */
[----:B------:R-:W-:Y:S02]  /*26e0*/  LEA R0, R88, 0xffffff80, 0x7 ;  /* 0xffffff8058007811 */ /* 0x000fe400078e38ff */
[----:B0-----:R-:W-:Y:S01]  /*26f0*/  VIADDMNMX R10, R2, R4, R9, PT ;  /* 0x00000004020a7246 */ /* 0x001fe20003800109 */
[----:B------:R-:W-:Y:S01]  /*2700*/  IMAD.IADD R11, R7, 0x1, R2 ;  /* 0x00000001070b7824 */ /* 0x000fe200078e0202 */
[----:B------:R-:W-:Y:S06]  /*2710*/  @P1 BRA `(.L_x_988) ;  /* 0x0000000000641947 */ /* 0x000fec0003800000 */
[----:B------:R-:W-:Y:S01]  /*2720*/  IMAD.U32 R13, RZ, RZ, UR47 ;  /* 0x0000002fff0d7e24 */ /* 0x000fe2000f8e00ff */
[----:B------:R-:W-:Y:S04]  /*2730*/  BSSY B0, `(.L_x_989) ;  /* 0x0000013000007945 */ /* 0x000fe80003800000 */
[----:B------:R-:W-:-:S04]  /*2740*/  IADD3 R13, -R13, UR40, R2 ;  /* 0x000000280d0d7c10 */ /* 0x000fc8000fffe102 */
        /* <DEDUP_REMOVED lines=11> */
.L_x_990:
[----:B------:R-:W-:Y:S02]  /*2800*/  ULDC UR6, c[0x0][0x9e4] ;  /* 0x0002790000067ab9 */ /* 0x000fe40000000800 */
[----:B------:R-:W-:-:S05]  /*2810*/  IMAD.U32 R15, RZ, RZ, UR6 ;  /* 0x00000006ff0f7e24 */ /* 0x000fca000f8e00ff */
[----:B------:R-:W-:-:S13]  /*2820*/  ISETP.NE.AND P1, PT, R15, 0x1, PT ;  /* 0x000000010f00780c */ /* 0x000fda0003f25270 */
[----:B------:R-:W0:Y:S02]  /*2830*/  @P1 LDC.64 R2, c[0x0][0x9e8] ;  /* 0x00027a00ff021b82 */ /* 0x000e240000000a00 */
[----:B0-----:R-:W-:-:S05]  /*2840*/  @P1 IMAD.HI.U32 R2, R13, R2, RZ ;  /* 0x000000020d021227 */ /* 0x001fca00078e00ff */
[----:B------:R-:W-:-:S07]  /*2850*/  @P1 SHF.R.U32.HI R13, RZ, R3, R2 ;  /* 0x00000003ff0d1219 */ /* 0x000fce0000011602 */
.L_x_991:
[----:B------:R-:W-:Y:S05]  /*2860*/  BSYNC B0 ;  /* 0x0000000000007941 */ /* 0x000fea0003800000 */
.L_x_989:
[----:B------:R-:W-:-:S04]  /*2870*/  IMAD R2, R13, R15, -R0 ;  /* 0x0000000f0d027224 */ /* 0x000fc800078e0a00 */
[----:B------:R-:W-:-:S05]  /*2880*/  IMAD.IADD R2, R2, 0x1, -R17 ;  /* 0x0000000102027824 */ /* 0x000fca00078e0a11 */
[----:B------:R-:W-:Y:S02]  /*2890*/  VIADDMNMX R10, R2, R15, R10, PT ;  /* 0x0000000f020a7246 */ /* 0x000fe4000380010a */
[----:B------:R-:W-:-:S07]  /*28a0*/  VIMNMX R11, R11, R2, !PT ;  /* 0x000000020b0b7248 */ /* 0x000fce0007fe0100 */
.L_x_988:
[C---:B------:R-:W-:Y:S01]  /*28b0*/  ISETP.GE.AND P6, PT, R8.reuse, 0xa, PT ;  /* 0x0000000a0800780c */ /* 0x040fe20003fc6270 */
[----:B------:R-:W0:Y:S01]  /*28c0*/  SHFL.IDX PT, R2, R5, 0x1, 0x1c1f ;  /* 0x003c1f0005027f89 */ /* 0x000e2200000e0000 */
[C---:B------:R-:W-:Y:S01]  /*28d0*/  ISETP.GE.AND P1, PT, R8.reuse, 0x2, PT ;  /* 0x000000020800780c */ /* 0x040fe20003f26270 */
[----:B------:R-:W-:Y:S01]  /*28e0*/  UISETP.NE.AND UP0, UPT, UR53, URZ, UPT ;  /* 0x0000003f3500728c */ /* 0x000fe2000bf05270 */
        /* <DEDUP_REMOVED lines=11> */
[C---:B------:R-:W-:Y:S02]  /*29a0*/  ISETP.GT.AND P4, PT, R11.reuse, 0x9, !P6 ;  /* 0x000000090b00780c */ /* 0x040fe40007784270 */
        /* <DEDUP_REMOVED lines=20> */
[----:B------:R-:W-:Y:S02]  /*2af0*/  ISETP.GT.AND P3, PT, R11, 0x19, !P4 ;  /* 0x000000190b00780c */ /* 0x000fe40006764270 */
[----:B0-----:R-:W-:-:S02]  /*2b00*/  VIADDMNMX R4, R2, R4, R9, PT ;  /* 0x0000000402047246 */ /* 0x001fc40003800109 */
        /* <DEDUP_REMOVED lines=141> */
[----:B------:R-:W-:Y:S01]  /*33e0*/  FSEL R6, R24, -INF , !P6 ;  /* 0xff80000018067808 */ /* 0x000fe20007000000 */
[----:B------:R-:W-:Y:S01]  /*33f0*/  IMAD.IADD R24, R7, 0x1, R2 ;  /* 0x0000000107187824 */ /* 0x000fe200078e0202 */
[----:B------:R-:W-:-:S13]  /*3400*/  ISETP.GE.AND P6, PT, R8, 0x7a, PT ;  /* 0x0000007a0800780c */ /* 0x000fda0003fc6270 */
[----:B------:R-:W-:Y:S02]  /*3410*/  @P6 LOP3.LUT R16, R16, 0x1, RZ, 0xfc, !PT ;  /* 0x0000000110106812 */ /* 0x000fe400078efcff */
[----:B------:R-:W-:-:S04]  /*3420*/  ISETP.GT.AND P6, PT, R11, 0x79, !P6 ;  /* 0x000000790b00780c */ /* 0x000fc800077c4270 */
[----:B------:R-:W-:-:S04]  /*3430*/  ISETP.LT.OR P6, PT, R10, 0x7a, P6 ;  /* 0x0000007a0a00780c */ /* 0x000fc800037c1670 */
[----:B------:R-:W-:Y:S02]  /*3440*/  FSEL R85, R85, -INF , !P6 ;  /* 0xff80000055557808 */ /* 0x000fe40007000000 */
[----:B------:R-:W-:-:S13]  /*3450*/  PLOP3.LUT P6, PT, PT, PT, UP0, 0x40, 0x0 ;  /* 0x000000000000781c */ /* 0x000fda0003fce808 */
[----:B------:R-:W-:Y:S05]  /*3460*/  @P6 BRA `(.L_x_992) ;  /* 0x0000000000646947 */ /* 0x000fea0003800000 */
        /* <DEDUP_REMOVED lines=14> */
.L_x_994:
[----:B------:R-:W-:Y:S02]  /*3550*/  ULDC UR6, c[0x0][0x9e4] ;  /* 0x0002790000067ab9 */ /* 0x000fe40000000800 */
[----:B------:R-:W-:-:S05]  /*3560*/  IMAD.U32 R7, RZ, RZ, UR6 ;  /* 0x00000006ff077e24 */ /* 0x000fca000f8e00ff */
[----:B------:R-:W-:-:S13]  /*3570*/  ISETP.NE.AND P6, PT, R7, 0x1, PT ;  /* 0x000000010700780c */ /* 0x000fda0003fc5270 */
[----:B------:R-:W0:Y:S02]  /*3580*/  @P6 LDC.64 R2, c[0x0][0x9e8] ;  /* 0x00027a00ff026b82 */ /* 0x000e240000000a00 */
[----:B0-----:R-:W-:-:S05]  /*3590*/  @P6 IMAD.HI.U32 R2, R5, R2, RZ ;  /* 0x0000000205026227 */ /* 0x001fca00078e00ff */
[----:B------:R-:W-:-:S07]  /*35a0*/  @P6 SHF.R.U32.HI R5, RZ, R3, R2 ;  /* 0x00000003ff056219 */ /* 0x000fce0000011602 */
.L_x_995:
[----:B------:R-:W-:Y:S05]  /*35b0*/  BSYNC B0 ;  /* 0x0000000000007941 */ /* 0x000fea0003800000 */
.L_x_993:
[----:B------:R-:W-:-:S04]  /*35c0*/  IMAD R0, R5, R7, -R0 ;  /* 0x0000000705007224 */ /* 0x000fc800078e0a00 */
[----:B------:R-:W-:-:S05]  /*35d0*/  IMAD.IADD R3, R0, 0x1, -R17 ;  /* 0x0000000100037824 */ /* 0x000fca00078e0a11 */
[----:B------:R-:W-:Y:S02]  /*35e0*/  VIADDMNMX R4, R3, R7, R4, PT ;  /* 0x0000000703047246 */ /* 0x000fe40003800104 */
[----:B------:R-:W-:-:S07]  /*35f0*/  VIMNMX R24, R24, R3, !PT ;  /* 0x0000000318187248 */ /* 0x000fce0007fe0100 */
.L_x_992:
[----:B------:R-:W-:Y:S01]  /*3600*/  ISETP.GT.AND P1, PT, R24, 0x1, !P1 ;  /* 0x000000011800780c */ /* 0x000fe20004f24270 */
[----:B------:R-:W-:Y:S01]  /*3610*/  IMAD.U32 R89, RZ, RZ, UR41 ;  /* 0x00000029ff597e24 */ /* 0x000fe2000f8e00ff */
[----:B------:R-:W-:Y:S01]  /*3620*/  LOP3.LUT P6, RZ, R16, 0x4, RZ, 0xc0, !PT ;  /* 0x0000000410ff7812 */ /* 0x000fe200078cc0ff */
[----:B------:R-:W-:Y:S01]  /*3630*/  UISETP.NE.AND UP1, UPT, UR54, URZ, UPT ;  /* 0x0000003f3600728c */ /* 0x000fe2000bf25270 */
[----:B------:R-:W-:Y:S01]  /*3640*/  ISETP.LT.OR P1, PT, R4, 0x2, P1 ;  /* 0x000000020400780c */ /* 0x000fe20000f21670 */
[----:B------:R-:W-:Y:S01]  /*3650*/  UISETP.NE.AND UP0, UPT, UR53, URZ, UPT ;  /* 0x0000003f3500728c */ /* 0x000fe2000bf05270 */
[----:B------:R-:W-:Y:S01]  /*3660*/  FMNMX.FTZ R3, R6, R25, !PT ;  /* 0x0000001906037209 */ /* 0x000fe20007810000 */
[----:B------:R-:W-:Y:S01]  /*3670*/  UMOV UR10, UR39 ;  /* 0x00000027000a7c82 */ /* 0x000fe20008000000 */
        /* <DEDUP_REMOVED lines=12> */
[----:B------:R-:W-:Y:S01]  /*3740*/  ISETP.GT.AND P1, PT, R24, 0x10, !P1 ;  /* 0x000000101800780c */ /* 0x000fe20004f24270 */
[----:B------:R-:W-:Y:S01]  /*3750*/  UIADD3 UR55, UR55, UR10, URZ ;  /* 0x0000000a37377290 */ /* 0x000fe2000fffe03f */
[----:B------:R-:W-:Y:S02]  /*3760*/  FMNMX.FTZ R3, R33, R0, !PT ;  /* 0x0000000021037209 */ /* 0x000fe40007810000 */
[----:B------:R-:W-:Y:S01]  /*3770*/  ISETP.LT.OR P1, PT, R4, 0x11, P1 ;  /* 0x000000110400780c */ /* 0x000fe20000f21670 */
[----:B------:R-:W-:Y:S01]  /*3780*/  UIADD3 UR14, UR55, UR14, URZ ;  /* 0x0000000e370e7290 */ /* 0x000fe2000fffe03f */
        /* <DEDUP_REMOVED lines=16> */
[----:B------:R-:W-:Y:S02]  /*3890*/  LOP3.LUT P1, RZ, R16, 0x1000000, RZ, 0xc0, !PT ;  /* 0x0100000010ff7812 */ /* 0x000fe4000782c0ff */
        /* <DEDUP_REMOVED lines=62> */
[----:B------:R-:W-:Y:S02]  /*3c80*/  ISETP.GT.AND P3, PT, R24, 0x70, !P3 ;  /* 0x000000701800780c */ /* 0x000fe40005f64270 */
[----:B------:R-:W-:Y:S02]  /*3c90*/  ISETP.LT.OR P1, PT, R4, 0x41, P1 ;  /* 0x000000410400780c */ /* 0x000fe40000f21670 */
[----:B------:R-:W-:-:S02]  /*3ca0*/  ISETP.GT.AND P4, PT, R24, 0x71, !P4 ;  /* 0x000000711800780c */ /* 0x000fc40006784270 */
[----:B------:R-:W-:Y:S02]  /*3cb0*/  FSEL R58, R58, -INF , !P1 ;  /* 0xff8000003a3a7808 */ /* 0x000fe40004800000 */
[----:B------:R-:W-:Y:S02]  /*3cc0*/  LOP3.LUT P1, RZ, R16, 0x4000, RZ, 0xc0, !PT ;  /* 0x0000400010ff7812 */ /* 0x000fe4000782c0ff */
[----:B------:R-:W-:Y:S02]  /*3cd0*/  ISETP.LT.OR P3, PT, R4, 0x71, P3 ;  /* 0x000000710400780c */ /* 0x000fe40001f61670 */
[C---:B------:R-:W-:Y:S02]  /*3ce0*/  ISETP.GT.AND P1, PT, R24.reuse, 0x41, !P1 ;  /* 0x000000411800780c */ /* 0x040fe40004f24270 */
[----:B------:R-:W-:Y:S02]  /*3cf0*/  ISETP.GT.AND P5, PT, R24, 0x78, !P5 ;  /* 0x000000781800780c */ /* 0x000fe40006fa4270 */
        /* <DEDUP_REMOVED lines=16> */
[----:B0-----:R-:W-:Y:S02]  /*3e00*/  FMNMX.FTZ R0, R3, R0, !PT ;  /* 0x0000000003007209 */ /* 0x001fe40007810000 */
[----:B------:R-:W-:Y:S02]  /*3e10*/  FSEL R63, R63, -INF , !P1 ;  /* 0xff8000003f3f7808 */ /* 0x000fe40004800000 */
[----:B------:R-:W-:Y:S01]  /*3e20*/  LOP3.LUT P1, RZ, R16, 0x800, RZ, 0xc0, !PT ;  /* 0x0000080010ff7812 */ /* 0x000fe2000782c0ff */
[----:B------:R-:W-:-:S03]  /*3e30*/  FFMA.FTZ R89, R0, R89, -8 ;  /* 0xc100000000597423 */ /* 0x000fc60000010059 */
        /* <DEDUP_REMOVED lines=15> */
[----:B------:R-:W-:Y:S02]  /*3f30*/  ISETP.GT.AND P1, PT, R24, 0x60, !P2 ;  /* 0x000000601800780c */ /* 0x000fe40005724270 */
        /* <DEDUP_REMOVED lines=17> */
[----:B------:R-:W-:-:S01]  /*4050*/  FFMA.FTZ R2, R6, UR41, -R89 ;  /* 0x0000002906027c23 */ /* 0x000fc20008010859 */
[--C-:B------:R-:W-:Y:S01]  /*4060*/  FFMA.FTZ R6, R29, UR41, -R89.reuse ;  /* 0x000000291d067c23 */ /* 0x100fe20008010859 */
[----:B------:R-:W-:Y:S01]  /*4070*/  FSEL R26, R26, -INF , !P1 ;  /* 0xff8000001a1a7808 */ /* 0x000fe20004800000 */
[--C-:B------:R-:W-:Y:S01]  /*4080*/  FFMA.FTZ R32, R32, UR41, -R89.reuse ;  /* 0x0000002920207c23 */ /* 0x100fe20008010859 */
[----:B------:R-:W-:Y:S01]  /*4090*/  LOP3.LUT P1, RZ, R16, 0x4000000, RZ, 0xc0, !PT ;  /* 0x0400000010ff7812 */ /* 0x000fe2000782c0ff */
[--C-:B------:R-:W-:Y:S01]  /*40a0*/  FFMA.FTZ R56, R56, UR41, -R89.reuse ;  /* 0x0000002938387c23 */ /* 0x100fe20008010859 */
[----:B------:R-:W-:Y:S01]  /*40b0*/  FMNMX.FTZ R7, R26, R27, !PT ;  /* 0x0000001b1a077209 */ /* 0x000fe20007810000 */
[----:B------:R-:W-:Y:S01]  /*40c0*/  MUFU.EX2 R2, R2 ;  /* 0x0000000200027308 */ /* 0x000fe20000000800 */
[----:B------:R-:W-:Y:S01]  /*40d0*/  ISETP.GT.AND P1, PT, R24, 0x68, !P1 ;  /* 0x000000681800780c */ /* 0x000fe20004f24270 */
[--C-:B------:R-:W-:Y:S01]  /*40e0*/  FFMA.FTZ R36, R36, UR41, -R89.reuse ;  /* 0x0000002924247c23 */ /* 0x100fe20008010859 */
[----:B------:R-:W-:Y:S01]  /*40f0*/  FMNMX.FTZ R8, R30, R7, !PT ;  /* 0x000000071e087209 */ /* 0x000fe20007810000 */
[--C-:B------:R-:W-:Y:S01]  /*4100*/  FFMA.FTZ R40, R40, UR41, -R89.reuse ;  /* 0x0000002928287c23 */ /* 0x100fe20008010859 */
[----:B------:R-:W-:Y:S01]  /*4110*/  ISETP.LT.OR P1, PT, R4, 0x69, P1 ;  /* 0x000000690400780c */ /* 0x000fe20000f21670 */
[--C-:B------:R-:W-:Y:S01]  /*4120*/  FFMA.FTZ R44, R44, UR41, -R89.reuse ;  /* 0x000000292c2c7c23 */ /* 0x100fe20008010859 */
[----:B------:R-:W-:Y:S01]  /*4130*/  FMNMX.FTZ R9, R31, R8, !PT ;  /* 0x000000081f097209 */ /* 0x000fe20007810000 */
[----:B------:R-:W-:Y:S01]  /*4140*/  MUFU.EX2 R7, R32 ;  /* 0x0000002000077308 */ /* 0x000fe20000000800 */
[----:B------:R-:W-:Y:S01]  /*4150*/  FSEL R78, R78, -INF , !P1 ;  /* 0xff8000004e4e7808 */ /* 0x000fe20004800000 */
[--C-:B------:R-:W-:Y:S01]  /*4160*/  FFMA.FTZ R8, R33, UR41, -R89.reuse ;  /* 0x0000002921087c23 */ /* 0x100fe20008010859 */
[----:B------:R-:W-:Y:S01]  /*4170*/  FMNMX.FTZ R10, R34, R9, !PT ;  /* 0x00000009220a7209 */ /* 0x000fe20007810000 */
[--C-:B------:R-:W-:Y:S01]  /*4180*/  FFMA.FTZ R33, R64, UR41, -R89.reuse ;  /* 0x0000002940217c23 */ /* 0x100fe20008010859 */
[----:B------:R-:W-:Y:S01]  /*4190*/  ISETP.GT.AND P6, PT, R24, 0x79, !P6 ;  /* 0x000000791800780c */ /* 0x000fe200077c4270 */
[--C-:B------:R-:W-:Y:S01]  /*41a0*/  FFMA.FTZ R24, R53, UR41, -R89.reuse ;  /* 0x0000002935187c23 */ /* 0x100fe20008010859 */
[----:B------:R-:W-:Y:S01]  /*41b0*/  FMNMX.FTZ R9, R35, R10, !PT ;  /* 0x0000000a23097209 */ /* 0x000fe20007810000 */
[----:B------:R-:W-:Y:S01]  /*41c0*/  MUFU.EX2 R3, R3 ;  /* 0x0000000300037308 */ /* 0x000fe20000000800 */
[----:B------:R-:W-:Y:S01]  /*41d0*/  ISETP.LT.OR P6, PT, R4, 0x7a, P6 ;  /* 0x0000007a0400780c */ /* 0x000fe200037c1670 */
[--C-:B------:R-:W-:Y:S01]  /*41e0*/  FFMA.FTZ R48, R48, UR41, -R89.reuse ;  /* 0x0000002930307c23 */ /* 0x100fe20008010859 */
[----:B------:R-:W-:Y:S01]  /*41f0*/  FMNMX.FTZ R10, R38, R9, !PT ;  /* 0x00000009260a7209 */ /* 0x000fe20007810000 */
[--C-:B------:R-:W-:Y:S01]  /*4200*/  FFMA.FTZ R52, R52, UR41, -R89.reuse ;  /* 0x0000002934347c23 */ /* 0x100fe20008010859 */
[----:B------:R-:W-:Y:S01]  /*4210*/  FSEL R87, R87, -INF , !P6 ;  /* 0xff80000057577808 */ /* 0x000fe20007000000 */
[--C-:B------:R-:W-:Y:S01]  /*4220*/  FFMA.FTZ R60, R60, UR41, -R89.reuse ;  /* 0x000000293c3c7c23 */ /* 0x100fe20008010859 */
[----:B------:R-:W-:Y:S01]  /*4230*/  FMNMX.FTZ R11, R39, R10, !PT ;  /* 0x0000000a270b7209 */ /* 0x000fe20007810000 */
[----:B------:R-:W-:Y:S01]  /*4240*/  MUFU.EX2 R5, R5 ;  /* 0x0000000500057308 */ /* 0x000fe20000000800 */
[----:B------:R-:W-:-:S01]  /*4250*/  FFMA.FTZ R10, R37, UR41, -R89 ;  /* 0x00000029250a7c23 */ /* 0x000fc20008010859 */
[--C-:B------:R-:W-:Y:S01]  /*4260*/  FFMA.FTZ R37, R68, UR41, -R89.reuse ;  /* 0x0000002944257c23 */ /* 0x100fe20008010859 */
[----:B------:R-:W-:Y:S01]  /*4270*/  FMNMX.FTZ R12, R42, R11, !PT ;  /* 0x0000000b2a0c7209 */ /* 0x000fe20007810000 */
[----:B------:R-:W-:-:S03]  /*4280*/  FFMA.FTZ R72, R72, UR41, -R89 ;  /* 0x0000002948487c23 */ /* 0x000fc60008010859 */
[----:B------:R-:W-:Y:S01]  /*4290*/  FMNMX.FTZ R11, R43, R12, !PT ;  /* 0x0000000c2b0b7209 */ /* 0x000fe20007810000 */
[----:B------:R-:W0:Y:S03]  /*42a0*/  MUFU.EX2 R6, R6 ;  /* 0x0000000600067308 */ /* 0x000e260000000800 */
[----:B------:R-:W-:-:S04]  /*42b0*/  FMNMX.FTZ R12, R46, R11, !PT ;  /* 0x0000000b2e0c7209 */ /* 0x000fc80007810000 */
[----:B------:R-:W-:Y:S01]  /*42c0*/  FMNMX.FTZ R13, R47, R12, !PT ;  /* 0x0000000c2f0d7209 */ /* 0x000fe20007810000 */
[----:B------:R-:W-:-:S01]  /*42d0*/  FFMA.FTZ R12, R41, UR41, -R89 ;  /* 0x00000029290c7c23 */ /* 0x000fc20008010859 */
[----:B------:R-:W-:Y:S02]  /*42e0*/  MUFU.EX2 R8, R8 ;  /* 0x0000000800087308 */ /* 0x000fe40000000800 */
[----:B------:R-:W-:-:S04]  /*42f0*/  FMNMX.FTZ R14, R50, R13, !PT ;  /* 0x0000000d320e7209 */ /* 0x000fc80007810000 */
[----:B------:R-:W-:Y:S02]  /*4300*/  FMNMX.FTZ R13, R51, R14, !PT ;  /* 0x0000000e330d7209 */ /* 0x000fe40007810000 */
[----:B------:R1:W-:Y:S01]  /*4310*/  MUFU.EX2 R9, R36 ;  /* 0x0000002400097308 */ /* 0x0003e20000000800 */
[----:B0-----:R-:W-:Y:S02]  /*4320*/  F2FP.SATFINITE.E4M3.F32.PACK_AB_MERGE_C R148, R6, R5, RZ ;  /* 0x000000050694723e */ /* 0x001fe400048070ff */
[----:B------:R-:W-:Y:S02]  /*4330*/  FMNMX.FTZ R14, R54, R13, !PT ;  /* 0x0000000d360e7209 */ /* 0x000fe40007810000 */
[----:B------:R-:W-:Y:S02]  /*4340*/  F2FP.SATFINITE.E4M3.F32.PACK_AB_MERGE_C R148, R3, R2, R148 ;  /* 0x000000020394723e */ /* 0x000fe40004807094 */
[----:B------:R-:W-:Y:S01]  /*4350*/  FMNMX.FTZ R15, R55, R14, !PT ;  /* 0x0000000e370f7209 */ /* 0x000fe20007810000 */
[----:B------:R-:W0:Y:S01]  /*4360*/  MUFU.EX2 R10, R10 ;  /* 0x0000000a000a7308 */ /* 0x000e220000000800 */
[----:B-1----:R-:W-:-:S01]  /*4370*/  FFMA.FTZ R36, R65, UR41, -R89 ;  /* 0x0000002941247c23 */ /* 0x002fc20008010859 */
[--C-:B------:R-:W-:Y:S01]  /*4380*/  FFMA.FTZ R14, R45, UR41, -R89.reuse ;  /* 0x000000292d0e7c23 */ /* 0x100fe20008010859 */
[----:B------:R-:W-:Y:S01]  /*4390*/  FMNMX.FTZ R20, R58, R15, !PT ;  /* 0x0000000f3a147209 */ /* 0x000fe20007810000 */
[----:B------:R-:W-:-:S03]  /*43a0*/  FFMA.FTZ R45, R76, UR41, -R89 ;  /* 0x000000294c2d7c23 */ /* 0x000fc60008010859 */
[----:B------:R-:W-:Y:S01]  /*43b0*/  FMNMX.FTZ R15, R59, R20, !PT ;  /* 0x000000143b0f7209 */ /* 0x000fe20007810000 */
[----:B------:R1:W-:Y:S03]  /*43c0*/  MUFU.EX2 R11, R40 ;  /* 0x00000028000b7308 */ /* 0x0003e60000000800 */
[----:B------:R-:W-:-:S04]  /*43d0*/  FMNMX.FTZ R20, R62, R15, !PT ;  /* 0x0000000f3e147209 */ /* 0x000fc80007810000 */
[----:B------:R-:W-:Y:S01]  /*43e0*/  FMNMX.FTZ R21, R63, R20, !PT ;  /* 0x000000143f157209 */ /* 0x000fe20007810000 */
[----:B------:R-:W-:Y:S01]  /*43f0*/  MUFU.EX2 R12, R12 ;  /* 0x0000000c000c7308 */ /* 0x000fe20000000800 */
[----:B0-----:R-:W-:Y:S01]  /*4400*/  F2FP.SATFINITE.E4M3.F32.PACK_AB_MERGE_C R150, R10, R9, RZ ;  /* 0x000000090a96723e */ /* 0x001fe200048070ff */
[--C-:B------:R-:W-:Y:S01]  /*4410*/  FFMA.FTZ R20, R49, UR41, -R89.reuse ;  /* 0x0000002931147c23 */ /* 0x100fe20008010859 */
[----:B------:R-:W-:Y:S01]  /*4420*/  FMNMX.FTZ R28, R66, R21, !PT ;  /* 0x00000015421c7209 */ /* 0x000fe20007810000 */
[--C-:B-1----:R-:W-:Y:S01]  /*4430*/  FFMA.FTZ R40, R69, UR41, -R89.reuse ;  /* 0x0000002945287c23 */ /* 0x102fe20008010859 */
[----:B------:R-:W-:Y:S01]  /*4440*/  F2FP.SATFINITE.E4M3.F32.PACK_AB_MERGE_C R150, R8, R7, R150 ;  /* 0x000000070896723e */ /* 0x000fe20004807096 */
[----:B------:R-:W-:Y:S01]  /*4450*/  FFMA.FTZ R49, R80, UR41, -R89 ;  /* 0x0000002950317c23 */ /* 0x000fe20008010859 */
[----:B------:R-:W-:Y:S01]  /*4460*/  FMNMX.FTZ R21, R67, R28, !PT ;  /* 0x0000001c43157209 */ /* 0x000fe20007810000 */
[----:B------:R0:W-:Y:S03]  /*4470*/  MUFU.EX2 R13, R44 ;  /* 0x0000002c000d7308 */ /* 0x0001e60000000800 */
[----:B------:R-:W-:-:S04]  /*4480*/  FMNMX.FTZ R28, R70, R21, !PT ;  /* 0x00000015461c7209 */ /* 0x000fc80007810000 */
[----:B------:R-:W-:Y:S01]  /*4490*/  FMNMX.FTZ R25, R71, R28, !PT ;  /* 0x0000001c47197209 */ /* 0x000fe20007810000 */
[----:B------:R-:W1:Y:S01]  /*44a0*/  MUFU.EX2 R14, R14 ;  /* 0x0000000e000e7308 */ /* 0x000e620000000800 */
[----:B0-----:R-:W-:-:S02]  /*44b0*/  FFMA.FTZ R44, R73, UR41, -R89 ;  /* 0x00000029492c7c23 */ /* 0x001fc40008010859 */
[----:B------:R-:W-:-:S04]  /*44c0*/  FMNMX.FTZ R28, R74, R25, !PT ;  /* 0x000000194a1c7209 */ /* 0x000fc80007810000 */
[----:B------:R-:W-:Y:S01]  /*44d0*/  FMNMX.FTZ R25, R75, R28, !PT ;  /* 0x0000001c4b197209 */ /* 0x000fe20007810000 */
[----:B------:R0:W-:Y:S03]  /*44e0*/  MUFU.EX2 R15, R48 ;  /* 0x00000030000f7308 */ /* 0x0001e60000000800 */
[----:B------:R-:W-:-:S04]  /*44f0*/  FMNMX.FTZ R28, R78, R25, !PT ;  /* 0x000000194e1c7209 */ /* 0x000fc80007810000 */
[----:B------:R-:W-:Y:S01]  /*4500*/  FMNMX.FTZ R29, R79, R28, !PT ;  /* 0x0000001c4f1d7209 */ /* 0x000fe20007810000 */
[----:B------:R-:W-:-:S01]  /*4510*/  FFMA.FTZ R28, R57, UR41, -R89 ;  /* 0x00000029391c7c23 */ /* 0x000fc20008010859 */
[----:B------:R-:W-:Y:S01]  /*4520*/  IMAD.U32 R57, RZ, RZ, UR41 ;  /* 0x00000029ff397e24 */ /* 0x000fe2000f8e00ff */
[----:B------:R-:W-:Y:S01]  /*4530*/  MUFU.EX2 R25, R56 ;  /* 0x0000003800197308 */ /* 0x000fe20000000800 */
[----:B------:R-:W-:Y:S01]  /*4540*/  FMNMX.FTZ R32, R82, R29, !PT ;  /* 0x0000001d52207209 */ /* 0x000fe20007810000 */
[--C-:B0-----:R-:W-:Y:S01]  /*4550*/  FFMA.FTZ R48, R77, UR41, -R89.reuse ;  /* 0x000000294d307c23 */ /* 0x101fe20008010859 */
[----:B-1----:R-:W-:Y:S02]  /*4560*/  F2FP.SATFINITE.E4M3.F32.PACK_AB_MERGE_C R144, R14, R13, RZ ;  /* 0x0000000d0e90723e */ /* 0x002fe400048070ff */
[----:B------:R-:W-:Y:S01]  /*4570*/  FMNMX.FTZ R29, R83, R32, !PT ;  /* 0x00000020531d7209 */ /* 0x000fe20007810000 */
[----:B------:R-:W-:-:S01]  /*4580*/  FFMA.FTZ R32, R61, UR41, -R89 ;  /* 0x000000293d207c23 */ /* 0x000fc20008010859 */
[----:B------:R-:W-:Y:S01]  /*4590*/  F2FP.SATFINITE.E4M3.F32.PACK_AB_MERGE_C R144, R12, R11, R144 ;  /* 0x0000000b0c90723e */ /* 0x000fe20004807090 */
[----:B------:R-:W-:Y:S01]  /*45a0*/  MUFU.EX2 R20, R20 ;  /* 0x0000001400147308 */ /* 0x000fe20000000800 */
[----:B------:R-:W-:-:S04]  /*45b0*/  FMNMX.FTZ R4, R86, R29, !PT ;  /* 0x0000001d56047209 */ /* 0x000fc80007810000 */
[----:B------:R-:W-:-:S03]  /*45c0*/  FMNMX.FTZ R4, R87, R4, !PT ;  /* 0x0000000457047209 */ /* 0x000fc60007810000 */
[----:B------:R0:W-:Y:S02]  /*45d0*/  MUFU.EX2 R21, R52 ;  /* 0x0000003400157308 */ /* 0x0001e40000000800 */
[----:B------:R-:W1:Y:S06]  /*45e0*/  SHFL.BFLY PT, R41, R4, 0x2, 0x1f ;  /* 0x0c401f0004297f89 */ /* 0x000e6c00000e0000 */
[----:B------:R-:W2:Y:S01]  /*45f0*/  MUFU.EX2 R24, R24 ;  /* 0x0000001800187308 */ /* 0x000ea20000000800 */
[----:B0-----:R-:W-:-:S07]  /*4600*/  FFMA.FTZ R52, R81, UR41, -R89 ;  /* 0x0000002951347c23 */ /* 0x001fce0008010859 */
[----:B------:R0:W-:Y:S08]  /*4610*/  MUFU.EX2 R29, R60 ;  /* 0x0000003c001d7308 */ /* 0x0001f00000000800 */
[----:B------:R-:W3:Y:S01]  /*4620*/  MUFU.EX2 R32, R32 ;  /* 0x0000002000207308 */ /* 0x000ee20000000800 */
[----:B--2---:R-:W-:Y:S01]  /*4630*/  F2FP.SATFINITE.E4M3.F32.PACK_AB_MERGE_C R146, R24, R21, RZ ;  /* 0x000000151892723e */ /* 0x004fe200048070ff */
[----:B0-----:R-:W-:Y:S01]  /*4640*/  FFMA.FTZ R60, R85, UR41, -R89 ;  /* 0x00000029553c7c23 */ /* 0x001fe20008010859 */
[----:B-1----:R-:W-:-:S02]  /*4650*/  FMNMX.FTZ R53, R4, R41, !PT ;  /* 0x0000002904357209 */ /* 0x002fc40007810000 */
[----:B------:R-:W-:-:S03]  /*4660*/  F2FP.SATFINITE.E4M3.F32.PACK_AB_MERGE_C R146, R20, R15, R146 ;  /* 0x0000000f1492723e */ /* 0x000fc60004807092 */
[----:B------:R-:W0:Y:S01]  /*4670*/  SHFL.BFLY PT, R4, R53, 0x1, 0x1f ;  /* 0x0c201f0035047f89 */ /* 0x000e2200000e0000 */
[----:B------:R-:W1:Y:S08]  /*4680*/  MUFU.EX2 R28, R28 ;  /* 0x0000001c001c7308 */ /* 0x000e700000000800 */
[----:B------:R-:W-:Y:S01]  /*4690*/  MUFU.EX2 R37, R37 ;  /* 0x0000002500257308 */ /* 0x000fe20000000800 */
[----:B---3--:R-:W-:-:S07]  /*46a0*/  F2FP.SATFINITE.E4M3.F32.PACK_AB_MERGE_C R140, R32, R29, RZ ;  /* 0x0000001d208c723e */ /* 0x008fce00048070ff */
[----:B------:R-:W-:Y:S01]  /*46b0*/  MUFU.EX2 R40, R40 ;  /* 0x0000002800287308 */ /* 0x000fe20000000800 */
[----:B-1----:R-:W-:Y:S02]  /*46c0*/  F2FP.SATFINITE.E4M3.F32.PACK_AB_MERGE_C R140, R28, R25, R140 ;  /* 0x000000191c8c723e */ /* 0x002fe4000480708c */
[----:B0-----:R-:W-:-:S05]  /*46d0*/  FMNMX.FTZ R4, R53, R4, !PT ;  /* 0x0000000435047209 */ /* 0x001fca0007810000 */
[----:B------:R-:W-:Y:S01]  /*46e0*/  MUFU.EX2 R33, R33 ;  /* 0x0000002100217308 */ /* 0x000fe20000000800 */
[----:B------:R-:W-:-:S01]  /*46f0*/  FFMA.FTZ R53, R84, UR41, -R89 ;  /* 0x0000002954357c23 */ /* 0x000fc20008010859 */
[C---:B------:R-:W-:Y:S01]  /*4700*/  FSETP.NEU.FTZ.AND P1, PT, R4.reuse, -INF , PT ;  /* 0xff8000000400780b */ /* 0x040fe20003f3d000 */
[----:B------:R-:W-:-:S05]  /*4710*/  FFMA.FTZ R56, R4, R57, -8 ;  /* 0xc100000004387423 */ /* 0x000fca0000010039 */
[----:B------:R-:W-:Y:S01]  /*4720*/  MUFU.EX2 R36, R36 ;  /* 0x0000002400247308 */ /* 0x000fe20000000800 */
[----:B------:R-:W-:Y:S02]  /*4730*/  FSEL R56, R56, RZ, P1 ;  /* 0x000000ff38387208 */ /* 0x000fe40000800000 */
[----:B------:R-:W-:-:S03]  /*4740*/  PLOP3.LUT P1, PT, PT, PT, UP0, 0x40, 0x0 ;  /* 0x000000000000781c */ /* 0x000fc60003f2e808 */
        /* <DEDUP_REMOVED lines=9> */
[----:B------:R-:W-:Y:S01]  /*47e0*/  MUFU.EX2 R26, R26 ;  /* 0x0000001a001a7308 */ /* 0x000fe20000000800 */
[----:B------:R-:W-:-:S01]  /*47f0*/  FFMA.FTZ R43, R46, UR41, -R56 ;  /* 0x000000292e2b7c23 */ /* 0x000fc20008010838 */
[----:B------:R-:W-:Y:S01]  /*4800*/  FADD.FTZ R58, R2, R3 ;  /* 0x00000003023a7221 */ /* 0x000fe20000010000 */
[----:B------:R-:W-:-:S01]  /*4810*/  FFMA.FTZ R46, R50, UR41, -R56 ;  /* 0x00000029322e7c23 */ /* 0x000fc20008010838 */
[--C-:B------:R-:W-:Y:S01]  /*4820*/  FFMA.FTZ R31, R31, UR41, -R56.reuse ;  /* 0x000000291f1f7c23 */ /* 0x100fe20008010838 */
[----:B------:R-:W-:-:S01]  /*4830*/  FFMA.FTZ R50, R54, UR41, -R56 ;  /* 0x0000002936327c23 */ /* 0x000fc20008010838 */
[----:B------:R-:W-:Y:S01]  /*4840*/  FFMA.FTZ R54, R59, UR41, -R56 ;  /* 0x000000293b367c23 */ /* 0x000fe20008010838 */
[----:B------:R-:W-:-:S01]  /*4850*/  FADD.FTZ R59, R5, R58 ;  /* 0x0000003a053b7221 */ /* 0x000fc20000010000 */
[----:B------:R-:W0:Y:S01]  /*4860*/  MUFU.EX2 R27, R27 ;  /* 0x0000001b001b7308 */ /* 0x000e220000000800 */
[----:B------:R-:W-:-:S01]  /*4870*/  FFMA.FTZ R34, R34, UR41, -R56 ;  /* 0x0000002922227c23 */ /* 0x000fc20008010838 */
[----:B------:R-:W-:Y:S01]  /*4880*/  FFMA.FTZ R58, R62, UR41, -R56 ;  /* 0x000000293e3a7c23 */ /* 0x000fe20008010838 */
[----:B------:R-:W-:-:S01]  /*4890*/  FADD.FTZ R62, R6, R59 ;  /* 0x0000003b063e7221 */ /* 0x000fc20000010000 */
[--C-:B------:R-:W-:Y:S01]  /*48a0*/  FFMA.FTZ R35, R35, UR41, -R56.reuse ;  /* 0x0000002923237c23 */ /* 0x100fe20008010838 */
[----:B------:R-:W-:-:S01]  /*48b0*/  FFMA.FTZ R38, R38, UR41, -R56 ;  /* 0x0000002926267c23 */ /* 0x000fc20008010838 */
[----:B------:R-:W-:Y:S01]  /*48c0*/  FFMA.FTZ R59, R63, UR41, -R56 ;  /* 0x000000293f3b7c23 */ /* 0x000fe20008010838 */
[----:B------:R-:W-:-:S01]  /*48d0*/  FADD.FTZ R61, R7, R62 ;  /* 0x0000003e073d7221 */ /* 0x000fc20000010000 */
[----:B------:R-:W1:Y:S01]  /*48e0*/  MUFU.EX2 R30, R30 ;  /* 0x0000001e001e7308 */ /* 0x000e620000000800 */
[----:B------:R-:W-:-:S01]  /*48f0*/  FFMA.FTZ R55, R55, UR41, -R56 ;  /* 0x0000002937377c23 */ /* 0x000fc20008010838 */
[----:B------:R-:W-:Y:S01]  /*4900*/  FFMA.FTZ R6, R67, UR41, -R56 ;  /* 0x0000002943067c23 */ /* 0x000fe20008010838 */
[----:B------:R-:W-:-:S01]  /*4910*/  FADD.FTZ R62, R8, R61 ;  /* 0x0000003d083e7221 */ /* 0x000fc20000010000 */
[--C-:B------:R-:W-:Y:S01]  /*4920*/  FFMA.FTZ R61, R66, UR41, -R56.reuse ;  /* 0x00000029423d7c23 */ /* 0x100fe20008010838 */
[----:B------:R-:W-:-:S01]  /*4930*/  FFMA.FTZ R2, R70, UR41, -R56 ;  /* 0x0000002946027c23 */ /* 0x000fc20008010838 */
[----:B------:R-:W-:Y:S01]  /*4940*/  FFMA.FTZ R71, R71, UR41, -R56 ;  /* 0x0000002947477c23 */ /* 0x000fe20008010838 */
[----:B------:R-:W-:-:S01]  /*4950*/  FADD.FTZ R65, R9, R62 ;  /* 0x0000003e09417221 */ /* 0x000fc20000010000 */
[----:B------:R-:W2:Y:S01]  /*4960*/  MUFU.EX2 R31, R31 ;  /* 0x0000001f001f7308 */ /* 0x000ea20000000800 */
[----:B0-----:R-:W-:-:S01]  /*4970*/  FADD.FTZ R63, R26, R27 ;  /* 0x0000001b1a3f7221 */ /* 0x001fc20000010000 */
[----:B------:R-:W-:Y:S01]  /*4980*/  FFMA.FTZ R75, R75, UR41, -R56 ;  /* 0x000000294b4b7c23 */ /* 0x000fe20008010838 */
[----:B------:R-:W-:-:S01]  /*4990*/  FADD.FTZ R66, R10, R65 ;  /* 0x000000410a427221 */ /* 0x000fc20000010000 */
[--C-:B------:R-:W-:Y:S01]  /*49a0*/  FFMA.FTZ R78, R78, UR41, -R56.reuse ;  /* 0x000000294e4e7c23 */ /* 0x100fe20008010838 */
[----:B------:R-:W-:-:S01]  /*49b0*/  FFMA.FTZ R79, R79, UR41, -R56 ;  /* 0x000000294f4f7c23 */ /* 0x000fc20008010838 */
[--C-:B------:R-:W-:Y:S01]  /*49c0*/  FFMA.FTZ R82, R82, UR41, -R56.reuse ;  /* 0x0000002952527c23 */ /* 0x100fe20008010838 */
[----:B------:R-:W-:-:S01]  /*49d0*/  FFMA.FTZ R83, R83, UR41, -R56 ;  /* 0x0000002953537c23 */ /* 0x000fc20008010838 */
[----:B------:R-:W0:Y:S01]  /*49e0*/  MUFU.EX2 R34, R34 ;  /* 0x0000002200227308 */ /* 0x000e220000000800 */
[----:B-1----:R-:W-:-:S01]  /*49f0*/  FADD.FTZ R62, R30, R63 ;  /* 0x0000003f1e3e7221 */ /* 0x002fc20000010000 */
[----:B------:R-:W-:Y:S01]  /*4a00*/  FADD.FTZ R63, R11, R66 ;  /* 0x000000420b3f7221 */ /* 0x000fe20000010000 */
[----:B------:R-:W-:-:S05]  /*4a10*/  FFMA.FTZ R86, R86, UR41, -R56 ;  /* 0x0000002956567c23 */ /* 0x000fca0008010838 */
[----:B------:R-:W1:Y:S01]  /*4a20*/  MUFU.EX2 R35, R35 ;  /* 0x0000002300237308 */ /* 0x000e620000000800 */
[----:B--2---:R-:W-:-:S01]  /*4a30*/  FADD.FTZ R5, R31, R62 ;  /* 0x0000003e1f057221 */ /* 0x004fc20000010000 */
[----:B------:R-:W-:Y:S01]  /*4a40*/  FADD.FTZ R62, R12, R63 ;  /* 0x0000003f0c3e7221 */ /* 0x000fe20000010000 */
[----:B------:R-:W-:-:S04]  /*4a50*/  F2FP.SATFINITE.E4M3.F32.PACK_AB_MERGE_C R30, R31, R30, RZ ;  /* 0x0000001e1f1e723e */ /* 0x000fc800048070ff */
[----:B------:R-:W-:Y:S01]  /*4a60*/  F2FP.SATFINITE.E4M3.F32.PACK_AB_MERGE_C R149, R27, R26, R30 ;  /* 0x0000001a1b95723e */ /* 0x000fe2000480701e */
[----:B------:R-:W2:Y:S01]  /*4a70*/  MUFU.EX2 R38, R38 ;  /* 0x0000002600267308 */ /* 0x000ea20000000800 */
[----:B0-----:R-:W-:-:S01]  /*4a80*/  FADD.FTZ R10, R34, R5 ;  /* 0x00000005220a7221 */ /* 0x001fc20000010000 */
[----:B------:R-:W-:-:S04]  /*4a90*/  FADD.FTZ R5, R13, R62 ;  /* 0x0000003e0d057221 */ /* 0x000fc80000010000 */
[----:B------:R-:W-:Y:S02]  /*4aa0*/  FADD.FTZ R14, R14, R5 ;  /* 0x000000050e0e7221 */ /* 0x000fe40000010000 */
[----:B------:R-:W0:Y:S01]  /*4ab0*/  MUFU.EX2 R57, R57 ;  /* 0x0000003900397308 */ /* 0x000e220000000800 */
[----:B-1----:R-:W-:-:S01]  /*4ac0*/  FADD.FTZ R3, R35, R10 ;  /* 0x0000000a23037221 */ /* 0x002fc20000010000 */
[----:B------:R-:W-:-:S06]  /*4ad0*/  FADD.FTZ R5, R15, R14 ;  /* 0x0000000e0f057221 */ /* 0x000fcc0000010000 */
[----:B------:R-:W1:Y:S01]  /*4ae0*/  MUFU.EX2 R39, R39 ;  /* 0x0000002700277308 */ /* 0x000e620000000800 */
[----:B--2---:R-:W-:-:S07]  /*4af0*/  FADD.FTZ R10, R38, R3 ;  /* 0x00000003260a7221 */ /* 0x004fce0000010000 */
[----:B------:R-:W2:Y:S01]  /*4b00*/  MUFU.EX2 R42, R42 ;  /* 0x0000002a002a7308 */ /* 0x000ea20000000800 */
[----:B0-----:R-:W-:-:S01]  /*4b10*/  FADD.FTZ R10, R57, R10 ;  /* 0x0000000a390a7221 */ /* 0x001fc20000010000 */
[----:B------:R-:W-:-:S04]  /*4b20*/  F2FP.SATFINITE.E4M3.F32.PACK_AB_MERGE_C R38, R57, R38, RZ ;  /* 0x000000263926723e */ /* 0x000fc800048070ff */
[----:B------:R-:W-:Y:S02]  /*4b30*/  F2FP.SATFINITE.E4M3.F32.PACK_AB_MERGE_C R151, R35, R34, R38 ;  /* 0x000000222397723e */ /* 0x000fe40004807026 */
[----:B------:R-:W0:Y:S01]  /*4b40*/  MUFU.EX2 R43, R43 ;  /* 0x0000002b002b7308 */ /* 0x000e220000000800 */
[----:B-1----:R-:W-:-:S01]  /*4b50*/  FADD.FTZ R3, R39, R10 ;  /* 0x0000000a27037221 */ /* 0x002fc20000010000 */
[----:B------:R-:W-:-:S04]  /*4b60*/  FADD.FTZ R10, R20, R5 ;  /* 0x00000005140a7221 */ /* 0x000fc80000010000 */
[----:B------:R-:W-:Y:S02]  /*4b70*/  FADD.FTZ R21, R21, R10 ;  /* 0x0000000a15157221 */ /* 0x000fe40000010000 */
[----:B------:R-:W1:Y:S01]  /*4b80*/  MUFU.EX2 R64, R64 ;  /* 0x0000004000407308 */ /* 0x000e620000000800 */
[----:B--2---:R-:W-:-:S01]  /*4b90*/  FADD.FTZ R8, R42, R3 ;  /* 0x000000032a087221 */ /* 0x004fc20000010000 */
[----:B------:R-:W-:Y:S01]  /*4ba0*/  FADD.FTZ R24, R24, R21 ;  /* 0x0000001518187221 */ /* 0x000fe20000010000 */
[----:B------:R-:W-:-:S01]  /*4bb0*/  FFMA.FTZ R3, R74, UR41, -R56 ;  /* 0x000000294a037c23 */ /* 0x000fc20008010838 */
[----:B------:R-:W-:Y:S02]  /*4bc0*/  FFMA.FTZ R56, R87, UR41, -R56 ;  /* 0x0000002957387c23 */ /* 0x000fe40008010838 */
[----:B------:R-:W-:-:S02]  /*4bd0*/  FADD.FTZ R7, R25, R24 ;  /* 0x0000001819077221 */ /* 0x000fc40000010000 */
[----:B------:R-:W2:Y:S01]  /*4be0*/  MUFU.EX2 R46, R46 ;  /* 0x0000002e002e7308 */ /* 0x000ea20000000800 */
[----:B0-----:R-:W-:-:S01]  /*4bf0*/  FADD.FTZ R5, R43, R8 ;  /* 0x000000082b057221 */ /* 0x001fc20000010000 */
[----:B------:R-:W-:Y:S01]  /*4c00*/  FADD.FTZ R28, R28, R7 ;  /* 0x000000071c1c7221 */ /* 0x000fe20000010000 */
[----:B------:R-:W-:-:S03]  /*4c10*/  F2FP.SATFINITE.E4M3.F32.PACK_AB_MERGE_C R7, R40, R37, RZ ;  /* 0x000000252807723e */ /* 0x000fc600048070ff */
[----:B------:R-:W-:Y:S01]  /*4c20*/  FADD.FTZ R29, R29, R28 ;  /* 0x0000001c1d1d7221 */ /* 0x000fe20000010000 */
[----:B------:R-:W-:Y:S01]  /*4c30*/  F2FP.SATFINITE.E4M3.F32.PACK_AB_MERGE_C R142, R36, R33, R7 ;  /* 0x00000021248e723e */ /* 0x000fe20004807007 */
[----:B------:R-:W0:Y:S01]  /*4c40*/  MUFU.EX2 R47, R47 ;  /* 0x0000002f002f7308 */ /* 0x000e220000000800 */
[----:B-1----:R-:W-:-:S01]  /*4c50*/  FADD.FTZ R5, R64, R5 ;  /* 0x0000000540057221 */ /* 0x002fc20000010000 */
[----:B------:R-:W-:Y:S01]  /*4c60*/  FADD.FTZ R32, R32, R29 ;  /* 0x0000001d20207221 */ /* 0x000fe20000010000 */
[----:B------:R-:W-:-:S03]  /*4c70*/  F2FP.SATFINITE.E4M3.F32.PACK_AB_MERGE_C R43, R64, R43, RZ ;  /* 0x0000002b402b723e */ /* 0x000fc600048070ff */
[----:B------:R-:W-:Y:S01]  /*4c80*/  FADD.FTZ R33, R33, R32 ;  /* 0x0000002021217221 */ /* 0x000fe20000010000 */
[----:B------:R-:W-:Y:S01]  /*4c90*/  F2FP.SATFINITE.E4M3.F32.PACK_AB_MERGE_C R145, R42, R39, R43 ;  /* 0x000000272a91723e */ /* 0x000fe2000480702b */
[----:B------:R-:W1:Y:S01]  /*4ca0*/  MUFU.EX2 R50, R50 ;  /* 0x0000003200327308 */ /* 0x000e620000000800 */
[----:B--2---:R-:W-:-:S01]  /*4cb0*/  FADD.FTZ R10, R46, R5 ;  /* 0x000000052e0a7221 */ /* 0x004fc20000010000 */
[----:B------:R-:W-:-:S04]  /*4cc0*/  FADD.FTZ R36, R36, R33 ;  /* 0x0000002124247221 */ /* 0x000fc80000010000 */
[----:B------:R-:W-:Y:S02]  /*4cd0*/  FADD.FTZ R37, R37, R36 ;  /* 0x0000002425257221 */ /* 0x000fe40000010000 */
[----:B------:R-:W2:Y:S01]  /*4ce0*/  MUFU.EX2 R55, R55 ;  /* 0x0000003700377308 */ /* 0x000ea20000000800 */
[----:B0-----:R-:W-:-:S01]  /*4cf0*/  FADD.FTZ R5, R47, R10 ;  /* 0x0000000a2f057221 */ /* 0x001fc20000010000 */
[----:B------:R-:W-:-:S06]  /*4d00*/  FADD.FTZ R40, R40, R37 ;  /* 0x0000002528287221 */ /* 0x000fcc0000010000 */
[----:B------:R-:W0:Y:S01]  /*4d10*/  MUFU.EX2 R51, R51 ;  /* 0x0000003300337308 */ /* 0x000e220000000800 */
[----:B-1----:R-:W-:-:S07]  /*4d20*/  FADD.FTZ R10, R50, R5 ;  /* 0x00000005320a7221 */ /* 0x002fce0000010000 */
[----:B------:R-:W1:Y:S01]  /*4d30*/  MUFU.EX2 R54, R54 ;  /* 0x0000003600367308 */ /* 0x000e620000000800 */
[----:B--2---:R-:W-:-:S01]  /*4d40*/  FADD.FTZ R10, R55, R10 ;  /* 0x0000000a370a7221 */ /* 0x004fc20000010000 */
        /* <DEDUP_REMOVED lines=10> */
[----:B------:R-:W-:-:S04]  /*4df0*/  F2FP.SATFINITE.E4M3.F32.PACK_AB_MERGE_C R58, R59, R58, RZ ;  /* 0x0000003a3b3a723e */ /* 0x000fc800048070ff */
[----:B------:R-:W-:Y:S02]  /*4e00*/  F2FP.SATFINITE.E4M3.F32.PACK_AB_MERGE_C R141, R54, R51, R58 ;  /* 0x00000033368d723e */ /* 0x000fe4000480703a */
[----:B------:R-:W0:Y:S01]  /*4e10*/  MUFU.EX2 R2, R2 ;  /* 0x0000000200027308 */ /* 0x000e220000000800 */
[----:B-1----:R-:W-:-:S07]  /*4e20*/  FADD.FTZ R5, R61, R10 ;  /* 0x0000000a3d057221 */ /* 0x002fce0000010000 */
[----:B------:R-:W-:Y:S01]  /*4e30*/  MUFU.EX2 R45, R45 ;  /* 0x0000002d002d7308 */ /* 0x000fe20000000800 */
[----:B--2---:R-:W-:-:S07]  /*4e40*/  FADD.FTZ R5, R6, R5 ;  /* 0x0000000506057221 */ /* 0x004fce0000010000 */
[----:B------:R-:W1:Y:S01]  /*4e50*/  MUFU.EX2 R48, R48 ;  /* 0x0000003000307308 */ /* 0x000e620000000800 */
[----:B0-----:R-:W-:-:S07]  /*4e60*/  FADD.FTZ R10, R2, R5 ;  /* 0x00000005020a7221 */ /* 0x001fce0000010000 */
[----:B------:R-:W0:Y:S08]  /*4e70*/  MUFU.EX2 R71, R71 ;  /* 0x0000004700477308 */ /* 0x000e300000000800 */
[----:B------:R-:W-:Y:S01]  /*4e80*/  MUFU.EX2 R41, R72 ;  /* 0x0000004800297308 */ /* 0x000fe20000000800 */
[----:B-1----:R-:W-:-:S07]  /*4e90*/  F2FP.SATFINITE.E4M3.F32.PACK_AB_MERGE_C R7, R48, R45, RZ ;  /* 0x0000002d3007723e */ /* 0x002fce00048070ff */
[----:B------:R-:W1:Y:S01]  /*4ea0*/  MUFU.EX2 R44, R44 ;  /* 0x0000002c002c7308 */ /* 0x000e620000000800 */
[----:B0-----:R-:W-:-:S01]  /*4eb0*/  FADD.FTZ R10, R71, R10 ;  /* 0x0000000a470a7221 */ /* 0x001fc20000010000 */
[----:B------:R-:W-:-:S04]  /*4ec0*/  F2FP.SATFINITE.E4M3.F32.PACK_AB_MERGE_C R9, R71, R2, RZ ;  /* 0x000000024709723e */ /* 0x000fc800048070ff */
[----:B------:R-:W-:Y:S02]  /*4ed0*/  F2FP.SATFINITE.E4M3.F32.PACK_AB_MERGE_C R143, R6, R61, R9 ;  /* 0x0000003d068f723e */ /* 0x000fe40004807009 */
[----:B------:R-:W0:Y:S08]  /*4ee0*/  MUFU.EX2 R3, R3 ;  /* 0x0000000300037308 */ /* 0x000e300000000800 */
[----:B------:R-:W-:Y:S01]  /*4ef0*/  MUFU.EX2 R53, R53 ;  /* 0x0000003500357308 */ /* 0x000fe20000000800 */
[----:B-1----:R-:W-:Y:S01]  /*4f00*/  F2FP.SATFINITE.E4M3.F32.PACK_AB_MERGE_C R136, R44, R41, R7 ;  /* 0x000000292c88723e */ /* 0x002fe20004807007 */
[----:B------:R-:W-:-:S04]  /*4f10*/  FADD.FTZ R41, R41, R40 ;  /* 0x0000002829297221 */ /* 0x000fc80000010000 */
[----:B------:R-:W-:Y:S02]  /*4f20*/  FADD.FTZ R44, R44, R41 ;  /* 0x000000292c2c7221 */ /* 0x000fe40000010000 */
[----:B------:R-:W1:Y:S01]  /*4f30*/  MUFU.EX2 R60, R60 ;  /* 0x0000003c003c7308 */ /* 0x000e620000000800 */
[----:B0-----:R-:W-:-:S01]  /*4f40*/  FADD.FTZ R7, R3, R10 ;  /* 0x0000000a03077221 */ /* 0x001fc20000010000 */
[----:B------:R-:W-:-:S04]  /*4f50*/  FADD.FTZ R45, R45, R44 ;  /* 0x0000002c2d2d7221 */ /* 0x000fc80000010000 */
[----:B------:R-:W-:Y:S02]  /*4f60*/  FADD.FTZ R48, R48, R45 ;  /* 0x0000002d30307221 */ /* 0x000fe40000010000 */
[----:B------:R-:W0:Y:S08]  /*4f70*/  MUFU.EX2 R8, R75 ;  /* 0x0000004b00087308 */ /* 0x000e300000000800 */
[----:B------:R-:W-:Y:S01]  /*4f80*/  MUFU.EX2 R49, R49 ;  /* 0x0000003100317308 */ /* 0x000fe20000000800 */
[----:B-1----:R-:W-:-:S07]  /*4f90*/  F2FP.SATFINITE.E4M3.F32.PACK_AB_MERGE_C R2, R60, R53, RZ ;  /* 0x000000353c02723e */ /* 0x002fce00048070ff */
[----:B------:R-:W1:Y:S01]  /*4fa0*/  MUFU.EX2 R52, R52 ;  /* 0x0000003400347308 */ /* 0x000e620000000800 */
[----:B0-----:R-:W-:-:S07]  /*4fb0*/  FADD.FTZ R7, R8, R7 ;  /* 0x0000000708077221 */ /* 0x001fce0000010000 */
[----:B------:R-:W0:Y:S08]  /*4fc0*/  MUFU.EX2 R78, R78 ;  /* 0x0000004e004e7308 */ /* 0x000e300000000800 */
[----:B------:R-:W2:Y:S01]  /*4fd0*/  MUFU.EX2 R79, R79 ;  /* 0x0000004f004f7308 */ /* 0x000ea20000000800 */
[----:B-1----:R-:W-:Y:S01]  /*4fe0*/  F2FP.SATFINITE.E4M3.F32.PACK_AB_MERGE_C R138, R52, R49, R2 ;  /* 0x00000031348a723e */ /* 0x002fe20004807002 */
[----:B------:R-:W-:-:S04]  /*4ff0*/  FADD.FTZ R49, R49, R48 ;  /* 0x0000003031317221 */ /* 0x000fc80000010000 */
[----:B------:R-:W-:Y:S02]  /*5000*/  FADD.FTZ R52, R52, R49 ;  /* 0x0000003134347221 */ /* 0x000fe40000010000 */
[----:B------:R-:W1:Y:S01]  /*5010*/  MUFU.EX2 R82, R82 ;  /* 0x0000005200527308 */ /* 0x000e620000000800 */
[----:B0-----:R-:W-:-:S01]  /*5020*/  FADD.FTZ R2, R78, R7 ;  /* 0x000000074e027221 */ /* 0x001fc20000010000 */
[----:B------:R-:W-:-:S06]  /*5030*/  FADD.FTZ R53, R53, R52 ;  /* 0x0000003435357221 */ /* 0x000fcc0000010000 */
[----:B------:R-:W0:Y:S01]  /*5040*/  MUFU.EX2 R83, R83 ;  /* 0x0000005300537308 */ /* 0x000e220000000800 */
[C---:B--2---:R-:W-:Y:S01]  /*5050*/  F2FP.SATFINITE.E4M3.F32.PACK_AB_MERGE_C R78, R79.reuse, R78, RZ ;  /* 0x0000004e4f4e723e */ /* 0x044fe200048070ff */
[----:B------:R-:W-:-:S03]  /*5060*/  FADD.FTZ R79, R79, R2 ;  /* 0x000000024f4f7221 */ /* 0x000fc60000010000 */
[----:B------:R-:W-:Y:S01]  /*5070*/  F2FP.SATFINITE.E4M3.F32.PACK_AB_MERGE_C R137, R8, R3, R78 ;  /* 0x000000030889723e */ /* 0x000fe2000480704e */
[----:B------:R-:W-:Y:S02]  /*5080*/  VIADD R8, R88, 0xfffffffe ;  /* 0xfffffffe58087836 */ /* 0x000fe40000000000 */
[----:B------:R-:W2:Y:S01]  /*5090*/  MUFU.EX2 R86, R86 ;  /* 0x0000005600567308 */ /* 0x000ea20000000800 */
[----:B-1----:R-:W-:-:S07]  /*50a0*/  FADD.FTZ R2, R82, R79 ;  /* 0x0000004f52027221 */ /* 0x002fce0000010000 */
[----:B------:R-:W1:Y:S01]  /*50b0*/  MUFU.EX2 R5, R56 ;  /* 0x0000003800057308 */ /* 0x000e620000000800 */
[----:B0-----:R-:W-:-:S04]  /*50c0*/  FADD.FTZ R3, R83, R2 ;  /* 0x0000000253037221 */ /* 0x001fc80000010000 */
[----:B--2---:R-:W-:Y:S01]  /*50d0*/  FADD.FTZ R2, R86, R3 ;  /* 0x0000000356027221 */ /* 0x004fe20000010000 */
[----:B------:R-:W-:-:S01]  /*50e0*/  FADD.FTZ R3, R60, R53 ;  /* 0x000000353c037221 */ /* 0x000fc20000010000 */
[C---:B-1----:R-:W-:Y:S02]  /*50f0*/  F2FP.SATFINITE.E4M3.F32.PACK_AB_MERGE_C R6, R5.reuse, R86, RZ ;  /* 0x000000560506723e */ /* 0x042fe400048070ff */
[----:B------:R-:W-:-:S02]  /*5100*/  FADD.FTZ R2, R5, R2 ;  /* 0x0000000205027221 */ /* 0x000fc40000010000 */
        /* <DEDUP_REMOVED lines=13> */
.L_x_997:
[----:B------:R-:W-:Y:S02]  /*51e0*/  ULDC UR17, c[0x0][0x9e4] ;  /* 0x0002790000117ab9 */ /* 0x000fe40000000800 */
[----:B------:R-:W-:-:S11]  /*51f0*/  UISETP.NE.AND UP0, UPT, UR17, 0x1, UPT ;  /* 0x000000011100788c */ /* 0x000fd6000bf05270 */
[----:B------:R-:W-:Y:S02]  /*5200*/  @UP0 ULDC.64 UR6, c[0x0][0x9e8] ;  /* 0x00027a0000060ab9 */ /* 0x000fe40000000a00 */
[----:B------:R-:W-:-:S04]  /*5210*/  UIMAD.WIDE.U32 UR10, UR15, UR6, URZ ;  /* 0x000000060f0a72a5 */ /* 0x000fc8000f8e003f */
[----:B------:R-:W-:-:S12]  /*5220*/  @UP0 USHF.R.U32.HI UR15, URZ, UR7, UR11 ;  /* 0x000000073f0f0299 */ /* 0x000fd8000801160b */
.L_x_998:
[----:B------:R-:W-:-:S04]  /*5230*/  UIMAD UR15, UR15, UR17, UR17 ;  /* 0x000000110f0f72a4 */ /* 0x000fc8000f8e0211 */
[----:B------:R-:W-:-:S04]  /*5240*/  UISETP.LT.AND UP0, UPT, UR14, UR15, UPT ;  /* 0x0000000f0e00728c */ /* 0x000fc8000bf01270 */
[----:B------:R-:W-:-:S12]  /*5250*/  USEL UR14, UR14, UR15, UP0 ;  /* 0x0000000f0e0e7287 */ /* 0x000fd80008000000 */
.L_x_996:
[----:B------:R-:W-:Y:S01]  /*5260*/  USHF.R.S32.HI UR6, URZ, 0x1f, UR14 ;  /* 0x0000001f3f067899 */ /* 0x000fe2000801140e */
[----:B------:R-:W-:Y:S02]  /*5270*/  CS2R R88, SRZ ;  /* 0x0000000000587805 */ /* 0x000fe4000001ff00 */
[----:B------:R-:W-:Y:S02]  /*5280*/  CS2R R90, SRZ ;  /* 0x00000000005a7805 */ /* 0x000fe4000001ff00 */
[----:B------:R-:W-:Y:S01]  /*5290*/  CS2R R92, SRZ ;  /* 0x00000000005c7805 */ /* 0x000fe2000001ff00 */
[----:B------:R-:W-:Y:S01]  /*52a0*/  ULEA.HI UR6, UR6, UR14, URZ, 0x7 ;  /* 0x0000000e06067291 */ /* 0x000fe2000f8f383f */
[----:B------:R-:W-:Y:S02]  /*52b0*/  CS2R R94, SRZ ;  /* 0x00000000005e7805 */ /* 0x000fe4000001ff00 */
[----:B------:R-:W-:Y:S02]  /*52c0*/  CS2R R96, SRZ ;  /* 0x0000000000607805 */ /* 0x000fe4000001ff00 */
[----:B------:R-:W-:Y:S01]  /*52d0*/  CS2R R98, SRZ ;  /* 0x0000000000627805 */ /* 0x000fe2000001ff00 */
        /* <DEDUP_REMOVED lines=10> */
[----:B------:R-:W-:Y:S02]  /*5380*/  CS2R R114, SRZ ;  /* 0x0000000000727805 */ /* 0x000fe4000001ff00 */
[----:B------:R-:W-:Y:S02]  /*5390*/  CS2R R116, SRZ ;  /* 0x0000000000747805 */ /* 0x000fe4000001ff00 */
[----:B------:R-:W-:Y:S02]  /*53a0*/  CS2R R118, SRZ ;  /* 0x0000000000767805 */ /* 0x000fe4000001ff00 */
[----:B------:R-:W-:Y:S02]  /*53b0*/  CS2R R120, SRZ ;  /* 0x0000000000787805 */ /* 0x000fe4000001ff00 */
[----:B------:R-:W-:Y:S02]  /*53c0*/  ISETP.GE.AND P1, PT, R8, UR17, PT ;  /* 0x0000001108007c0c */ /* 0x000fe4000bf26270 */
[----:B------:R-:W-:-:S02]  /*53d0*/  CS2R R122, SRZ ;  /* 0x00000000007a7805 */ /* 0x000fc4000001ff00 */
[----:B------:R-:W-:Y:S02]  /*53e0*/  CS2R R124, SRZ ;  /* 0x00000000007c7805 */ /* 0x000fe4000001ff00 */
[----:B------:R-:W-:Y:S02]  /*53f0*/  CS2R R126, SRZ ;  /* 0x00000000007e7805 */ /* 0x000fe4000001ff00 */
[----:B------:R-:W-:Y:S02]  /*5400*/  CS2R R128, SRZ ;  /* 0x0000000000807805 */ /* 0x000fe4000001ff00 */
[----:B------:R-:W-:Y:S02]  /*5410*/  CS2R R130, SRZ ;  /* 0x0000000000827805 */ /* 0x000fe4000001ff00 */
[----:B------:R-:W-:Y:S02]  /*5420*/  CS2R R132, SRZ ;  /* 0x0000000000847805 */ /* 0x000fe4000001ff00 */
[----:B------:R-:W-:Y:S01]  /*5430*/  CS2R R134, SRZ ;  /* 0x0000000000867805 */ /* 0x000fe2000001ff00 */
        /* <DEDUP_REMOVED lines=28> */
[----:B------:R-:W-:Y:S01]  /*5600*/  UMOV UR21, UR48 ;  /* 0x0000003000157c82 */ /* 0x000fe20008000000 */
[----:B------:R-:W-:Y:S01]  /*5610*/  ULDC UR22, c[0x0][0x9e4] ;  /* 0x0002790000167ab9 */ /* 0x000fe20000000800 */
[----:B------:R-:W-:Y:S01]  /*5620*/  ULDC UR18, c[0x0][0x9dc] ;  /* 0x0002770000127ab9 */ /* 0x000fe20000000800 */
[----:B------:R-:W-:-:S05]  /*5630*/  ULDC UR23, c[0x0][0x9e0] ;  /* 0x0002780000177ab9 */ /* 0x000fca0000000800 */
.L_x_1018:
[----:B------:R-:W-:-:S04]  /*5640*/  UISETP.NE.AND UP0, UPT, UR21, 0x1, UPT ;  /* 0x000000011500788c */ /* 0x000fc8000bf05270 */
[----:B------:R-:W-:-:S04]  /*5650*/  USEL UR49, URZ, 0x1, UP0 ;  /* 0x000000013f317887 */ /* 0x000fc80008000000 */
[----:B------:R-:W-:Y:S01]  /*5660*/  ULOP3.LUT UR49, UR20, UR49, URZ, 0x3c, !UPT ;  /* 0x0000003114317292 */ /* 0x000fe2000f8e3c3f */
[----:B------:R-:W-:Y:S11]  /*5670*/  @!P0 BRA `(.L_x_1000) ;  /* 0x0000000000048947 */ /* 0x000ff60003800000 */
[----:B------:R-:W-:Y:S01]  /*5680*/  BPT.TRAP 0x1 ;  /* 0x000000040000795c */ /* 0x000fe20000300000 */
.L_x_1000:
        /* <DEDUP_REMOVED lines=9> */
.L_x_1001:
[----:B-1----:R-:W-:Y:S05]  /*5720*/  @P1 BRA `(.L_x_1002) ;  /* 0x0000000000081947 */ /* 0x002fea0003800000 */
[----:B------:R-:W1:Y:S02]  /*5730*/  SYNCS.PHASECHK.TRANS64.TRYWAIT P1, [UR19+0x19c30], R0 ;  /* 0x019c3000ff0075a7 */ /* 0x000e640008020153 */
[----:B-1----:R-:W-:Y:S05]  /*5740*/  @!P1 BRA `(.L_x_1003) ;  /* 0x0000012400089947 */ /* 0x002fea0003800000 */
.L_x_1002:
        /* <DEDUP_REMOVED lines=17> */
.L_x_1004:
[----:B------:R-:W-:Y:S01]  /*5860*/  ULEA UR11, UR21, UR46, 0x3 ;  /* 0x0000002e150b7291 */ /* 0x000fe2000f8e183f */
[----:B01----:R-:W-:-:S05]  /*5870*/  IMAD.U32 R0, RZ, RZ, UR20 ;  /* 0x00000014ff007e24 */ /* 0x003fca000f8e00ff */
[----:B------:R-:W-:-:S04]  /*5880*/  SHF.L.U32 R0, R0, 0x1f, RZ ;  /* 0x0000001f00007819 */ /* 0x000fc800000006ff */
[----:B------:R0:W1:Y:S01]  /*5890*/  SYNCS.PHASECHK.TRANS64.TRYWAIT P1, [UR11+0x19c50], R0 ;  /* 0x019c5000ff0075a7 */ /* 0x000062000802014b */
[----:B------:R-:W-:Y:S05]  /*58a0*/  @!P0 BRA `(.L_x_1005) ;  /* 0x0000000000048947 */ /* 0x000fea0003800000 */
[----:B------:R-:W-:Y:S01]  /*58b0*/  BPT.TRAP 0x1 ;  /* 0x000000040000795c */ /* 0x000fe20000300000 */
.L_x_1005:
[----:B-1----:R-:W-:Y:S05]  /*58c0*/  @P1 BRA `(.L_x_1006) ;  /* 0x0000000000081947 */ /* 0x002fea0003800000 */
[----:B------:R-:W1:Y:S02]  /*58d0*/  SYNCS.PHASECHK.TRANS64.TRYWAIT P1, [UR11+0x19c50], R0 ;  /* 0x019c5000ff0075a7 */ /* 0x000e64000802014b */
[----:B-1----:R-:W-:Y:S05]  /*58e0*/  @!P1 BRA `(.L_x_1007) ;  /* 0x0000012000b89947 */ /* 0x002fea0003800000 */
.L_x_1006:
        /* <DEDUP_REMOVED lines=27> */
.L_x_1008:
[----:B------:R-:W-:Y:S01]  /*5aa0*/  UISETP.NE.AND UP1, UPT, UR54, URZ, UPT ;  /* 0x0000003f3600728c */ /* 0x000fe2000bf25270 */
[----:B01----:R-:W-:Y:S01]  /*5ab0*/  VIADD R0, R18, UR39 ;  /* 0x0000002712007c36 */ /* 0x003fe20008000000 */
[----:B------:R-:W-:Y:S01]  /*5ac0*/  UISETP.NE.AND UP0, UPT, UR53, URZ, UPT ;  /* 0x0000003f3500728c */ /* 0x000fe2000bf05270 */
[----:B------:R-:W-:Y:S01]  /*5ad0*/  IMAD.SHL.U32 R9, R8, 0x80, RZ ;  /* 0x0000008008097824 */ /* 0x000fe200078e00ff */
[----:B------:R-:W-:Y:S01]  /*5ae0*/  UIADD3 UR19, UR19, 0x19c40, URZ ;  /* 0x00019c4013137890 */ /* 0x000fe2000fffe03f */
[----:B------:R-:W-:Y:S01]  /*5af0*/  IMAD.U32 R11, RZ, RZ, UR47 ;  /* 0x0000002fff0b7e24 */ /* 0x000fe2000f8e00ff */
[----:B------:R-:W-:Y:S02]  /*5b00*/  PLOP3.LUT P1, PT, PT, PT, UP1, 0x80, 0x0 ;  /* 0x000000000000781c */ /* 0x000fe40003f2f018 */
[----:B------:R-:W-:Y:S01]  /*5b10*/  PLOP3.LUT P2, PT, PT, PT, UP1, 0x80, 0x0 ;  /* 0x000000000000781c */ /* 0x000fe20003f4f018 */
[----:B------:R-:W-:Y:S02]  /*5b20*/  UPRMT UR19, UR45, 0x654, UR19 ;  /* 0x000006542d137896 */ /* 0x000fe40008000013 */
[----:B------:R-:W-:-:S07]  /*5b30*/  @UP1 ULDC UR6, c[0x0][0x44c] ;  /* 0x0001130000061ab9 */ /* 0x000fce0000000800 */
[----:B------:R-:W-:Y:S01]  /*5b40*/  SYNCS.ARRIVE.TRANS64.RED.A1T0 RZ, [UR19], RZ ;  /* 0x000000ffffff79a7 */ /* 0x000fe20008100413 */
[----:B------:R-:W-:Y:S01]  /*5b50*/  @P1 IMAD.HI.U32 R4, R0, UR6, RZ ;  /* 0x0000000600041c27 */ /* 0x000fe2000f8e00ff */
[----:B------:R-:W-:Y:S01]  /*5b60*/  @UP1 ULDC UR6, c[0x0][0x450] ;  /* 0x0001140000061ab9 */ /* 0x000fe20000000800 */
[----:B------:R-:W-:-:S03]  /*5b70*/  PLOP3.LUT P1, PT, PT, PT, UP0, 0x40, 0x0 ;  /* 0x000000000000781c */ /* 0x000fc60003f2e808 */
[----:B------:R-:W-:Y:S01]  /*5b80*/  @P2 SHF.R.U32.HI R0, RZ, UR6, R4 ;  /* 0x00000006ff002c19 */ /* 0x000fe20008011604 */
[----:B------:R-:W-:Y:S01]  /*5b90*/  ULOP3.LUT UR6, URZ, UR18, URZ, 0x33, !UPT ;  /* 0x000000123f067292 */ /* 0x000fe2000f8e333f */
[----:B------:R-:W-:-:S03]  /*5ba0*/  IADD3 R4, -R17, 0x1, -R9 ;  /* 0x0000000111047810 */ /* 0x000fc60007ffe909 */
[----:B------:R-:W0:Y:S01]  /*5bb0*/  SHFL.IDX PT, R14, R0, RZ, 0x1c1f ;  /* 0x001c1fff000e7589 */ /* 0x000e2200000e0000 */
[----:B------:R-:W-:-:S05]  /*5bc0*/  IADD3 R11, -R11, UR40, R4 ;  /* 0x000000280b0b7c10 */ /* 0x000fca000fffe104 */
[C---:B------:R-:W-:Y:S02]  /*5bd0*/  VIADD R10, R11.reuse, UR23 ;  /* 0x000000170b0a7c36 */ /* 0x040fe40008000000 */
[----:B------:R-:W-:Y:S02]  /*5be0*/  VIADD R11, R11, UR6 ;  /* 0x000000060b0b7c36 */ /* 0x000fe40008000000 */
[--C-:B0-----:R-:W-:Y:S02]  /*5bf0*/  IMAD.IADD R12, R10, 0x1, R14.reuse ;  /* 0x000000010a0c7824 */ /* 0x101fe400078e020e */
[----:B------:R-:W-:Y:S01]  /*5c00*/  IMAD.IADD R13, R11, 0x1, R14 ;  /* 0x000000010b0d7824 */ /* 0x000fe200078e020e */
[----:B------:R-:W-:Y:S06]  /*5c10*/  @P1 BRA `(.L_x_1009) ;  /* 0x00000000005c1947 */ /* 0x000fec0003800000 */
[----:B------:R-:W-:Y:S01]  /*5c20*/  IMAD.U32 R4, RZ, RZ, UR47 ;  /* 0x0000002fff047e24 */ /* 0x000fe2000f8e00ff */
[----:B------:R-:W-:Y:S04]  /*5c30*/  BSSY B0, `(.L_x_1010) ;  /* 0x0000011000007945 */ /* 0x000fe80003800000 */
[----:B------:R-:W-:-:S04]  /*5c40*/  IADD3 R14, -R4, UR40, R14 ;  /* 0x00000028040e7c10 */ /* 0x000fc8000fffe10e */
        /* <DEDUP_REMOVED lines=10> */
.L_x_1011:
[----:B------:R-:W-:-:S05]  /*5cf0*/  IMAD.U32 R15, RZ, RZ, UR22 ;  /* 0x00000016ff0f7e24 */ /* 0x000fca000f8e00ff */
[----:B------:R-:W-:-:S13]  /*5d00*/  ISETP.NE.AND P1, PT, R15, 0x1, PT ;  /* 0x000000010f00780c */ /* 0x000fda0003f25270 */
[----:B------:R-:W0:Y:S02]  /*5d10*/  @P1 LDC.64 R4, c[0x0][0x9e8] ;  /* 0x00027a00ff041b82 */ /* 0x000e240000000a00 */
[----:B0-----:R-:W-:-:S05]  /*5d20*/  @P1 IMAD.HI.U32 R4, R14, R4, RZ ;  /* 0x000000040e041227 */ /* 0x001fca00078e00ff */
[----:B------:R-:W-:-:S07]  /*5d30*/  @P1 SHF.R.U32.HI R14, RZ, R5, R4 ;  /* 0x00000005ff0e1219 */ /* 0x000fce0000011604 */
.L_x_1012:
[----:B------:R-:W-:Y:S05]  /*5d40*/  BSYNC B0 ;  /* 0x0000000000007941 */ /* 0x000fea0003800000 */
.L_x_1010:
[----:B------:R-:W-:-:S04]  /*5d50*/  IMAD R14, R14, R15, -R9 ;  /* 0x0000000f0e0e7224 */ /* 0x000fc800078e0a09 */
[----:B------:R-:W-:-:S05]  /*5d60*/  IMAD.IADD R14, R14, 0x1, -R17 ;  /* 0x000000010e0e7824 */ /* 0x000fca00078e0a11 */
[----:B------:R-:W-:Y:S02]  /*5d70*/  VIMNMX R13, R13, R14, !PT ;  /* 0x0000000e0d0d7248 */ /* 0x000fe40007fe0100 */
[----:B------:R-:W-:-:S07]  /*5d80*/  VIADDMNMX R12, R14, R15, R12, PT ;  /* 0x0000000f0e0c7246 */ /* 0x000fce000380010c */
.L_x_1009:
[----:B------:R-:W-:Y:S01]  /*5d90*/  ISETP.GT.AND P1, PT, R8, -0x1, PT ;  /* 0xffffffff0800780c */ /* 0x000fe20003f24270 */
[----:B------:R-:W0:Y:S01]  /*5da0*/  SHFL.IDX PT, R0, R0, 0x1, 0x1c1f ;  /* 0x003c1f0000007f89 */ /* 0x000e2200000e0000 */
[----:B------:R-:W-:Y:S02]  /*5db0*/  UISETP.NE.AND UP0, UPT, UR53, URZ, UPT ;  /* 0x0000003f3500728c */ /* 0x000fe4000bf05270 */
[C---:B------:R-:W-:Y:S02]  /*5dc0*/  ISETP.GT.AND P3, PT, R13.reuse, 0x8, P1 ;  /* 0x000000080d00780c */ /* 0x040fe40000f64270 */
[C---:B------:R-:W-:Y:S02]  /*5dd0*/  ISETP.GT.AND P6, PT, R13.reuse, RZ, P1 ;  /* 0x000000ff0d00720c */ /* 0x040fe40000fc4270 */
        /* <DEDUP_REMOVED lines=9> */
[--C-:B0-----:R-:W-:Y:S01]  /*5e70*/  IMAD.IADD R10, R10, 0x1, R0.reuse ;  /* 0x000000010a0a7824 */ /* 0x101fe200078e0200 */
[----:B------:R-:W-:Y:S01]  /*5e80*/  ISETP.GT.AND P5, PT, R13, 0x9, P1 ;  /* 0x000000090d00780c */ /* 0x000fe20000fa4270 */
[----:B------:R-:W-:Y:S01]  /*5e90*/  IMAD.IADD R11, R11, 0x1, R0 ;  /* 0x000000010b0b7824 */ /* 0x000fe200078e0200 */
        /* <DEDUP_REMOVED lines=17> */
[C---:B------:R-:W-:Y:S02]  /*5fb0*/  ISETP.GT.AND P2, PT, R13.reuse, 0x29, P1 ;  /* 0x000000290d00780c */ /* 0x040fe40000f44270 */
        /* <DEDUP_REMOVED lines=62> */
[----:B------:R-:W-:Y:S02]  /*63a0*/  ISETP.LT.OR P2, PT, R12, 0x7a, P2 ;  /* 0x0000007a0c00780c */ /* 0x000fe40001741670 */
[----:B------:R-:W-:-:S02]  /*63b0*/  FSEL R80, R80, -INF , !P5 ;  /* 0xff80000050507808 */ /* 0x000fc40006800000 */
[----:B------:R-:W-:Y:S02]  /*63c0*/  FSEL R81, R81, -INF , !P4 ;  /* 0xff80000051517808 */ /* 0x000fe40006000000 */
[----:B------:R-:W-:Y:S02]  /*63d0*/  FSEL R84, R84, -INF , !P6 ;  /* 0xff80000054547808 */ /* 0x000fe40007000000 */
[----:B------:R-:W-:Y:S01]  /*63e0*/  FSEL R85, R85, -INF , !P2 ;  /* 0xff80000055557808 */ /* 0x000fe20005000000 */
        /* <DEDUP_REMOVED lines=14> */
.L_x_1015:
[----:B------:R-:W-:-:S05]  /*64d0*/  IMAD.U32 R12, RZ, RZ, UR22 ;  /* 0x00000016ff0c7e24 */ /* 0x000fca000f8e00ff */
[----:B------:R-:W-:-:S13]  /*64e0*/  ISETP.NE.AND P2, PT, R12, 0x1, PT ;  /* 0x000000010c00780c */ /* 0x000fda0003f45270 */
[----:B------:R-:W0:Y:S02]  /*64f0*/  @P2 LDC.64 R4, c[0x0][0x9e8] ;  /* 0x00027a00ff042b82 */ /* 0x000e240000000a00 */
[----:B0-----:R-:W-:-:S05]  /*6500*/  @P2 IMAD.HI.U32 R4, R0, R4, RZ ;  /* 0x0000000400042227 */ /* 0x001fca00078e00ff */
[----:B------:R-:W-:-:S07]  /*6510*/  @P2 SHF.R.U32.HI R0, RZ, R5, R4 ;  /* 0x00000005ff002219 */ /* 0x000fce0000011604 */
.L_x_1016:
[----:B------:R-:W-:Y:S05]  /*6520*/  BSYNC B0 ;  /* 0x0000000000007941 */ /* 0x000fea0003800000 */
.L_x_1014:
[----:B------:R-:W-:-:S04]  /*6530*/  IMAD R0, R0, R12, -R9 ;  /* 0x0000000c00007224 */ /* 0x000fc800078e0a09 */
[----:B------:R-:W-:-:S05]  /*6540*/  IMAD.IADD R0, R0, 0x1, -R17 ;  /* 0x0000000100007824 */ /* 0x000fca00078e0a11 */
[----:B------:R-:W-:Y:S02]  /*6550*/  VIMNMX R11, R11, R0, !PT ;  /* 0x000000000b0b7248 */ /* 0x000fe40007fe0100 */
[----:B------:R-:W-:-:S07]  /*6560*/  VIADDMNMX R10, R0, R12, R10, PT ;  /* 0x0000000c000a7246 */ /* 0x000fce000380010a */
.L_x_1013:
[----:B------:R-:W-:Y:S02]  /*6570*/  FMNMX.FTZ R0, R24, R6, !PT ;  /* 0x0000000618007209 */ /* 0x000fe40007810000 */
[----:B------:R-:W-:Y:S02]  /*6580*/  LOP3.LUT R16, R16, 0xf7ffffff, RZ, 0xc0, !PT ;  /* 0xf7ffffff10107812 */ /* 0x000fe400078ec0ff */
[----:B------:R-:W-:Y:S02]  /*6590*/  FMNMX.FTZ R5, R25, R0, !PT ;  /* 0x0000000019057209 */ /* 0x000fe40007810000 */
[----:B------:R-:W-:Y:S02]  /*65a0*/  @P0 LOP3.LUT R16, R16, 0x8000000, RZ, 0xfc, !PT ;  /* 0x0800000010100812 */ /* 0x000fe400078efcff */
[----:B------:R-:W-:Y:S02]  /*65b0*/  FMNMX.FTZ R0, R28, R5, !PT ;  /* 0x000000051c007209 */ /* 0x000fe40007810000 */
[----:B------:R-:W-:-:S02]  /*65c0*/  ISETP.GT.AND P0, PT, R11, 0x59, P1 ;  /* 0x000000590b00780c */ /* 0x000fc40000f04270 */
[----:B------:R-:W-:Y:S02]  /*65d0*/  FMNMX.FTZ R5, R29, R0, !PT ;  /* 0x000000001d057209 */ /* 0x000fe40007810000 */
[C---:B------:R-:W-:Y:S02]  /*65e0*/  ISETP.GT.AND P4, PT, R11.reuse, 0x1, P1 ;  /* 0x000000010b00780c */ /* 0x040fe40000f84270 */
[----:B------:R-:W-:Y:S02]  /*65f0*/  FMNMX.FTZ R0, R32, R5, !PT ;  /* 0x0000000520007209 */ /* 0x000fe40007810000 */
[----:B------:R-:W-:Y:S02]  /*6600*/  ISETP.GT.AND P5, PT, R11, 0x8, P1 ;  /* 0x000000080b00780c */ /* 0x000fe40000fa4270 */
[----:B------:R-:W-:Y:S02]  /*6610*/  FMNMX.FTZ R5, R33, R0, !PT ;  /* 0x0000000021057209 */ /* 0x000fe40007810000 */
[----:B------:R-:W-:-:S02]  /*6620*/  LOP3.LUT R16, R16, 0xbfffffff, RZ, 0xc0, !PT ;  /* 0xbfffffff10107812 */ /* 0x000fc400078ec0ff */
[----:B------:R-:W-:Y:S02]  /*6630*/  FMNMX.FTZ R0, R36, R5, !PT ;  /* 0x0000000524007209 */ /* 0x000fe40007810000 */
[C---:B------:R-:W-:Y:S02]  /*6640*/  ISETP.LT.OR P4, PT, R10.reuse, 0x2, P4 ;  /* 0x000000020a00780c */ /* 0x040fe40002781670 */
[----:B------:R-:W-:Y:S02]  /*6650*/  FMNMX.FTZ R5, R37, R0, !PT ;  /* 0x0000000025057209 */ /* 0x000fe40007810000 */
[----:B------:R-:W-:Y:S02]  /*6660*/  ISETP.LT.OR P5, PT, R10, 0x9, P5 ;  /* 0x000000090a00780c */ /* 0x000fe40002fa1670 */
[----:B------:R-:W-:Y:S02]  /*6670*/  FMNMX.FTZ R0, R40, R5, !PT ;  /* 0x0000000528007209 */ /* 0x000fe40007810000 */
[----:B------:R-:W-:-:S02]  /*6680*/  @P0 LOP3.LUT R16, R16, 0x40000000, RZ, 0xfc, !PT ;  /* 0x4000000010100812 */ /* 0x000fc400078efcff */
[----:B------:R-:W-:Y:S02]  /*6690*/  FMNMX.FTZ R5, R41, R0, !PT ;  /* 0x0000000029057209 */ /* 0x000fe40007810000 */
[----:B------:R-:W-:Y:S02]  /*66a0*/  ISETP.GT.AND P0, PT, R11, 0x71, P1 ;  /* 0x000000710b00780c */ /* 0x000fe40000f04270 */
[----:B------:R-:W-:Y:S02]  /*66b0*/  FMNMX.FTZ R0, R44, R5, !PT ;  /* 0x000000052c007209 */ /* 0x000fe40007810000 */
[----:B------:R-:W-:Y:S02]  /*66c0*/  FSEL R27, R27, -INF , !P4 ;  /* 0xff8000001b1b7808 */ /* 0x000fe40006000000 */
[----:B------:R-:W-:Y:S02]  /*66d0*/  FMNMX.FTZ R5, R45, R0, !PT ;  /* 0x000000002d057209 */ /* 0x000fe40007810000 */
[----:B------:R-:W-:-:S02]  /*66e0*/  FSEL R30, R30, -INF , !P5 ;  /* 0xff8000001e1e7808 */ /* 0x000fc40006800000 */
[----:B------:R-:W-:Y:S02]  /*66f0*/  FMNMX.FTZ R0, R48, R5, !PT ;  /* 0x0000000530007209 */ /* 0x000fe40007810000 */
[----:B------:R-:W-:Y:S02]  /*6700*/  ISETP.GT.AND P6, PT, R11, 0x9, P1 ;  /* 0x000000090b00780c */ /* 0x000fe40000fc4270 */
[----:B------:R-:W-:Y:S02]  /*6710*/  FMNMX.FTZ R5, R49, R0, !PT ;  /* 0x0000000031057209 */ /* 0x000fe40007810000 */
[C---:B------:R-:W-:Y:S02]  /*6720*/  ISETP.GT.AND P2, PT, R11.reuse, 0x10, P1 ;  /* 0x000000100b00780c */ /* 0x040fe40000f44270 */
[----:B------:R-:W-:Y:S02]  /*6730*/  FMNMX.FTZ R0, R52, R5, !PT ;  /* 0x0000000534007209 */ /* 0x000fe40007810000 */
[----:B------:R-:W-:-:S02]  /*6740*/  ISETP.GT.AND P3, PT, R11, 0x11, P1 ;  /* 0x000000110b00780c */ /* 0x000fc40000f64270 */
[----:B------:R-:W-:Y:S02]  /*6750*/  FMNMX.FTZ R5, R53, R0, !PT ;  /* 0x0000000035057209 */ /* 0x000fe40007810000 */
[C---:B------:R-:W-:Y:S02]  /*6760*/  ISETP.GT.AND P4, PT, R11.reuse, 0x18, P1 ;  /* 0x000000180b00780c */ /* 0x040fe40000f84270 */
[----:B------:R-:W-:Y:S02]  /*6770*/  FMNMX.FTZ R0, R56, R5, !PT ;  /* 0x0000000538007209 */ /* 0x000fe40007810000 */
[----:B------:R-:W-:Y:S02]  /*6780*/  ISETP.GT.AND P5, PT, R11, 0x19, P1 ;  /* 0x000000190b00780c */ /* 0x000fe40000fa4270 */
[----:B------:R-:W-:Y:S02]  /*6790*/  FMNMX.FTZ R5, R57, R0, !PT ;  /* 0x0000000039057209 */ /* 0x000fe40007810000 */
[----:B------:R-:W-:-:S02]  /*67a0*/  ISETP.LT.OR P6, PT, R10, 0xa, P6 ;  /* 0x0000000a0a00780c */ /* 0x000fc400037c1670 */
[----:B------:R-:W-:Y:S02]  /*67b0*/  FMNMX.FTZ R0, R60, R5, !PT ;  /* 0x000000053c007209 */ /* 0x000fe40007810000 */
[C---:B------:R-:W-:Y:S02]  /*67c0*/  ISETP.LT.OR P2, PT, R10.reuse, 0x11, P2 ;  /* 0x000000110a00780c */ /* 0x040fe40001741670 */
[----:B------:R-:W-:Y:S02]  /*67d0*/  FMNMX.FTZ R5, R61, R0, !PT ;  /* 0x000000003d057209 */ /* 0x000fe40007810000 */
[----:B------:R-:W-:Y:S02]  /*67e0*/  ISETP.LT.OR P3, PT, R10, 0x12, P3 ;  /* 0x000000120a00780c */ /* 0x000fe40001f61670 */
[----:B------:R-:W-:Y:S02]  /*67f0*/  FMNMX.FTZ R0, R64, R5, !PT ;  /* 0x0000000540007209 */ /* 0x000fe40007810000 */
[----:B------:R-:W-:-:S02]  /*6800*/  ISETP.LT.OR P4, PT, R10, 0x19, P4 ;  /* 0x000000190a00780c */ /* 0x000fc40002781670 */
[----:B------:R-:W-:Y:S02]  /*6810*/  FMNMX.FTZ R5, R65, R0, !PT ;  /* 0x0000000041057209 */ /* 0x000fe40007810000 */
[----:B------:R-:W-:Y:S02]  /*6820*/  ISETP.LT.OR P5, PT, R10, 0x1a, P5 ;  /* 0x0000001a0a00780c */ /* 0x000fe40002fa1670 */
[----:B------:R-:W-:Y:S02]  /*6830*/  FMNMX.FTZ R0, R68, R5, !PT ;  /* 0x0000000544007209 */ /* 0x000fe40007810000 */
[----:B------:R-:W-:Y:S02]  /*6840*/  LOP3.LUT R16, R16, 0xfffffffd, RZ, 0xc0, !PT ;  /* 0xfffffffd10107812 */ /* 0x000fe400078ec0ff */
[----:B------:R-:W-:Y:S02]  /*6850*/  FMNMX.FTZ R5, R69, R0, !PT ;  /* 0x0000000045057209 */ /* 0x000fe40007810000 */
[----:B------:R-:W-:-:S02]  /*6860*/  FSEL R31, R31, -INF , !P6 ;  /* 0xff8000001f1f7808 */ /* 0x000fc40007000000 */
        /* <DEDUP_REMOVED lines=8> */
[C---:B------:R-:W-:Y:S02]  /*68f0*/  ISETP.GT.AND P5, PT, R11.reuse, 0x30, P1 ;  /* 0x000000300b00780c */ /* 0x040fe40000fa4270 */
[----:B------:R-:W-:Y:S02]  /*6900*/  @P0 LOP3.LUT R16, R16, 0x2, RZ, 0xfc, !PT ;  /* 0x0000000210100812 */ /* 0x000fe400078efcff */
[----:B------:R-:W-:Y:S02]  /*6910*/  ISETP.GT.AND P0, PT, R11, 0x78, P1 ;  /* 0x000000780b00780c */ /* 0x000fe40000f04270 */
[----:B------:R-:W-:-:S02]  /*6920*/  FMNMX.FTZ R0, R72, R5, !PT ;  /* 0x0000000548007209 */ /* 0x000fc40007810000 */
[C---:B------:R-:W-:Y:S02]  /*6930*/  ISETP.LT.OR P6, PT, R10.reuse, 0x21, P6 ;  /* 0x000000210a00780c */ /* 0x040fe400037c1670 */
[C---:B------:R-:W-:Y:S02]  /*6940*/  ISETP.LT.OR P2, PT, R10.reuse, 0x22, P2 ;  /* 0x000000220a00780c */ /* 0x040fe40001741670 */
[C---:B------:R-:W-:Y:S02]  /*6950*/  ISETP.LT.OR P3, PT, R10.reuse, 0x29, P3 ;  /* 0x000000290a00780c */ /* 0x040fe40001f61670 */
[C---:B------:R-:W-:Y:S02]  /*6960*/  ISETP.LT.OR P4, PT, R10.reuse, 0x2a, P4 ;  /* 0x0000002a0a00780c */ /* 0x040fe40002781670 */
[----:B------:R-:W-:Y:S02]  /*6970*/  ISETP.LT.OR P5, PT, R10, 0x31, P5 ;  /* 0x000000310a00780c */ /* 0x000fe40002fa1670 */
[----:B------:R-:W-:-:S02]  /*6980*/  FMNMX.FTZ R5, R73, R0, !PT ;  /* 0x0000000049057209 */ /* 0x000fc40007810000 */
[----:B------:R-:W-:Y:S02]  /*6990*/  FSEL R42, R42, -INF , !P6 ;  /* 0xff8000002a2a7808 */ /* 0x000fe40007000000 */
[----:B------:R-:W-:Y:S02]  /*69a0*/  FSEL R43, R43, -INF , !P2 ;  /* 0xff8000002b2b7808 */ /* 0x000fe40005000000 */
[----:B------:R-:W-:Y:S02]  /*69b0*/  FSEL R46, R46, -INF , !P3 ;  /* 0xff8000002e2e7808 */ /* 0x000fe40005800000 */
[----:B------:R-:W-:Y:S02]  /*69c0*/  FSEL R47, R47, -INF , !P4 ;  /* 0xff8000002f2f7808 */ /* 0x000fe40006000000 */
[----:B------:R-:W-:Y:S02]  /*69d0*/  FSEL R50, R50, -INF , !P5 ;  /* 0xff80000032327808 */ /* 0x000fe40006800000 */
[----:B------:R-:W-:-:S02]  /*69e0*/  ISETP.GT.AND P6, PT, R11, 0x31, P1 ;  /* 0x000000310b00780c */ /* 0x000fc40000fc4270 */
[C---:B------:R-:W-:Y:S02]  /*69f0*/  ISETP.GT.AND P2, PT, R11.reuse, 0x38, P1 ;  /* 0x000000380b00780c */ /* 0x040fe40000f44270 */
[C---:B------:R-:W-:Y:S02]  /*6a00*/  ISETP.GT.AND P3, PT, R11.reuse, 0x39, P1 ;  /* 0x000000390b00780c */ /* 0x040fe40000f64270 */
[C---:B------:R-:W-:Y:S02]  /*6a10*/  ISETP.GT.AND P4, PT, R11.reuse, 0x40, P1 ;  /* 0x000000400b00780c */ /* 0x040fe40000f84270 */
[----:B------:R-:W-:Y:S02]  /*6a20*/  ISETP.GT.AND P5, PT, R11, 0x41, P1 ;  /* 0x000000410b00780c */ /* 0x000fe40000fa4270 */
[----:B------:R-:W-:Y:S02]  /*6a30*/  FMNMX.FTZ R0, R76, R5, !PT ;  /* 0x000000054c007209 */ /* 0x000fe40007810000 */
[----:B------:R-:W-:-:S02]  /*6a40*/  LOP3.LUT R16, R16, 0xfffffff7, RZ, 0xc0, !PT ;  /* 0xfffffff710107812 */ /* 0x000fc400078ec0ff */
[C---:B------:R-:W-:Y:S02]  /*6a50*/  ISETP.LT.OR P6, PT, R10.reuse, 0x32, P6 ;  /* 0x000000320a00780c */ /* 0x040fe400037c1670 */
[C---:B------:R-:W-:Y:S02]  /*6a60*/  ISETP.LT.OR P2, PT, R10.reuse, 0x39, P2 ;  /* 0x000000390a00780c */ /* 0x040fe40001741670 */
[C---:B------:R-:W-:Y:S02]  /*6a70*/  ISETP.LT.OR P3, PT, R10.reuse, 0x3a, P3 ;  /* 0x0000003a0a00780c */ /* 0x040fe40001f61670 */
[C---:B------:R-:W-:Y:S02]  /*6a80*/  ISETP.LT.OR P4, PT, R10.reuse, 0x41, P4 ;  /* 0x000000410a00780c */ /* 0x040fe40002781670 */
[----:B------:R-:W-:Y:S02]  /*6a90*/  ISETP.LT.OR P5, PT, R10, 0x42, P5 ;  /* 0x000000420a00780c */ /* 0x000fe40002fa1670 */
[----:B------:R-:W-:-:S02]  /*6aa0*/  FMNMX.FTZ R5, R77, R0, !PT ;  /* 0x000000004d057209 */ /* 0x000fc40007810000 */
[----:B------:R-:W-:Y:S02]  /*6ab0*/  @P0 LOP3.LUT R16, R16, 0x8, RZ, 0xfc, !PT ;  /* 0x0000000810100812 */ /* 0x000fe400078efcff */
[----:B------:R-:W-:Y:S02]  /*6ac0*/  ISETP.GT.AND P0, PT, R11, RZ, P1 ;  /* 0x000000ff0b00720c */ /* 0x000fe40000f04270 */
[----:B------:R-:W-:Y:S02]  /*6ad0*/  FSEL R51, R51, -INF , !P6 ;  /* 0xff80000033337808 */ /* 0x000fe40007000000 */
[----:B------:R-:W-:Y:S02]  /*6ae0*/  FSEL R54, R54, -INF , !P2 ;  /* 0xff80000036367808 */ /* 0x000fe40005000000 */
[----:B------:R-:W-:Y:S02]  /*6af0*/  FSEL R55, R55, -INF , !P3 ;  /* 0xff80000037377808 */ /* 0x000fe40005800000 */
[----:B------:R-:W-:-:S02]  /*6b00*/  FSEL R58, R58, -INF , !P4 ;  /* 0xff8000003a3a7808 */ /* 0x000fc40006000000 */
[----:B------:R-:W-:Y:S02]  /*6b10*/  FSEL R59, R59, -INF , !P5 ;  /* 0xff8000003b3b7808 */ /* 0x000fe40006800000 */
[C---:B------:R-:W-:Y:S02]  /*6b20*/  ISETP.GT.AND P6, PT, R11.reuse, 0x48, P1 ;  /* 0x000000480b00780c */ /* 0x040fe40000fc4270 */
[C---:B------:R-:W-:Y:S02]  /*6b30*/  ISETP.GT.AND P2, PT, R11.reuse, 0x49, P1 ;  /* 0x000000490b00780c */ /* 0x040fe40000f44270 */
[C---:B------:R-:W-:Y:S02]  /*6b40*/  ISETP.GT.AND P3, PT, R11.reuse, 0x50, P1 ;  /* 0x000000500b00780c */ /* 0x040fe40000f64270 */
[C---:B------:R-:W-:Y:S02]  /*6b50*/  ISETP.GT.AND P4, PT, R11.reuse, 0x51, P1 ;  /* 0x000000510b00780c */ /* 0x040fe40000f84270 */
[----:B------:R-:W-:-:S02]  /*6b60*/  ISETP.GT.AND P5, PT, R11, 0x58, P1 ;  /* 0x000000580b00780c */ /* 0x000fc40000fa4270 */
[----:B------:R-:W-:Y:S02]  /*6b70*/  FMNMX.FTZ R0, R80, R5, !PT ;  /* 0x0000000550007209 */ /* 0x000fe40007810000 */
[C---:B------:R-:W-:Y:S02]  /*6b80*/  ISETP.LT.OR P6, PT, R10.reuse, 0x49, P6 ;  /* 0x000000490a00780c */ /* 0x040fe400037c1670 */
[C---:B------:R-:W-:Y:S02]  /*6b90*/  ISETP.LT.OR P2, PT, R10.reuse, 0x4a, P2 ;  /* 0x0000004a0a00780c */ /* 0x040fe40001741670 */
[C---:B------:R-:W-:Y:S02]  /*6ba0*/  ISETP.LT.OR P3, PT, R10.reuse, 0x51, P3 ;  /* 0x000000510a00780c */ /* 0x040fe40001f61670 */
[C---:B------:R-:W-:Y:S02]  /*6bb0*/  ISETP.LT.OR P4, PT, R10.reuse, 0x52, P4 ;  /* 0x000000520a00780c */ /* 0x040fe40002781670 */
[----:B------:R-:W-:-:S02]  /*6bc0*/  ISETP.LT.OR P5, PT, R10, 0x59, P5 ;  /* 0x000000590a00780c */ /* 0x000fc40002fa1670 */
[----:B------:R-:W-:Y:S02]  /*6bd0*/  FMNMX.FTZ R5, R81, R0, !PT ;  /* 0x0000000051057209 */ /* 0x000fe40007810000 */
[----:B------:R-:W-:Y:S02]  /*6be0*/  LOP3.LUT R16, R16, 0xffffff7f, RZ, 0xc0, !PT ;  /* 0xffffff7f10107812 */ /* 0x000fe400078ec0ff */
[----:B------:R-:W-:Y:S02]  /*6bf0*/  FSEL R62, R62, -INF , !P6 ;  /* 0xff8000003e3e7808 */ /* 0x000fe40007000000 */
[----:B------:R-:W-:Y:S02]  /*6c00*/  FSEL R63, R63, -INF , !P2 ;  /* 0xff8000003f3f7808 */ /* 0x000fe40005000000 */
[----:B------:R-:W-:Y:S02]  /*6c10*/  FSEL R66, R66, -INF , !P3 ;  /* 0xff80000042427808 */ /* 0x000fe40005800000 */
[----:B------:R-:W-:-:S02]  /*6c20*/  FSEL R67, R67, -INF , !P4 ;  /* 0xff80000043437808 */ /* 0x000fc40006000000 */
[----:B------:R-:W-:Y:S02]  /*6c30*/  FSEL R70, R70, -INF , !P5 ;  /* 0xff80000046467808 */ /* 0x000fe40006800000 */
[----:B------:R-:W-:Y:S02]  /*6c40*/  FMNMX.FTZ R0, R84, R5, !PT ;  /* 0x0000000554007209 */ /* 0x000fe40007810000 */
[C---:B------:R-:W-:Y:S02]  /*6c50*/  ISETP.GT.AND P2, PT, R11.reuse, 0x60, P1 ;  /* 0x000000600b00780c */ /* 0x040fe40000f44270 */
[C---:B------:R-:W-:Y:S02]  /*6c60*/  ISETP.GT.AND P3, PT, R11.reuse, 0x61, P1 ;  /* 0x000000610b00780c */ /* 0x040fe40000f64270 */
[C---:B------:R-:W-:Y:S02]  /*6c70*/  ISETP.GT.AND P4, PT, R11.reuse, 0x68, P1 ;  /* 0x000000680b00780c */ /* 0x040fe40000f84270 */
[----:B------:R-:W-:-:S02]  /*6c80*/  ISETP.GT.AND P5, PT, R11, 0x69, P1 ;  /* 0x000000690b00780c */ /* 0x000fc40000fa4270 */
[C---:B------:R-:W-:Y:S02]  /*6c90*/  ISETP.GT.AND P6, PT, R11.reuse, 0x70, P1 ;  /* 0x000000700b00780c */ /* 0x040fe40000fc4270 */
[----:B------:R-:W-:Y:S02]  /*6ca0*/  ISETP.GT.AND P1, PT, R11, 0x79, P1 ;  /* 0x000000790b00780c */ /* 0x000fe40000f24270 */
[----:B------:R-:W-:Y:S02]  /*6cb0*/  @P0 LOP3.LUT R16, R16, 0x80, RZ, 0xfc, !PT ;  /* 0x0000008010100812 */ /* 0x000fe400078efcff */
[----:B------:R-:W-:Y:S02]  /*6cc0*/  FMNMX.FTZ R0, R85, R0, !PT ;  /* 0x0000000055007209 */ /* 0x000fe40007810000 */
[C---:B------:R-:W-:Y:S02]  /*6cd0*/  LOP3.LUT P0, RZ, R16.reuse, 0x40000000, RZ, 0xc0, !PT ;  /* 0x4000000010ff7812 */ /* 0x040fe4000780c0ff */
[----:B------:R-:W-:Y:S01]  /*6ce0*/  LOP3.LUT R16, R16, 0xffffffdf, RZ, 0xc0, !PT ;  /* 0xffffffdf10107812 */ /* 0x000fe200078ec0ff */
[----:B------:R-:W0:Y:S01]  /*6cf0*/  SHFL.BFLY PT, R4, R0, 0x2, 0x1f ;  /* 0x0c401f0000047f89 */ /* 0x000e2200000e0000 */
[----:B------:R-:W-:-:S02]  /*6d00*/  ISETP.LT.OR P0, PT, R10, 0x5a, P0 ;  /* 0x0000005a0a00780c */ /* 0x000fc40000701670 */
[----:B------:R-:W-:Y:S02]  /*6d10*/  ISETP.LT.OR P6, PT, R10, 0x71, P6 ;  /* 0x000000710a00780c */ /* 0x000fe400037c1670 */
[----:B------:R-:W-:-:S04]  /*6d20*/  @P1 LOP3.LUT R16, R16, 0x20, RZ, 0xfc, !PT ;  /* 0x0000002010101812 */ /* 0x000fc800078efcff */
[C---:B------:R-:W-:Y:S02]  /*6d30*/  LOP3.LUT P1, RZ, R16.reuse, 0x2, RZ, 0xc0, !PT ;  /* 0x0000000210ff7812 */ /* 0x040fe4000782c0ff */
[----:B------:R-:W-:Y:S02]  /*6d40*/  LOP3.LUT R16, R16, 0xfffffeff, RZ, 0xc0, !PT ;  /* 0xfffffeff10107812 */ /* 0x000fe400078ec0ff */
[----:B------:R-:W-:Y:S02]  /*6d50*/  ISETP.LT.OR P1, PT, R10, 0x72, P1 ;  /* 0x000000720a00780c */ /* 0x000fe40000f21670 */
[----:B------:R-:W-:Y:S02]  /*6d60*/  @P0 LOP3.LUT R16, R16, 0x100, RZ, 0xfc, !PT ;  /* 0x0000010010100812 */ /* 0x000fe400078efcff */
[----:B------:R-:W-:Y:S02]  /*6d70*/  ISETP.LT.OR P0, PT, R10, 0x61, P2 ;  /* 0x000000610a00780c */ /* 0x000fe40001701670 */
[----:B------:R-:W-:-:S02]  /*6d80*/  LOP3.LUT P2, RZ, R16, 0x8, RZ, 0xc0, !PT ;  /* 0x0000000810ff7812 */ /* 0x000fc4000784c0ff */
[----:B------:R-:W-:Y:S02]  /*6d90*/  LOP3.LUT R16, R16, 0xffffffbf, RZ, 0xc0, !PT ;  /* 0xffffffbf10107812 */ /* 0x000fe400078ec0ff */
[----:B------:R-:W-:Y:S02]  /*6da0*/  ISETP.LT.OR P2, PT, R10, 0x79, P2 ;  /* 0x000000790a00780c */ /* 0x000fe40001741670 */
[----:B0-----:R-:W-:Y:S02]  /*6db0*/  FMNMX.FTZ R0, R0, R4, !PT ;  /* 0x0000000400007209 */ /* 0x001fe40007810000 */
[----:B------:R-:W-:Y:S02]  /*6dc0*/  FSEL R83, R83, -INF , !P1 ;  /* 0xff80000053537808 */ /* 0x000fe40004800000 */
[----:B------:R-:W-:Y:S01]  /*6dd0*/  FSEL R86, R86, -INF , !P2 ;  /* 0xff80000056567808 */ /* 0x000fe20005000000 */
[----:B------:R-:W0:Y:S01]  /*6de0*/  SHFL.BFLY PT, R4, R0, 0x1, 0x1f ;  /* 0x0c201f0000047f89 */ /* 0x000e2200000e0000 */
[----:B------:R-:W-:-:S02]  /*6df0*/  @P0 LOP3.LUT R16, R16, 0x40, RZ, 0xfc, !PT ;  /* 0x0000004010100812 */ /* 0x000fc400078efcff */
[----:B------:R-:W-:Y:S02]  /*6e00*/  ISETP.LT.OR P0, PT, R10, 0x62, P3 ;  /* 0x000000620a00780c */ /* 0x000fe40001f01670 */
[C---:B------:R-:W-:Y:S02]  /*6e10*/  LOP3.LUT P3, RZ, R16.reuse, 0x80, RZ, 0xc0, !PT ;  /* 0x0000008010ff7812 */ /* 0x040fe4000786c0ff */
[----:B------:R-:W-:Y:S02]  /*6e20*/  LOP3.LUT R16, R16, 0xffffffef, RZ, 0xc0, !PT ;  /* 0xffffffef10107812 */ /* 0x000fe400078ec0ff */
[----:B------:R-:W-:-:S04]  /*6e30*/  ISETP.LT.OR P3, PT, R10, 0x1, P3 ;  /* 0x000000010a00780c */ /* 0x000fc80001f61670 */
[----:B------:R-:W-:-:S03]  /*6e40*/  FSEL R26, R26, -INF , !P3 ;  /* 0xff8000001a1a7808 */ /* 0x000fc60005800000 */
[----:B------:R-:W-:Y:S02]  /*6e50*/  @P0 LOP3.LUT R16, R16, 0x10, RZ, 0xfc, !PT ;  /* 0x0000001010100812 */ /* 0x000fe400078efcff */
[----:B------:R-:W-:Y:S02]  /*6e60*/  ISETP.LT.OR P0, PT, R10, 0x69, P4 ;  /* 0x000000690a00780c */ /* 0x000fe40002701670 */
[C---:B------:R-:W-:Y:S02]  /*6e70*/  LOP3.LUT P4, RZ, R16.reuse, 0x20, RZ, 0xc0, !PT ;  /* 0x0000002010ff7812 */ /* 0x040fe4000788c0ff */
[----:B------:R-:W-:Y:S02]  /*6e80*/  LOP3.LUT R16, R16, 0xfffffffb, RZ, 0xc0, !PT ;  /* 0xfffffffb10107812 */ /* 0x000fe400078ec0ff */
[----:B0-----:R-:W-:Y:S01]  /*6e90*/  FMNMX.FTZ R0, R0, R4, !PT ;  /* 0x0000000400007209 */ /* 0x001fe20007810000 */
[----:B------:R-:W-:Y:S01]  /*6ea0*/  IMAD.U32 R4, RZ, RZ, UR41 ;  /* 0x00000029ff047e24 */ /* 0x000fe2000f8e00ff */
[----:B------:R-:W-:-:S03]  /*6eb0*/  ISETP.LT.OR P4, PT, R10, 0x7a, P4 ;  /* 0x0000007a0a00780c */ /* 0x000fc60002781670 */
[----:B------:R-:W-:Y:S01]  /*6ec0*/  FFMA.FTZ R4, R0, R4, -8 ;  /* 0xc100000000047423 */ /* 0x000fe20000010004 */
[----:B------:R-:W-:Y:S02]  /*6ed0*/  FSEL R87, R87, -INF , !P4 ;  /* 0xff80000057577808 */ /* 0x000fe40006000000 */
[----:B------:R-:W-:Y:S02]  /*6ee0*/  @P0 LOP3.LUT R16, R16, 0x4, RZ, 0xfc, !PT ;  /* 0x0000000410100812 */ /* 0x000fe400078efcff */
[----:B------:R-:W-:Y:S02]  /*6ef0*/  ISETP.LT.OR P0, PT, R10, 0x6a, P5 ;  /* 0x0000006a0a00780c */ /* 0x000fe40002f01670 */
[----:B------:R-:W-:Y:S02]  /*6f00*/  FSETP.NEU.FTZ.AND P5, PT, R0, -INF , PT ;  /* 0xff8000000000780b */ /* 0x000fe40003fbd000 */
[----:B------:R-:W-:Y:S02]  /*6f10*/  LOP3.LUT R16, R16, 0xefffffff, RZ, 0xc0, !PT ;  /* 0xefffffff10107812 */ /* 0x000fe400078ec0ff */
[----:B------:R-:W-:-:S02]  /*6f20*/  FSEL R4, R4, RZ, P5 ;  /* 0x000000ff04047208 */ /* 0x000fc40002800000 */
[----:B------:R-:W-:-:S03]  /*6f30*/  FSEL R5, R0, RZ, P5 ;  /* 0x000000ff00057208 */ /* 0x000fc60002800000 */
        /* <DEDUP_REMOVED lines=32> */
[----:B------:R-:W-:Y:S01]  /*7140*/  FMNMX.FTZ R4, R26, R7, !PT ;  /* 0x000000071a047209 */ /* 0x000fe20007810000 */
[----:B------:R-:W-:-:S01]  /*7150*/  FADD.FTZ R5, -R5, R6 ;  /* 0x0000000605057221 */ /* 0x000fc20000010100 */
[----:B------:R-:W-:Y:S01]  /*7160*/  @P0 LOP3.LUT R16, R16, 0x10000000, RZ, 0xfc, !PT ;  /* 0x1000000010100812 */ /* 0x000fe200078efcff */
[----:B------:R-:W-:Y:S01]  /*7170*/  MUFU.EX2 R24, R24 ;  /* 0x0000001800187308 */ /* 0x000fe20000000800 */
[----:B------:R-:W-:Y:S01]  /*7180*/  FMNMX.FTZ R4, R27, R4, !PT ;  /* 0x000000041b047209 */ /* 0x000fe20007810000 */
[----:B------:R-:W-:Y:S01]  /*7190*/  FMUL.FTZ R5, R5, UR41 ;  /* 0x0000002905057c20 */ /* 0x000fe20008410000 */
[----:B------:R-:W-:-:S02]  /*71a0*/  LOP3.LUT R16, R16, 0xdfffffff, RZ, 0xc0, !PT ;  /* 0xdfffffff10107812 */ /* 0x000fc400078ec0ff */
[----:B------:R-:W-:Y:S02]  /*71b0*/  FMNMX.FTZ R4, R30, R4, !PT ;  /* 0x000000041e047209 */ /* 0x000fe40007810000 */
[----:B------:R-:W-:Y:S01]  /*71c0*/  @P6 LOP3.LUT R16, R16, 0x20000000, RZ, 0xfc, !PT ;  /* 0x2000000010106812 */ /* 0x000fe200078efcff */
[----:B------:R-:W0:Y:S01]  /*71d0*/  MUFU.EX2 R5, R5 ;  /* 0x0000000500057308 */ /* 0x000e220000000800 */
[----:B------:R-:W-:Y:S02]  /*71e0*/  FMNMX.FTZ R4, R31, R4, !PT ;  /* 0x000000041f047209 */ /* 0x000fe40007810000 */
[----:B------:R-:W-:Y:S02]  /*71f0*/  LOP3.LUT P6, RZ, R16, 0x100, RZ, 0xc0, !PT ;  /* 0x0000010010ff7812 */ /* 0x000fe400078cc0ff */
[----:B------:R-:W-:Y:S02]  /*7200*/  FMNMX.FTZ R4, R34, R4, !PT ;  /* 0x0000000422047209 */ /* 0x000fe40007810000 */
[----:B------:R-:W-:Y:S01]  /*7210*/  LOP3.LUT P0, RZ, R16, 0x40, RZ, 0xc0, !PT ;  /* 0x0000004010ff7812 */ /* 0x000fe2000780c0ff */
[----:B------:R-:W1:Y:S01]  /*7220*/  MUFU.EX2 R25, R25 ;  /* 0x0000001900197308 */ /* 0x000e620000000800 */
[----:B------:R-:W-:-:S02]  /*7230*/  FMNMX.FTZ R4, R35, R4, !PT ;  /* 0x0000000423047209 */ /* 0x000fc40007810000 */
[----:B------:R-:W-:Y:S02]  /*7240*/  FSEL R71, R71, -INF , !P6 ;  /* 0xff80000047477808 */ /* 0x000fe40007000000 */
[----:B------:R-:W-:Y:S02]  /*7250*/  FMNMX.FTZ R4, R38, R4, !PT ;  /* 0x0000000426047209 */ /* 0x000fe40007810000 */
[----:B------:R-:W-:Y:S01]  /*7260*/  LOP3.LUT P5, RZ, R16, 0x10, RZ, 0xc0, !PT ;  /* 0x0000001010ff7812 */ /* 0x000fe200078ac0ff */
[----:B------:R-:W-:Y:S01]  /*7270*/  MUFU.EX2 R28, R28 ;  /* 0x0000001c001c7308 */ /* 0x000fe20000000800 */
[----:B------:R-:W-:Y:S01]  /*7280*/  FMNMX.FTZ R4, R39, R4, !PT ;  /* 0x0000000427047209 */ /* 0x000fe20007810000 */
[----:B0-----:R-:W-:Y:S01]  /*7290*/  FFMA.FTZ R3, R5, R3, R24 ;  /* 0x0000000305037223 */ /* 0x001fe20000010018 */
[----:B------:R-:W-:Y:S02]  /*72a0*/  FSEL R74, R74, -INF , !P0 ;  /* 0xff8000004a4a7808 */ /* 0x000fe40004000000 */
[----:B------:R-:W-:-:S02]  /*72b0*/  FMNMX.FTZ R4, R42, R4, !PT ;  /* 0x000000042a047209 */ /* 0x000fc40007810000 */
[----:B------:R-:W-:Y:S01]  /*72c0*/  FSEL R75, R75, -INF , !P5 ;  /* 0xff8000004b4b7808 */ /* 0x000fe20006800000 */
[----:B------:R-:W-:Y:S01]  /*72d0*/  MUFU.EX2 R29, R29 ;  /* 0x0000001d001d7308 */ /* 0x000fe20000000800 */
[----:B------:R-:W-:Y:S01]  /*72e0*/  FMNMX.FTZ R4, R43, R4, !PT ;  /* 0x000000042b047209 */ /* 0x000fe20007810000 */
[----:B-1----:R-:W-:Y:S01]  /*72f0*/  FADD.FTZ R3, R25, R3 ;  /* 0x0000000319037221 */ /* 0x002fe20000010000 */
[----:B------:R-:W-:Y:S02]  /*7300*/  LOP3.LUT P5, RZ, R16, 0x4, RZ, 0xc0, !PT ;  /* 0x0000000410ff7812 */ /* 0x000fe400078ac0ff */
[----:B------:R-:W-:Y:S02]  /*7310*/  FMNMX.FTZ R4, R46, R4, !PT ;  /* 0x000000042e047209 */ /* 0x000fe40007810000 */
[----:B------:R-:W-:Y:S01]  /*7320*/  LOP3.LUT P0, RZ, R16, 0x10000000, RZ, 0xc0, !PT ;  /* 0x1000000010ff7812 */ /* 0x000fe2000780c0ff */
[----:B------:R-:W-:Y:S01]  /*7330*/  MUFU.EX2 R32, R32 ;  /* 0x0000002000207308 */ /* 0x000fe20000000800 */
[----:B------:R-:W-:-:S02]  /*7340*/  FMNMX.FTZ R4, R47, R4, !PT ;  /* 0x000000042f047209 */ /* 0x000fc40007810000 */
[----:B------:R-:W-:Y:S02]  /*7350*/  FSEL R78, R78, -INF , !P5 ;  /* 0xff8000004e4e7808 */ /* 0x000fe40006800000 */
[----:B------:R-:W-:Y:S02]  /*7360*/  FMNMX.FTZ R4, R50, R4, !PT ;  /* 0x0000000432047209 */ /* 0x000fe40007810000 */
[----:B------:R-:W-:Y:S01]  /*7370*/  LOP3.LUT P6, RZ, R16, 0x20000000, RZ, 0xc0, !PT ;  /* 0x2000000010ff7812 */ /* 0x000fe200078cc0ff */
[----:B------:R-:W-:Y:S01]  /*7380*/  MUFU.EX2 R33, R33 ;  /* 0x0000002100217308 */ /* 0x000fe20000000800 */
[----:B------:R-:W-:Y:S02]  /*7390*/  FMNMX.FTZ R4, R51, R4, !PT ;  /* 0x0000000433047209 */ /* 0x000fe40007810000 */
[----:B------:R-:W-:Y:S02]  /*73a0*/  FSEL R79, R79, -INF , !P0 ;  /* 0xff8000004f4f7808 */ /* 0x000fe40004000000 */
[----:B------:R-:W-:-:S02]  /*73b0*/  FMNMX.FTZ R4, R54, R4, !PT ;  /* 0x0000000436047209 */ /* 0x000fc40007810000 */
[----:B------:R-:W-:Y:S01]  /*73c0*/  FSEL R82, R82, -INF , !P6 ;  /* 0xff80000052527808 */ /* 0x000fe20007000000 */
[----:B------:R-:W-:Y:S01]  /*73d0*/  MUFU.EX2 R36, R36 ;  /* 0x0000002400247308 */ /* 0x000fe20000000800 */
[----:B------:R-:W-:Y:S02]  /*73e0*/  FMNMX.FTZ R4, R55, R4, !PT ;  /* 0x0000000437047209 */ /* 0x000fe40007810000 */
[----:B------:R-:W-:Y:S02]  /*73f0*/  LOP3.LUT P0, RZ, R16, 0x8000000, RZ, 0xc0, !PT ;  /* 0x0800000010ff7812 */ /* 0x000fe4000780c0ff */
[----:B------:R-:W-:-:S03]  /*7400*/  FMNMX.FTZ R4, R58, R4, !PT ;  /* 0x000000043a047209 */ /* 0x000fc60007810000 */
        /* <DEDUP_REMOVED lines=22> */
[----:B------:R-:W-:-:S05]  /*7570*/  FMNMX.FTZ R4, R87, R4, !PT ;  /* 0x0000000457047209 */ /* 0x000fca0007810000 */
[----:B------:R-:W0:Y:S02]  /*7580*/  SHFL.BFLY PT, R6, R4, 0x2, 0x1f ;  /* 0x0c401f0004067f89 */ /* 0x000e2400000e0000 */
        /* <DEDUP_REMOVED lines=9> */
[----:B0-----:R-:W-:-:S04]  /*7620*/  FMNMX.FTZ R4, R4, R6, !PT ;  /* 0x0000000604047209 */ /* 0x001fc80007810000 */
[----:B------:R-:W-:-:S03]  /*7630*/  FSETP.NEU.FTZ.AND P1, PT, R4, -INF , PT ;  /* 0xff8000000400780b */ /* 0x000fc60003f3d000 */
[----:B------:R-:W-:Y:S01]  /*7640*/  MUFU.EX2 R68, R68 ;  /* 0x0000004400447308 */ /* 0x000fe20000000800 */
[----:B------:R-:W-:-:S05]  /*7650*/  FSEL R6, R4, RZ, P1 ;  /* 0x000000ff04067208 */ /* 0x000fca0000800000 */
[----:B------:R-:W-:Y:S01]  /*7660*/  FADD.FTZ R6, -R6, R7 ;  /* 0x0000000706067221 */ /* 0x000fe20000010100 */
[----:B------:R-:W-:Y:S01]  /*7670*/  IMAD.U32 R7, RZ, RZ, UR41 ;  /* 0x00000029ff077e24 */ /* 0x000fe2000f8e00ff */
[----:B------:R-:W-:Y:S02]  /*7680*/  MUFU.EX2 R69, R69 ;  /* 0x0000004500457308 */ /* 0x000fe40000000800 */
[----:B------:R-:W-:Y:S01]  /*7690*/  FMUL.FTZ R6, R6, UR41 ;  /* 0x0000002906067c20 */ /* 0x000fe20008410000 */
[----:B------:R-:W-:-:S05]  /*76a0*/  FFMA.FTZ R7, R4, R7, -8 ;  /* 0xc100000004077423 */ /* 0x000fca0000010007 */
[----:B------:R-:W-:Y:S01]  /*76b0*/  FSEL R7, R7, RZ, P1 ;  /* 0x000000ff07077208 */ /* 0x000fe20000800000 */
[----:B------:R-:W-:Y:S04]  /*76c0*/  MUFU.EX2 R6, R6 ;  /* 0x0000000600067308 */ /* 0x000fe80000000800 */
[----:B------:R-:W-:-:S01]  /*76d0*/  FFMA.FTZ R26, R26, UR41, -R7 ;  /* 0x000000291a1a7c23 */ /* 0x000fc20008010807 */
[--C-:B------:R-:W-:Y:S01]  /*76e0*/  FFMA.FTZ R27, R27, UR41, -R7.reuse ;  /* 0x000000291b1b7c23 */ /* 0x100fe20008010807 */
[----:B------:R-:W-:-:S01]  /*76f0*/  FFMA.FTZ R30, R30, UR41, -R7 ;  /* 0x000000291e1e7c23 */ /* 0x000fc20008010807 */
[--C-:B------:R-:W-:Y:S01]  /*7700*/  FFMA.FTZ R31, R31, UR41, -R7.reuse ;  /* 0x000000291f1f7c23 */ /* 0x100fe20008010807 */
[----:B------:R-:W-:-:S01]  /*7710*/  FFMA.FTZ R34, R34, UR41, -R7 ;  /* 0x0000002922227c23 */ /* 0x000fc20008010807 */
[--C-:B------:R-:W-:Y:S01]  /*7720*/  FFMA.FTZ R35, R35, UR41, -R7.reuse ;  /* 0x0000002923237c23 */ /* 0x100fe20008010807 */
[----:B------:R-:W0:Y:S01]  /*7730*/  MUFU.EX2 R26, R26 ;  /* 0x0000001a001a7308 */ /* 0x000e220000000800 */
        /* <DEDUP_REMOVED lines=32> */
[----:B--2---:R-:W-:-:S01]  /*7940*/  FADD.FTZ R3, R30, R9 ;  /* 0x000000091e037221 */ /* 0x004fc20000010000 */
[----:B------:R-:W-:Y:S01]  /*7950*/  FADD.FTZ R2, R32, R2 ;  /* 0x0000000220027221 */ /* 0x000fe20000010000 */
[----:B------:R-:W-:-:S01]  /*7960*/  FFMA.FTZ R86, R86, UR41, -R7 ;  /* 0x0000002956567c23 */ /* 0x000fc20008010807 */
[----:B------:R-:W-:-:S02]  /*7970*/  FFMA.FTZ R7, R87, UR41, -R7 ;  /* 0x0000002957077c23 */ /* 0x000fc40008010807 */
[----:B------:R-:W-:-:S02]  /*7980*/  FADD.FTZ R2, R33, R2 ;  /* 0x0000000221027221 */ /* 0x000fc40000010000 */
[----:B------:R-:W2:Y:S01]  /*7990*/  MUFU.EX2 R35, R35 ;  /* 0x0000002300237308 */ /* 0x000ea20000000800 */
[----:B0-----:R-:W-:-:S01]  /*79a0*/  FADD.FTZ R3, R31, R3 ;  /* 0x000000031f037221 */ /* 0x001fc20000010000 */
[----:B------:R-:W-:-:S04]  /*79b0*/  FADD.FTZ R2, R36, R2 ;  /* 0x0000000224027221 */ /* 0x000fc80000010000 */
[----:B------:R-:W-:Y:S02]  /*79c0*/  FADD.FTZ R2, R37, R2 ;  /* 0x0000000225027221 */ /* 0x000fe40000010000 */
[----:B------:R-:W0:Y:S01]  /*79d0*/  MUFU.EX2 R38, R38 ;  /* 0x0000002600267308 */ /* 0x000e220000000800 */
[----:B-1----:R-:W-:-:S01]  /*79e0*/  FADD.FTZ R3, R34, R3 ;  /* 0x0000000322037221 */ /* 0x002fc20000010000 */
[----:B------:R-:W-:-:S04]  /*79f0*/  FADD.FTZ R2, R40, R2 ;  /* 0x0000000228027221 */ /* 0x000fc80000010000 */
[----:B------:R-:W-:Y:S02]  /*7a00*/  FADD.FTZ R2, R41, R2 ;  /* 0x0000000229027221 */ /* 0x000fe40000010000 */
[----:B------:R-:W1:Y:S01]  /*7a10*/  MUFU.EX2 R39, R39 ;  /* 0x0000002700277308 */ /* 0x000e620000000800 */
[----:B--2---:R-:W-:-:S01]  /*7a20*/  FADD.FTZ R3, R35, R3 ;  /* 0x0000000323037221 */ /* 0x004fc20000010000 */
[----:B------:R-:W-:-:S04]  /*7a30*/  FADD.FTZ R2, R44, R2 ;  /* 0x000000022c027221 */ /* 0x000fc80000010000 */
[----:B------:R-:W-:Y:S02]  /*7a40*/  FADD.FTZ R2, R45, R2 ;  /* 0x000000022d027221 */ /* 0x000fe40000010000 */
        /* <DEDUP_REMOVED lines=80> */
.L_x_1017:
        /* <DEDUP_REMOVED lines=8> */
[----:B------:R-:W-:Y:S01]  /*7fd0*/  FMUL.FTZ R90, R90, R6 ;  /* 0x000000065a5a7220 */ /* 0x000fe20000410000 */
        /* <DEDUP_REMOVED lines=39> */
[-C--:B------:R-:W-:Y:S01]  /*8250*/  FMUL.FTZ R88, R88, R5.reuse ;  /* 0x0000000558587220 */ /* 0x080fe20000410000 */
        /* <DEDUP_REMOVED lines=41> */
.L_x_999:
[----:B------:R-:W-:Y:S02]  /*84f0*/  UISETP.NE.AND UP1, UPT, UR54, URZ, UPT ;  /* 0x0000003f3600728c */ /* 0x000fe4000bf25270 */
[----:B------:R-:W-:Y:S02]  /*8500*/  UISETP.NE.AND UP0, UPT, UR53, URZ, UPT ;  /* 0x0000003f3500728c */ /* 0x000fe4000bf05270 */
[----:B------:R-:W-:Y:S02]  /*8510*/  UIADD3 UR10, UR39, 0xbf, URZ ;  /* 0x000000bf270a7890 */ /* 0x000fe4000fffe03f */
[----:B------:R-:W-:Y:S02]  /*8520*/  UIADD3 UR11, UR40, 0x1, -UR47 ;  /* 0x00000001280b7890 */ /* 0x000fe4000fffe82f */
[----:B------:R-:W-:-:S03]  /*8530*/  PLOP3.LUT P1, PT, PT, PT, UP0, 0x40, 0x0 ;  /* 0x000000000000781c */ /* 0x000fc60003f2e808 */
[----:B------:R-:W-:Y:S01]  /*8540*/  @UP1 ULDC UR6, c[0x0][0x44c] ;  /* 0x0001130000061ab9 */ /* 0x000fe20000000800 */
[----:B------:R-:W-:Y:S01]  /*8550*/  @UP1 ULDC UR14, c[0x0][0x450] ;  /* 0x00011400000e1ab9 */ /* 0x000fe20000000800 */
[----:B------:R-:W-:-:S04]  /*8560*/  UIMAD.WIDE.U32 UR6, UR10, UR6, URZ ;  /* 0x000000060a0672a5 */ /* 0x000fc8000f8e003f */
[----:B------:R-:W-:-:S04]  /*8570*/  @UP1 USHF.R.U32.HI UR10, URZ, UR14, UR7 ;  /* 0x0000000e3f0a1299 */ /* 0x000fc80008011607 */
[----:B------:R-:W-:-:S04]  /*8580*/  UIADD3 UR10, UR11, UR10, URZ ;  /* 0x0000000a0b0a7290 */ /* 0x000fc8000fffe03f */
[----:B------:R-:W-:Y:S01]  /*8590*/  UIADD3 UR18, UR10, -UR18, URZ ;  /* 0x800000120a127290 */ /* 0x000fe2000fffe03f */
[----:B------:R-:W-:Y:S11]  /*85a0*/  @P1 BRA `(.L_x_1019) ;  /* 0x0000000000501947 */ /* 0x000ff60003800000 */
[----:B------:R-:W-:Y:S02]  /*85b0*/  UMOV UR14, UR10 ;  /* 0x0000000a000e7c82 */ /* 0x000fe40008000000 */
        /* <DEDUP_REMOVED lines=11> */
.L_x_1020:
[----:B------:R-:W-:Y:S02]  /*8670*/  ULDC UR15, c[0x0][0x9e4] ;  /* 0x00027900000f7ab9 */ /* 0x000fe40000000800 */
[----:B------:R-:W-:-:S11]  /*8680*/  UISETP.NE.AND UP0, UPT, UR15, 0x1, UPT ;  /* 0x000000010f00788c */ /* 0x000fd6000bf05270 */
[----:B------:R-:W-:Y:S02]  /*8690*/  @UP0 ULDC.64 UR6, c[0x0][0x9e8] ;  /* 0x00027a0000060ab9 */ /* 0x000fe40000000a00 */
[----:B------:R-:W-:-:S04]  /*86a0*/  UIMAD.WIDE.U32 UR10, UR14, UR6, URZ ;  /* 0x000000060e0a72a5 */ /* 0x000fc8000f8e003f */
[----:B------:R-:W-:-:S12]  /*86b0*/  @UP0 USHF.R.U32.HI UR14, URZ, UR7, UR11 ;  /* 0x000000073f0e0299 */ /* 0x000fd8000801160b */
.L_x_1021:
[----:B------:R-:W-:-:S04]  /*86c0*/  UIMAD UR14, UR14, UR15, URZ ;  /* 0x0000000f0e0e72a4 */ /* 0x000fc8000f8e023f */
[----:B------:R-:W-:-:S04]  /*86d0*/  UISETP.LT.AND UP0, UPT, UR18, UR14, UPT ;  /* 0x0000000e1200728c */ /* 0x000fc8000bf01270 */
[----:B------:R-:W-:-:S12]  /*86e0*/  USEL UR18, UR18, UR14, !UP0 ;  /* 0x0000000e12127287 */ /* 0x000fd8000c000000 */
.L_x_1019:
        /* <DEDUP_REMOVED lines=12> */
.L_x_1033:
[----:B------:R-:W-:-:S04]  /*87b0*/  UIADD3 UR48, UR19, 0x1, URZ ;  /* 0x0000000113307890 */ /* 0x000fc8000fffe03f */
[----:B------:R-:W-:-:S04]  /*87c0*/  UISETP.NE.AND UP0, UPT, UR48, 0x2, UPT ;  /* 0x000000023000788c */ /* 0x000fc8000bf05270 */
[----:B------:R-:W-:Y:S02]  /*87d0*/  USEL UR49, URZ, 0x1, UP0 ;  /* 0x000000013f317887 */ /* 0x000fe40008000000 */
[----:B------:R-:W-:Y:S02]  /*87e0*/  USEL UR48, UR48, URZ, UP0 ;  /* 0x0000003f30307287 */ /* 0x000fe40008000000 */
[----:B------:R-:W-:Y:S01]  /*87f0*/  ULOP3.LUT UR49, UR18, UR49, URZ, 0x3c, !UPT ;  /* 0x0000003112317292 */ /* 0x000fe2000f8e3c3f */
[----:B------:R-:W-:Y:S11]  /*8800*/  @!P0 BRA `(.L_x_1023) ;  /* 0x0000000000048947 */ /* 0x000ff60003800000 */
[----:B------:R-:W-:Y:S01]  /*8810*/  BPT.TRAP 0x1 ;  /* 0x000000040000795c */ /* 0x000fe20000300000 */
.L_x_1023:
[----:B------:R-:W-:Y:S01]  /*8820*/  ULEA UR6, UR48, UR46, 0x3 ;  /* 0x0000002e30067291 */ /* 0x000fe2000f8e183f */
[----:B------:R-:W-:-:S05]  /*8830*/  IMAD.U32 R0, RZ, RZ, UR49 ;  /* 0x00000031ff007e24 */ /* 0x000fca000f8e00ff */
[----:B------:R-:W-:-:S04]  /*8840*/  SHF.L.U32 R0, R0, 0x1f, RZ ;  /* 0x0000001f00007819 */ /* 0x000fc800000006ff */
[----:B------:R0:W1:Y:S01]  /*8850*/  SYNCS.PHASECHK.TRANS64.TRYWAIT P1, [UR6+0x19c30], R0 ;  /* 0x019c3000ff0075a7 */ /* 0x0000620008020146 */
[----:B------:R-:W-:Y:S05]  /*8860*/  @!P0 BRA `(.L_x_1024) ;  /* 0x0000000000048947 */ /* 0x000fea0003800000 */
[----:B------:R-:W-:Y:S01]  /*8870*/  BPT.TRAP 0x1 ;  /* 0x000000040000795c */ /* 0x000fe20000300000 */
.L_x_1024:
[----:B-1----:R-:W-:Y:S05]  /*8880*/  @P1 BRA `(.L_x_1025) ;  /* 0x0000000000081947 */ /* 0x002fea0003800000 */
[----:B------:R-:W1:Y:S02]  /*8890*/  SYNCS.PHASECHK.TRANS64.TRYWAIT P1, [UR6+0x19c30], R0 ;  /* 0x019c3000ff0075a7 */ /* 0x000e640008020146 */
[----:B-1----:R-:W-:Y:S05]  /*88a0*/  @!P1 BRA `(.L_x_1026) ;  /* 0x000000f000e09947 */ /* 0x002fea0003800000 */
.L_x_1025:
        /* <DEDUP_REMOVED lines=17> */
.L_x_1027:
[----:B------:R-:W-:Y:S01]  /*89c0*/  ULEA UR11, UR19, UR46, 0x3 ;  /* 0x0000002e130b7291 */ /* 0x000fe2000f8e183f */
[----:B01----:R-:W-:-:S05]  /*89d0*/  IMAD.U32 R0, RZ, RZ, UR18 ;  /* 0x00000012ff007e24 */ /* 0x003fca000f8e00ff */
[----:B------:R-:W-:-:S04]  /*89e0*/  SHF.L.U32 R0, R0, 0x1f, RZ ;  /* 0x0000001f00007819 */ /* 0x000fc800000006ff */
[----:B------:R0:W1:Y:S01]  /*89f0*/  SYNCS.PHASECHK.TRANS64.TRYWAIT P1, [UR11+0x19c50], R0 ;  /* 0x019c5000ff0075a7 */ /* 0x000062000802014b */
[----:B------:R-:W-:Y:S05]  /*8a00*/  @!P0 BRA `(.L_x_1028) ;  /* 0x0000000000048947 */ /* 0x000fea0003800000 */
[----:B------:R-:W-:Y:S01]  /*8a10*/  BPT.TRAP 0x1 ;  /* 0x000000040000795c */ /* 0x000fe20000300000 */
.L_x_1028:
[----:B-1----:R-:W-:Y:S05]  /*8a20*/  @P1 BRA `(.L_x_1029) ;  /* 0x0000000000081947 */ /* 0x002fea0003800000 */
[----:B------:R-:W1:Y:S02]  /*8a30*/  SYNCS.PHASECHK.TRANS64.TRYWAIT P1, [UR11+0x19c50], R0 ;  /* 0x019c5000ff0075a7 */ /* 0x000e64000802014b */
[----:B-1----:R-:W-:Y:S05]  /*8a40*/  @!P1 BRA `(.L_x_1030) ;  /* 0x000000f000909947 */ /* 0x002fea0003800000 */
.L_x_1029:
        /* <DEDUP_REMOVED lines=27> */
.L_x_1031:
[----:B01----:R-:W-:Y:S01]  /*8c00*/  FMNMX.FTZ R0, R24, R5, !PT ;  /* 0x0000000518007209 */ /* 0x003fe20007810000 */
[----:B------:R-:W-:Y:S01]  /*8c10*/  IMAD.U32 R9, RZ, RZ, UR41 ;  /* 0x00000029ff097e24 */ /* 0x000fe2000f8e00ff */
[----:B------:R-:W-:Y:S02]  /*8c20*/  ULEA UR6, UR48, UR46, 0x3 ;  /* 0x0000002e30067291 */ /* 0x000fe4000f8e183f */
[----:B------:R-:W-:Y:S02]  /*8c30*/  FMNMX.FTZ R7, R25, R0, !PT ;  /* 0x0000000019077209 */ /* 0x000fe40007810000 */
[----:B------:R-:W-:Y:S02]  /*8c40*/  UIADD3 UR6, UR6, 0x19c40, URZ ;  /* 0x00019c4006067890 */ /* 0x000fe4000fffe03f */
[----:B------:R-:W-:Y:S02]  /*8c50*/  FMNMX.FTZ R0, R28, R7, !PT ;  /* 0x000000071c007209 */ /* 0x000fe40007810000 */
[----:B------:R-:W-:-:S02]  /*8c60*/  UPRMT UR6, UR45, 0x654, UR6 ;  /* 0x000006542d067896 */ /* 0x000fc40008000006 */
[----:B------:R-:W-:-:S04]  /*8c70*/  FMNMX.FTZ R7, R29, R0, !PT ;  /* 0x000000001d077209 */ /* 0x000fc80007810000 */
[----:B------:R-:W-:-:S03]  /*8c80*/  FMNMX.FTZ R0, R32, R7, !PT ;  /* 0x0000000720007209 */ /* 0x000fc60007810000 */
[----:B------:R-:W-:Y:S01]  /*8c90*/  SYNCS.ARRIVE.TRANS64.RED.A1T0 RZ, [UR6], RZ ;  /* 0x000000ffffff79a7 */ /* 0x000fe20008100406 */
        /* <DEDUP_REMOVED lines=32> */
[----:B------:R-:W-:Y:S01]  /*8ea0*/  FADD.FTZ R5, -R0, R5 ;  /* 0x0000000500057221 */ /* 0x000fe20000010100 */
[----:B------:R-:W-:-:S03]  /*8eb0*/  FMNMX.FTZ R4, R27, R4, !PT ;  /* 0x000000041b047209 */ /* 0x000fc60007810000 */
[----:B------:R-:W-:Y:S01]  /*8ec0*/  FMUL.FTZ R5, R5, UR41 ;  /* 0x0000002905057c20 */ /* 0x000fe20008410000 */
[----:B------:R-:W-:-:S04]  /*8ed0*/  FMNMX.FTZ R4, R30, R4, !PT ;  /* 0x000000041e047209 */ /* 0x000fc80007810000 */
[----:B------:R-:W-:Y:S01]  /*8ee0*/  FMNMX.FTZ R4, R31, R4, !PT ;  /* 0x000000041f047209 */ /* 0x000fe20007810000 */
[----:B------:R-:W-:Y:S03]  /*8ef0*/  MUFU.EX2 R5, R5 ;  /* 0x0000000500057308 */ /* 0x000fe60000000800 */
        /* <DEDUP_REMOVED lines=31> */
[----:B0-----:R-:W-:Y:S01]  /*90f0*/  FMNMX.FTZ R4, R4, R7, !PT ;  /* 0x0000000704047209 */ /* 0x001fe20007810000 */
[----:B------:R-:W-:-:S04]  /*9100*/  IMAD.U32 R7, RZ, RZ, UR41 ;  /* 0x00000029ff077e24 */ /* 0x000fc8000f8e00ff */
[----:B------:R-:W-:Y:S01]  /*9110*/  FFMA.FTZ R7, R0, R7, -8 ;  /* 0xc100000000077423 */ /* 0x000fe20000010007 */
[----:B------:R-:W-:-:S01]  /*9120*/  FADD.FTZ R6, -R4, R6 ;  /* 0x0000000604067221 */ /* 0x000fc20000010100 */
[----:B------:R-:W-:Y:S02]  /*9130*/  FFMA.FTZ R9, R4, R9, -8 ;  /* 0xc100000004097423 */ /* 0x000fe40000010009 */
[----:B------:R-:W-:-:S01]  /*9140*/  FFMA.FTZ R24, R24, UR41, -R7 ;  /* 0x0000002918187c23 */ /* 0x000fc20008010807 */
[----:B------:R-:W-:Y:S01]  /*9150*/  FMUL.FTZ R6, R6, UR41 ;  /* 0x0000002906067c20 */ /* 0x000fe20008410000 */
[----:B------:R-:W-:-:S01]  /*9160*/  FFMA.FTZ R26, R26, UR41, -R9 ;  /* 0x000000291a1a7c23 */ /* 0x000fc20008010809 */
[----:B------:R-:W-:Y:S01]  /*9170*/  FFMA.FTZ R25, R25, UR41, -R7 ;  /* 0x0000002919197c23 */ /* 0x000fe20008010807 */
[----:B------:R-:W-:-:S01]  /*9180*/  FFMA.FTZ R27, R27, UR41, -R9 ;  /* 0x000000291b1b7c23 */ /* 0x000fc20008010809 */
[----:B------:R-:W-:Y:S01]  /*9190*/  FFMA.FTZ R28, R28, UR41, -R7 ;  /* 0x000000291c1c7c23 */ /* 0x000fe20008010807 */
[----:B------:R-:W0:Y:S01]  /*91a0*/  MUFU.EX2 R24, R24 ;  /* 0x0000001800187308 */ /* 0x000e220000000800 */
[----:B------:R-:W-:-:S01]  /*91b0*/  FFMA.FTZ R30, R30, UR41, -R9 ;  /* 0x000000291e1e7c23 */ /* 0x000fc20008010809 */
        /* <DEDUP_REMOVED lines=8> */
[----:B------:R-:W-:Y:S01]  /*9240*/  FFMA.FTZ R38, R38, UR41, -R9 ;  /* 0x0000002926267c23 */ /* 0x000fe20008010809 */
[----:B------:R-:W-:-:S01]  /*9250*/  FFMA.FTZ R37, R37, UR41, -R7 ;  /* 0x0000002925257c23 */ /* 0x000fc20008010807 */
[----:B------:R-:W-:Y:S01]  /*9260*/  FFMA.FTZ R39, R39, UR41, -R9 ;  /* 0x0000002927277c23 */ /* 0x000fe20008010809 */
[----:B------:R-:W-:-:S01]  /*9270*/  FFMA.FTZ R40, R40, UR41, -R7 ;  /* 0x0000002928287c23 */ /* 0x000fc20008010807 */
[----:B------:R-:W-:Y:S01]  /*9280*/  FFMA.FTZ R42, R42, UR41, -R9 ;  /* 0x000000292a2a7c23 */ /* 0x000fe20008010809 */
[----:B------:R-:W-:-:S01]  /*9290*/  FFMA.FTZ R41, R41, UR41, -R7 ;  /* 0x0000002929297c23 */ /* 0x000fc20008010807 */
[----:B------:R-:W1:Y:S01]  /*92a0*/  MUFU.EX2 R26, R26 ;  /* 0x0000001a001a7308 */ /* 0x000e620000000800 */
        /* <DEDUP_REMOVED lines=24> */
[----:B0-----:R-:W-:-:S01]  /*9430*/  FADD.FTZ R3, R25, R3 ;  /* 0x0000000319037221 */ /* 0x001fc20000010000 */
[----:B------:R-:W-:Y:S01]  /*9440*/  FFMA.FTZ R61, R61, UR41, -R7 ;  /* 0x000000293d3d7c23 */ /* 0x000fe20008010807 */
[----:B------:R-:W-:-:S01]  /*9450*/  FFMA.FTZ R63, R63, UR41, -R9 ;  /* 0x000000293f3f7c23 */ /* 0x000fc20008010809 */
[----:B------:R-:W-:Y:S01]  /*9460*/  FFMA.FTZ R64, R64, UR41, -R7 ;  /* 0x0000002940407c23 */ /* 0x000fe20008010807 */
[----:B------:R-:W-:-:S01]  /*9470*/  FFMA.FTZ R66, R66, UR41, -R9 ;  /* 0x0000002942427c23 */ /* 0x000fc20008010809 */
[----:B------:R-:W-:Y:S01]  /*9480*/  FFMA.FTZ R65, R65, UR41, -R7 ;  /* 0x0000002941417c23 */ /* 0x000fe20008010807 */
[----:B------:R-:W-:-:S01]  /*9490*/  FFMA.FTZ R67, R67, UR41, -R9 ;  /* 0x0000002943437c23 */ /* 0x000fc20008010809 */
[----:B------:R-:W0:Y:S01]  /*94a0*/  MUFU.EX2 R30, R30 ;  /* 0x0000001e001e7308 */ /* 0x000e220000000800 */
[----:B--2---:R-:W-:-:S01]  /*94b0*/  FADD.FTZ R10, R27, R2 ;  /* 0x000000021b0a7221 */ /* 0x004fc20000010000 */
[----:B------:R-:W-:Y:S01]  /*94c0*/  FFMA.FTZ R68, R68, UR41, -R7 ;  /* 0x0000002944447c23 */ /* 0x000fe20008010807 */
[----:B------:R-:W-:-:S01]  /*94d0*/  FFMA.FTZ R70, R70, UR41, -R9 ;  /* 0x0000002946467c23 */ /* 0x000fc20008010809 */
[----:B------:R-:W-:Y:S01]  /*94e0*/  FFMA.FTZ R69, R69, UR41, -R7 ;  /* 0x0000002945457c23 */ /* 0x000fe20008010807 */
[----:B------:R-:W-:-:S01]  /*94f0*/  FFMA.FTZ R71, R71, UR41, -R9 ;  /* 0x0000002947477c23 */ /* 0x000fc20008010809 */
[----:B------:R-:W-:Y:S01]  /*9500*/  FFMA.FTZ R72, R72, UR41, -R7 ;  /* 0x0000002948487c23 */ /* 0x000fe20008010807 */
[----:B------:R-:W-:-:S01]  /*9510*/  FFMA.FTZ R74, R74, UR41, -R9 ;  /* 0x000000294a4a7c23 */ /* 0x000fc20008010809 */
[----:B------:R-:W2:Y:S01]  /*9520*/  MUFU.EX2 R29, R29 ;  /* 0x0000001d001d7308 */ /* 0x000ea20000000800 */
[----:B-1----:R-:W-:-:S01]  /*9530*/  FADD.FTZ R2, R28, R3 ;  /* 0x000000031c027221 */ /* 0x002fc20000010000 */
        /* <DEDUP_REMOVED lines=132> */
.L_x_1032:
        /* <DEDUP_REMOVED lines=71> */
[----:B------:R-:W-:Y:S01]  /*a1f0*/  VIADD R8, R8, 0xffffffff ;  /* 0xffffffff08087836 */ /* 0x000fe20000000000 */
        /* <DEDUP_REMOVED lines=16> */
[----:B------:R-:W-:Y:S01]  /*a300*/  F2FP.SATFINITE.E4M3.F32.PACK_AB_MERGE_C R139, R83, R82, R9 ;  /* 0x00000052538b723e */ /* 0x000fe20004807009 */
[----:B------:R-:W-:Y:S06]  /*a310*/  @P1 BRA `(.L_x_1033) ;  /* 0xffffffe400241947 */ /* 0x000fec000383ffff */
.L_x_1022:
        /* <DEDUP_REMOVED lines=8> */
[----:B------:R-:W-:-:S05]  /*a3a0*/  ULDC UR21, c[0x0][0x9e0] ;  /* 0x0002780000157ab9 */ /* 0x000fca0000000800 */
.L_x_1053:
[----:B------:R-:W-:-:S04]  /*a3b0*/  UIADD3 UR48, UR18, 0x1, URZ ;  /* 0x0000000112307890 */ /* 0x000fc8000fffe03f */
[----:B------:R-:W-:-:S04]  /*a3c0*/  UISETP.NE.AND UP0, UPT, UR48, 0x2, UPT ;  /* 0x000000023000788c */ /* 0x000fc8000bf05270 */
[----:B------:R-:W-:Y:S02]  /*a3d0*/  USEL UR49, URZ, 0x1, UP0 ;  /* 0x000000013f317887 */ /* 0x000fe40008000000 */
[----:B------:R-:W-:Y:S02]  /*a3e0*/  USEL UR48, UR48, URZ, UP0 ;  /* 0x0000003f30307287 */ /* 0x000fe40008000000 */
[----:B------:R-:W-:Y:S01]  /*a3f0*/  ULOP3.LUT UR49, UR17, UR49, URZ, 0x3c, !UPT ;  /* 0x0000003111317292 */ /* 0x000fe2000f8e3c3f */
[----:B------:R-:W-:Y:S11]  /*a400*/  @!P0 BRA `(.L_x_1035) ;  /* 0x0000000000048947 */ /* 0x000ff60003800000 */
[----:B------:R-:W-:Y:S01]  /*a410*/  BPT.TRAP 0x1 ;  /* 0x000000040000795c */ /* 0x000fe20000300000 */
.L_x_1035:
[----:B------:R-:W-:Y:S01]  /*a420*/  ULEA UR6, UR48, UR46, 0x3 ;  /* 0x0000002e30067291 */ /* 0x000fe2000f8e183f */
[----:B------:R-:W-:-:S05]  /*a430*/  IMAD.U32 R0, RZ, RZ, UR49 ;  /* 0x00000031ff007e24 */ /* 0x000fca000f8e00ff */
[----:B------:R-:W-:-:S04]  /*a440*/  SHF.L.U32 R0, R0, 0x1f, RZ ;  /* 0x0000001f00007819 */ /* 0x000fc800000006ff */
[----:B------:R0:W1:Y:S01]  /*a450*/  SYNCS.PHASECHK.TRANS64.TRYWAIT P1, [UR6+0x19c30], R0 ;  /* 0x019c3000ff0075a7 */ /* 0x0000620008020146 */
[----:B------:R-:W-:Y:S05]  /*a460*/  @!P0 BRA `(.L_x_1036) ;  /* 0x0000000000048947 */ /* 0x000fea0003800000 */
[----:B------:R-:W-:Y:S01]  /*a470*/  BPT.TRAP 0x1 ;  /* 0x000000040000795c */ /* 0x000fe20000300000 */
.L_x_1036:
[----:B-1----:R-:W-:Y:S05]  /*a480*/  @P1 BRA `(.L_x_1037) ;  /* 0x0000000000081947 */ /* 0x002fea0003800000 */
[----:B------:R-:W1:Y:S02]  /*a490*/  SYNCS.PHASECHK.TRANS64.TRYWAIT P1, [UR6+0x19c30], R0 ;  /* 0x019c3000ff0075a7 */ /* 0x000e640008020146 */
[----:B-1----:R-:W-:Y:S05]  /*a4a0*/  @!P1 BRA `(.L_x_1038) ;  /* 0x000000d800109947 */ /* 0x002fea0003800000 */
.L_x_1037:
        /* <DEDUP_REMOVED lines=17> */
.L_x_1039:
[----:B------:R-:W-:Y:S01]  /*a5c0*/  ULEA UR11, UR18, UR46, 0x3 ;  /* 0x0000002e120b7291 */ /* 0x000fe2000f8e183f */
[----:B01----:R-:W-:-:S05]  /*a5d0*/  IMAD.U32 R0, RZ, RZ, UR17 ;  /* 0x00000011ff007e24 */ /* 0x003fca000f8e00ff */
[----:B------:R-:W-:-:S04]  /*a5e0*/  SHF.L.U32 R0, R0, 0x1f, RZ ;  /* 0x0000001f00007819 */ /* 0x000fc800000006ff */
[----:B------:R0:W1:Y:S01]  /*a5f0*/  SYNCS.PHASECHK.TRANS64.TRYWAIT P1, [UR11+0x19c50], R0 ;  /* 0x019c5000ff0075a7 */ /* 0x000062000802014b */
[----:B------:R-:W-:Y:S05]  /*a600*/  @!P0 BRA `(.L_x_1040) ;  /* 0x0000000000048947 */ /* 0x000fea0003800000 */
[----:B------:R-:W-:Y:S01]  /*a610*/  BPT.TRAP 0x1 ;  /* 0x000000040000795c */ /* 0x000fe20000300000 */
.L_x_1040:
[----:B-1----:R-:W-:Y:S05]  /*a620*/  @P1 BRA `(.L_x_1041) ;  /* 0x0000000000081947 */ /* 0x002fea0003800000 */
[----:B------:R-:W1:Y:S02]  /*a630*/  SYNCS.PHASECHK.TRANS64.TRYWAIT P1, [UR11+0x19c50], R0 ;  /* 0x019c5000ff0075a7 */ /* 0x000e64000802014b */
[----:B-1----:R-:W-:Y:S05]  /*a640*/  @!P1 BRA `(.L_x_1042) ;  /* 0x000000d400c09947 */ /* 0x002fea0003800000 */
.L_x_1041:
        /* <DEDUP_REMOVED lines=27> */
.L_x_1043:
[----:B------:R-:W-:Y:S01]  /*a800*/  UISETP.NE.AND UP1, UPT, UR54, URZ, UPT ;  /* 0x0000003f3600728c */ /* 0x000fe2000bf25270 */
[----:B01----:R-:W-:Y:S01]  /*a810*/  VIADD R0, R18, UR39 ;  /* 0x0000002712007c36 */ /* 0x003fe20008000000 */
[----:B------:R-:W-:Y:S01]  /*a820*/  UISETP.NE.AND UP0, UPT, UR53, URZ, UPT ;  /* 0x0000003f3500728c */ /* 0x000fe2000bf05270 */
[----:B------:R-:W-:Y:S02]  /*a830*/  IMAD.SHL.U32 R9, R8, 0x80, RZ ;  /* 0x0000008008097824 */ /* 0x000fe400078e00ff */
[----:B------:R-:W-:Y:S01]  /*a840*/  IMAD.U32 R11, RZ, RZ, UR47 ;  /* 0x0000002fff0b7e24 */ /* 0x000fe2000f8e00ff */
[----:B------:R-:W-:Y:S02]  /*a850*/  PLOP3.LUT P1, PT, PT, PT, UP1, 0x80, 0x0 ;  /* 0x000000000000781c */ /* 0x000fe40003f2f018 */
[----:B------:R-:W-:-:S03]  /*a860*/  PLOP3.LUT P2, PT, PT, PT, UP1, 0x80, 0x0 ;  /* 0x000000000000781c */ /* 0x000fc60003f4f018 */
[----:B------:R-:W-:-:S08]  /*a870*/  @UP1 ULDC UR6, c[0x0][0x44c] ;  /* 0x0001130000061ab9 */ /* 0x000fd00000000800 */
[----:B------:R-:W-:Y:S01]  /*a880*/  @P1 IMAD.HI.U32 R4, R0, UR6, RZ ;  /* 0x0000000600041c27 */ /* 0x000fe2000f8e00ff */
[----:B------:R-:W-:Y:S01]  /*a890*/  @UP1 ULDC UR6, c[0x0][0x450] ;  /* 0x0001140000061ab9 */ /* 0x000fe20000000800 */
[----:B------:R-:W-:-:S03]  /*a8a0*/  PLOP3.LUT P1, PT, PT, PT, UP0, 0x40, 0x0 ;  /* 0x000000000000781c */ /* 0x000fc60003f2e808 */
[----:B------:R-:W-:Y:S01]  /*a8b0*/  @P2 SHF.R.U32.HI R0, RZ, UR6, R4 ;  /* 0x00000006ff002c19 */ /* 0x000fe20008011604 */
[----:B------:R-:W-:Y:S01]  /*a8c0*/  ULEA UR6, UR48, UR46, 0x3 ;  /* 0x0000002e30067291 */ /* 0x000fe2000f8e183f */
[----:B------:R-:W-:-:S03]  /*a8d0*/  IADD3 R4, -R17, 0x1, -R9 ;  /* 0x0000000111047810 */ /* 0x000fc60007ffe909 */
[----:B------:R-:W-:Y:S01]  /*a8e0*/  UIADD3 UR6, UR6, 0x19c40, URZ ;  /* 0x00019c4006067890 */ /* 0x000fe2000fffe03f */
[----:B------:R-:W0:Y:S01]  /*a8f0*/  SHFL.IDX PT, R14, R0, RZ, 0x1c1f ;  /* 0x001c1fff000e7589 */ /* 0x000e2200000e0000 */
[----:B------:R-:W-:Y:S02]  /*a900*/  IADD3 R11, -R11, UR40, R4 ;  /* 0x000000280b0b7c10 */ /* 0x000fe4000fffe104 */
[----:B------:R-:W-:-:S03]  /*a910*/  UPRMT UR6, UR45, 0x654, UR6 ;  /* 0x000006542d067896 */ /* 0x000fc60008000006 */
[----:B------:R-:W-:-:S06]  /*a920*/  VIADD R10, R11, UR21 ;  /* 0x000000150b0a7c36 */ /* 0x000fcc0008000000 */
[----:B------:R-:W-:Y:S01]  /*a930*/  SYNCS.ARRIVE.TRANS64.RED.A1T0 RZ, [UR6], RZ ;  /* 0x000000ffffff79a7 */ /* 0x000fe20008100406 */
[----:B------:R-:W-:-:S06]  /*a940*/  ULOP3.LUT UR6, URZ, UR20, URZ, 0x33, !UPT ;  /* 0x000000143f067292 */ /* 0x000fcc000f8e333f */
        /* <DEDUP_REMOVED lines=17> */
.L_x_1046:
[----:B------:R-:W-:-:S05]  /*aa60*/  IMAD.U32 R15, RZ, RZ, UR19 ;  /* 0x00000013ff0f7e24 */ /* 0x000fca000f8e00ff */
[----:B------:R-:W-:-:S13]  /*aa70*/  ISETP.NE.AND P1, PT, R15, 0x1, PT ;  /* 0x000000010f00780c */ /* 0x000fda0003f25270 */
[----:B------:R-:W0:Y:S02]  /*aa80*/  @P1 LDC.64 R4, c[0x0][0x9e8] ;  /* 0x00027a00ff041b82 */ /* 0x000e240000000a00 */
[----:B0-----:R-:W-:-:S05]  /*aa90*/  @P1 IMAD.HI.U32 R4, R14, R4, RZ ;  /* 0x000000040e041227 */ /* 0x001fca00078e00ff */
[----:B------:R-:W-:-:S07]  /*aaa0*/  @P1 SHF.R.U32.HI R14, RZ, R5, R4 ;  /* 0x00000005ff0e1219 */ /* 0x000fce0000011604 */
.L_x_1047:
[----:B------:R-:W-:Y:S05]  /*aab0*/  BSYNC B0 ;  /* 0x0000000000007941 */ /* 0x000fea0003800000 */
.L_x_1045:
[----:B------:R-:W-:-:S04]  /*aac0*/  IMAD R14, R14, R15, -R9 ;  /* 0x0000000f0e0e7224 */ /* 0x000fc800078e0a09 */
[----:B------:R-:W-:-:S05]  /*aad0*/  IMAD.IADD R14, R14, 0x1, -R17 ;  /* 0x000000010e0e7824 */ /* 0x000fca00078e0a11 */
[----:B------:R-:W-:Y:S02]  /*aae0*/  VIMNMX R13, R13, R14, !PT ;  /* 0x0000000e0d0d7248 */ /* 0x000fe40007fe0100 */
[----:B------:R-:W-:-:S07]  /*aaf0*/  VIADDMNMX R12, R14, R15, R12, PT ;  /* 0x0000000f0e0c7246 */ /* 0x000fce000380010c */
.L_x_1044:
        /* <DEDUP_REMOVED lines=116> */
.L_x_1050:
[----:B------:R-:W-:-:S05]  /*b240*/  IMAD.U32 R12, RZ, RZ, UR19 ;  /* 0x00000013ff0c7e24 */ /* 0x000fca000f8e00ff */
[----:B------:R-:W-:-:S13]  /*b250*/  ISETP.NE.AND P2, PT, R12, 0x1, PT ;  /* 0x000000010c00780c */ /* 0x000fda0003f45270 */
[----:B------:R-:W0:Y:S02]  /*b260*/  @P2 LDC.64 R4, c[0x0][0x9e8] ;  /* 0x00027a00ff042b82 */ /* 0x000e240000000a00 */
[----:B0-----:R-:W-:-:S05]  /*b270*/  @P2 IMAD.HI.U32 R4, R0, R4, RZ ;  /* 0x0000000400042227 */ /* 0x001fca00078e00ff */
[----:B------:R-:W-:-:S07]  /*b280*/  @P2 SHF.R.U32.HI R0, RZ, R5, R4 ;  /* 0x00000005ff002219 */ /* 0x000fce0000011604 */
.L_x_1051:
[----:B------:R-:W-:Y:S05]  /*b290*/  BSYNC B0 ;  /* 0x0000000000007941 */ /* 0x000fea0003800000 */
.L_x_1049:
[----:B------:R-:W-:-:S04]  /*b2a0*/  IMAD R0, R0, R12, -R9 ;  /* 0x0000000c00007224 */ /* 0x000fc800078e0a09 */
[----:B------:R-:W-:-:S05]  /*b2b0*/  IMAD.IADD R0, R0, 0x1, -R17 ;  /* 0x0000000100007824 */ /* 0x000fca00078e0a11 */
[----:B------:R-:W-:Y:S02]  /*b2c0*/  VIMNMX R11, R11, R0, !PT ;  /* 0x000000000b0b7248 */ /* 0x000fe40007fe0100 */
[----:B------:R-:W-:-:S07]  /*b2d0*/  VIADDMNMX R10, R0, R12, R10, PT ;  /* 0x0000000c000a7246 */ /* 0x000fce000380010a */
.L_x_1048:
        /* <DEDUP_REMOVED lines=414> */
.L_x_1052:
        /* <DEDUP_REMOVED lines=90> */
.L_x_1034:
[----:B------:R-:W-:Y:S06]  /*d260*/  BAR.ARV 0x8, 0x200 ;  /* 0x0208000000007b1d */ /* 0x000fec0000002000 */
[----:B------:R-:W-:Y:S05]  /*d270*/  @!P0 BRA `(.L_x_1054) ;  /* 0x0000000000048947 */ /* 0x000fea0003800000 */
[----:B------:R-:W-:Y:S01]  /*d280*/  BPT.TRAP 0x1 ;  /* 0x000000040000795c */ /* 0x000fe20000300000 */
.L_x_1054:
[----:B------:R-:W-:Y:S01]  /*d290*/  ULEA UR14, UR48, UR46, 0x3 ;  /* 0x0000002e300e7291 */ /* 0x000fe2000f8e183f */
[----:B------:R-:W-:-:S05]  /*d2a0*/  IMAD.U32 R5, RZ, RZ, UR49 ;  /* 0x00000031ff057e24 */ /* 0x000fca000f8e00ff */
[----:B------:R-:W-:-:S04]  /*d2b0*/  SHF.L.U32 R5, R5, 0x1f, RZ ;  /* 0x0000001f05057819 */ /* 0x000fc800000006ff */
[----:B------:R0:W1:Y:S01]  /*d2c0*/  SYNCS.PHASECHK.TRANS64.TRYWAIT P1, [UR14+0x19c50], R5 ;  /* 0x019c5005ff0075a7 */ /* 0x000062000802014e */
[----:B------:R-:W-:Y:S05]  /*d2d0*/  @!P0 BRA `(.L_x_1055) ;  /* 0x0000000000048947 */ /* 0x000fea0003800000 */
[----:B------:R-:W-:Y:S01]  /*d2e0*/  BPT.TRAP 0x1 ;  /* 0x000000040000795c */ /* 0x000fe20000300000 */
.L_x_1055:
[----:B-1----:R-:W-:Y:S05]  /*d2f0*/  @P1 BRA `(.L_x_1056) ;  /* 0x0000000000081947 */ /* 0x002fea0003800000 */
[----:B------:R-:W1:Y:S02]  /*d300*/  SYNCS.PHASECHK.TRANS64.TRYWAIT P1, [UR14+0x19c50], R5 ;  /* 0x019c5005ff0075a7 */ /* 0x000e64000802014e */
[----:B-1----:R-:W-:Y:S05]  /*d310*/  @!P1 BRA `(.L_x_1057) ;  /* 0x000000a800a49947 */ /* 0x002fea0003800000 */
.L_x_1056:
[----:B------:R-:W-:Y:S01]  /*d320*/  ULDC.64 UR4, c[0x0][0x9a0] ;  /* 0x0002680000047ab9 */ /* 0x000fe20000000a00 */
[----:B------:R-:W-:Y:S01]  /*d330*/  UIADD3 UR46, UR46, 0x3000, URZ ;  /* 0x000030002e2e7890 */ /* 0x000fe2000fffe03f */
[----:B------:R-:W-:Y:S01]  /*d340*/  WARPGROUP.ARRIVE ;  /* 0x00000000000079c5 */ /* 0x000fe20000000000 */
[----:B------:R-:W-:Y:S01]  /*d350*/  UISETP.NE.U32.AND UP0, UPT, UR4, URZ, UPT ;  /* 0x0000003f0400728c */ /* 0x000fe2000bf05070 */
[----:B01----:R-:W-:Y:S01]  /*d360*/  IMAD.MOV.U32 R5, RZ, RZ, 0x3f800000 ;  /* 0x3f800000ff057424 */ /* 0x003fe200078e00ff */
[----:B------:R-:W-:Y:S02]  /*d370*/  USHF.R.U32.HI UR46, URZ, 0x4, UR46 ;  /* 0x000000043f2e7899 */ /* 0x000fe4000801162e */
[----:B------:R-:W-:Y:S02]  /*d380*/  UISETP.NE.AND.EX UP0, UPT, UR5, URZ, UPT, UP0 ;  /* 0x0000003f0500728c */ /* 0x000fe4000bf05300 */
[----:B------:R-:W-:Y:S01]  /*d390*/  ULOP3.LUT UR46, UR46, 0x3fff, URZ, 0xc0, !UPT ;  /* 0x00003fff2e2e7892 */ /* 0x000fe2000f8ec03f */
[----:B------:R-:W-:-:S03]  /*d3a0*/  UMOV UR7, 0x40000040 ;  /* 0x4000004000077882 */ /* 0x000fc60000000000 */
[----:B------:R-:W-:Y:S01]  /*d3b0*/  ULOP3.LUT UR46, UR46, 0x10000, URZ, 0xfc, !UPT ;  /* 0x000100002e2e7892 */ /* 0x000fe2000f8efc3f */
[----:B------:R-:W-:-:S04]  /*d3c0*/  PLOP3.LUT P1, PT, PT, PT, UP0, 0x80, 0x0 ;  /* 0x000000000000781c */ /* 0x000fc80003f2f008 */
[----:B------:R-:W-:Y:S01]  /*d3d0*/  @UP0 USHF.R.S32.HI UR6, URZ, 0x1f, UR52 ;  /* 0x0000001f3f060899 */ /* 0x000fe20008011434 */
[----:B------:R-:W-:Y:S01]  /*d3e0*/  @UP0 ULDC.64 UR10, c[0x0][0x9c8] ;  /* 0x00027200000a0ab9 */ /* 0x000fe20000000a00 */
[----:B------:R-:W-:Y:S02]  /*d3f0*/  @UP0 ULDC.64 UR12, c[0x0][0x9d0] ;  /* 0x00027400000c0ab9 */ /* 0x000fe40000000a00 */
[----:B------:R-:W-:Y:S02]  /*d400*/  @UP0 UIMAD UR6, UR6, UR10, URZ ;  /* 0x0000000a060602a4 */ /* 0x000fe4000f8e023f */
[----:B------:R-:W-:Y:S02]  /*d410*/  @UP0 UIMAD.WIDE.U32 UR8, UR52, UR10, URZ ;  /* 0x0000000a340802a5 */ /* 0x000fe4000f8e003f */
[----:B------:R-:W-:Y:S02]  /*d420*/  @UP0 UIMAD UR6, UR52, UR11, UR6 ;  /* 0x0000000b340602a4 */ /* 0x000fe4000f8e0206 */
[----:B------:R-:W-:-:S02]  /*d430*/  UIMAD UR10, UR48, 0x300, UR46 ;  /* 0x00000300300a78a4 */ /* 0x000fc4000f8e022e */
[----:B------:R-:W-:-:S04]  /*d440*/  @UP0 UIADD3 UR9, UR9, UR6, URZ ;  /* 0x0000000609090290 */ /* 0x000fc8000fffe03f */
[----:B------:R-:W-:Y:S01]  /*d450*/  @UP0 UIMAD.WIDE.U32 UR8, UR37, UR12, UR8 ;  /* 0x0000000c250802a5 */ /* 0x000fe2000f8e0008 */
[----:B------:R-:W-:Y:S02]  /*d460*/  UMOV UR6, UR10 ;  /* 0x0000000a00067c82 */ /* 0x000fe40008000000 */
[----:B------:R-:W-:Y:S01]  /*d470*/  QGMMA.64x96x32.F32.E4M3.E4M3 R88, R148, gdesc[UR4], R88, gsb0 ;  /* 0x0160000494587df3 */ /* 0x000fe20008000858 */
[----:B------:R-:W-:Y:S02]  /*d480*/  @UP0 UIMAD UR6, UR37, UR13, UR9 ;  /* 0x0000000d250602a4 */ /* 0x000fe4000f8e0209 */
[----:B------:R-:W-:-:S04]  /*d490*/  @UP0 ULEA UR4, UP1, UR8, UR4, 0x2 ;  /* 0x0000000408040291 */ /* 0x000fc8000f82103f */
[----:B------:R-:W-:Y:S02]  /*d4a0*/  @UP0 ULEA.HI.X UR5, UR8, UR5, UR6, 0x2, UP1 ;  /* 0x0000000508050291 */ /* 0x000fe400088f1406 */
[----:B------:R-:W-:-:S04]  /*d4b0*/  IMAD.U32 R6, RZ, RZ, UR4 ;  /* 0x00000004ff067e24 */ /* 0x000fc8000f8e00ff */
        /* <DEDUP_REMOVED lines=12> */
[----:B------:R-:W-:Y:S01]  /*d580*/  UMOV UR11, 0x40000040 ;  /* 0x40000040000b7882 */ /* 0x000fe20000000000 */
[----:B------:R-:W-:Y:S02]  /*d590*/  WARPGROUP.DEPBAR.LE gsb0, 0x0 ;  /* 0x00008000000079c5 */ /* 0x000fe40000010000 */
[----:B------:R-:W-:-:S06]  /*d5a0*/  WARPGROUP.ARRIVE ;  /* 0x00000000000079c5 */ /* 0x000fcc0000000000 */
[----:B------:R-:W-:Y:S01]  /*d5b0*/  QGMMA.64x96x32.F32.E4M3.E4M3 R88, R140, gdesc[UR4], R88, gsb0 ;  /* 0x016000048c587df3 */ /* 0x000fe20008000858 */
[----:B-1----:R-:W-:-:S01]  /*d5c0*/  FADD.FTZ R8, R8, R3 ;  /* 0x0000000308087221 */ /* 0x002fc20000010000 */
[----:B---3--:R-:W-:-:S04]  /*d5d0*/  FADD.FTZ R9, R9, R2 ;  /* 0x0000000209097221 */ /* 0x008fc80000010000 */
[----:B0-----:R-:W0:Y:S04]  /*d5e0*/  SHFL.BFLY PT, R7, R8, 0x1, 0x1f ;  /* 0x0c201f0008077f89 */ /* 0x001e2800000e0000 */
[----:B------:R-:W1:Y:S01]  /*d5f0*/  SHFL.BFLY PT, R6, R9, 0x1, 0x1f ;  /* 0x0c201f0009067f89 */ /* 0x000e6200000e0000 */
[----:B0-----:R-:W-:-:S01]  /*d600*/  FADD.FTZ R7, R8, R7 ;  /* 0x0000000708077221 */ /* 0x001fc20000010000 */
[----:B-1----:R-:W-:-:S04]  /*d610*/  FADD.FTZ R11, R9, R6 ;  /* 0x00000006090b7221 */ /* 0x002fc80000010000 */
[C---:B------:R-:W-:Y:S01]  /*d620*/  FSETP.NE.FTZ.AND P1, PT, R7.reuse, RZ, PT ;  /* 0x000000ff0700720b */ /* 0x040fe20003f35000 */
[----:B------:R-:W-:Y:S01]  /*d630*/  FMUL.FTZ R12, R7, 0.00390625 ;  /* 0x3b800000070c7820 */ /* 0x000fe20000410000 */
[----:B------:R-:W-:Y:S01]  /*d640*/  FMUL.FTZ R13, R11, 0.00390625 ;  /* 0x3b8000000b0d7820 */ /* 0x000fe20000410000 */
[----:B------:R-:W-:-:S03]  /*d650*/  IMAD.MOV.U32 R6, RZ, RZ, RZ ;  /* 0x000000ffff067224 */ /* 0x000fc600078e00ff */
[----:B------:R-:W-:Y:S02]  /*d660*/  FSETP.NE.FTZ.AND P2, PT, R12, RZ, PT ;  /* 0x000000ff0c00720b */ /* 0x000fe40003f55000 */
[----:B------:R-:W-:-:S05]  /*d670*/  FSETP.NE.FTZ.AND P3, PT, R13, RZ, PT ;  /* 0x000000ff0d00720b */ /* 0x000fca0003f75000 */
[----:B------:R-:W-:Y:S01]  /*d680*/  @P1 MUFU.RCP R6, R7 ;  /* 0x0000000700061308 */ /* 0x000fe20000001000 */
[----:B------:R-:W-:Y:S02]  /*d690*/  WARPGROUP.DEPBAR.LE gsb0, 0x0 ;  /* 0x00008000000079c5 */ /* 0x000fe40000010000 */
[----:B------:R-:W-:-:S06]  /*d6a0*/  WARPGROUP.ARRIVE ;  /* 0x00000000000079c5 */ /* 0x000fcc0000000000 */
[----:B------:R-:W-:Y:S01]  /*d6b0*/  QGMMA.64x96x32.F32.E4M3.E4M3 R88, R136, gdesc[UR8], R88, gsb0 ;  /* 0x0160000888587df3 */ /* 0x000fe20008000858 */
[----:B------:R-:W-:Y:S01]  /*d6c0*/  FSETP.NE.FTZ.AND P1, PT, R11, RZ, PT ;  /* 0x000000ff0b00720b */ /* 0x000fe20003f35000 */
[----:B------:R-:W-:Y:S01]  /*d6d0*/  IMAD.MOV.U32 R10, RZ, RZ, RZ ;  /* 0x000000ffff0a7224 */ /* 0x000fe200078e00ff */
        /* <DEDUP_REMOVED lines=10> */
[----:B--2---:R-:W-:Y:S01]  /*d780*/  FMUL.FTZ R6, R6, R5 ;  /* 0x0000000506067220 */ /* 0x004fe20000410000 */
[----:B------:R-:W-:Y:S02]  /*d790*/  IMAD.MOV.U32 R3, RZ, RZ, -0x800000 ;  /* 0xff800000ff037424 */ /* 0x000fe400078e00ff */
[----:B------:R-:W-:Y:S01]  /*d7a0*/  @P2 FFMA.FTZ R2, R7, R0, R8 ;  /* 0x0000000007022223 */ /* 0x000fe20000010008 */
[----:B------:R-:W-:-:S01]  /*d7b0*/  @P3 FFMA.FTZ R3, R14, R4, R9 ;  /* 0x000000040e033223 */ /* 0x000fc20000010009 */
[----:B---3--:R-:W-:Y:S01]  /*d7c0*/  FMUL.FTZ R5, R10, R5 ;  /* 0x000000050a057220 */ /* 0x008fe20000410000 */
[----:B------:R-:W-:-:S02]  /*d7d0*/  WARPGROUP.DEPBAR.LE gsb0, 0x0 ;  /* 0x00008000000079c5 */ /* 0x000fc40000010000 */
[----:B------:R-:W-:Y:S05]  /*d7e0*/  @!P0 BRA `(.L_x_1058) ;  /* 0x0000000000048947 */ /* 0x000fea0003800000 */
[----:B------:R-:W-:Y:S01]  /*d7f0*/  BPT.TRAP 0x1 ;  /* 0x000000040000795c */ /* 0x000fe20000300000 */
.L_x_1058:
        /* <DEDUP_REMOVED lines=14> */
[----:B------:R-:W-:Y:S01]  /*d8e0*/  USEL UR4, URZ, 0x1, UP0 ;  /* 0x000000013f047887 */ /* 0x000fe20008000000 */
        /* <DEDUP_REMOVED lines=39> */
[----:B------:R-:W-:Y:S01]  /*db60*/  FMUL.FTZ R50, R131, R5 ;  /* 0x0000000583327220 */ /* 0x000fe20000410000 */
[----:B------:R-:W-:-:S02]  /*db70*/  UIADD3 UR50, UR50, 0x1, URZ ;  /* 0x0000000132327890 */ /* 0x000fc4000fffe03f */
[----:B------:R-:W-:Y:S02]  /*db80*/  USEL UR48, UR48, URZ, UP0 ;  /* 0x0000003f30307287 */ /* 0x000fe40008000000 */
[----:B------:R-:W-:-:S12]  /*db90*/  ULOP3.LUT UR49, UR49, UR4, URZ, 0x3c, !UPT ;  /* 0x0000000431317292 */ /* 0x000fd8000f8e3c3f */
.L_x_980:
[----:B------:R-:W0:Y:S08]  /*dba0*/  S2UR UR4, SR_CgaCtaId ;  /* 0x00000000000479c3 */ /* 0x000e300000008800 */
[----:B------:R-:W-:Y:S01]  /*dbb0*/  BAR.SYNC.DEFER_BLOCKING 0x5, 0x200 ;  /* 0x0148000000007b1d */ /* 0x000fe20000010000 */
[----:B------:R-:W-:-:S05]  /*dbc0*/  UISETP.NE.AND UP0, UPT, UR43, URZ, UPT ;  /* 0x0000003f2b00728c */ /* 0x000fca000bf05270 */
[----:B------:R-:W-:Y:S01]  /*dbd0*/  UMOV UR7, 0x400 ;  /* 0x0000040000077882 */ /* 0x000fe20000000000 */
[----:B------:R-:W-:Y:S05]  /*dbe0*/  BSSY B0, `(.L_x_1059) ;  /* 0x000033c000007945 */ /* 0x000fea0003800000 */
[----:B------:R-:W-:Y:S01]  /*dbf0*/  @!UP0 ULDC UR43, c[0x0][0xad4] ;  /* 0x0002b500002b8ab9 */ /* 0x000fe20000000800 */
[----:B0-----:R-:W-:-:S09]  /*dc00*/  ULEA UR7, UR4, UR7, 0x18 ;  /* 0x0000000704077291 */ /* 0x001fd2000f8ec03f */
[----:B------:R-:W0:Y:S02]  /*dc10*/  LDS.128 R4, [UR7+0x19cd0] ;  /* 0x019cd007ff047984 */ /* 0x000e240008000c00 */
[----:B0-----:R-:W-:Y:S02]  /*dc20*/  R2UR UR6, R5 ;  /* 0x00000000050672ca */ /* 0x001fe400000e0000 */
[----:B------:R-:W-:Y:S02]  /*dc30*/  R2UR UR5, R6 ;  /* 0x00000000060572ca */ /* 0x000fe400000e0000 */
[----:B------:R-:W-:Y:S01]  /*dc40*/  R2UR UR52, R7 ;  /* 0x00000000073472ca */ /* 0x000fe200000e0000 */
[----:B------:R-:W-:Y:S06]  /*dc50*/  BAR.ARV 0x4, 0x200 ;  /* 0x0108000000007b1d */ /* 0x000fec0000002000 */
[----:B------:R-:W-:Y:S08]  /*dc60*/  @P0 BRA `(.L_x_1060) ;  /* 0x0000002400fc0947 */ /* 0x000ff00003800000 */
[----:B------:R-:W0:Y:S01]  /*dc70*/  S2R R31, SR_TID.X ;  /* 0x00000000001f7919 */ /* 0x000e220000002100 */
[----:B------:R-:W-:Y:S01]  /*dc80*/  ULDC.64 UR8, c[0x4][0x38] ;  /* 0x01000e0000087ab9 */ /* 0x000fe20000000a00 */
[----:B------:R-:W1:Y:S01]  /*dc90*/  S2UR UR4, SR_SWINHI ;  /* 0x00000000000479c3 */ /* 0x000e620000002f00 */
[----:B------:R-:W-:Y:S01]  /*dca0*/  ULDC.64 UR12, c[0x0][0xc00] ;  /* 0x00030000000c7ab9 */ /* 0x000fe20000000a00 */
[----:B------:R-:W-:Y:S01]  /*dcb0*/  ULDC.64 UR10, c[0x0][0xc00] ;  /* 0x00030000000a7ab9 */ /* 0x000fe20000000a00 */
[----:B0-----:R-:W-:-:S05]  /*dcc0*/  IMAD.SHL.U32 R4, R31, 0x4, RZ ;  /* 0x000000041f047824 */ /* 0x001fca00078e00ff */
[----:B------:R-:W-:Y:S01]  /*dcd0*/  LOP3.LUT R4, R4, 0xc, RZ, 0xc0, !PT ;  /* 0x0000000c04047812 */ /* 0x000fe200078ec0ff */
[----:B------:R-:W-:Y:S03]  /*dce0*/  BAR.SYNC.DEFER_BLOCKING 0x1, 0x180 ;  /* 0x0046000000007b1d */ /* 0x000fe60000010000 */
[----:B------:R-:W-:-:S05]  /*dcf0*/  IADD3 R4, P0, R4, UR8, RZ ;  /* 0x0000000804047c10 */ /* 0x000fca000ff1e0ff */
[----:B------:R-:W-:-:S05]  /*dd00*/  IMAD.X R5, RZ, RZ, UR9, P0 ;  /* 0x00000009ff057e24 */ /* 0x000fca00080e06ff */
[----:B------:R-:W2:Y:S01]  /*dd10*/  LDG.E.CONSTANT R12, desc[UR56][R4.64] ;  /* 0x00000038040c7981 */ /* 0x000ea2000c1e9900 */
[----:B------:R-:W-:-:S03]  /*dd20*/  LOP3.LUT P0, R6, R31, 0x3, RZ, 0xc0, !PT ;  /* 0x000000031f067812 */ /* 0x000fc6000780c0ff */
[----:B------:R-:W3:Y:S01]  /*dd30*/  LDL R4, [R1+0x24] ;  /* 0x0000240001047983 */ /* 0x000ee20000100800 */
[----:B------:R-:W-:Y:S01]  /*dd40*/  ISETP.EQ.OR P0, PT, R6, 0x3, !P0 ;  /* 0x000000030600780c */ /* 0x000fe20004702670 */
[----:B------:R-:W-:Y:S01]  /*dd50*/  UMOV UR8, UR7 ;  /* 0x0000000700087c82 */ /* 0x000fe20008000000 */
[----:B-1----:R-:W-:Y:S01]  /*dd60*/  UMOV UR9, UR4 ;  /* 0x0000000400097c82 */ /* 0x002fe20008000000 */
[----:B------:R-:W-:Y:S01]  /*dd70*/  UIMAD.WIDE UR10, UR38, 0x4, UR10 ;  /* 0x00000004260a78a5 */ /* 0x000fe2000f8e020a */
[----:B------:R-:W-:Y:S02]  /*dd80*/  SEL R65, R29, R8, P0 ;  /* 0x000000081d417207 */ /* 0x000fe40000000000 */
[----:B------:R-:W-:Y:S01]  /*dd90*/  SEL R29, R8, R29, P0 ;  /* 0x0000001d081d7207 */ /* 0x000fe20000000000 */
[----:B------:R-:W-:Y:S01]  /*dda0*/  IMAD.MOV.U32 R8, RZ, RZ, 0x2 ;  /* 0x00000002ff087424 */ /* 0x000fe200078e00ff */
        /* <DEDUP_REMOVED lines=46> */
[----:B--2---:R-:W-:Y:S01]  /*e090*/  LOP3.LUT R48, R12, 0x2, RZ, 0x3c, !PT ;  /* 0x000000020c307812 */ /* 0x004fe200078e3cff */
[----:B------:R-:W-:Y:S04]  /*e0a0*/  SHFL.IDX PT, R46, R55, R12, 0x1c1f ;  /* 0x001c1f0c372e7589 */ /* 0x000fe800000e0000 */
[----:B------:R-:W-:Y:S04]  /*e0b0*/  SHFL.IDX PT, R58, R69, R12, 0x1c1f ;  /* 0x001c1f0c453a7589 */ /* 0x000fe800000e0000 */
[----:B------:R-:W-:Y:S01]  /*e0c0*/  SHFL.IDX PT, R70, R35, R12, 0x1c1f ;  /* 0x001c1f0c23467589 */ /* 0x000fe200000e0000 */
[----:B---3--:R-:W-:-:S03]  /*e0d0*/  IMAD.WIDE R8, R4, R8, UR8 ;  /* 0x0000000804087e25 */ /* 0x008fc6000f8e0208 */
[----:B------:R-:W-:Y:S01]  /*e0e0*/  SHFL.IDX PT, R62, R47, R12, 0x1c1f ;  /* 0x001c1f0c2f3e7589 */ /* 0x000fe200000e0000 */
[C---:B------:R-:W-:Y:S02]  /*e0f0*/  IADD3 R101, P1, R8.reuse, 0x6020, RZ ;  /* 0x0000602008657810 */ /* 0x040fe40007f3e0ff */
[C---:B------:R-:W-:Y:S01]  /*e100*/  IADD3 R99, P2, R8.reuse, 0x6000, RZ ;  /* 0x0000600008637810 */ /* 0x040fe20007f5e0ff */
[----:B------:R-:W-:Y:S01]  /*e110*/  SHFL.IDX PT, R54, R51, R12, 0x1c1f ;  /* 0x001c1f0c33367589 */ /* 0x000fe200000e0000 */
[----:B------:R-:W-:Y:S01]  /*e120*/  LOP3.LUT R0, R101, 0x180, RZ, 0xc0, !PT ;  /* 0x0000018065007812 */ /* 0x000fe200078ec0ff */
[--C-:B------:R-:W-:Y:S01]  /*e130*/  IMAD.X R11, RZ, RZ, R9.reuse, P1 ;  /* 0x000000ffff0b7224 */ /* 0x100fe200008e0609 */
[----:B------:R-:W-:Y:S01]  /*e140*/  IADD3 R95, P4, R8, 0x3000, RZ ;  /* 0x00003000085f7810 */ /* 0x000fe20007f9e0ff */
[--C-:B------:R-:W-:Y:S01]  /*e150*/  IMAD.X R75, RZ, RZ, R9.reuse, P2 ;  /* 0x000000ffff4b7224 */ /* 0x100fe200010e0609 */
[----:B------:R-:W-:Y:S01]  /*e160*/  SHF.R.U64 R0, R0, 0x3, RZ ;  /* 0x0000000300007819 */ /* 0x000fe200000012ff */
[----:B------:R-:W-:Y:S01]  /*e170*/  SHFL.IDX PT, R65, R65, R12, 0x1c1f ;  /* 0x001c1f0c41417589 */ /* 0x000fe200000e0000 */
[C---:B------:R-:W-:Y:S01]  /*e180*/  IADD3 R97, P3, R8.reuse, 0x3020, RZ ;  /* 0x0000302008617810 */ /* 0x040fe20007f7e0ff */
[--C-:B------:R-:W-:Y:S01]  /*e190*/  IMAD.X R77, RZ, RZ, R9.reuse, P4 ;  /* 0x000000ffff4d7224 */ /* 0x100fe200020e0609 */
[C---:B------:R-:W-:Y:S01]  /*e1a0*/  IADD3 R93, P5, R8.reuse, 0x20, RZ ;  /* 0x00000020085d7810 */ /* 0x040fe20007fbe0ff */
[----:B------:R-:W-:Y:S01]  /*e1b0*/  SHFL.IDX PT, R67, R67, R12, 0x1c1f ;  /* 0x001c1f0c43437589 */ /* 0x000fe200000e0000 */
[----:B------:R-:W-:Y:S01]  /*e1c0*/  LOP3.LUT R5, R8, 0x180, RZ, 0xc0, !PT ;  /* 0x0000018008057812 */ /* 0x000fe200078ec0ff */
[----:B------:R-:W-:Y:S01]  /*e1d0*/  IMAD.X R7, RZ, RZ, R9, P3 ;  /* 0x000000ffff077224 */ /* 0x000fe200018e0609 */
[----:B------:R-:W-:Y:S01]  /*e1e0*/  LOP3.LUT R10, R0, R101, RZ, 0x3c, !PT ;  /* 0x00000065000a7212 */ /* 0x000fe200078e3cff */
[----:B------:R-:W0:Y:S01]  /*e1f0*/  SHFL.IDX PT, R13, R13, R48, 0x1c1f ;  /* 0x001c1f300d0d7589 */ /* 0x000e2200000e0000 */
[----:B------:R-:W-:-:S02]  /*e200*/  LOP3.LUT R38, R99, 0x180, RZ, 0xc0, !PT ;  /* 0x0000018063267812 */ /* 0x000fc400078ec0ff */
[----:B------:R-:W-:Y:S01]  /*e210*/  LOP3.LUT R4, R95, 0x180, RZ, 0xc0, !PT ;  /* 0x000001805f047812 */ /* 0x000fe200078ec0ff */
[----:B------:R-:W1:Y:S01]  /*e220*/  SHFL.IDX PT, R66, R29, R48, 0x1c1f ;  /* 0x001c1f301d427589 */ /* 0x000e6200000e0000 */
[----:B------:R-:W-:Y:S02]  /*e230*/  LOP3.LUT R6, R97, 0x180, RZ, 0xc0, !PT ;  /* 0x0000018061067812 */ /* 0x000fe400078ec0ff */
[----:B------:R-:W-:Y:S01]  /*e240*/  LOP3.LUT R0, R93, 0x180, RZ, 0xc0, !PT ;  /* 0x000001805d007812 */ /* 0x000fe200078ec0ff */
[----:B------:R-:W-:Y:S01]  /*e250*/  SHFL.IDX PT, R55, R21, R48, 0x1c1f ;  /* 0x001c1f3015377589 */ /* 0x000fe200000e0000 */
[----:B------:R-:W-:Y:S02]  /*e260*/  SHF.R.U64 R5, R5, 0x3, RZ ;  /* 0x0000000305057819 */ /* 0x000fe400000012ff */
[----:B------:R-:W-:Y:S01]  /*e270*/  SHF.R.U64 R38, R38, 0x3, RZ ;  /* 0x0000000326267819 */ /* 0x000fe200000012ff */
[----:B------:R-:W2:Y:S01]  /*e280*/  SHFL.IDX PT, R40, R40, R48, 0x1c1f ;  /* 0x001c1f3028287589 */ /* 0x000ea200000e0000 */
[----:B------:R-:W-:-:S02]  /*e290*/  SHF.R.U64 R4, R4, 0x3, RZ ;  /* 0x0000000304047819 */ /* 0x000fc400000012ff */
[----:B------:R-:W-:Y:S01]  /*e2a0*/  SHF.R.U64 R6, R6, 0x3, RZ ;  /* 0x0000000306067819 */ /* 0x000fe200000012ff */
[----:B------:R-:W-:Y:S01]  /*e2b0*/  SHFL.IDX PT, R44, R45, R12, 0x1c1f ;  /* 0x001c1f0c2d2c7589 */ /* 0x000fe200000e0000 */
[----:B------:R-:W-:Y:S02]  /*e2c0*/  SHF.R.U64 R0, R0, 0x3, RZ ;  /* 0x0000000300007819 */ /* 0x000fe400000012ff */
[----:B------:R-:W-:Y:S01]  /*e2d0*/  LOP3.LUT R8, R5, R8, RZ, 0x3c, !PT ;  /* 0x0000000805087212 */ /* 0x000fe200078e3cff */
[----:B------:R-:W-:Y:S01]  /*e2e0*/  IMAD.X R5, RZ, RZ, R9, P5 ;  /* 0x000000ffff057224 */ /* 0x000fe200028e0609 */
[----:B------:R-:W-:Y:S01]  /*e2f0*/  LOP3.LUT R76, R4, R95, RZ, 0x3c, !PT ;  /* 0x0000005f044c7212 */ /* 0x000fe200078e3cff */
[----:B------:R-:W-:Y:S01]  /*e300*/  SHFL.IDX PT, R50, R71, R12, 0x1c1f ;  /* 0x001c1f0c47327589 */ /* 0x000fe200000e0000 */
[----:B------:R-:W-:Y:S02]  /*e310*/  LOP3.LUT R74, R38, R99, RZ, 0x3c, !PT ;  /* 0x00000063264a7212 */ /* 0x000fe400078e3cff */
[----:B------:R-:W-:Y:S01]  /*e320*/  LOP3.LUT R6, R6, R97, RZ, 0x3c, !PT ;  /* 0x0000006106067212 */ /* 0x000fe200078e3cff */
[----:B------:R-:W-:Y:S01]  /*e330*/  SHFL.IDX PT, R38, R59, R12, 0x1c1f ;  /* 0x001c1f0c3b267589 */ /* 0x000fe200000e0000 */
[----:B------:R-:W-:-:S02]  /*e340*/  LOP3.LUT R4, R0, R93, RZ, 0x3c, !PT ;  /* 0x0000005d00047212 */ /* 0x000fc400078e3cff */
[----:B------:R-:W-:Y:S01]  /*e350*/  MOV R9, R8 ;  /* 0x0000000800097202 */ /* 0x000fe20000000f00 */
[----:B------:R-:W3:Y:S01]  /*e360*/  SHFL.IDX PT, R59, R32, R48, 0x1c1f ;  /* 0x001c1f30203b7589 */ /* 0x000ee200000e0000 */
[----:B------:R-:W-:Y:S02]  /*e370*/  MOV R0, R10 ;  /* 0x0000000a00007202 */ /* 0x000fe40000000f00 */
[----:B------:R-:W-:Y:S01]  /*e380*/  MOV R74, R74 ;  /* 0x0000004a004a7202 */ /* 0x000fe20000000f00 */
[----:B------:R-:W-:Y:S01]  /*e390*/  SHFL.IDX PT, R8, R57, R12, 0x1c1f ;  /* 0x001c1f0c39087589 */ /* 0x000fe200000e0000 */
[----:B------:R-:W-:Y:S02]  /*e3a0*/  MOV R76, R76 ;  /* 0x0000004c004c7202 */ /* 0x000fe40000000f00 */
[----:B------:R-:W-:Y:S01]  /*e3b0*/  MOV R75, R6 ;  /* 0x00000006004b7202 */ /* 0x000fe20000000f00 */
[----:B------:R-:W-:Y:S01]  /*e3c0*/  SHFL.IDX PT, R10, R53, R12, 0x1c1f ;  /* 0x001c1f0c350a7589 */ /* 0x000fe200000e0000 */
[----:B------:R-:W-:-:S02]  /*e3d0*/  MOV R77, R4 ;  /* 0x00000004004d7202 */ /* 0x000fc40000000f00 */
[----:B0-----:R-:W-:Y:S01]  /*e3e0*/  SEL R72, R70, R13, P0 ;  /* 0x0000000d46487207 */ /* 0x001fe20000000000 */
[----:B------:R-:W-:Y:S01]  /*e3f0*/  SHFL.IDX PT, R52, R85, R12, 0x1c1f ;  /* 0x001c1f0c55347589 */ /* 0x000fe200000e0000 */
[----:B-1----:R-:W-:Y:S02]  /*e400*/  SEL R68, R65, R66, P0 ;  /* 0x0000004241447207 */ /* 0x002fe40000000000 */
[----:B--2---:R-:W-:Y:S01]  /*e410*/  SEL R69, R67, R40, P0 ;  /* 0x0000002843457207 */ /* 0x004fe20000000000 */
[----:B------:R-:W0:Y:S01]  /*e420*/  SHFL.IDX PT, R57, R135, R48, 0x1c1f ;  /* 0x001c1f3087397589 */ /* 0x000e2200000e0000 */
[----:B------:R-:W-:Y:S02]  /*e430*/  SEL R56, R54, R55, P0 ;  /* 0x0000003736387207 */ /* 0x000fe40000000000 */
[----:B------:R-:W-:Y:S01]  /*e440*/  SEL R70, R13, R70, P0 ;  /* 0x000000460d467207 */ /* 0x000fe20000000000 */
[----:B------:R-:W1:Y:S01]  /*e450*/  SHFL.IDX PT, R47, R14, R48, 0x1c1f ;  /* 0x001c1f300e2f7589 */ /* 0x000e6200000e0000 */
[----:B------:R-:W-:-:S02]  /*e460*/  SEL R66, R66, R65, P0 ;  /* 0x0000004142427207 */ /* 0x000fc40000000000 */
[----:B------:R-:W-:Y:S01]  /*e470*/  SEL R67, R40, R67, P0 ;  /* 0x0000004328437207 */ /* 0x000fe20000000000 */
[----:B------:R-:W2:Y:S01]  /*e480*/  SHFL.IDX PT, R33, R33, R48, 0x1c1f ;  /* 0x001c1f3021217589 */ /* 0x000ea200000e0000 */
[----:B---3--:R-:W-:Y:S02]  /*e490*/  SEL R60, R58, R59, P0 ;  /* 0x0000003b3a3c7207 */ /* 0x008fe40000000000 */
[----:B------:R-:W-:Y:S01]  /*e4a0*/  SEL R58, R59, R58, P0 ;  /* 0x0000003a3b3a7207 */ /* 0x000fe20000000000 */
[----:B------:R1:W-:Y:S01]  /*e4b0*/  SHFL.IDX PT, R53, R73, R12, 0x1c1f ;  /* 0x001c1f0c49357589 */ /* 0x0003e200000e0000 */
[----:B------:R-:W-:Y:S02]  /*e4c0*/  SEL R54, R55, R54, P0 ;  /* 0x0000003637367207 */ /* 0x000fe40000000000 */
[----:B------:R-:W-:Y:S01]  /*e4d0*/  F2FP.BF16.F32.PACK_AB R13, R69, R68 ;  /* 0x00000044450d723e */ /* 0x000fe200000010ff */
[----:B------:R-:W-:Y:S04]  /*e4e0*/  SHFL.IDX PT, R45, R81, R12, 0x1c1f ;  /* 0x001c1f0c512d7589 */ /* 0x000fe800000e0000 */
[----:B------:R-:W3:Y:S04]  /*e4f0*/  SHFL.IDX PT, R15, R15, R48, 0x1c1f ;  /* 0x001c1f300f0f7589 */ /* 0x000ee800000e0000 */
[----:B------:R-:W4:Y:S01]  /*e500*/  SHFL.IDX PT, R51, R24, R48, 0x1c1f ;  /* 0x001c1f3018337589 */ /* 0x000f2200000e0000 */
[----:B0-----:R-:W-:-:S02]  /*e510*/  SEL R29, R52, R57, P0 ;  /* 0x00000039341d7207 */ /* 0x001fc40000000000 */
[----:B------:R-:W-:Y:S01]  /*e520*/  SEL R21, R57, R52, P0 ;  /* 0x0000003439157207 */ /* 0x000fe20000000000 */
[----:B------:R-:W0:Y:S01]  /*e530*/  SHFL.IDX PT, R34, R34, R48, 0x1c1f ;  /* 0x001c1f3022227589 */ /* 0x000e2200000e0000 */
[----:B-1----:R-:W-:Y:S02]  /*e540*/  SEL R73, R44, R47, P0 ;  /* 0x0000002f2c497207 */ /* 0x002fe40000000000 */
[----:B------:R-:W-:Y:S01]  /*e550*/  SEL R71, R47, R44, P0 ;  /* 0x0000002c2f477207 */ /* 0x000fe20000000000 */
[----:B------:R-:W1:Y:S01]  /*e560*/  SHFL.IDX PT, R36, R36, R48, 0x1c1f ;  /* 0x001c1f3024247589 */ /* 0x000e6200000e0000 */
[----:B--2---:R-:W-:-:S03]  /*e570*/  SEL R59, R33, R50, P0 ;  /* 0x00000032213b7207 */ /* 0x004fc60000000000 */
[----:B------:R-:W-:Y:S04]  /*e580*/  SHFL.IDX PT, R49, R49, R12, 0x1c1f ;  /* 0x001c1f0c31317589 */ /* 0x000fe800000e0000 */
[----:B------:R2:W-:Y:S04]  /*e590*/  SHFL.IDX PT, R5, R61, R12, 0x1c1f ;  /* 0x001c1f0c3d057589 */ /* 0x0005e800000e0000 */
[----:B------:R-:W-:Y:S01]  /*e5a0*/  SHFL.IDX PT, R31, R31, R12, 0x1c1f ;  /* 0x001c1f0c1f1f7589 */ /* 0x000fe200000e0000 */
[----:B---3--:R-:W-:Y:S02]  /*e5b0*/  SEL R64, R62, R15, P0 ;  /* 0x0000000f3e407207 */ /* 0x008fe40000000000 */
[----:B------:R-:W-:Y:S01]  /*e5c0*/  SEL R62, R15, R62, P0 ;  /* 0x0000003e0f3e7207 */ /* 0x000fe20000000000 */
[----:B------:R-:W-:Y:S01]  /*e5d0*/  SHFL.IDX PT, R4, R63, R12, 0x1c1f ;  /* 0x001c1f0c3f047589 */ /* 0x000fe200000e0000 */
[----:B----4-:R-:W-:-:S02]  /*e5e0*/  SEL R57, R10, R51, P0 ;  /* 0x000000330a397207 */ /* 0x010fc40000000000 */
[----:B--2---:R-:W-:Y:S01]  /*e5f0*/  SEL R61, R50, R33, P0 ;  /* 0x00000021323d7207 */ /* 0x004fe20000000000 */
[----:B------:R-:W-:Y:S01]  /*e600*/  SHFL.IDX PT, R78, R79, R12, 0x1c1f ;  /* 0x001c1f0c4f4e7589 */ /* 0x000fe200000e0000 */
[----:B------:R-:W-:Y:S02]  /*e610*/  SEL R55, R51, R10, P0 ;  /* 0x0000000a33377207 */ /* 0x000fe40000000000 */
[----:B0-----:R-:W-:Y:S01]  /*e620*/  SEL R52, R53, R34, P0 ;  /* 0x0000002235347207 */ /* 0x001fe20000000000 */
[----:B------:R-:W-:Y:S01]  /*e630*/  SHFL.IDX PT, R11, R91, R12, 0x1c1f ;  /* 0x001c1f0c5b0b7589 */ /* 0x000fe200000e0000 */
[----:B------:R-:W-:Y:S02]  /*e640*/  SEL R50, R34, R53, P0 ;  /* 0x0000003522327207 */ /* 0x000fe40000000000 */
[----:B-1----:R-:W-:Y:S01]  /*e650*/  SEL R44, R45, R36, P0 ;  /* 0x000000242d2c7207 */ /* 0x002fe20000000000 */
[----:B------:R-:W-:Y:S01]  /*e660*/  SHFL.IDX PT, R35, R87, R12, 0x1c1f ;  /* 0x001c1f0c57237589 */ /* 0x000fe200000e0000 */
[----:B------:R-:W-:-:S03]  /*e670*/  F2FP.BF16.F32.PACK_AB R15, R67, R66 ;  /* 0x00000042430f723e */ /* 0x000fc600000010ff */
[----:B------:R-:W-:Y:S04]  /*e680*/  SHFL.IDX PT, R7, R89, R12, 0x1c1f ;  /* 0x001c1f0c59077589 */ /* 0x000fe800000e0000 */
[----:B------:R-:W-:Y:S04]  /*e690*/  SHFL.IDX PT, R6, R83, R12, 0x1c1f ;  /* 0x001c1f0c53067589 */ /* 0x000fe800000e0000 */
[----:B------:R-:W0:Y:S04]  /*e6a0*/  SHFL.IDX PT, R20, R20, R48, 0x1c1f ;  /* 0x001c1f3014147589 */ /* 0x000e2800000e0000 */
[----:B------:R-:W1:Y:S04]  /*e6b0*/  SHFL.IDX PT, R37, R37, R48, 0x1c1f ;  /* 0x001c1f3025257589 */ /* 0x000e6800000e0000 */
[----:B------:R-:W2:Y:S04]  /*e6c0*/  SHFL.IDX PT, R24, R39, R48, 0x1c1f ;  /* 0x001c1f3027187589 */ /* 0x000ea800000e0000 */
[----:B------:R-:W3:Y:S04]  /*e6d0*/  SHFL.IDX PT, R12, R41, R48, 0x1c1f ;  /* 0x001c1f30290c7589 */ /* 0x000ee800000e0000 */
[----:B------:R4:W3:Y:S04]  /*e6e0*/  SHFL.IDX PT, R14, R42, R48, 0x1c1f ;  /* 0x001c1f302a0e7589 */ /* 0x0008e800000e0000 */
[----:B------:R-:W-:Y:S04]  /*e6f0*/  SHFL.IDX PT, R25, R25, R48, 0x1c1f ;  /* 0x001c1f3019197589 */ /* 0x000fe800000e0000 */
[----:B------:R-:W3:Y:S01]  /*e700*/  SHFL.IDX PT, R27, R27, R48, 0x1c1f ;  /* 0x001c1f301b1b7589 */ /* 0x000ee200000e0000 */
[----:B0-----:R-:W-:-:S02]  /*e710*/  SEL R65, R49, R20, P0 ;  /* 0x0000001431417207 */ /* 0x001fc40000000000 */
[----:B----4-:R-:W-:Y:S01]  /*e720*/  SEL R42, R36, R45, P0 ;  /* 0x0000002d242a7207 */ /* 0x010fe20000000000 */
[----:B------:R-:W0:Y:S01]  /*e730*/  SHFL.IDX PT, R79, R26, R48, 0x1c1f ;  /* 0x001c1f301a4f7589 */ /* 0x000e2200000e0000 */
[----:B------:R-:W-:Y:S02]  /*e740*/  SEL R63, R20, R49, P0 ;  /* 0x00000031143f7207 */ /* 0x000fe40000000000 */
[----:B-1----:R-:W-:Y:S01]  /*e750*/  SEL R53, R78, R37, P0 ;  /* 0x000000254e357207 */ /* 0x002fe20000000000 */
[----:B------:R-:W1:Y:S01]  /*e760*/  SHFL.IDX PT, R30, R30, R48, 0x1c1f ;  /* 0x001c1f301e1e7589 */ /* 0x000e6200000e0000 */
[----:B------:R-:W-:Y:S01]  /*e770*/  SEL R51, R37, R78, P0 ;  /* 0x0000004e25337207 */ /* 0x000fe20000000000 */
[----:B------:R-:W-:Y:S01]  /*e780*/  IMAD.U32 R78, RZ, RZ, UR10 ;  /* 0x0000000aff4e7e24 */ /* 0x000fe2000f8e00ff */
[----:B--2---:R-:W-:Y:S01]  /*e790*/  SEL R36, R35, R24, P0 ;  /* 0x0000001823247207 */ /* 0x004fe20000000000 */
[----:B------:R-:W2:Y:S01]  /*e7a0*/  SHFL.IDX PT, R28, R28, R48, 0x1c1f ;  /* 0x001c1f301c1c7589 */ /* 0x000ea200000e0000 */
[----:B------:R-:W-:-:S02]  /*e7b0*/  SEL R34, R24, R35, P0 ;  /* 0x0000002318227207 */ /* 0x000fc40000000000 */
[----:B---3--:R-:W-:Y:S01]  /*e7c0*/  SEL R45, R11, R12, P0 ;  /* 0x0000000c0b2d7207 */ /* 0x008fe20000000000 */
[----:B------:R-:W3:Y:S01]  /*e7d0*/  SHFL.IDX PT, R133, R133, R48, 0x1c1f ;  /* 0x001c1f3085857589 */ /* 0x000ee200000e0000 */
[----:B------:R-:W-:Y:S02]  /*e7e0*/  SEL R37, R7, R14, P0 ;  /* 0x0000000e07257207 */ /* 0x000fe40000000000 */
[----:B------:R-:W-:Y:S01]  /*e7f0*/  SEL R35, R14, R7, P0 ;  /* 0x000000070e237207 */ /* 0x000fe20000000000 */
[----:B------:R4:W3:Y:S01]  /*e800*/  SHFL.IDX PT, R81, R43, R48, 0x1c1f ;  /* 0x001c1f302b517589 */ /* 0x0008e200000e0000 */
[----:B------:R-:W-:Y:S02]  /*e810*/  F2FP.BF16.F32.PACK_AB R14, R71, R70 ;  /* 0x00000046470e723e */ /* 0x000fe400000010ff */
[----:B------:R-:W-:Y:S02]  /*e820*/  F2FP.BF16.F32.PACK_AB R24, R65, R64 ;  /* 0x000000404118723e */ /* 0x000fe400000010ff */
[----:B------:R-:W-:-:S02]  /*e830*/  SEL R40, R38, R27, P0 ;  /* 0x0000001b26287207 */ /* 0x000fc40000000000 */
[----:B------:R-:W-:Y:S02]  /*e840*/  SEL R38, R27, R38, P0 ;  /* 0x000000261b267207 */ /* 0x000fe40000000000 */
[----:B0-----:R-:W-:Y:S02]  /*e850*/  SEL R49, R8, R79, P0 ;  /* 0x0000004f08317207 */ /* 0x001fe40000000000 */
[----:B----4-:R-:W-:Y:S02]  /*e860*/  SEL R43, R12, R11, P0 ;  /* 0x0000000b0c2b7207 */ /* 0x010fe40000000000 */
[----:B------:R-:W-:Y:S02]  /*e870*/  SEL R48, R46, R25, P0 ;  /* 0x000000192e307207 */ /* 0x000fe40000000000 */
[----:B------:R-:W-:Y:S02]  /*e880*/  F2FP.BF16.F32.PACK_AB R12, R73, R72 ;  /* 0x00000048490c723e */ /* 0x000fe400000010ff */
[----:B------:R-:W-:-:S02]  /*e890*/  SEL R46, R25, R46, P0 ;  /* 0x0000002e192e7207 */ /* 0x000fc40000000000 */
[----:B------:R-:W-:Y:S01]  /*e8a0*/  SEL R47, R79, R8, P0 ;  /* 0x000000084f2f7207 */ /* 0x000fe20000000000 */
[----:B------:R0:W-:Y:S01]  /*e8b0*/  STSM.16.M88.4 [R9], R12 ;  /* 0x0000000c09007844 */ /* 0x0001e20000000200 */
[----:B-1----:R-:W-:Y:S01]  /*e8c0*/  SEL R32, R31, R30, P0 ;  /* 0x0000001e1f207207 */ /* 0x002fe20000000000 */
[----:B------:R-:W-:Y:S01]  /*e8d0*/  IMAD.U32 R79, RZ, RZ, UR11 ;  /* 0x0000000bff4f7e24 */ /* 0x000fe2000f8e00ff */
[----:B------:R-:W-:Y:S01]  /*e8e0*/  F2FP.BF16.F32.PACK_AB R26, R63, R62 ;  /* 0x0000003e3f1a723e */ /* 0x000fe200000010ff */
[----:B------:R-:W-:Y:S01]  /*e8f0*/  ULDC.64 UR10, c[0x0][0xc08] ;  /* 0x00030200000a7ab9 */ /* 0x000fe20000000a00 */
[----:B------:R-:W-:Y:S02]  /*e900*/  F2FP.BF16.F32.PACK_AB R27, R59, R58 ;  /* 0x0000003a3b1b723e */ /* 0x000fe400000010ff */
[----:B------:R-:W-:Y:S02]  /*e910*/  F2FP.BF16.F32.PACK_AB R25, R61, R60 ;  /* 0x0000003c3d19723e */ /* 0x000fe400000010ff */
[----:B--2---:R-:W-:-:S02]  /*e920*/  SEL R41, R5, R28, P0 ;  /* 0x0000001c05297207 */ /* 0x004fc40000000000 */
[----:B------:R-:W-:Y:S01]  /*e930*/  SEL R39, R28, R5, P0 ;  /* 0x000000051c277207 */ /* 0x000fe20000000000 */
[----:B------:R1:W-:Y:S01]  /*e940*/  STSM.16.M88.4 [R77], R24 ;  /* 0x000000184d007844 */ /* 0x0003e20000000200 */
[----:B------:R-:W-:Y:S02]  /*e950*/  SEL R30, R30, R31, P0 ;  /* 0x0000001f1e1e7207 */ /* 0x000fe40000000000 */
[----:B---3--:R-:W-:Y:S02]  /*e960*/  SEL R33, R4, R133, P0 ;  /* 0x0000008504217207 */ /* 0x008fe40000000000 */
[----:B------:R-:W-:Y:S02]  /*e970*/  SEL R31, R133, R4, P0 ;  /* 0x00000004851f7207 */ /* 0x000fe40000000000 */
[----:B------:R-:W-:Y:S02]  /*e980*/  SEL R28, R6, R81, P0 ;  /* 0x00000051061c7207 */ /* 0x000fe40000000000 */
[----:B------:R-:W-:-:S02]  /*e990*/  SEL R20, R81, R6, P0 ;  /* 0x0000000651147207 */ /* 0x000fc40000000000 */
[----:B------:R-:W-:Y:S02]  /*e9a0*/  F2FP.BF16.F32.PACK_AB R4, R57, R56 ;  /* 0x000000383904723e */ /* 0x000fe400000010ff */
[----:B------:R-:W-:Y:S02]  /*e9b0*/  F2FP.BF16.F32.PACK_AB R6, R55, R54 ;  /* 0x000000363706723e */ /* 0x000fe400000010ff */
[----:B------:R-:W-:Y:S02]  /*e9c0*/  F2FP.BF16.F32.PACK_AB R7, R51, R50 ;  /* 0x000000323307723e */ /* 0x000fe400000010ff */
[----:B------:R-:W-:Y:S02]  /*e9d0*/  F2FP.BF16.F32.PACK_AB R5, R53, R52 ;  /* 0x000000343505723e */ /* 0x000fe400000010ff */
[----:B------:R-:W-:Y:S02]  /*e9e0*/  F2FP.BF16.F32.PACK_AB R8, R49, R48 ;  /* 0x000000303108723e */ /* 0x000fe400000010ff */
[----:B------:R-:W-:Y:S01]  /*e9f0*/  F2FP.BF16.F32.PACK_AB R10, R47, R46 ;  /* 0x0000002e2f0a723e */ /* 0x000fe200000010ff */
[----:B------:R-:W-:Y:S01]  /*ea00*/  STSM.16.M88.4 [R76], R4 ;  /* 0x000000044c007844 */ /* 0x000fe20000000200 */
[----:B------:R-:W-:-:S02]  /*ea10*/  F2FP.BF16.F32.PACK_AB R11, R43, R42 ;  /* 0x0000002a2b0b723e */ /* 0x000fc400000010ff */
[----:B0-----:R-:W-:Y:S02]  /*ea20*/  F2FP.BF16.F32.PACK_AB R9, R45, R44 ;  /* 0x0000002c2d09723e */ /* 0x001fe400000010ff */
[----:B------:R-:W-:Y:S02]  /*ea30*/  F2FP.BF16.F32.PACK_AB R12, R41, R40 ;  /* 0x00000028290c723e */ /* 0x000fe400000010ff */
[----:B------:R-:W-:Y:S01]  /*ea40*/  F2FP.BF16.F32.PACK_AB R14, R39, R38 ;  /* 0x00000026270e723e */ /* 0x000fe200000010ff */
[----:B------:R-:W-:Y:S01]  /*ea50*/  STSM.16.M88.4 [R75], R8 ;  /* 0x000000084b007844 */ /* 0x000fe20000000200 */
[----:B------:R-:W-:Y:S02]  /*ea60*/  F2FP.BF16.F32.PACK_AB R15, R35, R34 ;  /* 0x00000022230f723e */ /* 0x000fe400000010ff */
[----:B------:R-:W-:Y:S02]  /*ea70*/  F2FP.BF16.F32.PACK_AB R13, R37, R36 ;  /* 0x00000024250d723e */ /* 0x000fe400000010ff */
[----:B-1----:R-:W-:-:S02]  /*ea80*/  F2FP.BF16.F32.PACK_AB R25, R29, R28 ;  /* 0x0000001c1d19723e */ /* 0x002fc400000010ff */
[----:B------:R-:W-:Y:S01]  /*ea90*/  F2FP.BF16.F32.PACK_AB R26, R31, R30 ;  /* 0x0000001e1f1a723e */ /* 0x000fe200000010ff */
[----:B------:R0:W-:Y:S01]  /*eaa0*/  STSM.16.M88.4 [R74], R12 ;  /* 0x0000000c4a007844 */ /* 0x0001e20000000200 */
[----:B------:R-:W-:Y:S02]  /*eab0*/  F2FP.BF16.F32.PACK_AB R27, R21, R20 ;  /* 0x00000014151b723e */ /* 0x000fe400000010ff */
[----:B------:R-:W-:Y:S02]  /*eac0*/  F2FP.BF16.F32.PACK_AB R24, R33, R32 ;  /* 0x000000202118723e */ /* 0x000fe400000010ff */
[----:B------:R-:W-:-:S03]  /*ead0*/  ISETP.NE.U32.AND P0, PT, RZ, UR12, PT ;  /* 0x0000000cff007c0c */ /* 0x000fc6000bf05070 */
[----:B------:R1:W-:Y:S01]  /*eae0*/  STSM.16.M88.4 [R0], R24 ;  /* 0x0000001800007844 */ /* 0x0003e20000000200 */
[----:B------:R-:W-:Y:S01]  /*eaf0*/  ISETP.NE.AND.EX P0, PT, RZ, UR13, PT, P0 ;  /* 0x0000000dff007c0c */ /* 0x000fe2000bf05300 */
[----:B------:R-:W-:Y:S08]  /*eb00*/  BAR.SYNC.DEFER_BLOCKING 0x1, 0x180 ;  /* 0x0046000000007b1d */ /* 0x000ff00000010000 */
[----:B0-----:R-:W0:Y:S04]  /*eb10*/  LDC R74, c[0x0][0xbe8] ;  /* 0x0002fa00ff4a7b82 */ /* 0x001e280000000800 */
[----:B------:R-:W2:Y:S01]  /*eb20*/  @P0 LDG.E R77, desc[UR56][R78.64] ;  /* 0x000000384e4d0981 */ /* 0x000ea2000c1e1900 */
[----:B------:R-:W-:-:S02]  /*eb30*/  UISETP.NE.U32.AND UP0, UPT, UR10, URZ, UPT ;  /* 0x0000003f0a00728c */ /* 0x000fc4000bf05070 */
[----:B------:R-:W-:Y:S02]  /*eb40*/  UISETP.GT.AND UP1, UPT, UR43, 0x1, UPT ;  /* 0x000000012b00788c */ /* 0x000fe4000bf24270 */
[----:B------:R-:W-:Y:S01]  /*eb50*/  UISETP.NE.AND.EX UP0, UPT, UR11, URZ, UPT, UP0 ;  /* 0x0000003f0b00728c */ /* 0x000fe2000bf05300 */
[----:B0-----:R-:W-:Y:S01]  /*eb60*/  ISETP.NE.AND P1, PT, R74, 0x1, PT ;  /* 0x000000014a00780c */ /* 0x001fe20003f25270 */
[----:B------:R-:W-:Y:S01]  /*eb70*/  UMOV UR19, 0x9b8 ;  /* 0x000009b800137882 */ /* 0x000fe20000000000 */
[----:B------:R-:W-:Y:S01]  /*eb80*/  ULDC UR4, c[0x0][0xa88] ;  /* 0x0002a20000047ab9 */ /* 0x000fe20000000800 */
[----:B------:R-:W-:Y:S01]  /*eb90*/  USEL UR19, UR19, 0x978, UP1 ;  /* 0x0000097813137887 */ /* 0x000fe20008800000 */
[----:B------:R-:W-:Y:S01]  /*eba0*/  IMAD.U32 R9, RZ, RZ, UR4 ;  /* 0x00000004ff097e24 */ /* 0x000fe2000f8e00ff */
[----:B------:R-:W-:-:S05]  /*ebb0*/  PLOP3.LUT P4, PT, PT, PT, UP0, 0x80, 0x0 ;  /* 0x000000000000781c */ /* 0x000fca0003f8f008 */
[----:B------:R-:W-:Y:S02]  /*ebc0*/  @UP0 ULDC.64 UR10, c[0x0][0xc08] ;  /* 0x00030200000a0ab9 */ /* 0x000fe40000000a00 */
[----:B------:R-:W-:Y:S01]  /*ebd0*/  @UP0 UIMAD.WIDE UR10, UR38, 0x4, UR10 ;  /* 0x00000004260a08a5 */ /* 0x000fe2000f8e020a */
[----:B-1----:R-:W0:Y:S08]  /*ebe0*/  @P1 LDC R0, c[0x0][0xbec] ;  /* 0x0002fb00ff001b82 */ /* 0x002e300000000800 */
[----:B------:R-:W1:Y:S01]  /*ebf0*/  @P1 LDC R11, c[0x0][0xbf0] ;  /* 0x0002fc00ff0b1b82 */ /* 0x000e620000000800 */
[----:B------:R-:W-:Y:S01]  /*ec00*/  UISETP.NE.U32.AND UP0, UPT, UR12, URZ, UPT ;  /* 0x0000003f0c00728c */ /* 0x000fe2000bf05070 */
[----:B------:R-:W-:-:S02]  /*ec10*/  IMAD.U32 R4, RZ, RZ, UR10 ;  /* 0x0000000aff047e24 */ /* 0x000fc4000f8e00ff */
[----:B------:R-:W-:Y:S01]  /*ec20*/  IMAD.U32 R5, RZ, RZ, UR11 ;  /* 0x0000000bff057e24 */ /* 0x000fe2000f8e00ff */
[----:B------:R-:W-:Y:S01]  /*ec30*/  UISETP.NE.AND.EX UP0, UPT, UR13, URZ, UPT, UP0 ;  /* 0x0000003f0d00728c */ /* 0x000fe2000bf05300 */
[----:B------:R-:W-:Y:S01]  /*ec40*/  ULDC.64 UR10, c[0x0][UR19+0x218] ;  /* 0x00008600130a7abb */ /* 0x000fe20008000a00 */
[----:B------:R-:W-:Y:S01]  /*ec50*/  UMOV UR4, URZ ;  /* 0x0000003f00047c82 */ /* 0x000fe20008000000 */
[----:B------:R-:W-:Y:S01]  /*ec60*/  UIMAD.WIDE.U32 UR12, UR10, UR37, URZ ;  /* 0x000000250a0c72a5 */ /* 0x000fe2000f8e003f */
[----:B------:R-:W-:Y:S01]  /*ec70*/  VIADD R13, R18, UR39 ;  /* 0x00000027120d7c36 */ /* 0x000fe20008000000 */
[----:B------:R-:W-:Y:S01]  /*ec80*/  UIMAD UR20, UR11, UR37, URZ ;  /* 0x000000250b1472a4 */ /* 0x000fe2000f8e023f */
[----:B------:R3:W5:Y:S01]  /*ec90*/  @P4 LDG.E R9, desc[UR56][R4.64] ;  /* 0x0000003804094981 */ /* 0x000762000c1e1900 */
[----:B------:R-:W-:Y:S01]  /*eca0*/  USHF.R.S32.HI UR21, URZ, 0x1f, UR38 ;  /* 0x0000001f3f157899 */ /* 0x000fe20008011426 */
[----:B------:R-:W-:Y:S01]  /*ecb0*/  IMAD.MOV.U32 R7, RZ, RZ, R13 ;  /* 0x000000ffff077224 */ /* 0x000fe200078e000d */
[----:B------:R-:W-:Y:S01]  /*ecc0*/  USEL UR10, UR38, URZ, !UP0 ;  /* 0x0000003f260a7287 */ /* 0x000fe2000c000000 */
[----:B0-----:R-:W-:Y:S01]  /*ecd0*/  @P1 IMAD.HI.U32 R0, R13, R0, RZ ;  /* 0x000000000d001227 */ /* 0x001fe200078e00ff */
[----:B------:R-:W-:Y:S01]  /*ece0*/  USEL UR18, UR42, URZ, UP1 ;  /* 0x0000003f2a127287 */ /* 0x000fe20008800000 */
[----:B------:R-:W-:Y:S01]  /*ecf0*/  ULDC.64 UR14, c[0x0][UR19+0x220] ;  /* 0x00008800130e7abb */ /* 0x000fe20008000a00 */
[----:B------:R-:W-:Y:S01]  /*ed00*/  UIADD3 UR20, UR13, UR20, URZ ;  /* 0x000000140d147290 */ /* 0x000fe2000fffe03f */
[----:B------:R-:W-:Y:S01]  /*ed10*/  ULDC.64 UR16, c[0x0][UR19+0x228] ;  /* 0x00008a0013107abb */ /* 0x000fe20008000a00 */
[----:B------:R-:W-:Y:S01]  /*ed20*/  USEL UR11, UR21, URZ, !UP0 ;  /* 0x0000003f150b7287 */ /* 0x000fe2000c000000 */
[----:B-1----:R-:W-:Y:S01]  /*ed30*/  @P1 SHF.R.U32.HI R7, RZ, R11, R0 ;  /* 0x0000000bff071219 */ /* 0x002fe20000011600 */
[----:B------:R-:W-:-:S02]  /*ed40*/  UIMAD UR13, UR15, UR10, URZ ;  /* 0x0000000a0f0d72a4 */ /* 0x000fc4000f8e023f */
[----:B------:R-:W-:Y:S02]  /*ed50*/  UIMAD.WIDE.U32 UR22, UR16, UR18, URZ ;  /* 0x00000012101672a5 */ /* 0x000fe4000f8e003f */
[----:B------:R-:W-:Y:S01]  /*ed60*/  UIMAD UR18, UR17, UR18, URZ ;  /* 0x00000012111272a4 */ /* 0x000fe2000f8e023f */
[----:B------:R-:W-:Y:S01]  /*ed70*/  IMAD.MOV R11, RZ, RZ, -R7 ;  /* 0x000000ffff0b7224 */ /* 0x000fe200078e0a07 */
[----:B------:R-:W-:Y:S02]  /*ed80*/  UIMAD.WIDE.U32 UR16, UR14, UR10, URZ ;  /* 0x0000000a0e1072a5 */ /* 0x000fe4000f8e003f */
[----:B------:R-:W-:Y:S01]  /*ed90*/  UIMAD UR11, UR14, UR11, UR13 ;  /* 0x0000000b0e0b72a4 */ /* 0x000fe2000f8e020d */
[----:B---3--:R-:W-:Y:S01]  /*eda0*/  IMAD.U32 R4, RZ, RZ, UR22 ;  /* 0x00000016ff047e24 */ /* 0x008fe2000f8e00ff */
[----:B------:R-:W-:Y:S02]  /*edb0*/  UIADD3 UR18, UR23, UR18, URZ ;  /* 0x0000001217127290 */ /* 0x000fe4000fffe03f */
[----:B------:R-:W-:Y:S01]  /*edc0*/  IMAD.U32 R5, RZ, RZ, UR23 ;  /* 0x00000017ff057e24 */ /* 0x000fe2000f8e00ff */
[----:B------:R-:W-:Y:S01]  /*edd0*/  UIADD3 UR11, UR17, UR11, URZ ;  /* 0x0000000b110b7290 */ /* 0x000fe2000fffe03f */
[----:B------:R-:W-:Y:S01]  /*ede0*/  IMAD R11, R74, R11, R13 ;  /* 0x0000000b4a0b7224 */ /* 0x000fe200078e020d */
[----:B------:R-:W-:Y:S01]  /*edf0*/  SHF.R.S32.HI R5, RZ, 0x1f, R7 ;  /* 0x0000001fff057819 */ /* 0x000fe20000011407 */
[----:B------:R-:W-:-:S03]  /*ee00*/  IMAD.U32 R6, RZ, RZ, UR18 ;  /* 0x00000012ff067e24 */ /* 0x000fc6000f8e00ff */
[----:B------:R-:W-:Y:S02]  /*ee10*/  SHF.R.S32.HI R0, RZ, 0x1f, R11 ;  /* 0x0000001fff007819 */ /* 0x000fe4000001140b */
[----:B--2---:R-:W-:-:S13]  /*ee20*/  @P0 R2UR UR4, R77 ;  /* 0x000000004d0402ca */ /* 0x004fda00000e0000 */
[----:B------:R-:W-:Y:S02]  /*ee30*/  UIADD3 UR12, UP0, UP2, UR16, UR12, UR4 ;  /* 0x0000000c100c7290 */ /* 0x000fe4000fa1e004 */
[----:B------:R-:W-:Y:S01]  /*ee40*/  USHF.R.S32.HI UR14, URZ, 0x1f, UR4 ;  /* 0x0000001f3f0e7899 */ /* 0x000fe20008011404 */
[----:B------:R-:W-:Y:S01]  /*ee50*/  ULDC.64 UR16, c[0x0][0xba8] ;  /* 0x0002ea0000107ab9 */ /* 0x000fe20000000a00 */
[----:B------:R-:W-:Y:S02]  /*ee60*/  @!UP1 ULDC UR16, c[0x0][0xb50] ;  /* 0x0002d40000109ab9 */ /* 0x000fe40000000800 */
[----:B------:R-:W-:Y:S01]  /*ee70*/  UIADD3.X UR11, UR11, UR20, UR14, UP0, UP2 ;  /* 0x000000140b0b7290 */ /* 0x000fe200087e440e */
[----:B------:R-:W-:Y:S01]  /*ee80*/  IADD3 R4, P2, P3, R7, UR12, R4 ;  /* 0x0000000c07047c10 */ /* 0x000fe2000fb5e004 */
[----:B------:R-:W-:Y:S01]  /*ee90*/  ULDC.64 UR12, c[0x0][UR19+0x210] ;  /* 0x00008400130c7abb */ /* 0x000fe20008000a00 */
[----:B------:R-:W-:Y:S01]  /*eea0*/  @!UP1 ULDC UR17, c[0x0][0xb54] ;  /* 0x0002d50000119ab9 */ /* 0x000fe20000000800 */
[----:B------:R-:W-:-:S02]  /*eeb0*/  IMAD R7, R11, UR13, RZ ;  /* 0x0000000d0b077c24 */ /* 0x000fc4000f8e02ff */
[----:B------:R-:W-:Y:S02]  /*eec0*/  IADD3.X R5, R5, UR11, R6, P2, P3 ;  /* 0x0000000b05057c10 */ /* 0x000fe400097e6406 */
[----:B------:R-:W-:Y:S02]  /*eed0*/  IMAD R7, R0, UR12, R7 ;  /* 0x0000000c00077c24 */ /* 0x000fe4000f8e0207 */
[----:B------:R-:W-:-:S04]  /*eee0*/  IMAD.WIDE.U32 R4, R11, UR12, R4 ;  /* 0x0000000c0b047c25 */ /* 0x000fc8000f8e0004 */
[----:B------:R-:W-:Y:S01]  /*eef0*/  IMAD.IADD R5, R5, 0x1, R7 ;  /* 0x0000000105057824 */ /* 0x000fe200078e0207 */
[----:B------:R-:W-:-:S04]  /*ef00*/  LEA R8, P2, R4, UR16, 0x2 ;  /* 0x0000001004087c11 */ /* 0x000fc8000f8410ff */
[----:B------:R-:W-:Y:S01]  /*ef10*/  LEA.HI.X R10, R4, UR17, R5, 0x2, P2 ;  /* 0x00000011040a7c11 */ /* 0x000fe200090f1405 */
[----:B------:R-:W-:Y:S08]  /*ef20*/  @P4 BRA `(.L_x_1061) ;  /* 0x0000000000104947 */ /* 0x000ff00003800000 */
[----:B------:R-:W-:Y:S05]  /*ef30*/  @!P0 BRA `(.L_x_1061) ;  /* 0x00000000000c8947 */ /* 0x000fea0003800000 */
[----:B------:R-:W2:Y:S04]  /*ef40*/  LDG.E R0, desc[UR56][R78.64] ;  /* 0x000000384e007981 */ /* 0x000ea8000c1e1900 */
[----:B-----5:R-:W2:Y:S02]  /*ef50*/  LDG.E R9, desc[UR56][R78.64+0x4] ;  /* 0x000004384e097981 */ /* 0x020ea4000c1e1900 */
[----:B--2---:R-:W-:-:S07]  /*ef60*/  IMAD.IADD R9, R9, 0x1, -R0 ;  /* 0x0000000109097824 */ /* 0x004fce00078e0a00 */
.L_x_1061:
        /* <DEDUP_REMOVED lines=9> */
[----:B------:R-:W-:-:S05]  /*f000*/  LOP3.LUT R12, R12, 0xffffff80, RZ, 0xc0, !PT ;  /* 0xffffff800c0c7812 */ /* 0x000fca00078ec0ff */
[----:B------:R-:W-:Y:S01]  /*f010*/  IMAD.IADD R12, R11, 0x1, -R12 ;  /* 0x000000010b0c7824 */ /* 0x000fe200078e0a0c */
[----:B------:R-:W-:-:S04]  /*f020*/  PLOP3.LUT P3, PT, PT, PT, UP1, 0x80, 0x0 ;  /* 0x000000000000781c */ /* 0x000fc80003f6f018 */
[----:B------:R-:W-:Y:S01]  /*f030*/  LOP3.LUT P0, RZ, R12, 0x3, RZ, 0xc0, !PT ;  /* 0x000000030cff7812 */ /* 0x000fe2000780c0ff */
[----:B--2---:R-:W-:Y:S02]  /*f040*/  VIADD R11, R0, UR39 ;  /* 0x00000027000b7c36 */ /* 0x004fe40008000000 */
[----:B-----5:R-:W-:Y:S02]  /*f050*/  IMAD R0, R9, R74, RZ ;  /* 0x0000004a09007224 */ /* 0x020fe400078e02ff */
[----:B------:R-:W-:-:S03]  /*f060*/  VIADD R9, R11, 0x8 ;  /* 0x000000080b097836 */ /* 0x000fc60000000000 */
[-C--:B------:R-:W-:Y:S02]  /*f070*/  ISETP.GE.OR P2, PT, R11, R0.reuse, P0 ;  /* 0x000000000b00720c */ /* 0x080fe40000746670 */
[----:B------:R-:W-:-:S11]  /*f080*/  ISETP.GE.OR P0, PT, R9, R0, P0 ;  /* 0x000000000900720c */ /* 0x000fd60000706670 */
[----:B0-----:R0:W-:Y:S01]  /*f090*/  @!P2 ST.E desc[UR56][R4.64], R2 ;  /* 0x000000020400a985 */ /* 0x0011e2000c101938 */
[----:B------:R-:W-:-:S03]  /*f0a0*/  ISETP.GE.AND P2, PT, R11, R0, PT ;  /* 0x000000000b00720c */ /* 0x000fc60003f46270 */
[----:B------:R0:W-:Y:S01]  /*f0b0*/  @!P0 ST.E desc[UR56][R6.64], R3 ;  /* 0x0000000306008985 */ /* 0x0001e2000c101938 */
[----:B------:R-:W-:Y:S01]  /*f0c0*/  ISETP.GE.AND P0, PT, R9, R0, PT ;  /* 0x000000000900720c */ /* 0x000fe20003f06270 */
[----:B------:R-:W-:-:S12]  /*f0d0*/  @P3 BRA `(.L_x_1062) ;  /* 0x0000000800203947 */ /* 0x000fd80003800000 */
[----:B------:R-:W1:Y:S01]  /*f0e0*/  S2R R12, SR_TID.X ;  /* 0x00000000000c7919 */ /* 0x000e620000002100 */
[----:B0-----:R-:W-:Y:S01]  /*f0f0*/  IMAD.MOV.U32 R3, RZ, RZ, 0x2 ;  /* 0x00000002ff037424 */ /* 0x001fe200078e00ff */
[----:B------:R-:W0:Y:S01]  /*f100*/  @P1 LDC R37, c[0x0][0xbec] ;  /* 0x0002fb00ff251b82 */ /* 0x000e220000000800 */
[----:B------:R-:W-:Y:S01]  /*f110*/  ULDC.64 UR12, c[0x0][0xaa0] ;  /* 0x0002a800000c7ab9 */ /* 0x000fe20000000a00 */
[----:B-1----:R-:W-:-:S05]  /*f120*/  VIADD R76, R12, 0xffffff80 ;  /* 0xffffff800c4c7836 */ /* 0x002fca0000000000 */
[----:B------:R-:W-:-:S04]  /*f130*/  SHF.R.S32.HI R75, RZ, 0x1f, R76 ;  /* 0x0000001fff4b7819 */ /* 0x000fc8000001144c */
[----:B------:R-:W-:-:S04]  /*f140*/  LEA.HI R75, R75, R76, RZ, 0x2 ;  /* 0x0000004c4b4b7211 */ /* 0x000fc800078f10ff */
[----:B------:R-:W-:-:S05]  /*f150*/  SHF.R.S32.HI R75, RZ, 0x2, R75 ;  /* 0x00000002ff4b7819 */ /* 0x000fca000001144b */
[----:B------:R-:W-:-:S04]  /*f160*/  IMAD R2, R75, 0x20, R19 ;  /* 0x000000204b027824 */ /* 0x000fc800078e0213 */
[----:B------:R-:W-:-:S03]  /*f170*/  IMAD.WIDE R2, R2, R3, UR8 ;  /* 0x0000000802027e25 */ /* 0x000fc6000f8e0203 */
[C---:B------:R-:W-:Y:S02]  /*f180*/  IADD3 R5, P5, R2.reuse, 0x7800, RZ ;  /* 0x0000780002057810 */ /* 0x040fe40007fbe0ff */
[C---:B------:R-:W-:Y:S02]  /*f190*/  IADD3 R9, P0, R2.reuse, 0x1800, RZ ;  /* 0x0000180002097810 */ /* 0x040fe40007f1e0ff */
[C---:B------:R-:W-:Y:S01]  /*f1a0*/  IADD3 R13, P2, R2.reuse, 0x3000, RZ ;  /* 0x00003000020d7810 */ /* 0x040fe20007f5e0ff */
[----:B------:R-:W-:Y:S01]  /*f1b0*/  IMAD.X R33, RZ, RZ, R3, P5 ;  /* 0x000000ffff217224 */ /* 0x000fe200028e0603 */
[C---:B------:R-:W-:Y:S02]  /*f1c0*/  IADD3 R25, P3, R2.reuse, 0x4800, RZ ;  /* 0x0000480002197810 */ /* 0x040fe40007f7e0ff */
[C---:B------:R-:W-:Y:S02]  /*f1d0*/  IADD3 R29, P4, R2.reuse, 0x6000, RZ ;  /* 0x00006000021d7810 */ /* 0x040fe40007f9e0ff */
[----:B------:R-:W-:-:S02]  /*f1e0*/  LOP3.LUT R7, R2, 0x180, RZ, 0xc0, !PT ;  /* 0x0000018002077812 */ /* 0x000fc400078ec0ff */
[----:B------:R-:W-:Y:S02]  /*f1f0*/  LOP3.LUT R4, R5, 0x180, RZ, 0xc0, !PT ;  /* 0x0000018005047812 */ /* 0x000fe400078ec0ff */
[----:B------:R-:W-:Y:S02]  /*f200*/  LOP3.LUT R8, R9, 0x180, RZ, 0xc0, !PT ;  /* 0x0000018009087812 */ /* 0x000fe400078ec0ff */
[----:B------:R-:W-:Y:S02]  /*f210*/  LOP3.LUT R12, R13, 0x180, RZ, 0xc0, !PT ;  /* 0x000001800d0c7812 */ /* 0x000fe400078ec0ff */
[----:B------:R-:W-:Y:S02]  /*f220*/  LOP3.LUT R24, R25, 0x180, RZ, 0xc0, !PT ;  /* 0x0000018019187812 */ /* 0x000fe400078ec0ff */
[----:B------:R-:W-:Y:S02]  /*f230*/  LOP3.LUT R28, R29, 0x180, RZ, 0xc0, !PT ;  /* 0x000001801d1c7812 */ /* 0x000fe400078ec0ff */
[----:B------:R-:W-:-:S02]  /*f240*/  SHF.R.U64 R7, R7, 0x3, RZ ;  /* 0x0000000307077819 */ /* 0x000fc400000012ff */
[----:B------:R-:W-:Y:S02]  /*f250*/  SHF.R.U64 R4, R4, 0x3, RZ ;  /* 0x0000000304047819 */ /* 0x000fe400000012ff */
[----:B------:R-:W-:Y:S02]  /*f260*/  SHF.R.U64 R8, R8, 0x3, RZ ;  /* 0x0000000308087819 */ /* 0x000fe400000012ff */
[----:B------:R-:W-:Y:S02]  /*f270*/  SHF.R.U64 R12, R12, 0x3, RZ ;  /* 0x000000030c0c7819 */ /* 0x000fe400000012ff */
[----:B------:R-:W-:Y:S02]  /*f280*/  SHF.R.U64 R24, R24, 0x3, RZ ;  /* 0x0000000318187819 */ /* 0x000fe400000012ff */
[----:B------:R-:W-:Y:S02]  /*f290*/  SHF.R.U64 R28, R28, 0x3, RZ ;  /* 0x000000031c1c7819 */ /* 0x000fe400000012ff */
[----:B------:R-:W-:-:S02]  /*f2a0*/  LOP3.LUT R2, R7, R2, RZ, 0x3c, !PT ;  /* 0x0000000207027212 */ /* 0x000fc400078e3cff */
[----:B------:R-:W-:Y:S02]  /*f2b0*/  SHF.R.S32.HI R20, RZ, 0x1f, R76 ;  /* 0x0000001fff147819 */ /* 0x000fe4000001144c */
        /* <DEDUP_REMOVED lines=8> */
[----:B------:R-:W-:Y:S01]  /*f340*/  LOP3.LUT R32, R4, R5, RZ, 0x3c, !PT ;  /* 0x0000000504207212 */ /* 0x000fe200078e3cff */
[----:B------:R-:W-:Y:S01]  /*f350*/  UIMAD UR11, UR14, UR12, URZ ;  /* 0x0000000c0e0b72a4 */ /* 0x000fe2000f8e023f */
[----:B------:R-:W-:Y:S01]  /*f360*/  LEA.HI R20, R20, R76, RZ, 0x2 ;  /* 0x0000004c14147211 */ /* 0x000fe200078f10ff */
[----:B------:R1:W5:Y:S03]  /*f370*/  LD.E.128 R4, desc[UR56][R2.64] ;  /* 0x0000003802047980 */ /* 0x000366000c101d00 */
[----:B------:R-:W-:Y:S01]  /*f380*/  LOP3.LUT R20, R20, 0xfffffffc, RZ, 0xc0, !PT ;  /* 0xfffffffc14147812 */ /* 0x000fe200078ec0ff */
[----:B------:R-:W-:Y:S01]  /*f390*/  UIMAD.WIDE.U32 UR8, UR4, UR12, URZ ;  /* 0x0000000c040872a5 */ /* 0x000fe2000f8e003f */
[----:B------:R-:W5:Y:S04]  /*f3a0*/  LD.E.128 R8, desc[UR56][R8.64] ;  /* 0x0000003808087980 */ /* 0x000f68000c101d00 */
[----:B------:R-:W5:Y:S01]  /*f3b0*/  LD.E.128 R12, desc[UR56][R12.64] ;  /* 0x000000380c0c7980 */ /* 0x000f62000c101d00 */
[----:B-1----:R-:W1:Y:S01]  /*f3c0*/  @P1 LDC R3, c[0x0][0xbf0] ;  /* 0x0002fc00ff031b82 */ /* 0x002e620000000800 */
[----:B------:R-:W-:Y:S01]  /*f3d0*/  UIMAD UR11, UR4, UR13, UR11 ;  /* 0x0000000d040b72a4 */ /* 0x000fe2000f8e020b */
[----:B------:R-:W-:Y:S01]  /*f3e0*/  IMAD.IADD R20, R76, 0x1, -R20 ;  /* 0x000000014c147824 */ /* 0x000fe200078e0a14 */
[----:B------:R-:W5:Y:S01]  /*f3f0*/  LD.E.128 R24, desc[UR56][R24.64] ;  /* 0x0000003818187980 */ /* 0x000f62000c101d00 */
[----:B------:R-:W-:Y:S01]  /*f400*/  ULDC.64 UR12, c[0x0][0xae8] ;  /* 0x0002ba00000c7ab9 */ /* 0x000fe20000000a00 */
[----:B------:R-:W-:Y:S01]  /*f410*/  UIADD3 UR9, UR9, UR11, URZ ;  /* 0x0000000b09097290 */ /* 0x000fe2000fffe03f */
[----:B------:R-:W-:Y:S01]  /*f420*/  IMAD R2, R20, 0x60, R75 ;  /* 0x0000006014027824 */ /* 0x000fe200078e024b */
[----:B------:R-:W5:Y:S02]  /*f430*/  LD.E.128 R28, desc[UR56][R28.64] ;  /* 0x000000381c1c7980 */ /* 0x000f64000c101d00 */
[----:B------:R-:W-:Y:S01]  /*f440*/  UIMAD.WIDE.U32 UR8, UR37, UR12, UR8 ;  /* 0x0000000c250872a5 */ /* 0x000fe2000f8e0008 */
[----:B------:R-:W-:Y:S01]  /*f450*/  VIADD R36, R2, UR39 ;  /* 0x0000002702247c36 */ /* 0x000fe20008000000 */
[----:B------:R-:W-:Y:S01]  /*f460*/  USHF.R.S32.HI UR4, URZ, 0x1f, UR10 ;  /* 0x0000001f3f047899 */ /* 0x000fe2000801140a */
[----:B------:R-:W5:Y:S01]  /*f470*/  LD.E.128 R32, desc[UR56][R32.64] ;  /* 0x0000003820207980 */ /* 0x000f62000c101d00 */
[----:B------:R-:W-:Y:S01]  /*f480*/  UIMAD UR9, UR37, UR13, UR9 ;  /* 0x0000000d250972a4 */ /* 0x000fe2000f8e0209 */
[----:B0-----:R-:W-:Y:S01]  /*f490*/  @P1 IMAD.HI.U32 R2, R36, R37, RZ ;  /* 0x0000002524021227 */ /* 0x001fe200078e00ff */
[----:B------:R-:W-:Y:S01]  /*f4a0*/  UIADD3 UR7, UR7, 0x19c20, URZ ;  /* 0x00019c2007077890 */ /* 0x000fe2000fffe03f */
[----:B------:R-:W-:Y:S01]  /*f4b0*/  @!PT LDS RZ, [RZ] ;  /* 0x00000000fffff984 */ /* 0x000fe20000000800 */
[----:B------:R-:W-:Y:S01]  /*f4c0*/  @!PT LDS RZ, [RZ] ;  /* 0x00000000fffff984 */ /* 0x000fe20000000800 */
[----:B------:R-:W-:Y:S01]  /*f4d0*/  @!PT LDS RZ, [RZ] ;  /* 0x00000000fffff984 */ /* 0x000fe20000000800 */
[----:B------:R-:W-:Y:S01]  /*f4e0*/  @!PT LDS RZ, [RZ] ;  /* 0x00000000fffff984 */ /* 0x000fe20000000800 */
[----:B------:R0:W-:Y:S06]  /*f4f0*/  MEMBAR.ALL.CTA ;  /* 0x0000000000007992 */ /* 0x0001ec0000008000 */
[----:B0-----:R-:W0:Y:S01]  /*f500*/  FENCE.VIEW.ASYNC.S ;  /* 0x00000000000073c6 */ /* 0x001e220000000000 */
[----:B------:R-:W-:Y:S01]  /*f510*/  ULDC.64 UR12, c[0x0][0xaf0] ;  /* 0x0002bc00000c7ab9 */ /* 0x000fe20000000a00 */
[----:B------:R-:W-:Y:S01]  /*f520*/  IMAD.MOV.U32 R21, RZ, RZ, R36 ;  /* 0x000000ffff157224 */ /* 0x000fe200078e0024 */
[----:B------:R-:W-:Y:S01]  /*f530*/  UIMAD UR4, UR4, UR12, URZ ;  /* 0x0000000c040472a4 */ /* 0x000fe2000f8e023f */
[----:B------:R-:W-:Y:S01]  /*f540*/  VIADD R43, R75, UR39 ;  /* 0x000000274b2b7c36 */ /* 0x000fe20008000000 */
[----:B------:R-:W-:Y:S01]  /*f550*/  UPRMT UR7, URZ, 0x654, UR7 ;  /* 0x000006543f077896 */ /* 0x000fe20008000007 */
[----:B------:R-:W-:Y:S01]  /*f560*/  BSSY B1, `(.L_x_1063) ;  /* 0x000002c000017945 */ /* 0x000fe20003800000 */
[----:B------:R-:W-:Y:S01]  /*f570*/  UIMAD UR4, UR10, UR13, UR4 ;  /* 0x0000000d0a0472a4 */ /* 0x000fe2000f8e0204 */
[----:B-1----:R-:W-:Y:S01]  /*f580*/  @P1 SHF.R.U32.HI R21, RZ, R3, R2 ;  /* 0x00000003ff151219 */ /* 0x002fe20000011602 */
[----:B------:R-:W-:Y:S01]  /*f590*/  UIMAD.WIDE.U32 UR10, UR10, UR12, UR8 ;  /* 0x0000000c0a0a72a5 */ /* 0x000fe2000f8e0008 */
[----:B------:R-:W-:-:S02]  /*f5a0*/  ISETP.GE.AND P0, PT, R43, R0, PT ;  /* 0x000000002b00720c */ /* 0x000fc40003f06270 */
[--C-:B------:R-:W-:Y:S01]  /*f5b0*/  SHF.R.S32.HI R20, RZ, 0x1f, R21.reuse ;  /* 0x0000001fff147819 */ /* 0x100fe20000011415 */
[----:B------:R-:W-:Y:S01]  /*f5c0*/  UIADD3 UR4, UR11, UR4, URZ ;  /* 0x000000040b047290 */ /* 0x000fe2000fffe03f */
[----:B------:R-:W-:Y:S01]  /*f5d0*/  IMAD.MOV R37, RZ, RZ, -R21 ;  /* 0x000000ffff257224 */ /* 0x000fe200078e0a15 */
[----:B------:R-:W-:Y:S01]  /*f5e0*/  ULDC.64 UR8, c[0x0][0xae0] ;  /* 0x0002b80000087ab9 */ /* 0x000fe20000000a00 */
[----:B------:R-:W-:Y:S01]  /*f5f0*/  IMAD.U32 R3, RZ, RZ, UR11 ;  /* 0x0000000bff037e24 */ /* 0x000fe2000f8e00ff */
[----:B------:R-:W-:Y:S01]  /*f600*/  SHF.R.S32.HI R42, RZ, 0x1f, R23 ;  /* 0x0000001fff2a7819 */ /* 0x000fe20000011417 */
[----:B------:R-:W-:Y:S01]  /*f610*/  IMAD R20, R20, UR8, RZ ;  /* 0x0000000814147c24 */ /* 0x000fe2000f8e02ff */
[----:B------:R-:W-:Y:S01]  /*f620*/  SHF.R.S32.HI R44, RZ, 0x1f, R22 ;  /* 0x0000001fff2c7819 */ /* 0x000fe20000011416 */
[----:B------:R-:W-:Y:S02]  /*f630*/  IMAD R37, R74, R37, R36 ;  /* 0x000000254a257224 */ /* 0x000fe400078e0224 */
[----:B------:R-:W-:-:S02]  /*f640*/  IMAD.U32 R2, RZ, RZ, UR10 ;  /* 0x0000000aff027e24 */ /* 0x000fc4000f8e00ff */
[----:B------:R-:W-:Y:S01]  /*f650*/  IMAD.U32 R3, RZ, RZ, UR4 ;  /* 0x00000004ff037e24 */ /* 0x000fe2000f8e00ff */
[----:B0-----:R-:W-:Y:S01]  /*f660*/  SYNCS.ARRIVE.TRANS64.RED.A1T0 RZ, [UR7], RZ ;  /* 0x000000ffffff79a7 */ /* 0x001fe20008100407 */
[C---:B------:R-:W-:Y:S01]  /*f670*/  IMAD R39, R21.reuse, UR9, R20 ;  /* 0x0000000915277c24 */ /* 0x040fe2000f8e0214 */
[----:B------:R-:W-:Y:S01]  /*f680*/  SHF.R.S32.HI R20, RZ, 0x1f, R37 ;  /* 0x0000001fff147819 */ /* 0x000fe20000011425 */
[----:B------:R-:W-:Y:S01]  /*f690*/  IMAD.WIDE.U32 R2, R21, UR8, R2 ;  /* 0x0000000815027c25 */ /* 0x000fe2000f8e0002 */
[----:B------:R-:W-:-:S03]  /*f6a0*/  ULDC.64 UR8, c[0x0][0xad8] ;  /* 0x0002b60000087ab9 */ /* 0x000fc60000000a00 */
[----:B------:R-:W-:Y:S02]  /*f6b0*/  IMAD.IADD R3, R3, 0x1, R39 ;  /* 0x0000000103037824 */ /* 0x000fe400078e0227 */
[----:B------:R-:W-:Y:S02]  /*f6c0*/  IMAD R20, R20, UR8, RZ ;  /* 0x0000000814147c24 */ /* 0x000fe4000f8e02ff */
[----:B------:R-:W-:-:S04]  /*f6d0*/  IMAD.WIDE.U32 R2, R37, UR8, R2 ;  /* 0x0000000825027c25 */ /* 0x000fc8000f8e0002 */
[----:B------:R-:W-:Y:S01]  /*f6e0*/  IMAD R21, R37, UR9, R20 ;  /* 0x0000000925157c24 */ /* 0x000fe2000f8e0214 */
[----:B------:R-:W-:Y:S02]  /*f6f0*/  ULDC.64 UR8, c[0x0][0xa80] ;  /* 0x0002a00000087ab9 */ /* 0x000fe40000000a00 */
[----:B------:R-:W-:Y:S01]  /*f700*/  LEA R40, P1, R2, UR8, 0x1 ;  /* 0x0000000802287c11 */ /* 0x000fe2000f8208ff */
[----:B------:R-:W-:-:S04]  /*f710*/  IMAD.IADD R3, R3, 0x1, R21 ;  /* 0x0000000103037824 */ /* 0x000fc800078e0215 */
[----:B------:R0:W1:Y:S01]  /*f720*/  SHFL.IDX PT, R20, R40, RZ, 0x1c1f ;  /* 0x001c1fff28147589 */ /* 0x00006200000e0000 */
[----:B------:R-:W-:-:S05]  /*f730*/  LEA.HI.X R41, R2, UR9, R3, 0x1, P1 ;  /* 0x0000000902297c11 */ /* 0x000fca00088f0c03 */
[----:B------:R0:W2:Y:S01]  /*f740*/  SHFL.IDX PT, R21, R41, RZ, 0x1c1f ;  /* 0x001c1fff29157589 */ /* 0x0000a200000e0000 */
[----:B------:R-:W-:Y:S05]  /*f750*/  @P0 BRA `(.L_x_1064) ;  /* 0x0000000000300947 */ /* 0x000fea0003800000 */
[----:B------:R-:W-:Y:S02]  /*f760*/  ULDC UR4, c[0x0][0xac8] ;  /* 0x0002b20000047ab9 */ /* 0x000fe40000000800 */
[----:B------:R-:W-:Y:S02]  /*f770*/  ISETP.GE.AND P1, PT, R22, UR4, PT ;  /* 0x0000000416007c0c */ /* 0x000fe4000bf26270 */
[----:B------:R-:W-:Y:S02]  /*f780*/  ISETP.GE.AND P2, PT, R23, UR4, PT ;  /* 0x0000000417007c0c */ /* 0x000fe4000bf46270 */
[----:B------:R-:W-:-:S09]  /*f790*/  ISETP.GE.AND P0, PT, R19, UR4, PT ;  /* 0x0000000413007c0c */ /* 0x000fd2000bf06270 */
[CC--:B-1----:R-:W-:Y:S02]  /*f7a0*/  @!P1 LEA R36, P3, R22.reuse, R20.reuse, 0x1 ;  /* 0x0000001416249211 */ /* 0x0c2fe400078608ff */
[----:B------:R-:W-:Y:S02]  /*f7b0*/  @!P2 LEA R38, P4, R23, R20, 0x1 ;  /* 0x000000141726a211 */ /* 0x000fe400078808ff */
[----:B--2---:R-:W-:Y:S01]  /*f7c0*/  @!P0 IMAD.WIDE R2, R19, 0x2, R20 ;  /* 0x0000000213028825 */ /* 0x004fe200078e0214 */
[-C--:B------:R-:W-:Y:S02]  /*f7d0*/  @!P1 LEA.HI.X R37, R22, R21.reuse, R44, 0x1, P3 ;  /* 0x0000001516259211 */ /* 0x080fe400018f0c2c */
[----:B------:R-:W-:Y:S02]  /*f7e0*/  @!P2 LEA.HI.X R39, R23, R21, R42, 0x1, P4 ;  /* 0x000000151727a211 */ /* 0x000fe400020f0c2a */
[----:B-----5:R3:W-:Y:S04]  /*f7f0*/  @!P0 ST.E.128 desc[UR56][R2.64], R4 ;  /* 0x0000000402008985 */ /* 0x0207e8000c101d38 */
[----:B------:R3:W-:Y:S04]  /*f800*/  @!P1 ST.E.128 desc[UR56][R36.64], R12 ;  /* 0x0000000c24009985 */ /* 0x0007e8000c101d38 */
[----:B------:R3:W-:Y:S02]  /*f810*/  @!P2 ST.E.128 desc[UR56][R38.64], R28 ;  /* 0x0000001c2600a985 */ /* 0x0007e4000c101d38 */
.L_x_1064:
[----:B------:R-:W-:Y:S05]  /*f820*/  BSYNC B1 ;  /* 0x0000000000017941 */ /* 0x000fea0003800000 */
.L_x_1063:
[----:B---3--:R-:W-:Y:S01]  /*f830*/  VIADD R3, R43, 0x60 ;  /* 0x000000602b037836 */ /* 0x008fe20000000000 */
[----:B-----5:R3:W4:Y:S04]  /*f840*/  SHFL.IDX PT, R5, R41, 0x1, 0x1c1f ;  /* 0x003c1f0029057f89 */ /* 0x02072800000e0000 */
[----:B------:R-:W-:Y:S01]  /*f850*/  ISETP.GE.AND P0, PT, R3, R0, PT ;  /* 0x000000000300720c */ /* 0x000fe20003f06270 */
[----:B------:R3:W0:-:S12]  /*f860*/  SHFL.IDX PT, R4, R40, 0x1, 0x1c1f ;  /* 0x003c1f0028047f89 */ /* 0x00061800000e0000 */
[----:B---3--:R-:W-:Y:S05]  /*f870*/  @P0 BRA `(.L_x_1065) ;  /* 0x0000001400c80947 */ /* 0x008fea0003800000 */
        /* <DEDUP_REMOVED lines=14> */
.L_x_1062:
[----:B------:R-:W-:Y:S01]  /*f960*/  ULDC.64 UR12, c[0x0][0xb08] ;  /* 0x0002c200000c7ab9 */ /* 0x000fe20000000a00 */
[----:B------:R-:W1:Y:S01]  /*f970*/  @P1 LDC R0, c[0x0][0xbec] ;  /* 0x0002fb00ff001b82 */ /* 0x000e620000000800 */
[----:B------:R-:W-:Y:S01]  /*f980*/  UIMAD UR11, UR14, UR12, URZ ;  /* 0x0000000c0e0b72a4 */ /* 0x000fe2000f8e023f */
[----:B0-----:R-:W-:Y:S01]  /*f990*/  IMAD.MOV.U32 R5, RZ, RZ, R13 ;  /* 0x000000ffff057224 */ /* 0x001fe200078e000d */
[----:B------:R-:W-:Y:S01]  /*f9a0*/  UIMAD.WIDE.U32 UR8, UR4, UR12, URZ ;  /* 0x0000000c040872a5 */ /* 0x000fe2000f8e003f */
[C---:B------:R-:W-:Y:S01]  /*f9b0*/  VIADD R78, R17.reuse, 0x28 ;  /* 0x00000028114e7836 */ /* 0x040fe20000000000 */
[----:B------:R-:W-:Y:S01]  /*f9c0*/  UIMAD UR11, UR4, UR13, UR11 ;  /* 0x0000000d040b72a4 */ /* 0x000fe2000f8e020b */
[C---:B------:R-:W-:Y:S01]  /*f9d0*/  VIADD R80, R17.reuse, 0x20 ;  /* 0x0000002011507836 */ /* 0x040fe20000000000 */
[----:B------:R-:W-:Y:S01]  /*f9e0*/  USHF.R.S32.HI UR4, URZ, 0x1f, UR10 ;  /* 0x0000001f3f047899 */ /* 0x000fe2000801140a */
[----:B------:R-:W0:Y:S01]  /*f9f0*/  @P1 LDC R3, c[0x0][0xbf0] ;  /* 0x0002fc00ff031b82 */ /* 0x000e220000000800 */
[----:B------:R-:W-:Y:S01]  /*fa00*/  UIADD3 UR9, UR9, UR11, URZ ;  /* 0x0000000b09097290 */ /* 0x000fe2000fffe03f */
[C---:B------:R-:W-:Y:S01]  /*fa10*/  VIADD R82, R17.reuse, 0x18 ;  /* 0x0000001811527836 */ /* 0x040fe20000000000 */
[----:B------:R-:W-:Y:S01]  /*fa20*/  ULDC.64 UR12, c[0x0][0xb38] ;  /* 0x0002ce00000c7ab9 */ /* 0x000fe20000000a00 */
[----:B------:R-:W-:Y:S01]  /*fa30*/  UIADD3 UR7, UR7, 0x19c20, URZ ;  /* 0x00019c2007077890 */ /* 0x000fe2000fffe03f */
[C---:B------:R-:W-:Y:S01]  /*fa40*/  VIADD R84, R17.reuse, 0x10 ;  /* 0x0000001011547836 */ /* 0x040fe20000000000 */
[----:B------:R-:W-:Y:S01]  /*fa50*/  UIMAD.WIDE.U32 UR8, UR37, UR12, UR8 ;  /* 0x0000000c250872a5 */ /* 0x000fe2000f8e0008 */
[C---:B------:R-:W-:Y:S01]  /*fa60*/  VIADD R86, R17.reuse, 0x8 ;  /* 0x0000000811567836 */ /* 0x040fe20000000000 */
[----:B------:R-:W-:Y:S01]  /*fa70*/  UPRMT UR7, URZ, 0x654, UR7 ;  /* 0x000006543f077896 */ /* 0x000fe20008000007 */
[----:B------:R-:W-:Y:S01]  /*fa80*/  BSSY B1, `(.L_x_1066) ;  /* 0x0000067000017945 */ /* 0x000fe20003800000 */
[----:B------:R-:W-:Y:S01]  /*fa90*/  UIMAD UR9, UR37, UR13, UR9 ;  /* 0x0000000d250972a4 */ /* 0x000fe2000f8e0209 */
[----:B------:R-:W-:Y:S01]  /*faa0*/  SHF.R.S32.HI R15, RZ, 0x1f, R152 ;  /* 0x0000001fff0f7819 */ /* 0x000fe20000011498 */
[----:B------:R-:W-:Y:S01]  /*fab0*/  VIADD R77, R17, 0x28 ;  /* 0x00000028114d7836 */ /* 0x000fe20000000000 */
[----:B------:R-:W-:Y:S01]  /*fac0*/  ULDC.64 UR12, c[0x0][0xb40] ;  /* 0x0002d000000c7ab9 */ /* 0x000fe20000000a00 */
[----:B------:R-:W-:Y:S01]  /*fad0*/  SHF.R.S32.HI R25, RZ, 0x1f, R153 ;  /* 0x0000001fff197819 */ /* 0x000fe20000011499 */
[----:B------:R-:W-:Y:S01]  /*fae0*/  UIMAD UR4, UR4, UR12, URZ ;  /* 0x0000000c040472a4 */ /* 0x000fe2000f8e023f */
[----:B-1----:R-:W-:Y:S01]  /*faf0*/  @P1 IMAD.HI.U32 R0, R13, R0, RZ ;  /* 0x000000000d001227 */ /* 0x002fe200078e00ff */
[----:B------:R-:W-:Y:S01]  /*fb00*/  SYNCS.ARRIVE.TRANS64.RED.A1T0 RZ, [UR7], RZ ;  /* 0x000000ffffff79a7 */ /* 0x000fe20008100407 */
[----:B------:R-:W-:Y:S01]  /*fb10*/  SHF.R.S32.HI R26, RZ, 0x1f, R154 ;  /* 0x0000001fff1a7819 */ /* 0x000fe2000001149a */
[----:B------:R-:W-:Y:S01]  /*fb20*/  UIMAD UR4, UR10, UR13, UR4 ;  /* 0x0000000d0a0472a4 */ /* 0x000fe2000f8e0204 */
[----:B------:R-:W-:Y:S01]  /*fb30*/  SHF.R.S32.HI R27, RZ, 0x1f, R155 ;  /* 0x0000001fff1b7819 */ /* 0x000fe2000001149b */
[----:B------:R-:W-:Y:S01]  /*fb40*/  UIMAD.WIDE.U32 UR10, UR10, UR12, UR8 ;  /* 0x0000000c0a0a72a5 */ /* 0x000fe2000f8e0008 */
[----:B------:R-:W-:Y:S01]  /*fb50*/  SHF.R.S32.HI R75, RZ, 0x1f, R156 ;  /* 0x0000001fff4b7819 */ /* 0x000fe2000001149c */
[C---:B------:R-:W-:Y:S01]  /*fb60*/  VIADD R79, R17.reuse, 0x20 ;  /* 0x00000020114f7836 */ /* 0x040fe20000000000 */
[----:B------:R-:W-:Y:S01]  /*fb70*/  ULDC.64 UR12, c[0x0][0xb48] ;  /* 0x0002d200000c7ab9 */ /* 0x000fe20000000a00 */
[----:B------:R-:W-:Y:S01]  /*fb80*/  UIADD3 UR9, UR11, UR4, URZ ;  /* 0x000000040b097290 */ /* 0x000fe2000fffe03f */
[----:B0-----:R-:W-:Y:S01]  /*fb90*/  @P1 SHF.R.U32.HI R5, RZ, R3, R0 ;  /* 0x00000003ff051219 */ /* 0x001fe20000011600 */
[----:B------:R-:W-:Y:S01]  /*fba0*/  VIADD R81, R17, 0x18 ;  /* 0x0000001811517836 */ /* 0x000fe20000000000 */
[----:B------:R-:W-:Y:S01]  /*fbb0*/  UMOV UR8, UR10 ;  /* 0x0000000a00087c82 */ /* 0x000fe20008000000 */
[----:B------:R-:W-:Y:S01]  /*fbc0*/  ULDC.64 UR10, c[0x0][0xb30] ;  /* 0x0002cc00000a7ab9 */ /* 0x000fe20000000a00 */
[----:B------:R-:W-:Y:S01]  /*fbd0*/  UIMAD.WIDE.U32 UR8, UR42, UR12, UR8 ;  /* 0x0000000c2a0872a5 */ /* 0x000fe2000f8e0008 */
[--C-:B------:R-:W-:Y:S01]  /*fbe0*/  SHF.R.S32.HI R0, RZ, 0x1f, R5.reuse ;  /* 0x0000001fff007819 */ /* 0x100fe20000011405 */
[----:B------:R-:W-:Y:S01]  /*fbf0*/  IMAD.MOV R7, RZ, RZ, -R5 ;  /* 0x000000ffff077224 */ /* 0x000fe200078e0a05 */
[----:B------:R-:W-:Y:S01]  /*fc00*/  SHF.R.S32.HI R76, RZ, 0x1f, R157 ;  /* 0x0000001fff4c7819 */ /* 0x000fe2000001149d */
[----:B------:R-:W-:Y:S01]  /*fc10*/  UIMAD UR42, UR42, UR13, UR9 ;  /* 0x0000000d2a2a72a4 */ /* 0x000fe2000f8e0209 */
[----:B------:R-:W-:Y:S01]  /*fc20*/  SHF.R.S32.HI R78, RZ, 0x1f, R78 ;  /* 0x0000001fff4e7819 */ /* 0x000fe2000001144e */
[----:B------:R-:W-:Y:S01]  /*fc30*/  IMAD R7, R74, R7, R13 ;  /* 0x000000074a077224 */ /* 0x000fe200078e020d */
[----:B------:R-:W-:Y:S01]  /*fc40*/  SHF.R.S32.HI R80, RZ, 0x1f, R80 ;  /* 0x0000001fff507819 */ /* 0x000fe20000011450 */
[----:B------:R-:W-:Y:S01]  /*fc50*/  IMAD R0, R0, UR10, RZ ;  /* 0x0000000a00007c24 */ /* 0x000fe2000f8e02ff */
[----:B------:R-:W-:Y:S01]  /*fc60*/  SHF.R.S32.HI R82, RZ, 0x1f, R82 ;  /* 0x0000001fff527819 */ /* 0x000fe20000011452 */
[----:B------:R-:W-:Y:S01]  /*fc70*/  IMAD.U32 R3, RZ, RZ, UR9 ;  /* 0x00000009ff037e24 */ /* 0x000fe2000f8e00ff */
[----:B------:R-:W-:Y:S01]  /*fc80*/  SHF.R.S32.HI R84, RZ, 0x1f, R84 ;  /* 0x0000001fff547819 */ /* 0x000fe20000011454 */
[----:B------:R-:W-:Y:S01]  /*fc90*/  IMAD.U32 R2, RZ, RZ, UR8 ;  /* 0x00000008ff027e24 */ /* 0x000fe2000f8e00ff */
[----:B------:R-:W-:Y:S01]  /*fca0*/  ULDC.64 UR8, c[0x0][0xb28] ;  /* 0x0002ca0000087ab9 */ /* 0x000fe20000000a00 */
[----:B------:R-:W-:Y:S01]  /*fcb0*/  IMAD.U32 R3, RZ, RZ, UR42 ;  /* 0x0000002aff037e24 */ /* 0x000fe2000f8e00ff */
[----:B------:R-:W-:Y:S01]  /*fcc0*/  SHF.R.S32.HI R86, RZ, 0x1f, R86 ;  /* 0x0000001fff567819 */ /* 0x000fe20000011456 */
[C---:B------:R-:W-:Y:S01]  /*fcd0*/  IMAD R9, R5.reuse, UR11, R0 ;  /* 0x0000000b05097c24 */ /* 0x040fe2000f8e0200 */
[----:B------:R-:W-:Y:S01]  /*fce0*/  SHF.R.S32.HI R0, RZ, 0x1f, R7 ;  /* 0x0000001fff007819 */ /* 0x000fe20000011407 */
[----:B------:R-:W-:Y:S01]  /*fcf0*/  IMAD.WIDE.U32 R2, R5, UR10, R2 ;  /* 0x0000000a05027c25 */ /* 0x000fe2000f8e0002 */
[----:B------:R-:W-:-:S03]  /*fd00*/  SHF.R.S32.HI R87, RZ, 0x1f, R17 ;  /* 0x0000001fff577819 */ /* 0x000fc60000011411 */
[----:B------:R-:W-:Y:S02]  /*fd10*/  IMAD R0, R0, UR8, RZ ;  /* 0x0000000800007c24 */ /* 0x000fe4000f8e02ff */
[----:B------:R-:W-:Y:S02]  /*fd20*/  IMAD.IADD R3, R3, 0x1, R9 ;  /* 0x0000000103037824 */ /* 0x000fe400078e0209 */
[C---:B------:R-:W-:Y:S02]  /*fd30*/  IMAD R5, R7.reuse, UR9, R0 ;  /* 0x0000000907057c24 */ /* 0x040fe4000f8e0200 */
[----:B------:R-:W-:Y:S01]  /*fd40*/  IMAD.WIDE.U32 R2, R7, UR8, R2 ;  /* 0x0000000807027c25 */ /* 0x000fe2000f8e0002 */
[----:B------:R-:W-:-:S03]  /*fd50*/  ULDC.64 UR8, c[0x0][0xb00] ;  /* 0x0002c00000087ab9 */ /* 0x000fc60000000a00 */
[----:B------:R-:W-:Y:S01]  /*fd60*/  IMAD.IADD R3, R3, 0x1, R5 ;  /* 0x0000000103037824 */ /* 0x000fe200078e0205 */
[C---:B------:R-:W-:Y:S01]  /*fd70*/  LEA R0, P1, R2.reuse, UR8, 0x2 ;  /* 0x0000000802007c11 */ /* 0x040fe2000f8210ff */
[C---:B------:R-:W-:Y:S02]  /*fd80*/  VIADD R83, R17.reuse, 0x10 ;  /* 0x0000001011537836 */ /* 0x040fe40000000000 */
[----:B------:R-:W-:Y:S01]  /*fd90*/  VIADD R85, R17, 0x8 ;  /* 0x0000000811557836 */ /* 0x000fe20000000000 */
[----:B------:R-:W-:Y:S01]  /*fda0*/  LEA.HI.X R14, R2, UR9, R3, 0x2, P1 ;  /* 0x00000009020e7c11 */ /* 0x000fe200088f1403 */
[----:B------:R0:W1:Y:S04]  /*fdb0*/  SHFL.IDX PT, R12, R0, RZ, 0x1c1f ;  /* 0x001c1fff000c7589 */ /* 0x00006800000e0000 */
[----:B------:R0:W2:Y:S01]  /*fdc0*/  SHFL.IDX PT, R24, R14, RZ, 0x1c1f ;  /* 0x001c1fff0e187589 */ /* 0x0000a200000e0000 */
[----:B------:R-:W-:Y:S05]  /*fdd0*/  @P2 BRA `(.L_x_1067) ;  /* 0x0000000000c42947 */ /* 0x000fea0003800000 */
[----:B------:R-:W-:Y:S02]  /*fde0*/  ULDC UR4, c[0x0][0xac8] ;  /* 0x0002b20000047ab9 */ /* 0x000fe40000000800 */
[----:B------:R-:W-:Y:S02]  /*fdf0*/  ISETP.GE.AND P1, PT, R17, UR4, PT ;  /* 0x0000000411007c0c */ /* 0x000fe4000bf26270 */
[----:B------:R-:W-:Y:S02]  /*fe00*/  ISETP.GE.AND P2, PT, R85, UR4, PT ;  /* 0x0000000455007c0c */ /* 0x000fe4000bf46270 */
[----:B------:R-:W-:Y:S02]  /*fe10*/  ISETP.GE.AND P5, PT, R83, UR4, PT ;  /* 0x0000000453007c0c */ /* 0x000fe4000bfa6270 */
[----:B------:R-:W-:-:S07]  /*fe20*/  ISETP.GE.AND P4, PT, R81, UR4, PT ;  /* 0x0000000451007c0c */ /* 0x000fce000bf86270 */
[-C--:B-1----:R-:W-:Y:S02]  /*fe30*/  @!P1 LEA R2, P3, R17, R12.reuse, 0x2 ;  /* 0x0000000c11029211 */ /* 0x082fe400078610ff */
[----:B------:R-:W-:Y:S02]  /*fe40*/  @!P2 LEA R4, P6, R85, R12, 0x2 ;  /* 0x0000000c5504a211 */ /* 0x000fe400078c10ff */
[-C--:B--2---:R-:W-:Y:S02]  /*fe50*/  @!P1 LEA.HI.X R3, R17, R24.reuse, R87, 0x2, P3 ;  /* 0x0000001811039211 */ /* 0x084fe400018f1457 */
[----:B------:R-:W-:Y:S02]  /*fe60*/  @!P2 LEA.HI.X R5, R85, R24, R86, 0x2, P6 ;  /* 0x000000185505a211 */ /* 0x000fe400030f1456 */
[----:B------:R-:W-:Y:S01]  /*fe70*/  @!P5 LEA R6, P3, R83, R12, 0x2 ;  /* 0x0000000c5306d211 */ /* 0x000fe200078610ff */
[----:B------:R1:W-:Y:S01]  /*fe80*/  @!P1 ST.E.64 desc[UR56][R2.64], R72 ;  /* 0x0000004802009985 */ /* 0x0003e2000c101b38 */
[----:B------:R-:W-:-:S02]  /*fe90*/  ISETP.GE.AND P1, PT, R79, UR4, PT ;  /* 0x000000044f007c0c */ /* 0x000fc4000bf26270 */
[----:B------:R-:W-:Y:S01]  /*fea0*/  @!P5 LEA.HI.X R7, R83, R24, R84, 0x2, P3 ;  /* 0x000000185307d211 */ /* 0x000fe200018f1454 */
[----:B------:R2:W-:Y:S01]  /*feb0*/  @!P2 ST.E.64 desc[UR56][R4.64], R70 ;  /* 0x000000460400a985 */ /* 0x0005e2000c101b38 */
[----:B------:R-:W-:Y:S02]  /*fec0*/  ISETP.GE.AND P2, PT, R77, UR4, PT ;  /* 0x000000044d007c0c */ /* 0x000fe4000bf46270 */
[----:B------:R-:W-:Y:S01]  /*fed0*/  @!P4 LEA R8, P6, R81, R12, 0x2 ;  /* 0x0000000c5108c211 */ /* 0x000fe200078c10ff */
[----:B------:R3:W-:Y:S01]  /*fee0*/  @!P5 ST.E.64 desc[UR56][R6.64], R64 ;  /* 0x000000400600d985 */ /* 0x0007e2000c101b38 */
[----:B------:R-:W-:Y:S02]  /*fef0*/  ISETP.GE.AND P3, PT, R157, UR4, PT ;  /* 0x000000049d007c0c */ /* 0x000fe4000bf66270 */
[----:B------:R-:W-:-:S03]  /*ff00*/  @!P4 LEA.HI.X R9, R81, R24, R82, 0x2, P6 ;  /* 0x000000185109c211 */ /* 0x000fc600030f1452 */
[C---:B------:R-:W-:Y:S02]  /*ff10*/  @!P1 LEA R10, P5, R79.reuse, R12, 0x2 ;  /* 0x0000000c4f0a9211 */ /* 0x040fe400078a10ff */
[----:B------:R4:W-:Y:S01]  /*ff20*/  @!P4 ST.E.64 desc[UR56][R8.64], R62 ;  /* 0x0000003e0800c985 */ /* 0x0009e2000c101b38 */
[----:B------:R-:W-:Y:S02]  /*ff30*/  ISETP.GE.AND P4, PT, R156, UR4, PT ;  /* 0x000000049c007c0c */ /* 0x000fe4000bf86270 */
[----:B------:R-:W-:Y:S02]  /*ff40*/  @!P1 LEA.HI.X R11, R79, R24, R80, 0x2, P5 ;  /* 0x000000184f0b9211 */ /* 0x000fe400028f1450 */
[-C--:B-1----:R-:W-:Y:S02]  /*ff50*/  @!P2 LEA R2, P6, R77, R12.reuse, 0x2 ;  /* 0x0000000c4d02a211 */ /* 0x082fe400078c10ff */
[----:B--2---:R-:W-:Y:S01]  /*ff60*/  @!P3 LEA R4, P5, R157, R12, 0x2 ;  /* 0x0000000c9d04b211 */ /* 0x004fe200078a10ff */
[----:B------:R1:W-:Y:S01]  /*ff70*/  @!P1 ST.E.64 desc[UR56][R10.64], R56 ;  /* 0x000000380a009985 */ /* 0x0003e2000c101b38 */
[----:B------:R-:W-:-:S02]  /*ff80*/  ISETP.GE.AND P1, PT, R155, UR4, PT ;  /* 0x000000049b007c0c */ /* 0x000fc4000bf26270 */
[-C--:B------:R-:W-:Y:S02]  /*ff90*/  @!P2 LEA.HI.X R3, R77, R24.reuse, R78, 0x2, P6 ;  /* 0x000000184d03a211 */ /* 0x080fe400030f144e */
[----:B------:R-:W-:Y:S02]  /*ffa0*/  @!P3 LEA.HI.X R5, R157, R24, R76, 0x2, P5 ;  /* 0x000000189d05b211 */ /* 0x000fe400028f144c */
[----:B------:R-:W-:Y:S01]  /*ffb0*/  ISETP.GE.AND P5, PT, R154, UR4, PT ;  /* 0x000000049a007c0c */ /* 0x000fe2000bfa6270 */
[----:B------:R2:W-:Y:S01]  /*ffc0*/  @!P2 ST.E.64 desc[UR56][R2.64], R54 ;  /* 0x000000360200a985 */ /* 0x0005e2000c101b38 */
[----:B---3--:R-:W-:Y:S02]  /*ffd0*/  @!P4 LEA R6, P2, R156, R12, 0x2 ;  /* 0x0000000c9c06c211 */ /* 0x008fe400078410ff */
[----:B------:R-:W-:Y:S01]  /*ffe0*/  ISETP.GE.AND P6, PT, R153, UR4, PT ;  /* 0x0000000499007c0c */ /* 0x000fe2000bfc6270 */
[----:B------:R3:W-:Y:S01]  /*fff0*/  @!P3 ST.E.64 desc[UR56][R4.64], R48 ;  /* 0x000000300400b985 */ /* 0x0007e2000c101b38 */
[----:B------:R-:W-:-:S02]  /*10000*/  ISETP.GE.AND P3, PT, R152, UR4, PT ;  /* 0x0000000498007c0c */ /* 0x000fc4000bf66270 */
[----:B------:R-:W-:Y:S02]  /*10010*/  @!P4 LEA.HI.X R7, R156, R24, R75, 0x2, P2 ;  /* 0x000000189c07c211 */ /* 0x000fe400010f144b */
[----:B----4-:R-:W-:-:S03]  /*10020*/  @!P1 LEA R8, P2, R155, R12, 0x2 ;  /* 0x0000000c9b089211 */ /* 0x010fc600078410ff */
[----:B------:R3:W-:Y:S01]  /*10030*/  @!P4 ST.E.64 desc[UR56][R6.64], R46 ;  /* 0x0000002e0600c985 */ /* 0x0007e2000c101b38 */
[----:B------:R-:W-:Y:S02]  /*10040*/  @!P1 LEA.HI.X R9, R155, R24, R27, 0x2, P2 ;  /* 0x000000189b099211 */ /* 0x000fe400010f141b */
[----:B-1----:R-:W-:-:S03]  /*10050*/  @!P5 LEA R10, P2, R154, R12, 0x2 ;  /* 0x0000000c9a0ad211 */ /* 0x002fc600078410ff */
        /* <DEDUP_REMOVED lines=9> */
.L_x_1067:
[----:B------:R-:W-:Y:S05]  /*100f0*/  BSYNC B1 ;  /* 0x0000000000017941 */ /* 0x000fea0003800000 */
.L_x_1066:
[----:B0-----:R-:W0:Y:S04]  /*10100*/  SHFL.IDX PT, R14, R14, 0x1, 0x1c1f ;  /* 0x003c1f000e0e7f89 */ /* 0x001e2800000e0000 */
[----:B------:R-:W4:Y:S01]  /*10110*/  SHFL.IDX PT, R0, R0, 0x1, 0x1c1f ;  /* 0x003c1f0000007f89 */ /* 0x000f2200000e0000 */
[----:B------:R-:W-:Y:S05]  /*10120*/  @P0 BRA `(.L_x_1065) ;  /* 0x0000000c009c0947 */ /* 0x000fea0003800000 */
[----:B------:R-:W-:Y:S02]  /*10130*/  ULDC UR4, c[0x0][0xac8] ;  /* 0x0002b20000047ab9 */ /* 0x000fe40000000800 */
[----:B------:R-:W-:Y:S02]  /*10140*/  ISETP.GE.AND P6, PT, R17, UR4, PT ;  /* 0x0000000411007c0c */ /* 0x000fe4000bfc6270 */
[----:B------:R-:W-:Y:S02]  /*10150*/  ISETP.GE.AND P0, PT, R85, UR4, PT ;  /* 0x0000000455007c0c */ /* 0x000fe4000bf06270 */
[----:B------:R-:W-:Y:S02]  /*10160*/  ISETP.GE.AND P2, PT, R83, UR4, PT ;  /* 0x0000000453007c0c */ /* 0x000fe4000bf46270 */
[----:B------:R-:W-:Y:S02]  /*10170*/  ISETP.GE.AND P4, PT, R81, UR4, PT ;  /* 0x0000000451007c0c */ /* 0x000fe4000bf86270 */
[----:B------:R-:W-:-:S05]  /*10180*/  ISETP.GE.AND P3, PT, R79, UR4, PT ;  /* 0x000000044f007c0c */ /* 0x000fca000bf66270 */
[-C--:B---34-:R-:W-:Y:S02]  /*10190*/  @!P6 LEA R2, P1, R17, R0.reuse, 0x2 ;  /* 0x000000001102e211 */ /* 0x098fe400078210ff */
[----:B------:R-:W-:Y:S02]  /*101a0*/  @!P0 LEA R4, P5, R85, R0, 0x2 ;  /* 0x0000000055048211 */ /* 0x000fe400078a10ff */
[-C--:B0-----:R-:W-:Y:S02]  /*101b0*/  @!P6 LEA.HI.X R3, R17, R14.reuse, R87, 0x2, P1 ;  /* 0x0000000e1103e211 */ /* 0x081fe400008f1457 */
[----:B------:R-:W-:Y:S02]  /*101c0*/  @!P0 LEA.HI.X R5, R85, R14, R86, 0x2, P5 ;  /* 0x0000000e55058211 */ /* 0x000fe400028f1456 */
[-C--:B------:R-:W-:Y:S01]  /*101d0*/  @!P2 LEA R6, P1, R83, R0.reuse, 0x2 ;  /* 0x000000005306a211 */ /* 0x080fe200078210ff */
[----:B------:R0:W-:Y:S01]  /*101e0*/  @!P6 ST.E.64 desc[UR56][R2.64], R68 ;  /* 0x000000440200e985 */ /* 0x0001e2000c101b38 */
[----:B------:R-:W-:-:S02]  /*101f0*/  @!P4 LEA R8, P5, R81, R0, 0x2 ;  /* 0x000000005108c211 */ /* 0x000fc400078a10ff */
[-C--:B------:R-:W-:Y:S01]  /*10200*/  @!P2 LEA.HI.X R7, R83, R14.reuse, R84, 0x2, P1 ;  /* 0x0000000e5307a211 */ /* 0x080fe200008f1454 */
[----:B------:R3:W-:Y:S01]  /*10210*/  @!P0 ST.E.64 desc[UR56][R4.64], R66 ;  /* 0x0000004204008985 */ /* 0x0007e2000c101b38 */
[----:B------:R-:W-:Y:S02]  /*10220*/  ISETP.GE.AND P0, PT, R77, UR4, PT ;  /* 0x000000044d007c0c */ /* 0x000fe4000bf06270 */
[----:B------:R-:W-:Y:S01]  /*10230*/  @!P4 LEA.HI.X R9, R81, R14, R82, 0x2, P5 ;  /* 0x0000000e5109c211 */ /* 0x000fe200028f1452 */
[----:B------:R-:W-:Y:S01]  /*10240*/  @!P2 ST.E.64 desc[UR56][R6.64], R60 ;  /* 0x0000003c0600a985 */ /* 0x000fe2000c101b38 */
[----:B------:R-:W-:Y:S02]  /*10250*/  ISETP.GE.AND P1, PT, R157, UR4, PT ;  /* 0x000000049d007c0c */ /* 0x000fe4000bf26270 */
[----:B------:R-:W-:Y:S01]  /*10260*/  @!P3 LEA R10, P6, R79, R0, 0x2 ;  /* 0x000000004f0ab211 */ /* 0x000fe200078c10ff */
[----:B------:R4:W-:Y:S01]  /*10270*/  @!P4 ST.E.64 desc[UR56][R8.64], R58 ;  /* 0x0000003a0800c985 */ /* 0x0009e2000c101b38 */
[----:B------:R-:W-:-:S02]  /*10280*/  ISETP.GE.AND P2, PT, R156, UR4, PT ;  /* 0x000000049c007c0c */ /* 0x000fc4000bf46270 */
[----:B------:R-:W-:Y:S02]  /*10290*/  @!P3 LEA.HI.X R11, R79, R14, R80, 0x2, P6 ;  /* 0x0000000e4f0bb211 */ /* 0x000fe400030f1450 */
[----:B------:R-:W-:Y:S02]  /*102a0*/  ISETP.GE.AND P5, PT, R155, UR4, PT ;  /* 0x000000049b007c0c */ /* 0x000fe4000bfa6270 */
[----:B0-----:R-:W-:Y:S01]  /*102b0*/  @!P0 LEA R2, P4, R77, R0, 0x2 ;  /* 0x000000004d028211 */ /* 0x001fe200078810ff */
[----:B------:R0:W-:Y:S01]  /*102c0*/  @!P3 ST.E.64 desc[UR56][R10.64], R52 ;  /* 0x000000340a00b985 */ /* 0x0001e2000c101b38 */
[----:B------:R-:W-:Y:S02]  /*102d0*/  ISETP.GE.AND P3, PT, R153, UR4, PT ;  /* 0x0000000499007c0c */ /* 0x000fe4000bf66270 */
[----:B------:R-:W-:Y:S02]  /*102e0*/  @!P0 LEA.HI.X R3, R77, R14, R78, 0x2, P4 ;  /* 0x0000000e4d038211 */ /* 0x000fe400020f144e */
[----:B------:R-:W-:-:S02]  /*102f0*/  ISETP.GE.AND P4, PT, R154, UR4, PT ;  /* 0x000000049a007c0c */ /* 0x000fc4000bf86270 */
[-C--:B---3--:R-:W-:Y:S01]  /*10300*/  @!P1 LEA R4, P6, R157, R0.reuse, 0x2 ;  /* 0x000000009d049211 */ /* 0x088fe200078c10ff */
[----:B------:R3:W-:Y:S02]  /*10310*/  @!P0 ST.E.64 desc[UR56][R2.64], R50 ;  /* 0x0000003202008985 */ /* 0x0007e4000c101b38 */
[----:B----4-:R-:W-:Y:S02]  /*10320*/  @!P5 LEA R8, P0, R155, R0, 0x2 ;  /* 0x000000009b08d211 */ /* 0x010fe400078010ff */
[----:B------:R-:W-:Y:S02]  /*10330*/  @!P1 LEA.HI.X R5, R157, R14, R76, 0x2, P6 ;  /* 0x0000000e9d059211 */ /* 0x000fe400030f144c */
[C---:B------:R-:W-:Y:S02]  /*10340*/  @!P2 LEA R6, P6, R156.reuse, R0, 0x2 ;  /* 0x000000009c06a211 */ /* 0x040fe400078c10ff */
[-C--:B------:R-:W-:Y:S01]  /*10350*/  @!P5 LEA.HI.X R9, R155, R14.reuse, R27, 0x2, P0 ;  /* 0x0000000e9b09d211 */ /* 0x080fe200000f141b */
[----:B------:R3:W-:Y:S01]  /*10360*/  @!P1 ST.E.64 desc[UR56][R4.64], R44 ;  /* 0x0000002c04009985 */ /* 0x0007e2000c101b38 */
[----:B------:R-:W-:-:S02]  /*10370*/  @!P2 LEA.HI.X R7, R156, R14, R75, 0x2, P6 ;  /* 0x0000000e9c07a211 */ /* 0x000fc400030f144b */
[CC--:B0-----:R-:W-:Y:S02]  /*10380*/  @!P4 LEA R10, P1, R154.reuse, R0.reuse, 0x2 ;  /* 0x000000009a0ac211 */ /* 0x0c1fe400078210ff */
[C---:B-1----:R-:W-:Y:S01]  /*10390*/  @!P3 LEA R12, P6, R153.reuse, R0, 0x2 ;  /* 0x00000000990cb211 */ /* 0x042fe200078c10ff */
[----:B------:R3:W-:Y:S01]  /*103a0*/  @!P2 ST.E.64 desc[UR56][R6.64], R42 ;  /* 0x0000002a0600a985 */ /* 0x0007e2000c101b38 */
[-C--:B------:R-:W-:Y:S02]  /*103b0*/  @!P4 LEA.HI.X R11, R154, R14.reuse, R26, 0x2, P1 ;  /* 0x0000000e9a0bc211 */ /* 0x080fe400008f141a */
[----:B------:R-:W-:Y:S01]  /*103c0*/  @!P3 LEA.HI.X R13, R153, R14, R25, 0x2, P6 ;  /* 0x0000000e990db211 */ /* 0x000fe200030f1419 */
[----:B------:R3:W-:Y:S01]  /*103d0*/  @!P5 ST.E.64 desc[UR56][R8.64], R36 ;  /* 0x000000240800d985 */ /* 0x0007e2000c101b38 */
[----:B------:R-:W-:-:S03]  /*103e0*/  ISETP.GE.AND P0, PT, R152, UR4, PT ;  /* 0x0000000498007c0c */ /* 0x000fc6000bf06270 */
[----:B------:R3:W-:Y:S04]  /*103f0*/  @!P4 ST.E.64 desc[UR56][R10.64], R34 ;  /* 0x000000220a00c985 */ /* 0x0007e8000c101b38 */
[----:B------:R3:W-:Y:S06]  /*10400*/  @!P3 ST.E.64 desc[UR56][R12.64], R28 ;  /* 0x0000001c0c00b985 */ /* 0x0007ec000c101b38 */
[----:B------:R-:W-:Y:S05]  /*10410*/  @P0 BRA `(.L_x_1065) ;  /* 0x0000000800e00947 */ /* 0x000fea0003800000 */
[----:B---3--:R-:W-:-:S04]  /*10420*/  LEA R2, P0, R152, R0, 0x2 ;  /* 0x0000000098027211 */ /* 0x008fc800078010ff */
[----:B------:R-:W-:-:S05]  /*10430*/  LEA.HI.X R3, R152, R14, R15, 0x2, P0 ;  /* 0x0000000e98037211 */ /* 0x000fca00000f140f */
[----:B------:R0:W-:Y:S01]  /*10440*/  ST.E.64 desc[UR56][R2.64], R20 ;  /* 0x0000001402007985 */ /* 0x0001e2000c101b38 */
[----:B------:R-:W-:Y:S05]  /*10450*/  BRA `(.L_x_1065) ;  /* 0x0000000800d07947 */ /* 0x000fea0003800000 */
.L_x_1060:
        /* <DEDUP_REMOVED lines=9> */
[----:B------:R-:W-:Y:S01]  /*104f0*/  UISETP.NE.U32.AND UP1, UPT, UR8, URZ, UPT ;  /* 0x0000003f0800728c */ /* 0x000fe2000bf25070 */
[----:B------:R-:W-:Y:S02]  /*10500*/  ULDC UR4, c[0x0][0xa88] ;  /* 0x0002a20000047ab9 */ /* 0x000fe40000000800 */
[----:B------:R-:W2:Y:S01]  /*10510*/  @P1 LDG.E R6, desc[UR56][R2.64] ;  /* 0x0000003802061981 */ /* 0x000ea2000c1e1900 */
[----:B------:R-:W-:Y:S01]  /*10520*/  UISETP.NE.AND.EX UP1, UPT, UR9, URZ, UPT, UP1 ;  /* 0x0000003f0900728c */ /* 0x000fe2000bf25310 */
[----:B------:R-:W-:Y:S01]  /*10530*/  IMAD.U32 R0, RZ, RZ, UR4 ;  /* 0x00000004ff007e24 */ /* 0x000fe2000f8e00ff */
[----:B------:R-:W0:Y:S04]  /*10540*/  S2R R7, SR_TID.X ;  /* 0x0000000000077919 */ /* 0x000e280000002100 */
        /* <DEDUP_REMOVED lines=9> */
[----:B--2---:R-:W-:Y:S01]  /*105e0*/  @P1 R2UR UR4, R6 ;  /* 0x00000000060412ca */ /* 0x004fe200000e0000 */
[----:B-1----:R-:W-:-:S14]  /*105f0*/  @P2 BRA `(.L_x_1068) ;  /* 0x0000000000102947 */ /* 0x002fdc0003800000 */
[----:B------:R-:W-:Y:S05]  /*10600*/  @!P1 BRA `(.L_x_1068) ;  /* 0x00000000000c9947 */ /* 0x000fea0003800000 */
[----:B------:R-:W2:Y:S04]  /*10610*/  LDG.E R5, desc[UR56][R2.64] ;  /* 0x0000003802057981 */ /* 0x000ea8000c1e1900 */
[----:B-----5:R-:W2:Y:S02]  /*10620*/  LDG.E R0, desc[UR56][R2.64+0x4] ;  /* 0x0000043802007981 */ /* 0x020ea4000c1e1900 */
[----:B--2---:R-:W-:-:S07]  /*10630*/  IMAD.IADD R0, R0, 0x1, -R5 ;  /* 0x0000000100007824 */ /* 0x004fce00078e0a05 */
.L_x_1068:
[----:B------:R-:W-:Y:S01]  /*10640*/  USHF.R.S32.HI UR12, URZ, 0x1f, UR38 ;  /* 0x0000001f3f0c7899 */ /* 0x000fe20008011426 */
[----:B------:R-:W-:Y:S01]  /*10650*/  BSSY B1, `(.L_x_1069) ;  /* 0x0000039000017945 */ /* 0x000fe20003800000 */
[----:B------:R-:W-:Y:S02]  /*10660*/  USHF.R.S32.HI UR18, URZ, 0x1f, UR4 ;  /* 0x0000001f3f127899 */ /* 0x000fe40008011404 */
[----:B------:R-:W-:Y:S02]  /*10670*/  USEL UR7, UR38, URZ, !UP0 ;  /* 0x0000003f26077287 */ /* 0x000fe4000c000000 */
[----:B------:R-:W-:Y:S01]  /*10680*/  USEL UR12, UR12, URZ, !UP0 ;  /* 0x0000003f0c0c7287 */ /* 0x000fe2000c000000 */
[----:B------:R-:W-:Y:S11]  /*10690*/  @P0 BRA `(.L_x_1070) ;  /* 0x0000000000d00947 */ /* 0x000ff60003800000 */
[----:B------:R-:W0:Y:S01]  /*106a0*/  LDC R9, c[0x0][0xbe8] ;  /* 0x0002fa00ff097b82 */ /* 0x000e220000000800 */
[----:B------:R-:W-:-:S05]  /*106b0*/  IMAD.U32 R4, RZ, RZ, UR39 ;  /* 0x00000027ff047e24 */ /* 0x000fca000f8e00ff */
[----:B------:R-:W-:Y:S01]  /*106c0*/  IADD3 R4, R4, -0x80, R7 ;  /* 0xffffff8004047810 */ /* 0x000fe20007ffe007 */
[----:B0----5:R-:W-:-:S05]  /*106d0*/  IMAD R2, R0, R9, RZ ;  /* 0x0000000900027224 */ /* 0x021fca00078e02ff */
[----:B------:R-:W-:-:S13]  /*106e0*/  ISETP.GE.AND P0, PT, R4, R2, PT ;  /* 0x000000020400720c */ /* 0x000fda0003f06270 */
[----:B------:R-:W-:Y:S05]  /*106f0*/  @P0 BRA `(.L_x_1070) ;  /* 0x0000000000b80947 */ /* 0x000fea0003800000 */
[----:B------:R-:W-:Y:S01]  /*10700*/  ISETP.NE.AND P0, PT, R9, 0x1, PT ;  /* 0x000000010900780c */ /* 0x000fe20003f05270 */
[----:B------:R-:W-:Y:S01]  /*10710*/  UISETP.GT.AND UP2, UPT, UR43, 0x1, UPT ;  /* 0x000000012b00788c */ /* 0x000fe2000bf44270 */
[----:B------:R-:W-:Y:S01]  /*10720*/  IMAD.MOV.U32 R5, RZ, RZ, R4 ;  /* 0x000000ffff057224 */ /* 0x000fe200078e0004 */
[----:B------:R-:W-:Y:S02]  /*10730*/  UMOV UR8, 0x9b8 ;  /* 0x000009b800087882 */ /* 0x000fe40000000000 */
[----:B------:R-:W-:Y:S02]  /*10740*/  USEL UR19, UR8, 0x978, UP2 ;  /* 0x0000097808137887 */ /* 0x000fe40009000000 */
[----:B------:R-:W-:-:S06]  /*10750*/  USEL UR21, UR42, URZ, UP2 ;  /* 0x0000003f2a157287 */ /* 0x000fcc0009000000 */
[----:B------:R-:W0:Y:S04]  /*10760*/  @P0 LDC R3, c[0x0][0xbec] ;  /* 0x0002fb00ff030b82 */ /* 0x000e280000000800 */
[----:B------:R-:W-:Y:S01]  /*10770*/  ULDC.64 UR8, c[0x0][UR19+0x218] ;  /* 0x0000860013087abb */ /* 0x000fe20008000a00 */
[----:B------:R-:W-:Y:S01]  /*10780*/  ULDC.64 UR14, c[0x0][UR19+0x220] ;  /* 0x00008800130e7abb */ /* 0x000fe20008000a00 */
[----:B------:R-:W-:Y:S01]  /*10790*/  ULDC.64 UR16, c[0x0][UR19+0x228] ;  /* 0x00008a0013107abb */ /* 0x000fe20008000a00 */
[----:B------:R-:W-:Y:S01]  /*107a0*/  UIMAD.WIDE.U32 UR10, UR8, UR37, URZ ;  /* 0x00000025080a72a5 */ /* 0x000fe2000f8e003f */
[----:B------:R-:W1:Y:S01]  /*107b0*/  @P0 LDC R7, c[0x0][0xbf0] ;  /* 0x0002fc00ff070b82 */ /* 0x000e620000000800 */
[----:B------:R-:W-:Y:S02]  /*107c0*/  UIMAD UR20, UR9, UR37, URZ ;  /* 0x00000025091472a4 */ /* 0x000fe4000f8e023f */
        /* <DEDUP_REMOVED lines=10> */
[----:B------:R-:W-:Y:S02]  /*10870*/  IMAD.U32 R3, RZ, RZ, UR23 ;  /* 0x00000017ff037e24 */ /* 0x000fe4000f8e00ff */
[----:B------:R-:W-:Y:S01]  /*10880*/  IMAD.U32 R6, RZ, RZ, UR8 ;  /* 0x00000008ff067e24 */ /* 0x000fe2000f8e00ff */
[----:B------:R-:W-:Y:S01]  /*10890*/  ULDC.64 UR8, c[0x0][UR19+0x210] ;  /* 0x0000840013087abb */ /* 0x000fe20008000a00 */
[----:B-1----:R-:W-:Y:S01]  /*108a0*/  @P0 SHF.R.U32.HI R5, RZ, R7, R2 ;  /* 0x00000007ff050219 */ /* 0x002fe20000011602 */
[----:B------:R-:W-:-:S04]  /*108b0*/  IMAD.U32 R2, RZ, RZ, UR22 ;  /* 0x00000016ff027e24 */ /* 0x000fc8000f8e00ff */
[--C-:B------:R-:W-:Y:S01]  /*108c0*/  IMAD.MOV R7, RZ, RZ, -R5.reuse ;  /* 0x000000ffff077224 */ /* 0x100fe200078e0a05 */
[----:B------:R-:W-:Y:S01]  /*108d0*/  IADD3 R2, P0, P1, R5, UR10, R2 ;  /* 0x0000000a05027c10 */ /* 0x000fe2000f91e002 */
[----:B------:R-:W-:Y:S01]  /*108e0*/  UIADD3.X UR10, UR13, UR11, UR18, UP0, UP1 ;  /* 0x0000000b0d0a7290 */ /* 0x000fe200087e2412 */
[----:B------:R-:W-:Y:S01]  /*108f0*/  SHF.R.S32.HI R5, RZ, 0x1f, R5 ;  /* 0x0000001fff057819 */ /* 0x000fe20000011405 */
[----:B------:R-:W-:-:S04]  /*10900*/  IMAD R7, R9, R7, R4 ;  /* 0x0000000709077224 */ /* 0x000fc800078e0204 */
[----:B------:R-:W-:Y:S01]  /*10910*/  IADD3.X R3, R5, UR10, R6, P0, P1 ;  /* 0x0000000a05037c10 */ /* 0x000fe200087e2406 */
[C---:B------:R-:W-:Y:S01]  /*10920*/  IMAD R9, R7.reuse, UR9, RZ ;  /* 0x0000000907097c24 */ /* 0x040fe2000f8e02ff */
[----:B------:R-:W-:Y:S01]  /*10930*/  SHF.R.S32.HI R4, RZ, 0x1f, R7 ;  /* 0x0000001fff047819 */ /* 0x000fe20000011407 */
[----:B------:R-:W-:Y:S01]  /*10940*/  ULDC.64 UR10, c[0x0][0xba8] ;  /* 0x0002ea00000a7ab9 */ /* 0x000fe20000000a00 */
[----:B------:R-:W-:Y:S01]  /*10950*/  @!UP2 ULDC UR10, c[0x0][0xb50] ;  /* 0x0002d400000aaab9 */ /* 0x000fe20000000800 */
[----:B------:R-:W-:Y:S01]  /*10960*/  IMAD.WIDE.U32 R2, R7, UR8, R2 ;  /* 0x0000000807027c25 */ /* 0x000fe2000f8e0002 */
[----:B------:R-:W-:-:S03]  /*10970*/  @!UP2 ULDC UR11, c[0x0][0xb54] ;  /* 0x0002d500000baab9 */ /* 0x000fc60000000800 */
[----:B------:R-:W-:Y:S01]  /*10980*/  IMAD R9, R4, UR8, R9 ;  /* 0x0000000804097c24 */ /* 0x000fe2000f8e0209 */
[----:B------:R-:W-:-:S03]  /*10990*/  LEA R4, P0, R2, UR10, 0x2 ;  /* 0x0000000a02047c11 */ /* 0x000fc6000f8010ff */
[----:B------:R-:W-:-:S05]  /*109a0*/  IMAD.IADD R3, R3, 0x1, R9 ;  /* 0x0000000103037824 */ /* 0x000fca00078e0209 */
[----:B------:R-:W-:Y:S01]  /*109b0*/  LEA.HI.X R5, R2, UR11, R3, 0x2, P0 ;  /* 0x0000000b02057c11 */ /* 0x000fe200080f1403 */
[----:B------:R-:W-:-:S05]  /*109c0*/  IMAD.MOV.U32 R3, RZ, RZ, -0x800000 ;  /* 0xff800000ff037424 */ /* 0x000fca00078e00ff */
[----:B------:R0:W-:Y:S02]  /*109d0*/  STG.E desc[UR56][R4.64], R3 ;  /* 0x0000000304007986 */ /* 0x0001e4000c101938 */
.L_x_1070:
[----:B------:R-:W-:Y:S05]  /*109e0*/  BSYNC B1 ;  /* 0x0000000000017941 */ /* 0x000fea0003800000 */
.L_x_1069:
[----:B------:R-:W-:-:S06]  /*109f0*/  UISETP.GT.AND UP0, UPT, UR43, 0x1, UPT ;  /* 0x000000012b00788c */ /* 0x000fcc000bf04270 */
[----:B------:R-:W-:-:S13]  /*10a00*/  PLOP3.LUT P0, PT, PT, PT, UP0, 0x80, 0x0 ;  /* 0x000000000000781c */ /* 0x000fda0003f0f008 */
[----:B------:R-:W-:Y:S05]  /*10a10*/  @P0 BRA `(.L_x_1065) ;  /* 0x0000000400600947 */ /* 0x000fea0003800000 */
[----:B------:R-:W1:Y:S01]  /*10a20*/  LDC R11, c[0x0][0xbe8] ;  /* 0x0002fa00ff0b7b82 */ /* 0x000e620000000800 */
[--C-:B------:R-:W-:Y:S01]  /*10a30*/  SHF.R.S32.HI R2, RZ, 0x1f, R8.reuse ;  /* 0x0000001fff027819 */ /* 0x100fe20000011408 */
        /* <DEDUP_REMOVED lines=8> */
[----:B------:R-:W-:Y:S01]  /*10ac0*/  BSSY B1, `(.L_x_1071) ;  /* 0x000003c000017945 */ /* 0x000fe20003800000 */
[----:B------:R-:W-:Y:S01]  /*10ad0*/  SHF.R.S32.HI R6, RZ, 0x2, R6 ;  /* 0x00000002ff067819 */ /* 0x000fe20000011406 */
[----:B------:R-:W-:Y:S01]  /*10ae0*/  UIADD3 UR9, UR9, UR10, URZ ;  /* 0x0000000a09097290 */ /* 0x000fe2000fffe03f */
[----:B------:R-:W-:Y:S01]  /*10af0*/  SHF.R.S32.HI R10, RZ, 0x1f, R23 ;  /* 0x0000001fff0a7819 */ /* 0x000fe20000011417 */
[----:B------:R-:W-:Y:S01]  /*10b00*/  IMAD.IADD R2, R8, 0x1, -R2 ;  /* 0x0000000108027824 */ /* 0x000fe200078e0a02 */
[----:B------:R-:W-:Y:S01]  /*10b10*/  ULDC.64 UR10, c[0x0][0xae8] ;  /* 0x0002ba00000a7ab9 */ /* 0x000fe20000000a00 */
[----:B------:R-:W-:Y:S01]  /*10b20*/  SHF.R.S32.HI R14, RZ, 0x1f, R22 ;  /* 0x0000001fff0e7819 */ /* 0x000fe20000011416 */
[----:B------:R-:W-:Y:S01]  /*10b30*/  UIMAD.WIDE.U32 UR8, UR37, UR10, UR8 ;  /* 0x0000000a250872a5 */ /* 0x000fe2000f8e0008 */
[----:B------:R-:W-:-:S03]  /*10b40*/  IMAD R2, R2, 0x60, R6 ;  /* 0x0000006002027824 */ /* 0x000fc600078e0206 */
[----:B------:R-:W-:Y:S01]  /*10b50*/  UIMAD UR9, UR37, UR11, UR9 ;  /* 0x0000000b250972a4 */ /* 0x000fe2000f8e0209 */
[----:B0-----:R-:W-:Y:S01]  /*10b60*/  VIADD R4, R2, UR39 ;  /* 0x0000002702047c36 */ /* 0x001fe20008000000 */
[----:B-1----:R-:W-:Y:S01]  /*10b70*/  ISETP.NE.AND P0, PT, R11, 0x1, PT ;  /* 0x000000010b00780c */ /* 0x002fe20003f05270 */
[----:B------:R-:W-:Y:S02]  /*10b80*/  ULDC.64 UR10, c[0x0][0xaf0] ;  /* 0x0002bc00000a7ab9 */ /* 0x000fe40000000a00 */
[----:B------:R-:W-:Y:S01]  /*10b90*/  IMAD.MOV.U32 R5, RZ, RZ, R4 ;  /* 0x000000ffff057224 */ /* 0x000fe200078e0004 */
[----:B------:R-:W-:Y:S02]  /*10ba0*/  UIMAD UR12, UR12, UR10, URZ ;  /* 0x0000000a0c0c72a4 */ /* 0x000fe4000f8e023f */
[----:B------:R-:W-:Y:S02]  /*10bb0*/  UIMAD.WIDE.U32 UR8, UR7, UR10, UR8 ;  /* 0x0000000a070872a5 */ /* 0x000fe4000f8e0008 */
[----:B------:R-:W-:-:S03]  /*10bc0*/  UIMAD UR4, UR7, UR11, UR12 ;  /* 0x0000000b070472a4 */ /* 0x000fc6000f8e020c */
[----:B------:R-:W-:Y:S01]  /*10bd0*/  ULDC.64 UR10, c[0x0][0xae0] ;  /* 0x0002b800000a7ab9 */ /* 0x000fe20000000a00 */
[----:B------:R-:W-:Y:S01]  /*10be0*/  UIADD3 UR4, UR9, UR4, URZ ;  /* 0x0000000409047290 */ /* 0x000fe2000fffe03f */
        /* <DEDUP_REMOVED lines=18> */
[----:B------:R-:W-:Y:S02]  /*10d10*/  VIADD R0, R6, UR39 ;  /* 0x0000002706007c36 */ /* 0x000fe40008000000 */
        /* <DEDUP_REMOVED lines=19> */
[----:B------:R3:W-:Y:S04]  /*10e50*/  @!P2 ST.E.128 desc[UR56][R6.64], RZ ;  /* 0x000000ff0600a985 */ /* 0x0007e8000c101d38 */
[----:B------:R3:W-:Y:S04]  /*10e60*/  @!P3 ST.E.128 desc[UR56][R8.64], RZ ;  /* 0x000000ff0800b985 */ /* 0x0007e8000c101d38 */
[----:B------:R3:W-:Y:S02]  /*10e70*/  @!P4 ST.E.128 desc[UR56][R12.64], RZ ;  /* 0x000000ff0c00c985 */ /* 0x0007e4000c101d38 */
.L_x_1072:
[----:B------:R-:W-:Y:S05]  /*10e80*/  BSYNC B1 ;  /* 0x0000000000017941 */ /* 0x000fea0003800000 */
.L_x_1071:
        /* <DEDUP_REMOVED lines=9> */
[CC--:B-1-3--:R-:W-:Y:S02]  /*10f20*/  @!P3 LEA R6, P0, R22.reuse, R2.reuse, 0x1 ;  /* 0x000000021606b211 */ /* 0x0cafe400078008ff */
[----:B------:R-:W-:Y:S02]  /*10f30*/  @!P4 LEA R8, P1, R23, R2, 0x1 ;  /* 0x000000021708c211 */ /* 0x000fe400078208ff */
[----:B0---4-:R-:W-:Y:S01]  /*10f40*/  @!P2 IMAD.WIDE R4, R19, 0x2, R2 ;  /* 0x000000021304a825 */ /* 0x011fe200078e0202 */
[-C--:B------:R-:W-:Y:S02]  /*10f50*/  @!P3 LEA.HI.X R7, R22, R3.reuse, R14, 0x1, P0 ;  /* 0x000000031607b211 */ /* 0x080fe400000f0c0e */
[----:B------:R-:W-:Y:S02]  /*10f60*/  @!P4 LEA.HI.X R9, R23, R3, R10, 0x1, P1 ;  /* 0x000000031709c211 */ /* 0x000fe400008f0c0a */
[----:B------:R2:W-:Y:S04]  /*10f70*/  @!P2 ST.E.128 desc[UR56][R4.64], RZ ;  /* 0x000000ff0400a985 */ /* 0x0005e8000c101d38 */
[----:B------:R2:W-:Y:S04]  /*10f80*/  @!P3 ST.E.128 desc[UR56][R6.64], RZ ;  /* 0x000000ff0600b985 */ /* 0x0005e8000c101d38 */
[----:B------:R2:W-:Y:S02]  /*10f90*/  @!P4 ST.E.128 desc[UR56][R8.64], RZ ;  /* 0x000000ff0800c985 */ /* 0x0005e4000c101d38 */
.L_x_1065:
[----:B------:R-:W-:Y:S05]  /*10fa0*/  BSYNC B0 ;  /* 0x0000000000007941 */ /* 0x000fea0003800000 */
.L_x_1059:
[----:B------:R-:W-:Y:S02]  /*10fb0*/  ULDC UR4, c[0x0][0xc3c] ;  /* 0x00030f0000047ab9 */ /* 0x000fe40000000800 */
[----:B------:R-:W-:-:S06]  /*10fc0*/  UISETP.GE.AND UP0, UPT, UR52, UR4, UPT ;  /* 0x000000043400728c */ /* 0x000fcc000bf06270 */
[----:B------:R-:W-:-:S13]  /*10fd0*/  PLOP3.LUT P0, PT, PT, PT, UP0, 0x80, 0x0 ;  /* 0x000000000000781c */ /* 0x000fda0003f0f008 */
[----:B------:R-:W-:Y:S05]  /*10fe0*/  @!P0 BRA `(.L_x_1073) ;  /* 0xfffffefc00ac8947 */ /* 0x000fea000383ffff */
[----:B------:R-:W-:Y:S05]  /*10ff0*/  EXIT ;  /* 0x000000000000794d */ /* 0x000fea0003800000 */
.L_x_968:
        /* <DEDUP_REMOVED lines=10> */
[----:B------:R-:W0:Y:S04]  /*110a0*/  @P0 LDS.128 R8, [R3+0x19cd0] ;  /* 0x019cd00003080984 */ /* 0x000e280000000c00 */
[----:B0-----:R0:W-:Y:S01]  /*110b0*/  @P0 STL.64 [R1], R8 ;  /* 0x0000000801000387 */ /* 0x0011e20000100a00 */
[----:B------:R-:W-:-:S03]  /*110c0*/  IMAD.MOV.U32 R0, RZ, RZ, R11 ;  /* 0x000000ffff007224 */ /* 0x000fc600078e000b */
[----:B------:R0:W-:Y:S02]  /*110d0*/  @P0 STL [R1+0x8], R10 ;  /* 0x0000080a01000387 */ /* 0x0001e40000100800 */
[----:B------:R-:W-:Y:S01]  /*110e0*/  @P0 R2UR UR41, R0 ;  /* 0x00000000002902ca */ /* 0x000fe200000e0000 */
[----:B------:R-:W-:Y:S06]  /*110f0*/  @P0 BAR.ARV 0x4, 0x200 ;  /* 0x0108000000000b1d */ /* 0x000fec0000002000 */
[----:B------:R-:W-:Y:S08]  /*11100*/  @P0 BRA `(.L_x_1074) ;  /* 0x0000000c00d80947 */ /* 0x000ff00003800000 */
[----:B------:R-:W1:Y:S01]  /*11110*/  S2R R4, SR_TID.X ;  /* 0x0000000000047919 */ /* 0x000e620000002100 */
[----:B------:R-:W-:Y:S01]  /*11120*/  ULDC UR4, c[0x0][0xc3c] ;  /* 0x00030f0000047ab9 */ /* 0x000fe20000000800 */
[----:B------:R-:W-:Y:S02]  /*11130*/  IMAD.MOV.U32 R7, RZ, RZ, RZ ;  /* 0x000000ffff077224 */ /* 0x000fe400078e00ff */
[----:B0-----:R-:W-:Y:S01]  /*11140*/  IMAD.MOV.U32 R8, RZ, RZ, RZ ;  /* 0x000000ffff087224 */ /* 0x001fe200078e00ff */
[----:B-1----:R-:W-:-:S04]  /*11150*/  LOP3.LUT R0, R4, 0x1f, RZ, 0xc0, !PT ;  /* 0x0000001f04007812 */ /* 0x002fc800078ec0ff */
[----:B------:R-:W-:-:S04]  /*11160*/  ISETP.NE.AND P0, PT, R0, 0x1f, PT ;  /* 0x0000001f0000780c */ /* 0x000fc80003f05270 */
[----:B------:R-:W-:-:S13]  /*11170*/  ISETP.GE.OR P1, PT, R0, UR4, !P0 ;  /* 0x0000000400007c0c */ /* 0x000fda000c726670 */
[----:B------:R-:W0:Y:S08]  /*11180*/  @!P1 LDC.64 R4, c[0x0][0xc80] ;  /* 0x00032000ff049b82 */ /* 0x000e300000000a00 */
[----:B------:R-:W1:Y:S01]  /*11190*/  @!P1 LDC.64 R2, c[0x0][0xc78] ;  /* 0x00031e00ff029b82 */ /* 0x000e620000000a00 */
[----:B0-----:R-:W-:-:S05]  /*111a0*/  @!P1 IMAD.WIDE.U32 R4, R0, 0x4, R4 ;  /* 0x0000000400049825 */ /* 0x001fca00078e0004 */
[----:B------:R-:W2:Y:S01]  /*111b0*/  @!P1 LDG.E R7, desc[UR56][R4.64] ;  /* 0x0000003804079981 */ /* 0x000ea2000c1e1900 */
[----:B-1----:R-:W-:-:S05]  /*111c0*/  @!P1 IMAD.WIDE.U32 R2, R0, 0x4, R2 ;  /* 0x0000000400029825 */ /* 0x002fca00078e0002 */
        /* <DEDUP_REMOVED lines=21> */
[----:B------:R-:W1:Y:S01]  /*11320*/  S2R R9, SR_CTAID.X ;  /* 0x0000000000097919 */ /* 0x000e620000002500 */
[----:B0-----:R-:W-:-:S05]  /*11330*/  SEL R4, R4, RZ, P5 ;  /* 0x000000ff04047207 */ /* 0x001fca0002800000 */
[----:B------:R-:W-:Y:S02]  /*11340*/  IMAD.IADD R11, R3, 0x1, R4 ;  /* 0x00000001030b7824 */ /* 0x000fe400078e0204 */
[----:B------:R-:W0:Y:S03]  /*11350*/  LDC R4, c[0x0][0xc38] ;  /* 0x00030e00ff047b82 */ /* 0x000e260000000800 */
[----:B------:R-:W0:Y:S02]  /*11360*/  SHFL.IDX PT, R5, R11, 0x1f, 0x1f ;  /* 0x03e01f000b057f89 */ /* 0x000e2400000e0000 */
[----:B0-----:R-:W-:-:S05]  /*11370*/  IMAD R10, R5, R4, RZ ;  /* 0x00000004050a7224 */ /* 0x001fca00078e02ff */
[----:B-1----:R-:W-:Y:S01]  /*11380*/  ISETP.GT.AND P6, PT, R10, R9, PT ;  /* 0x000000090a00720c */ /* 0x002fe20003fc4270 */
[----:B------:R-:W-:-:S12]  /*11390*/  IMAD.MOV.U32 R5, RZ, RZ, R10 ;  /* 0x000000ffff057224 */ /* 0x000fd800078e000a */
[----:B------:R-:W-:Y:S05]  /*113a0*/  @P6 BRA `(.L_x_1075) ;  /* 0x00000000009c6947 */ /* 0x000fea0003800000 */
[----:B------:R-:W-:Y:S01]  /*113b0*/  IMAD.MOV.U32 R10, RZ, RZ, R5 ;  /* 0x000000ffff0a7224 */ /* 0x000fe200078e0005 */
[----:B------:R-:W-:Y:S01]  /*113c0*/  UMOV UR4, URZ ;  /* 0x0000003f00047c82 */ /* 0x000fe20008000000 */
[----:B------:R-:W-:-:S05]  /*113d0*/  ULDC UR5, c[0x0][0xc3c] ;  /* 0x00030f0000057ab9 */ /* 0x000fca0000000800 */
.L_x_1077:
[----:B------:R-:W-:-:S04]  /*113e0*/  UIADD3 UR4, UR4, 0x1f, URZ ;  /* 0x0000001f04047890 */ /* 0x000fc8000fffe03f */
[----:B------:R-:W-:-:S06]  /*113f0*/  UISETP.GE.AND UP0, UPT, UR4, UR5, UPT ;  /* 0x000000050400728c */ /* 0x000fcc000bf06270 */
[----:B------:R-:W-:-:S13]  /*11400*/  PLOP3.LUT P6, PT, PT, PT, UP0, 0x40, 0x0 ;  /* 0x000000000000781c */ /* 0x000fda0003fce808 */
[----:B------:R-:W-:Y:S05]  /*11410*/  @!P6 BRA `(.L_x_1076) ;  /* 0x0000000800d8e947 */ /* 0x000fea0003800000 */
[----:B------:R-:W-:Y:S02]  /*11420*/  VIADD R11, R0, UR4 ;  /* 0x00000004000b7c36 */ /* 0x000fe40008000000 */
[----:B------:R-:W-:Y:S02]  /*11430*/  IMAD.MOV.U32 R7, RZ, RZ, RZ ;  /* 0x000000ffff077224 */ /* 0x000fe400078e00ff */
[----:B------:R-:W-:Y:S01]  /*11440*/  IMAD.MOV.U32 R8, RZ, RZ, RZ ;  /* 0x000000ffff087224 */ /* 0x000fe200078e00ff */
[----:B------:R-:W-:-:S13]  /*11450*/  ISETP.GE.OR P6, PT, R11, UR5, !P0 ;  /* 0x000000050b007c0c */ /* 0x000fda000c7c6670 */
[----:B------:R-:W0:Y:S08]  /*11460*/  @!P6 LDC.64 R4, c[0x0][0xc80] ;  /* 0x00032000ff04eb82 */ /* 0x000e300000000a00 */
[----:B------:R-:W1:Y:S01]  /*11470*/  @!P6 LDC.64 R2, c[0x0][0xc78] ;  /* 0x00031e00ff02eb82 */ /* 0x000e620000000a00 */
[----:B0-----:R-:W-:-:S05]  /*11480*/  @!P6 IMAD.WIDE R4, R11, 0x4, R4 ;  /* 0x000000040b04e825 */ /* 0x001fca00078e0204 */
[----:B------:R0:W2:Y:S01]  /*11490*/  @!P6 LDG.E R7, desc[UR56][R4.64] ;  /* 0x000000380407e981 */ /* 0x0000a2000c1e1900 */
[----:B-1----:R-:W-:-:S05]  /*114a0*/  @!P6 IMAD.WIDE R2, R11, 0x4, R2 ;  /* 0x000000040b02e825 */ /* 0x002fca00078e0202 */
[----:B------:R-:W2:Y:S01]  /*114b0*/  @!P6 LDG.E R8, desc[UR56][R2.64] ;  /* 0x000000380208e981 */ /* 0x000ea2000c1e1900 */
[----:B0-----:R-:W0:Y:S01]  /*114c0*/  LDC R4, c[0x0][0xc38] ;  /* 0x00030e00ff047b82 */ /* 0x001e220000000800 */
[----:B--2---:R-:W-:-:S05]  /*114d0*/  IMAD R14, R7, R8, RZ ;  /* 0x00000008070e7224 */ /* 0x004fca00078e02ff */
        /* <DEDUP_REMOVED lines=20> */
.L_x_1075:
[----:B------:R-:W-:Y:S02]  /*11620*/  IMAD.IADD R10, R10, 0x1, -R5 ;  /* 0x000000010a0a7824 */ /* 0x000fe400078e0a05 */
[----:B------:R-:W-:Y:S02]  /*11630*/  IMAD.MOV.U32 R3, RZ, RZ, RZ ;  /* 0x000000ffff037224 */ /* 0x000fe400078e00ff */
[----:B------:R-:W-:-:S05]  /*11640*/  IMAD R2, R11, R4, R10 ;  /* 0x000000040b027224 */ /* 0x000fca00078e020a */
[----:B------:R-:W-:-:S13]  /*11650*/  ISETP.GT.AND P0, PT, R2, R9, PT ;  /* 0x000000090200720c */ /* 0x000fda0003f04270 */
[----:B------:R-:W-:Y:S02]  /*11660*/  VOTEU.ANY UR6, UPT, !P0 ;  /* 0x0000000000067886 */ /* 0x000fe400040e0100 */
[----:B------:R-:W-:Y:S02]  /*11670*/  UPOPC UR5, UR6 ;  /* 0x00000006000572bf */ /* 0x000fe40008000000 */
[----:B------:R-:W-:Y:S02]  /*11680*/  ISETP.NE.AND P0, PT, RZ, UR6, PT ;  /* 0x00000006ff007c0c */ /* 0x000fe4000bf05270 */
[----:B------:R-:W-:Y:S02]  /*11690*/  UIADD3 UR41, UR5, UR4, URZ ;  /* 0x0000000405297290 */ /* 0x000fe4000fffe03f */
[----:B------:R-:W-:Y:S02]  /*116a0*/  IMAD.U32 R5, RZ, RZ, UR5 ;  /* 0x00000005ff057e24 */ /* 0x000fe4000f8e00ff */
[----:B------:R-:W-:-:S04]  /*116b0*/  IMAD.U32 R2, RZ, RZ, UR5 ;  /* 0x00000005ff027e24 */ /* 0x000fc8000f8e00ff */
[----:B------:R-:W0:Y:S04]  /*116c0*/  SHFL.IDX PT, R5, R8, R5, 0x1f ;  /* 0x00001f0508057589 */ /* 0x000e2800000e0000 */
[----:B------:R1:W2:Y:S01]  /*116d0*/  SHFL.IDX PT, R7, R7, R2, 0x1f ;  /* 0x00001f0207077589 */ /* 0x0002a200000e0000 */
[----:B0-----:R-:W-:Y:S01]  /*116e0*/  ISETP.NE.AND P1, PT, R5, 0x1, PT ;  /* 0x000000010500780c */ /* 0x001fe20003f25270 */
[----:B-1----:R-:W-:-:S12]  /*116f0*/  @!P0 BRA `(.L_x_1078) ;  /* 0x00000000000c8947 */ /* 0x002fd80003800000 */
[----:B------:R-:W-:-:S06]  /*11700*/  UIADD3 UR4, UR5, -0x1, URZ ;  /* 0xffffffff05047890 */ /* 0x000fcc000fffe03f */
[----:B------:R-:W-:-:S05]  /*11710*/  IMAD.U32 R2, RZ, RZ, UR4 ;  /* 0x00000004ff027e24 */ /* 0x000fca000f8e00ff */
[----:B------:R0:W1:Y:S02]  /*11720*/  SHFL.IDX PT, R3, R11, R2, 0x1f ;  /* 0x00001f020b037589 */ /* 0x00006400000e0000 */
.L_x_1078:
[----:B01----:R-:W-:-:S04]  /*11730*/  IMAD R2, R3, R4, R10 ;  /* 0x0000000403027224 */ /* 0x003fc800078e020a */
[----:B------:R-:W-:Y:S01]  /*11740*/  IMAD.IADD R8, R9, 0x1, -R2 ;  /* 0x0000000109087824 */ /* 0x000fe200078e0a02 */
[----:B------:R0:W-:Y:S01]  /*11750*/  STL [R1], R2 ;  /* 0x0000000201007387 */ /* 0x0001e20000100800 */
[----:B------:R-:W-:Y:S05]  /*11760*/  @!P1 BRA `(.L_x_1079) ;  /* 0x0000000000f09947 */ /* 0x000fea0003800000 */
[----:B--2---:R-:W-:Y:S02]  /*11770*/  IABS R9, R7 ;  /* 0x0000000700097213 */ /* 0x004fe40000000000 */
[----:B------:R-:W-:Y:S02]  /*11780*/  IABS R12, R5 ;  /* 0x00000005000c7213 */ /* 0x000fe40000000000 */
[----:B------:R-:W1:Y:S08]  /*11790*/  I2F.RP R10, R9 ;  /* 0x00000009000a7306 */ /* 0x000e700000209400 */
[----:B-1----:R-:W0:Y:S02]  /*117a0*/  MUFU.RCP R10, R10 ;  /* 0x0000000a000a7308 */ /* 0x002e240000001000 */
[----:B0-----:R-:W-:Y:S01]  /*117b0*/  VIADD R2, R10, 0xffffffe ;  /* 0x0ffffffe0a027836 */ /* 0x001fe20000000000 */
[----:B------:R-:W-:-:S05]  /*117c0*/  IABS R10, R8 ;  /* 0x00000008000a7213 */ /* 0x000fca0000000000 */
[----:B------:R0:W1:Y:S02]  /*117d0*/  F2I.FTZ.U32.TRUNC.NTZ R3, R2 ;  /* 0x0000000200037305 */ /* 0x000064000021f000 */
[----:B0-----:R-:W-:Y:S02]  /*117e0*/  IMAD.MOV.U32 R2, RZ, RZ, RZ ;  /* 0x000000ffff027224 */ /* 0x001fe400078e00ff */
[----:B-1----:R-:W-:-:S04]  /*117f0*/  IMAD.MOV R4, RZ, RZ, -R3 ;  /* 0x000000ffff047224 */ /* 0x002fc800078e0a03 */
[----:B------:R-:W-:Y:S02]  /*11800*/  IMAD R11, R4, R9, RZ ;  /* 0x00000009040b7224 */ /* 0x000fe400078e02ff */
[----:B------:R-:W-:Y:S01]  /*11810*/  IMAD.MOV.U32 R4, RZ, RZ, R12 ;  /* 0x000000ffff047224 */ /* 0x000fe200078e000c */
[----:B------:R-:W-:Y:S01]  /*11820*/  IABS R12, R7 ;  /* 0x00000007000c7213 */ /* 0x000fe20000000000 */
[----:B------:R-:W-:Y:S02]  /*11830*/  IMAD.HI.U32 R3, R3, R11, R2 ;  /* 0x0000000b03037227 */ /* 0x000fe400078e0002 */
[----:B------:R-:W0:Y:S02]  /*11840*/  I2F.RP R11, R4 ;  /* 0x00000004000b7306 */ /* 0x000e240000209400 */
[----:B------:R-:W-:Y:S02]  /*11850*/  IMAD.MOV R13, RZ, RZ, -R12 ;  /* 0x000000ffff0d7224 */ /* 0x000fe400078e0a0c */
[----:B------:R-:W-:-:S04]  /*11860*/  IMAD.HI.U32 R2, R3, R10, RZ ;  /* 0x0000000a03027227 */ /* 0x000fc800078e00ff */
[----:B------:R-:W-:-:S05]  /*11870*/  IMAD R10, R2, R13, R10 ;  /* 0x0000000d020a7224 */ /* 0x000fca00078e020a */
[----:B------:R-:W-:Y:S01]  /*11880*/  ISETP.GT.U32.AND P1, PT, R9, R10, PT ;  /* 0x0000000a0900720c */ /* 0x000fe20003f24070 */
[----:B0-----:R-:W0:-:S12]  /*11890*/  MUFU.RCP R11, R11 ;  /* 0x0000000b000b7308 */ /* 0x001e180000001000 */
[----:B------:R-:W-:Y:S02]  /*118a0*/  @!P1 IMAD.IADD R10, R10, 0x1, -R9 ;  /* 0x000000010a0a9824 */ /* 0x000fe400078e0a09 */
[----:B------:R-:W-:Y:S01]  /*118b0*/  @!P1 VIADD R2, R2, 0x1 ;  /* 0x0000000102029836 */ /* 0x000fe20000000000 */
[----:B------:R-:W-:Y:S02]  /*118c0*/  ISETP.NE.AND P1, PT, R7, RZ, PT ;  /* 0x000000ff0700720c */ /* 0x000fe40003f25270 */
[----:B------:R-:W-:Y:S01]  /*118d0*/  ISETP.GE.U32.AND P0, PT, R10, R9, PT ;  /* 0x000000090a00720c */ /* 0x000fe20003f06070 */
[----:B0-----:R-:W-:Y:S01]  /*118e0*/  VIADD R3, R11, 0xffffffe ;  /* 0x0ffffffe0b037836 */ /* 0x001fe20000000000 */
[----:B------:R-:W-:-:S04]  /*118f0*/  LOP3.LUT R9, R8, R7, RZ, 0x3c, !PT ;  /* 0x0000000708097212 */ /* 0x000fc800078e3cff */
[----:B------:R-:W-:Y:S01]  /*11900*/  ISETP.GE.AND P2, PT, R9, RZ, PT ;  /* 0x000000ff0900720c */ /* 0x000fe20003f46270 */
[----:B------:R-:W0:Y:S06]  /*11910*/  F2I.FTZ.U32.TRUNC.NTZ R3, R3 ;  /* 0x0000000300037305 */ /* 0x000e2c000021f000 */
[----:B------:R-:W-:-:S04]  /*11920*/  @P0 VIADD R2, R2, 0x1 ;  /* 0x0000000102020836 */ /* 0x000fc80000000000 */
[----:B------:R-:W-:Y:S01]  /*11930*/  IMAD.MOV.U32 R10, RZ, RZ, R2 ;  /* 0x000000ffff0a7224 */ /* 0x000fe200078e0002 */
[----:B------:R-:W-:-:S03]  /*11940*/  IABS R2, R5 ;  /* 0x0000000500027213 */ /* 0x000fc60000000000 */
[----:B------:R-:W-:Y:S01]  /*11950*/  @!P2 IMAD.MOV R10, RZ, RZ, -R10 ;  /* 0x000000ffff0aa224 */ /* 0x000fe200078e0a0a */
[----:B------:R-:W-:Y:S01]  /*11960*/  @!P1 LOP3.LUT R10, RZ, R7, RZ, 0x33, !PT ;  /* 0x00000007ff0a9212 */ /* 0x000fe200078e33ff */
[----:B0-----:R-:W-:Y:S02]  /*11970*/  IMAD.MOV R9, RZ, RZ, -R3 ;  /* 0x000000ffff097224 */ /* 0x001fe400078e0a03 */
[----:B------:R-:W-:Y:S01]  /*11980*/  IMAD.MOV R12, RZ, RZ, -R2 ;  /* 0x000000ffff0c7224 */ /* 0x000fe200078e0a02 */
[----:B------:R-:W-:Y:S01]  /*11990*/  IABS R11, R10 ;  /* 0x0000000a000b7213 */ /* 0x000fe20000000000 */
[----:B------:R-:W-:Y:S02]  /*119a0*/  IMAD R9, R9, R4, RZ ;  /* 0x0000000409097224 */ /* 0x000fe400078e02ff */
[----:B------:R-:W-:-:S04]  /*119b0*/  IMAD.MOV.U32 R2, RZ, RZ, RZ ;  /* 0x000000ffff027224 */ /* 0x000fc800078e00ff */
[----:B------:R-:W-:-:S04]  /*119c0*/  IMAD.HI.U32 R2, R3, R9, R2 ;  /* 0x0000000903027227 */ /* 0x000fc800078e0002 */
[----:B------:R-:W-:Y:S02]  /*119d0*/  IMAD.MOV.U32 R3, RZ, RZ, R11 ;  /* 0x000000ffff037224 */ /* 0x000fe400078e000b */
[----:B------:R-:W-:Y:S02]  /*119e0*/  IMAD.MOV.U32 R9, RZ, RZ, R12 ;  /* 0x000000ffff097224 */ /* 0x000fe400078e000c */
[----:B------:R-:W-:-:S04]  /*119f0*/  IMAD.HI.U32 R2, R2, R3, RZ ;  /* 0x0000000302027227 */ /* 0x000fc800078e00ff */
[----:B------:R-:W-:Y:S02]  /*11a00*/  IMAD R3, R2, R9, R3 ;  /* 0x0000000902037224 */ /* 0x000fe400078e0203 */
[----:B------:R-:W-:-:S03]  /*11a10*/  IMAD.MOV R9, RZ, RZ, -R10 ;  /* 0x000000ffff097224 */ /* 0x000fc600078e0a0a */
        /* <DEDUP_REMOVED lines=10> */
[----:B------:R-:W-:-:S04]  /*11ac0*/  IMAD.MOV R4, RZ, RZ, -R2 ;  /* 0x000000ffff047224 */ /* 0x000fc800078e0a02 */
[C---:B------:R-:W-:Y:S02]  /*11ad0*/  IMAD R3, R5.reuse, R4, R10 ;  /* 0x0000000405037224 */ /* 0x040fe400078e020a */
[----:B------:R-:W-:Y:S02]  /*11ae0*/  IMAD R4, R5, 0x1000000, R2 ;  /* 0x0100000005047824 */ /* 0x000fe400078e0202 */
[----:B------:R-:W-:Y:S02]  /*11af0*/  IMAD R2, R7, R9, R8 ;  /* 0x0000000907027224 */ /* 0x000fe400078e0208 */
[----:B------:R-:W-:-:S05]  /*11b00*/  IMAD R3, R3, 0x10000, R4 ;  /* 0x0001000003037824 */ /* 0x000fca00078e0204 */
[----:B------:R0:W-:Y:S01]  /*11b10*/  STL [R1+0x8], R3 ;  /* 0x0000080301007387 */ /* 0x0001e20000100800 */
[----:B------:R-:W-:Y:S05]  /*11b20*/  BRA `(.L_x_1080) ;  /* 0x0000000400047947 */ /* 0x000fea0003800000 */
.L_x_1079:
[----:B------:R-:W-:Y:S02]  /*11b30*/  ULDC.64 UR4, c[0x0][0xc90] ;  /* 0x0003240000047ab9 */ /* 0x000fe40000000a00 */
[----:B------:R-:W-:-:S06]  /*11b40*/  UIMAD.WIDE UR4, UR41, 0x4, UR4 ;  /* 0x00000004290478a5 */ /* 0x000fcc000f8e0204 */
[----:B0-----:R-:W-:Y:S02]  /*11b50*/  IMAD.U32 R2, RZ, RZ, UR4 ;  /* 0x00000004ff027e24 */ /* 0x001fe4000f8e00ff */
[----:B------:R-:W-:-:S05]  /*11b60*/  IMAD.U32 R3, RZ, RZ, UR5 ;  /* 0x00000005ff037e24 */ /* 0x000fca000f8e00ff */
[----:B------:R0:W2:Y:S01]  /*11b70*/  LDG.E R10, desc[UR56][R2.64] ;  /* 0x00000038020a7981 */ /* 0x0000a2000c1e1900 */
[----:B------:R-:W-:Y:S01]  /*11b80*/  IABS R14, R8 ;  /* 0x00000008000e7213 */ /* 0x000fe20000000000 */
[----:B0-----:R-:W-:Y:S02]  /*11b90*/  IMAD.MOV.U32 R2, RZ, RZ, RZ ;  /* 0x000000ffff027224 */ /* 0x001fe400078e00ff */
[----:B--2---:R-:W-:-:S05]  /*11ba0*/  IMAD R5, R7, R10, RZ ;  /* 0x0000000a07057224 */ /* 0x004fca00078e02ff */
[-C--:B------:R-:W-:Y:S02]  /*11bb0*/  IABS R12, R5.reuse ;  /* 0x00000005000c7213 */ /* 0x080fe40000000000 */
[----:B------:R-:W-:Y:S02]  /*11bc0*/  IABS R15, R5 ;  /* 0x00000005000f7213 */ /* 0x000fe40000000000 */
[----:B------:R-:W0:Y:S08]  /*11bd0*/  I2F.RP R9, R12 ;  /* 0x0000000c00097306 */ /* 0x000e300000209400 */
[----:B0-----:R-:W0:Y:S02]  /*11be0*/  MUFU.RCP R9, R9 ;  /* 0x0000000900097308 */ /* 0x001e240000001000 */
[----:B0-----:R-:W-:-:S06]  /*11bf0*/  VIADD R11, R9, 0xffffffe ;  /* 0x0ffffffe090b7836 */ /* 0x001fcc0000000000 */
[----:B------:R-:W0:Y:S02]  /*11c00*/  F2I.FTZ.U32.TRUNC.NTZ R3, R11 ;  /* 0x0000000b00037305 */ /* 0x000e24000021f000 */
[----:B0-----:R-:W-:-:S04]  /*11c10*/  IMAD.MOV R13, RZ, RZ, -R3 ;  /* 0x000000ffff0d7224 */ /* 0x001fc800078e0a03 */
[----:B------:R-:W-:-:S04]  /*11c20*/  IMAD R13, R13, R12, RZ ;  /* 0x0000000c0d0d7224 */ /* 0x000fc800078e02ff */
[----:B------:R-:W-:-:S04]  /*11c30*/  IMAD.HI.U32 R2, R3, R13, R2 ;  /* 0x0000000d03027227 */ /* 0x000fc800078e0002 */
[----:B------:R-:W-:Y:S02]  /*11c40*/  IMAD.MOV.U32 R13, RZ, RZ, R14 ;  /* 0x000000ffff0d7224 */ /* 0x000fe400078e000e */
        /* <DEDUP_REMOVED lines=13> */
[----:B------:R-:W-:Y:S02]  /*11d20*/  IMAD R9, R10, R2, RZ ;  /* 0x000000020a097224 */ /* 0x000fe400078e02ff */
[----:B------:R-:W-:Y:S02]  /*11d30*/  IMAD.MOV R2, RZ, RZ, -R2 ;  /* 0x000000ffff027224 */ /* 0x000fe400078e0a02 */
[----:B------:R-:W-:Y:S02]  /*11d40*/  IMAD.MOV R3, RZ, RZ, -R9 ;  /* 0x000000ffff037224 */ /* 0x000fe400078e0a09 */
[----:B------:R-:W-:Y:S02]  /*11d50*/  IMAD R8, R5, R2, R8 ;  /* 0x0000000205087224 */ /* 0x000fe400078e0208 */
[----:B------:R-:W-:Y:S01]  /*11d60*/  IMAD.MOV.U32 R2, RZ, RZ, RZ ;  /* 0x000000ffff027224 */ /* 0x000fe200078e00ff */
[----:B------:R-:W-:Y:S02]  /*11d70*/  VIADDMNMX R4, R3, R4, R10, PT ;  /* 0x0000000403047246 */ /* 0x000fe4000380010a */
[----:B------:R-:W-:-:S02]  /*11d80*/  IABS R13, R8 ;  /* 0x00000008000d7213 */ /* 0x000fc40000000000 */
[----:B------:R-:W-:Y:S02]  /*11d90*/  IABS R10, R4 ;  /* 0x00000004000a7213 */ /* 0x000fe40000000000 */
[----:B------:R-:W-:Y:S02]  /*11da0*/  IADD3 R9, R9, 0x1000000, R8 ;  /* 0x0100000009097810 */ /* 0x000fe40007ffe008 */
[----:B------:R-:W0:Y:S08]  /*11db0*/  I2F.RP R11, R10 ;  /* 0x0000000a000b7306 */ /* 0x000e300000209400 */
[----:B0-----:R-:W0:Y:S02]  /*11dc0*/  MUFU.RCP R11, R11 ;  /* 0x0000000b000b7308 */ /* 0x001e240000001000 */
[----:B0-----:R-:W-:-:S06]  /*11dd0*/  VIADD R3, R11, 0xffffffe ;  /* 0x0ffffffe0b037836 */ /* 0x001fcc0000000000 */
[----:B------:R-:W0:Y:S02]  /*11de0*/  F2I.FTZ.U32.TRUNC.NTZ R3, R3 ;  /* 0x0000000300037305 */ /* 0x000e24000021f000 */
[----:B0-----:R-:W-:-:S04]  /*11df0*/  IMAD.MOV R12, RZ, RZ, -R3 ;  /* 0x000000ffff0c7224 */ /* 0x001fc800078e0a03 */
[----:B------:R-:W-:Y:S01]  /*11e00*/  IMAD.MOV.U32 R5, RZ, RZ, R12 ;  /* 0x000000ffff057224 */ /* 0x000fe200078e000c */
[----:B------:R-:W-:-:S03]  /*11e10*/  IABS R12, R4 ;  /* 0x00000004000c7213 */ /* 0x000fc60000000000 */
[----:B------:R-:W-:-:S04]  /*11e20*/  IMAD R5, R5, R10, RZ ;  /* 0x0000000a05057224 */ /* 0x000fc800078e02ff */
[----:B------:R-:W-:-:S04]  /*11e30*/  IMAD.HI.U32 R2, R3, R5, R2 ;  /* 0x0000000503027227 */ /* 0x000fc800078e0002 */
        /* <DEDUP_REMOVED lines=9> */
[----:B------:R-:W-:Y:S01]  /*11ed0*/  ISETP.GE.AND P2, PT, R3, RZ, PT ;  /* 0x000000ff0300720c */ /* 0x000fe20003f46270 */
[----:B------:R-:W-:-:S06]  /*11ee0*/  IMAD.MOV R3, RZ, RZ, -R4 ;  /* 0x000000ffff037224 */ /* 0x000fcc00078e0a04 */
[----:B------:R-:W-:-:S06]  /*11ef0*/  @P0 VIADD R2, R2, 0x1 ;  /* 0x0000000102020836 */ /* 0x000fcc0000000000 */
[----:B------:R-:W-:Y:S01]  /*11f00*/  @!P2 IMAD.MOV R2, RZ, RZ, -R2 ;  /* 0x000000ffff02a224 */ /* 0x000fe200078e0a02 */
[----:B------:R-:W-:-:S05]  /*11f10*/  @!P1 LOP3.LUT R2, RZ, R4, RZ, 0x33, !PT ;  /* 0x00000004ff029212 */ /* 0x000fca00078e33ff */
[----:B------:R-:W-:-:S05]  /*11f20*/  IMAD R3, R2, R3, R9 ;  /* 0x0000000302037224 */ /* 0x000fca00078e0209 */
[----:B------:R1:W-:Y:S02]  /*11f30*/  STL [R1+0x8], R3 ;  /* 0x0000080301007387 */ /* 0x0003e40000100800 */
.L_x_1080:
[----:B------:R-:W-:-:S05]  /*11f40*/  LOP3.LUT R2, RZ, R2, RZ, 0x33, !PT ;  /* 0x00000002ff027212 */ /* 0x000fca00078e33ff */
[----:B------:R-:W-:-:S05]  /*11f50*/  IMAD.IADD R2, R7, 0x1, R2 ;  /* 0x0000000107027824 */ /* 0x000fca00078e0202 */
[----:B------:R2:W-:Y:S01]  /*11f60*/  STL [R1+0x4], R2 ;  /* 0x0000040201007387 */ /* 0x0005e20000100800 */
[----:B------:R-:W-:Y:S05]  /*11f70*/  BRA `(.L_x_1081) ;  /* 0x0000000000107947 */ /* 0x000fea0003800000 */
.L_x_1076:
[----:B------:R0:W-:Y:S01]  /*11f80*/  STL [R1], R9 ;  /* 0x0000000901007387 */ /* 0x0001e20000100800 */
[----:B------:R-:W-:-:S03]  /*11f90*/  ULDC UR41, c[0x0][0xc3c] ;  /* 0x00030f0000297ab9 */ /* 0x000fc60000000800 */
[----:B------:R0:W-:Y:S04]  /*11fa0*/  STL [R1+0x4], RZ ;  /* 0x000004ff01007387 */ /* 0x0001e80000100800 */
[----:B------:R0:W-:Y:S02]  /*11fb0*/  STL [R1+0x8], RZ ;  /* 0x000008ff01007387 */ /* 0x0001e40000100800 */
.L_x_1081:
[----:B------:R-:W3:Y:S04]  /*11fc0*/  LDL R8, [R1] ;  /* 0x0000000001087983 */ /* 0x000ee80000100800 */
[----:B0-----:R-:W3:Y:S04]  /*11fd0*/  LDL R9, [R1+0x4] ;  /* 0x0000040001097983 */ /* 0x001ee80000100800 */
[----:B------:R-:W3:Y:S01]  /*11fe0*/  LDL R10, [R1+0x8] ;  /* 0x00000800010a7983 */ /* 0x000ee20000100800 */
[----:B------:R-:W-:Y:S01]  /*11ff0*/  ISETP.NE.AND P0, PT, R0, RZ, PT ;  /* 0x000000ff0000720c */ /* 0x000fe20003f05270 */
[----:B--2---:R-:W-:-:S12]  /*12000*/  IMAD.U32 R2, RZ, RZ, UR41 ;  /* 0x00000029ff027e24 */ /* 0x004fd8000f8e00ff */
[----:B-1----:R-:W0:Y:S01]  /*12010*/  @!P0 S2R R3, SR_CgaCtaId ;  /* 0x0000000000038919 */ /* 0x002e220000008800 */
[----:B------:R-:W-:Y:S01]  /*12020*/  @!P0 MOV R0, 0x400 ;  /* 0x0000040000008802 */ /* 0x000fe20000000f00 */
[----:B------:R-:W-:-:S03]  /*12030*/  @!P0 IMAD.MOV.U32 R11, RZ, RZ, R2 ;  /* 0x000000ffff0b8224 */ /* 0x000fc600078e0002 */
[----:B0-----:R-:W-:-:S05]  /*12040*/  @!P0 LEA R0, R3, R0, 0x18 ;  /* 0x0000000003008211 */ /* 0x001fca00078ec0ff */
[----:B---3--:R1:W-:Y:S01]  /*12050*/  @!P0 STS.128 [R0+0x19cd0], R8 ;  /* 0x019cd00800008388 */ /* 0x0083e20000000c00 */
[----:B------:R-:W-:Y:S06]  /*12060*/  BAR.ARV 0x5, 0x200 ;  /* 0x0148000000007b1d */ /* 0x000fec0000002000 */
.L_x_1074:
[----:B------:R-:W-:Y:S01]  /*12070*/  ULDC UR4, c[0x0][0xc3c] ;  /* 0x00030f0000047ab9 */ /* 0x000fe20000000800 */
[----:B------:R2:W-:Y:S01]  /*12080*/  STL [R1+0x1c], RZ ;  /* 0x00001cff01007387 */ /* 0x0005e20000100800 */
[----:B------:R-:W-:Y:S01]  /*12090*/  UISETP.GE.AND UP0, UPT, UR41, UR4, UPT ;  /* 0x000000042900728c */ /* 0x000fe2000bf06270 */
[----:B------:R-:W-:Y:S02]  /*120a0*/  IMAD.MOV.U32 R23, RZ, RZ, 0x1 ;  /* 0x00000001ff177424 */ /* 0x000fe400078e00ff */
[----:B------:R-:W-:-:S03]  /*120b0*/  IMAD.MOV.U32 R22, RZ, RZ, RZ ;  /* 0x000000ffff167224 */ /* 0x000fc600078e00ff */
[----:B------:R-:W-:-:S13]  /*120c0*/  PLOP3.LUT P0, PT, PT, PT, UP0, 0x80, 0x0 ;  /* 0x000000000000781c */ /* 0x000fda0003f0f008 */
[----:B--2---:R-:W-:Y:S05]  /*120d0*/  @P0 BRA `(.L_x_1082) ;  /* 0x0000005400700947 */ /* 0x004fea0003800000 */
[----:B01----:R-:W0:Y:S01]  /*120e0*/  S2R R8, SR_TID.X ;  /* 0x0000000000087919 */ /* 0x003e220000002100 */
        /* <DEDUP_REMOVED lines=8> */
[----:B-1----:R-:W-:-:S05]  /*12170*/  IMAD.U32 R28, RZ, RZ, UR4 ;  /* 0x00000004ff1c7e24 */ /* 0x002fca000f8e00ff */
[----:B------:R-:W-:Y:S01]  /*12180*/  LEA R17, R28, R17, 0x18 ;  /* 0x000000111c117211 */ /* 0x000fe200078ec0ff */
[C---:B0-----:R-:W-:Y:S01]  /*12190*/  IMAD.SHL.U32 R0, R8.reuse, 0x20, RZ ;  /* 0x0000002008007824 */ /* 0x041fe200078e00ff */
[----:B------:R-:W-:Y:S01]  /*121a0*/  SHF.R.U32.HI R3, RZ, 0x1, R8 ;  /* 0x00000001ff037819 */ /* 0x000fe20000011608 */
[C---:B------:R-:W-:Y:S01]  /*121b0*/  IMAD.SHL.U32 R4, R8.reuse, 0x80, RZ ;  /* 0x0000008008047824 */ /* 0x040fe200078e00ff */
[C---:B------:R-:W-:Y:S01]  /*121c0*/  LOP3.LUT P0, RZ, R8.reuse, 0x4, RZ, 0xc0, !PT ;  /* 0x0000000408ff7812 */ /* 0x040fe2000780c0ff */
[----:B------:R-:W-:Y:S01]  /*121d0*/  IMAD.SHL.U32 R9, R8, 0x4, RZ ;  /* 0x0000000408097824 */ /* 0x000fe200078e00ff */
[----:B------:R-:W-:Y:S02]  /*121e0*/  LOP3.LUT R2, R0, 0x80, RZ, 0xc0, !PT ;  /* 0x0000008000027812 */ /* 0x000fe400078ec0ff */
[----:B------:R-:W-:Y:S02]  /*121f0*/  LOP3.LUT R5, R4, 0x400, RZ, 0xc0, !PT ;  /* 0x0000040004057812 */ /* 0x000fe400078ec0ff */
[----:B------:R-:W-:-:S02]  /*12200*/  LOP3.LUT R2, R2, 0x10, R3, 0xf8, !PT ;  /* 0x0000001002027812 */ /* 0x000fc400078ef803 */
[----:B------:R-:W-:Y:S02]  /*12210*/  LOP3.LUT R3, R3, 0x20, RZ, 0xc0, !PT ;  /* 0x0000002003037812 */ /* 0x000fe400078ec0ff */
[----:B------:R-:W-:Y:S02]  /*12220*/  LOP3.LUT R0, R0, 0x360, RZ, 0xc0, !PT ;  /* 0x0000036000007812 */ /* 0x000fe400078ec0ff */
[----:B------:R-:W-:Y:S01]  /*12230*/  LOP3.LUT R7, R3, 0x10, R8, 0xf8, !PT ;  /* 0x0000001003077812 */ /* 0x000fe200078ef808 */
[----:B------:R-:W-:Y:S01]  /*12240*/  IMAD.SHL.U32 R3, R8, 0x10, RZ ;  /* 0x0000001008037824 */ /* 0x000fe200078e00ff */
[----:B------:R-:W-:Y:S02]  /*12250*/  LOP3.LUT R6, R5, 0x800, R6, 0xf8, !PT ;  /* 0x0000080005067812 */ /* 0x000fe400078ef806 */
[----:B------:R-:W-:Y:S02]  /*12260*/  LOP3.LUT R4, R7, 0x380, R4, 0xf8, !PT ;  /* 0x0000038007047812 */ /* 0x000fe400078ef804 */
[----:B------:R-:W-:Y:S01]  /*12270*/  LOP3.LUT R5, R2, 0x10, R9, 0x78, !PT ;  /* 0x0000001002057812 */ /* 0x000fe200078e7809 */
[----:B------:R-:W-:Y:S01]  /*12280*/  IMAD.SHL.U32 R9, R8, 0x2, RZ ;  /* 0x0000000208097824 */ /* 0x000fe200078e00ff */
[----:B------:R-:W-:-:S02]  /*12290*/  LOP3.LUT R0, R0, 0x400, R3, 0xf8, !PT ;  /* 0x0000040000007812 */ /* 0x000fc400078ef803 */
[----:B------:R-:W-:Y:S02]  /*122a0*/  LOP3.LUT R7, R4, 0x70, R3, 0x78, !PT ;  /* 0x0000007004077812 */ /* 0x000fe400078e7803 */
[----:B------:R-:W-:Y:S02]  /*122b0*/  LOP3.LUT R4, R0, R5, RZ, 0xfc, !PT ;  /* 0x0000000500047212 */ /* 0x000fe400078efcff */
[----:B------:R-:W-:Y:S02]  /*122c0*/  LOP3.LUT R0, R6, R7, RZ, 0xfc, !PT ;  /* 0x0000000706007212 */ /* 0x000fe400078efcff */
[C---:B------:R-:W-:Y:S01]  /*122d0*/  LOP3.LUT R2, R3.reuse, 0x90, RZ, 0xc0, !PT ;  /* 0x0000009003027812 */ /* 0x040fe200078ec0ff */
[----:B------:R0:W-:Y:S01]  /*122e0*/  STL [R1+0x14], R4 ;  /* 0x0000140401007387 */ /* 0x0001e20000100800 */
[----:B------:R-:W-:Y:S02]  /*122f0*/  LOP3.LUT R26, R3, 0x10, RZ, 0xc0, !PT ;  /* 0x00000010031a7812 */ /* 0x000fe400078ec0ff */
[----:B------:R-:W-:Y:S01]  /*12300*/  LOP3.LUT R2, R2, 0x10, R9, 0x78, !PT ;  /* 0x0000001002027812 */ /* 0x000fe200078e7809 */
[----:B------:R1:W-:Y:S03]  /*12310*/  STL [R1+0xc], R0 ;  /* 0x00000c0001007387 */ /* 0x0003e60000100800 */
[----:B------:R-:W-:-:S02]  /*12320*/  LOP3.LUT R29, R2, 0x760, R3, 0xf8, !PT ;  /* 0x00000760021d7812 */ /* 0x000fc400078ef803 */
[----:B------:R-:W-:Y:S01]  /*12330*/  LOP3.LUT R3, R26, 0x20, RZ, 0xfc, !PT ;  /* 0x000000201a037812 */ /* 0x000fe200078efcff */
[----:B0-----:R-:W-:Y:S02]  /*12340*/  IMAD.MOV.U32 R4, RZ, RZ, 0x40 ;  /* 0x00000040ff047424 */ /* 0x001fe400078e00ff */
[C---:B-1----:R-:W-:Y:S01]  /*12350*/  IMAD.SHL.U32 R0, R8.reuse, 0x40, RZ ;  /* 0x0000004008007824 */ /* 0x042fe200078e00ff */
[----:B------:R-:W-:Y:S02]  /*12360*/  LOP3.LUT R8, R8, 0x7f, RZ, 0xc0, !PT ;  /* 0x0000007f08087812 */ /* 0x000fe400078ec0ff */
[----:B------:R-:W-:Y:S02]  /*12370*/  SEL R2, R4, 0xffffffc0, !P0 ;  /* 0xffffffc004027807 */ /* 0x000fe40004000000 */
[----:B------:R-:W-:Y:S02]  /*12380*/  LOP3.LUT R5, R0, 0x40, RZ, 0xc0, !PT ;  /* 0x0000004000057812 */ /* 0x000fe400078ec0ff */
[----:B------:R-:W-:Y:S01]  /*12390*/  SHF.R.U32.HI R0, RZ, 0x1, R8 ;  /* 0x00000001ff007819 */ /* 0x000fe20000011608 */
[----:B------:R0:W-:Y:S03]  /*123a0*/  STL [R1+0x10], R2 ;  /* 0x0000100201007387 */ /* 0x0001e60000100800 */
[----:B------:R-:W-:Y:S01]  /*123b0*/  LOP3.LUT R0, R0, R5, RZ, 0xfc, !PT ;  /* 0x0000000500007212 */ /* 0x000fe200078efcff */
[----:B------:R-:W-:Y:S01]  /*123c0*/  IMAD.IADD R0, R17, 0x1, R29 ;  /* 0x0000000111007824 */ /* 0x000fe200078e021d */
[----:B------:R1:W-:Y:S04]  /*123d0*/  STL [R1+0x1c], RZ ;  /* 0x00001cff01007387 */ /* 0x0003e80000100800 */
[----:B------:R1:W-:Y:S01]  /*123e0*/  STL [R1+0x18], R0 ;  /* 0x0000180001007387 */ /* 0x0003e20000100800 */
[----:B0-----:R-:W-:-:S07]  /*123f0*/  LOP3.LUT R2, R26, 0x40, RZ, 0xfc, !PT ;  /* 0x000000401a027812 */ /* 0x001fce00078efcff */
.L_x_1164:
[----:B------:R-:W-:Y:S01]  /*12400*/  ULDC.64 UR4, c[0x0][0xa28] ;  /* 0x00028a0000047ab9 */ /* 0x000fe20000000a00 */
[----:B------:R-:W-:Y:S01]  /*12410*/  ULDC.64 UR6, c[0x0][0xa18] ;  /* 0x0002860000067ab9 */ /* 0x000fe20000000a00 */
[----:B------:R-:W-:Y:S02]  /*12420*/  UISETP.NE.U32.AND UP0, UPT, UR4, URZ, UPT ;  /* 0x0000003f0400728c */ /* 0x000fe4000bf05070 */
[----:B------:R-:W-:Y:S02]  /*12430*/  UISETP.NE.U32.AND UP2, UPT, UR6, URZ, UPT ;  /* 0x0000003f0600728c */ /* 0x000fe4000bf45070 */
[----:B------:R-:W-:Y:S02]  /*12440*/  UISETP.NE.AND.EX UP0, UPT, UR5, URZ, UPT, UP0 ;  /* 0x0000003f0500728c */ /* 0x000fe4000bf05300 */
[----:B------:R-:W-:Y:S01]  /*12450*/  UISETP.NE.AND.EX UP2, UPT, UR7, URZ, UPT, UP2 ;  /* 0x0000003f0700728c */ /* 0x000fe2000bf45320 */
[----:B------:R-:W-:Y:S02]  /*12460*/  ULDC.64 UR4, c[0x0][0xa00] ;  /* 0x0002800000047ab9 */ /* 0x000fe40000000a00 */
[----:B------:R-:W-:Y:S01]  /*12470*/  ULDC.64 UR6, c[0x0][0xa00] ;  /* 0x0002800000067ab9 */ /* 0x000fe20000000a00 */
[----:B------:R-:W-:Y:S01]  /*12480*/  UISETP.NE.U32.AND UP1, UPT, UR4, URZ, UPT ;  /* 0x0000003f0400728c */ /* 0x000fe2000bf25070 */
[----:B------:R-:W-:Y:S01]  /*12490*/  PLOP3.LUT P0, PT, PT, PT, UP0, 0x80, 0x0 ;  /* 0x000000000000781c */ /* 0x000fe20003f0f008 */
[----:B------:R-:W-:-:S02]  /*124a0*/  UIMAD.WIDE UR6, UR41, 0x4, UR6 ;  /* 0x00000004290678a5 */ /* 0x000fc4000f8e0206 */
[----:B------:R-:W-:Y:S01]  /*124b0*/  UISETP.NE.AND.EX UP3, UPT, UR5, URZ, UPT, UP1 ;  /* 0x0000003f0500728c */ /* 0x000fe2000bf65310 */
[----:B------:R-:W-:Y:S02]  /*124c0*/  UMOV UR37, URZ ;  /* 0x0000003f00257c82 */ /* 0x000fe40008000000 */
[----:B------:R-:W-:Y:S01]  /*124d0*/  @UP0 ULDC.64 UR4, c[0x0][0xa28] ;  /* 0x00028a0000040ab9 */ /* 0x000fe20000000a00 */
[----:B------:R-:W-:Y:S01]  /*124e0*/  ULDC.64 UR8, c[0x0][0xa20] ;  /* 0x0002880000087ab9 */ /* 0x000fe20000000a00 */
[----:B------:R-:W-:Y:S01]  /*124f0*/  @UP0 UIMAD.WIDE UR4, UR41, 0x4, UR4 ;  /* 0x00000004290408a5 */ /* 0x000fe2000f8e0204 */
[----:B------:R-:W-:Y:S01]  /*12500*/  PLOP3.LUT P1, PT, PT, PT, UP3, 0x80, 0x0 ;  /* 0x000000000000781c */ /* 0x000fe20003f2f038 */
[----:B------:R-:W-:Y:S01]  /*12510*/  ULDC UR38, c[0x0][0x2f0] ;  /* 0x0000bc0000267ab9 */ /* 0x000fe20000000800 */
[----:B------:R-:W-:Y:S01]  /*12520*/  PLOP3.LUT P2, PT, PT, PT, UP3, 0x80, 0x0 ;  /* 0x000000000000781c */ /* 0x000fe20003f4f038 */
[----:B------:R-:W-:Y:S01]  /*12530*/  UMOV UR40, URZ ;  /* 0x0000003f00287c82 */ /* 0x000fe20008000000 */
[----:B------:R-:W-:Y:S01]  /*12540*/  UP2UR UR48, UPR, URZ, 0x8 ;  /* 0x000000083f307883 */ /* 0x000fe20008000000 */
[----:B------:R-:W-:-:S02]  /*12550*/  IMAD.U32 R2, RZ, RZ, UR4 ;  /* 0x00000004ff027e24 */ /* 0x000fc4000f8e00ff */
[----:B-1----:R-:W-:Y:S01]  /*12560*/  IMAD.U32 R3, RZ, RZ, UR5 ;  /* 0x00000005ff037e24 */ /* 0x002fe2000f8e00ff */
[----:B------:R-:W-:-:S04]  /*12570*/  @UP2 ULDC.64 UR4, c[0x0][0xa18] ;  /* 0x0002860000042ab9 */ /* 0x000fc80000000a00 */
[----:B012---:R0:W2:Y:S01]  /*12580*/  @P0 LDG.E R0, desc[UR56][R2.64] ;  /* 0x0000003802000981 */ /* 0x0070a2000c1e1900 */
[----:B------:R-:W-:Y:S01]  /*12590*/  @UP2 UIMAD.WIDE UR4, UR41, 0x4, UR4 ;  /* 0x00000004290428a5 */ /* 0x000fe2000f8e0204 */
[----:B0-----:R-:W-:Y:S02]  /*125a0*/  IMAD.U32 R2, RZ, RZ, UR6 ;  /* 0x00000006ff027e24 */ /* 0x001fe4000f8e00ff */
[----:B------:R-:W-:-:S05]  /*125b0*/  IMAD.U32 R3, RZ, RZ, UR7 ;  /* 0x00000007ff037e24 */ /* 0x000fca000f8e00ff */
[----:B------:R0:W3:Y:S01]  /*125c0*/  @P1 LDG.E R4, desc[UR56][R2.64] ;  /* 0x0000003802041981 */ /* 0x0000e2000c1e1900 */
[----:B------:R-:W-:Y:S01]  /*125d0*/  PLOP3.LUT P1, PT, PT, PT, UP2, 0x80, 0x0 ;  /* 0x000000000000781c */ /* 0x000fe20003f2f028 */
[----:B0-----:R-:W-:Y:S02]  /*125e0*/  IMAD.U32 R2, RZ, RZ, UR4 ;  /* 0x00000004ff027e24 */ /* 0x001fe4000f8e00ff */
[----:B------:R-:W-:Y:S01]  /*125f0*/  IMAD.U32 R3, RZ, RZ, UR5 ;  /* 0x00000005ff037e24 */ /* 0x000fe2000f8e00ff */
[----:B------:R-:W-:-:S09]  /*12600*/  ULDC.64 UR4, c[0x0][0x418] ;  /* 0x0001060000047ab9 */ /* 0x000fd20000000a00 */
[----:B------:R-:W4:Y:S01]  /*12610*/  @P1 LDG.E R5, desc[UR56][R2.64] ;  /* 0x0000003802051981 */ /* 0x000f22000c1e1900 */
[----:B------:R-:W-:-:S03]  /*12620*/  UISETP.NE.U32.AND UP0, UPT, UR4, URZ, UPT ;  /* 0x0000003f0400728c */ /* 0x000fc6000bf05070 */
[----:B------:R-:W-:Y:S01]  /*12630*/  ULDC UR4, c[0x0][0x424] ;  /* 0x0001090000047ab9 */ /* 0x000fe20000000800 */
[----:B------:R-:W-:-:S04]  /*12640*/  UISETP.NE.AND.EX UP0, UPT, UR5, URZ, UPT, UP0 ;  /* 0x0000003f0500728c */ /* 0x000fc8000bf05300 */
[----:B------:R-:W-:-:S04]  /*12650*/  USEL UR4, UR4, 0x1, UP0 ;  /* 0x0000000104047887 */ /* 0x000fc80008000000 */
[----:B------:R-:W-:Y:S01]  /*12660*/  UIMAD UR38, UR4, UR38, URZ ;  /* 0x00000026042672a4 */ /* 0x000fe2000f8e023f */
[----:B--2---:R-:W-:Y:S02]  /*12670*/  @P0 R2UR UR37, R0 ;  /* 0x00000000002502ca */ /* 0x004fe400000e0000 */
[----:B------:R-:W-:-:S04]  /*12680*/  ISETP.NE.U32.AND P0, PT, RZ, UR8, PT ;  /* 0x00000008ff007c0c */ /* 0x000fc8000bf05070 */
[----:B------:R-:W-:Y:S02]  /*12690*/  ISETP.NE.AND.EX P0, PT, RZ, UR9, PT, P0 ;  /* 0x00000009ff007c0c */ /* 0x000fe4000bf05300 */
[----:B---3--:R-:W-:Y:S02]  /*126a0*/  @P2 R2UR UR40, R4 ;  /* 0x00000000042822ca */ /* 0x008fe400000e0000 */
[----:B----4-:R-:W-:Y:S01]  /*126b0*/  @P1 R2UR UR42, R5 ;  /* 0x00000000052a12ca */ /* 0x010fe200000e0000 */
[----:B------:R-:W-:-:S14]  /*126c0*/  @P1 BRA `(.L_x_1083) ;  /* 0x00000000002c1947 */ /* 0x000fdc0003800000 */
[----:B------:R-:W-:Y:S01]  /*126d0*/  UISETP.NE.AND UP0, UPT, UR48, URZ, UPT ;  /* 0x0000003f3000728c */ /* 0x000fe2000bf05270 */
[----:B------:R-:W-:-:S05]  /*126e0*/  ULDC UR42, c[0x0][0x288] ;  /* 0x0000a200002a7ab9 */ /* 0x000fca0000000800 */
[----:B------:R-:W-:-:S13]  /*126f0*/  PLOP3.LUT P1, PT, PT, PT, UP0, 0x40, 0x0 ;  /* 0x000000000000781c */ /* 0x000fda0003f2e808 */
[----:B------:R-:W-:Y:S05]  /*12700*/  @P1 BRA `(.L_x_1083) ;  /* 0x00000000001c1947 */ /* 0x000fea0003800000 */
[----:B------:R-:W-:Y:S02]  /*12710*/  IMAD.U32 R2, RZ, RZ, UR6 ;  /* 0x00000006ff027e24 */ /* 0x000fe4000f8e00ff */
[----:B------:R-:W-:-:S05]  /*12720*/  IMAD.U32 R3, RZ, RZ, UR7 ;  /* 0x00000007ff037e24 */ /* 0x000fca000f8e00ff */
[----:B------:R-:W2:Y:S04]  /*12730*/  LDG.E R0, desc[UR56][R2.64] ;  /* 0x0000003802007981 */ /* 0x000ea8000c1e1900 */
[----:B------:R-:W3:Y:S01]  /*12740*/  LDG.E R4, desc[UR56][R2.64+0x4] ;  /* 0x0000043802047981 */ /* 0x000ee2000c1e1900 */
[----:B--2---:R-:W-:Y:S02]  /*12750*/  R2UR UR4, R0 ;  /* 0x00000000000472ca */ /* 0x004fe400000e0000 */
[----:B---3--:R-:W-:-:S13]  /*12760*/  R2UR UR42, R4 ;  /* 0x00000000042a72ca */ /* 0x008fda00000e0000 */
[----:B------:R-:W-:-:S12]  /*12770*/  UIADD3 UR42, -UR4, UR42, URZ ;  /* 0x0000002a042a7290 */ /* 0x000fd8000fffe13f */
.L_x_1083:
        /* <DEDUP_REMOVED lines=8> */
.L_x_1084:
        /* <DEDUP_REMOVED lines=13> */
.L_x_1085:
[----:B------:R-:W2:Y:S01]  /*128d0*/  LDL.LU R0, [R1+0x4] ;  /* 0x0000040001007983 */ /* 0x000ea20000300800 */
[----:B------:R-:W-:Y:S01]  /*128e0*/  ULDC UR4, c[0x0][0x448] ;  /* 0x0001120000047ab9 */ /* 0x000fe20000000800 */
[----:B------:R-:W-:Y:S02]  /*128f0*/  UIADD3 UR38, -UR37, UR38, URZ ;  /* 0x0000002625267290 */ /* 0x000fe4000fffe13f */
[----:B------:R-:W-:Y:S02]  /*12900*/  UISETP.NE.AND UP0, UPT, UR4, 0x1, UPT ;  /* 0x000000010400788c */ /* 0x000fe4000bf05270 */
[----:B------:R-:W-:Y:S02]  /*12910*/  UIADD3 UR6, UR38, 0x1, -UR42 ;  /* 0x0000000126067890 */ /* 0x000fe4000fffe82a */
[----:B------:R-:W-:Y:S02]  /*12920*/  UP2UR UR49, UPR, URZ, 0x1 ;  /* 0x000000013f317883 */ /* 0x000fe40008000000 */
[----:B------:R-:W-:-:S02]  /*12930*/  PLOP3.LUT P0, PT, PT, PT, UP0, 0x80, 0x0 ;  /* 0x000000000000781c */ /* 0x000fc40003f0f008 */
[----:B------:R-:W-:-:S03]  /*12940*/  PLOP3.LUT P1, PT, PT, PT, UP0, 0x80, 0x0 ;  /* 0x000000000000781c */ /* 0x000fc60003f2f008 */
[----:B------:R-:W-:Y:S01]  /*12950*/  @UP0 ULDC UR4, c[0x0][0x44c] ;  /* 0x0001130000040ab9 */ /* 0x000fe20000000800 */
[----:B--2---:R-:W-:-:S04]  /*12960*/  IMAD R18, R0, 0xc0, RZ ;  /* 0x000000c000127824 */ /* 0x004fc800078e02ff */
[----:B------:R-:W-:-:S04]  /*12970*/  VIADD R0, R18, 0xbf ;  /* 0x000000bf12007836 */ /* 0x000fc80000000000 */
[----:B------:R-:W-:Y:S01]  /*12980*/  @P0 IMAD.HI.U32 R2, R0, UR4, RZ ;  /* 0x0000000400020c27 */ /* 0x000fe2000f8e00ff */
[----:B------:R-:W-:-:S04]  /*12990*/  @UP0 ULDC UR4, c[0x0][0x450] ;  /* 0x0001140000040ab9 */ /* 0x000fc80000000800 */
[----:B------:R-:W-:Y:S01]  /*129a0*/  @P1 SHF.R.U32.HI R0, RZ, UR4, R2 ;  /* 0x00000004ff001c19 */ /* 0x000fe20008011602 */
[----:B------:R-:W-:Y:S02]  /*129b0*/  ULDC.64 UR4, c[0x0][0x9e0] ;  /* 0x0002780000047ab9 */ /* 0x000fe40000000a00 */
[----:B------:R-:W-:Y:S01]  /*129c0*/  UISETP.GE.AND UP0, UPT, UR5, 0x1, UPT ;  /* 0x000000010500788c */ /* 0x000fe2000bf06270 */
[----:B------:R-:W-:-:S05]  /*129d0*/  R2UR UR7, R0 ;  /* 0x00000000000772ca */ /* 0x000fca00000e0000 */
[----:B------:R-:W-:-:S08]  /*129e0*/  PLOP3.LUT P1, PT, PT, PT, UP0, 0x80, 0x0 ;  /* 0x000000000000781c */ /* 0x000fd00003f2f008 */
[----:B------:R-:W-:-:S04]  /*129f0*/  UIADD3 UR6, UR6, UR7, URZ ;  /* 0x0000000706067290 */ /* 0x000fc8000fffe03f */
[----:B------:R-:W-:-:S06]  /*12a00*/  UIADD3 UR4, UR6, UR4, URZ ;  /* 0x0000000406047290 */ /* 0x000fcc000fffe03f */
[----:B------:R-:W-:Y:S01]  /*12a10*/  IMAD.U32 R0, RZ, RZ, UR4 ;  /* 0x00000004ff007e24 */ /* 0x000fe2000f8e00ff */
[----:B------:R-:W-:Y:S06]  /*12a20*/  @!P1 BRA `(.L_x_1086) ;  /* 0x0000000000409947 */ /* 0x000fec0003800000 */
        /* <DEDUP_REMOVED lines=10> */
.L_x_1087:
[----:B------:R-:W-:-:S11]  /*12ad0*/  UISETP.NE.AND UP0, UPT, UR5, 0x1, UPT ;  /* 0x000000010500788c */ /* 0x000fd6000bf05270 */
[----:B------:R-:W-:Y:S02]  /*12ae0*/  @UP0 ULDC.64 UR8, c[0x0][0x9e8] ;  /* 0x00027a0000080ab9 */ /* 0x000fe40000000a00 */
[----:B------:R-:W-:-:S04]  /*12af0*/  UIMAD.WIDE.U32 UR6, UR4, UR8, URZ ;  /* 0x00000008040672a5 */ /* 0x000fc8000f8e003f */
[----:B------:R-:W-:-:S12]  /*12b00*/  @UP0 USHF.R.U32.HI UR4, URZ, UR9, UR7 ;  /* 0x000000093f040299 */ /* 0x000fd80008011607 */
.L_x_1088:
[----:B------:R-:W-:-:S06]  /*12b10*/  UIMAD UR4, UR4, UR5, UR5 ;  /* 0x00000005040472a4 */ /* 0x000fcc000f8e0205 */
[----:B------:R-:W-:-:S07]  /*12b20*/  VIMNMX R0, R0, UR4, PT ;  /* 0x0000000400007c48 */ /* 0x000fce000bfe0100 */
.L_x_1086:
[----:B------:R-:W-:Y:S01]  /*12b30*/  UISETP.NE.AND UP0, UPT, UR49, URZ, UPT ;  /* 0x0000003f3100728c */ /* 0x000fe2000bf05270 */
[----:B------:R-:W-:Y:S01]  /*12b40*/  R2UR UR9, R18 ;  /* 0x00000000120972ca */ /* 0x000fe200000e0000 */
[----:B------:R-:W-:Y:S01]  /*12b50*/  UIADD3 UR4, UR38, 0x7f, URZ ;  /* 0x0000007f26047890 */ /* 0x000fe2000fffe03f */
[----:B------:R-:W-:-:S03]  /*12b60*/  VIADD R0, R0, 0x7f ;  /* 0x0000007f00007836 */ /* 0x000fc60000000000 */
[----:B------:R-:W-:Y:S02]  /*12b70*/  USHF.R.S32.HI UR8, URZ, 0x1f, UR4 ;  /* 0x0000001f3f087899 */ /* 0x000fe40008011404 */
[----:B------:R-:W-:Y:S02]  /*12b80*/  SHF.R.S32.HI R3, RZ, 0x1f, R0 ;  /* 0x0000001fff037819 */ /* 0x000fe40000011400 */
[----:B------:R-:W-:Y:S01]  /*12b90*/  ULEA.HI UR8, UR8, UR4, URZ, 0x7 ;  /* 0x0000000408087291 */ /* 0x000fe2000f8f383f */
[----:B------:R-:W-:Y:S01]  /*12ba0*/  @UP0 ULDC UR6, c[0x0][0x44c] ;  /* 0x0001130000060ab9 */ /* 0x000fe20000000800 */
[----:B------:R-:W-:Y:S02]  /*12bb0*/  @UP0 ULDC UR10, c[0x0][0x450] ;  /* 0x00011400000a0ab9 */ /* 0x000fe40000000800 */
[----:B------:R-:W-:Y:S01]  /*12bc0*/  UIMAD.WIDE.U32 UR6, UR9, UR6, URZ ;  /* 0x00000006090672a5 */ /* 0x000fe2000f8e003f */
[----:B------:R-:W-:Y:S01]  /*12bd0*/  LEA.HI R3, R3, R0, RZ, 0x7 ;  /* 0x0000000003037211 */ /* 0x000fe200078f38ff */
[----:B------:R-:W-:-:S02]  /*12be0*/  USHF.R.S32.HI UR8, URZ, 0x7, UR8 ;  /* 0x000000073f087899 */ /* 0x000fc40008011408 */
[----:B------:R-:W-:Y:S01]  /*12bf0*/  @UP0 USHF.R.U32.HI UR9, URZ, UR10, UR7 ;  /* 0x0000000a3f090299 */ /* 0x000fe20008011607 */
[----:B------:R-:W-:Y:S01]  /*12c00*/  SHF.R.S32.HI R3, RZ, 0x7, R3 ;  /* 0x00000007ff037819 */ /* 0x000fe20000011403 */
[----:B------:R-:W-:Y:S02]  /*12c10*/  ULDC UR4, c[0x0][0x9dc] ;  /* 0x0002770000047ab9 */ /* 0x000fe40000000800 */
[----:B------:R-:W-:Y:S01]  /*12c20*/  UIADD3 UR9, UR9, UR38, -UR42 ;  /* 0x0000002609097290 */ /* 0x000fe2000fffe82a */
[----:B------:R-:W-:-:S03]  /*12c30*/  VIMNMX R25, R3, UR8, PT ;  /* 0x0000000803197c48 */ /* 0x000fc6000bfe0100 */
        /* <DEDUP_REMOVED lines=12> */
.L_x_1090:
[----:B------:R-:W-:-:S11]  /*12d00*/  UISETP.NE.AND UP0, UPT, UR5, 0x1, UPT ;  /* 0x000000010500788c */ /* 0x000fd6000bf05270 */
[----:B------:R-:W-:Y:S02]  /*12d10*/  @UP0 ULDC.64 UR10, c[0x0][0x9e8] ;  /* 0x00027a00000a0ab9 */ /* 0x000fe40000000a00 */
[----:B------:R-:W-:-:S04]  /*12d20*/  UIMAD.WIDE.U32 UR6, UR9, UR10, URZ ;  /* 0x0000000a090672a5 */ /* 0x000fc8000f8e003f */
[----:B------:R-:W-:-:S12]  /*12d30*/  @UP0 USHF.R.U32.HI UR9, URZ, UR11, UR7 ;  /* 0x0000000b3f090299 */ /* 0x000fd80008011607 */
.L_x_1091:
[----:B------:R-:W-:-:S04]  /*12d40*/  UIMAD UR5, UR9, UR5, URZ ;  /* 0x00000005090572a4 */ /* 0x000fc8000f8e023f */
[----:B------:R-:W-:-:S04]  /*12d50*/  UISETP.LT.AND UP0, UPT, UR4, UR5, UPT ;  /* 0x000000050400728c */ /* 0x000fc8000bf01270 */
[----:B------:R-:W-:-:S12]  /*12d60*/  USEL UR4, UR4, UR5, !UP0 ;  /* 0x0000000504047287 */ /* 0x000fd8000c000000 */
.L_x_1089:
[----:B------:R-:W2:Y:S01]  /*12d70*/  LDL R19, [R1+0x8] ;  /* 0x0000080001137983 */ /* 0x000ea20000100800 */
[----:B------:R-:W-:-:S04]  /*12d80*/  USHF.R.S32.HI UR5, URZ, 0x1f, UR4 ;  /* 0x0000001f3f057899 */ /* 0x000fc80008011404 */
[----:B------:R-:W-:-:S04]  /*12d90*/  ULEA.HI UR5, UR5, UR4, URZ, 0x7 ;  /* 0x0000000405057291 */ /* 0x000fc8000f8f383f */
[----:B------:R-:W-:-:S04]  /*12da0*/  USHF.R.S32.HI UR6, URZ, 0x7, UR5 ;  /* 0x000000073f067899 */ /* 0x000fc80008011405 */
[----:B------:R-:W-:-:S04]  /*12db0*/  UISETP.LT.AND UP0, UPT, URZ, UR6, UPT ;  /* 0x000000063f00728c */ /* 0x000fc8000bf01270 */
[----:B------:R-:W-:-:S06]  /*12dc0*/  USEL UR11, URZ, UR6, !UP0 ;  /* 0x000000063f0b7287 */ /* 0x000fcc000c000000 */
[----:B------:R-:W-:Y:S02]  /*12dd0*/  ISETP.GT.AND P0, PT, R25, UR11, PT ;  /* 0x0000000b19007c0c */ /* 0x000fe4000bf04270 */
[----:B--2---:R-:W-:-:S13]  /*12de0*/  R2UR UR7, R19 ;  /* 0x00000000130772ca */ /* 0x004fda00000e0000 */
[----:B------:R-:W-:Y:S02]  /*12df0*/  ULOP3.LUT UR5, UR7, 0xff000000, URZ, 0xc0, !UPT ;  /* 0xff00000007057892 */ /* 0x000fe4000f8ec03f */
[----:B------:R-:W-:Y:S02]  /*12e00*/  ULOP3.LUT UR4, UR7, 0xff0000, URZ, 0xc0, !UPT ;  /* 0x00ff000007047892 */ /* 0x000fe4000f8ec03f */
[----:B------:R-:W-:-:S04]  /*12e10*/  USHF.R.U32.HI UR5, URZ, 0x8, UR5 ;  /* 0x000000083f057899 */ /* 0x000fc80008011605 */
[----:B------:R-:W-:-:S03]  /*12e20*/  ULEA.HI UR5, UR4, UR5, URZ, 0x10 ;  /* 0x0000000504057291 */ /* 0x000fc6000f8f803f */
[----:B------:R-:W-:Y:S01]  /*12e30*/  UMOV UR4, URZ ;  /* 0x0000003f00047c82 */ /* 0x000fe20008000000 */
[----:B------:R-:W-:Y:S01]  /*12e40*/  ULOP3.LUT UR43, UR5, 0xff, URZ, 0xc0, !UPT ;  /* 0x000000ff052b7892 */ /* 0x000fe2000f8ec03f */
[----:B------:R-:W-:Y:S11]  /*12e50*/  @!P0 BRA `(.L_x_1092) ;  /* 0x0000000000908947 */ /* 0x000ff60003800000 */
[----:B------:R-:W-:Y:S01]  /*12e60*/  USHF.R.U32.HI UR6, URZ, 0x10, UR5 ;  /* 0x000000103f067899 */ /* 0x000fe20008011605 */
[----:B------:R-:W-:-:S03]  /*12e70*/  UMOV UR4, URZ ;  /* 0x0000003f00047c82 */ /* 0x000fc60008000000 */
[----:B------:R-:W-:-:S11]  /*12e80*/  UISETP.NE.AND UP0, UPT, UR6, URZ, UPT ;  /* 0x0000003f0600728c */ /* 0x000fd6000bf05270 */
[----:B------:R-:W-:Y:S02]  /*12e90*/  @!UP0 ULDC UR6, c[0x0][0x9f0] ;  /* 0x00027c0000068ab9 */ /* 0x000fe40000000800 */
[----:B------:R-:W-:-:S04]  /*12ea0*/  IABS R0, UR6 ;  /* 0x0000000600007c13 */ /* 0x000fc80008000000 */
[----:B------:R-:W-:Y:S01]  /*12eb0*/  R2UR UR12, R0 ;  /* 0x00000000000c72ca */ /* 0x000fe200000e0000 */
[----:B------:R-:W-:-:S05]  /*12ec0*/  IMAD.U32 R0, RZ, RZ, UR6 ;  /* 0x00000006ff007e24 */ /* 0x000fca000f8e00ff */
[----:B------:R-:W-:-:S04]  /*12ed0*/  IADD3 R0, R0, -0x1, R25 ;  /* 0xffffffff00007810 */ /* 0x000fc80007ffe019 */
[----:B------:R-:W-:Y:S02]  /*12ee0*/  R2UR UR7, R0 ;  /* 0x00000000000772ca */ /* 0x000fe400000e0000 */
[----:B------:R-:W-:Y:S01]  /*12ef0*/  IABS R0, UR6 ;  /* 0x0000000600007c13 */ /* 0x000fe20008000000 */
[----:B------:R-:W0:Y:S10]  /*12f00*/  I2F.RP R2, UR12 ;  /* 0x0000000c00027d06 */ /* 0x000e340008209400 */
[----:B------:R-:W-:Y:S01]  /*12f10*/  UIADD3 UR7, -UR11, UR7, URZ ;  /* 0x000000070b077290 */ /* 0x000fe2000fffe13f */
[----:B0-----:R-:W0:Y:S02]  /*12f20*/  MUFU.RCP R2, R2 ;  /* 0x0000000200027308 */ /* 0x001e240000001000 */
[----:B0-----:R-:W-:-:S02]  /*12f30*/  VIADD R3, R2, 0xffffffe ;  /* 0x0ffffffe02037836 */ /* 0x001fc40000000000 */
[----:B------:R-:W-:Y:S01]  /*12f40*/  IMAD.MOV R2, RZ, RZ, -R0 ;  /* 0x000000ffff027224 */ /* 0x000fe200078e0a00 */
[----:B------:R-:W-:Y:S01]  /*12f50*/  IABS R0, UR7 ;  /* 0x0000000700007c13 */ /* 0x000fe20008000000 */
[----:B------:R-:W-:Y:S02]  /*12f60*/  ULOP3.LUT UR7, UR7, UR6, URZ, 0x3c, !UPT ;  /* 0x0000000607077292 */ /* 0x000fe4000f8e3c3f */
[----:B------:R-:W0:Y:S01]  /*12f70*/  F2I.FTZ.U32.TRUNC.NTZ R3, R3 ;  /* 0x0000000300037305 */ /* 0x000e22000021f000 */
[----:B------:R-:W-:Y:S02]  /*12f80*/  R2UR UR9, R0 ;  /* 0x00000000000972ca */ /* 0x000fe400000e0000 */
[----:B------:R-:W-:Y:S02]  /*12f90*/  R2UR UR10, R2 ;  /* 0x00000000020a72ca */ /* 0x000fe400000e0000 */
[----:B0-----:R-:W-:-:S13]  /*12fa0*/  R2UR UR5, R3 ;  /* 0x00000000030572ca */ /* 0x001fda00000e0000 */
[----:B------:R-:W-:-:S04]  /*12fb0*/  UIADD3 UR8, URZ, -UR5, URZ ;  /* 0x800000053f087290 */ /* 0x000fc8000fffe03f */
[----:B------:R-:W-:-:S04]  /*12fc0*/  UIMAD UR8, UR8, UR12, URZ ;  /* 0x0000000c080872a4 */ /* 0x000fc8000f8e023f */
[----:B------:R-:W-:-:S04]  /*12fd0*/  UIMAD.WIDE.U32 UR4, UR5, UR8, UR4 ;  /* 0x00000008050472a5 */ /* 0x000fc8000f8e0004 */
[----:B------:R-:W-:-:S04]  /*12fe0*/  UIMAD.WIDE.U32 UR4, UR5, UR9, URZ ;  /* 0x00000009050472a5 */ /* 0x000fc8000f8e003f */
        /* <DEDUP_REMOVED lines=11> */
.L_x_1092:
[----:B------:R-:W-:Y:S01]  /*130a0*/  UIMAD UR43, UR43, UR4, UR11 ;  /* 0x000000042b2b72a4 */ /* 0x000fe2000f8e020b */
[----:B------:R-:W-:Y:S05]  /*130b0*/  BSSY B7, `(.L_x_1093) ;  /* 0x0000352000077945 */ /* 0x000fea0003800000 */
[----:B------:R-:W-:-:S05]  /*130c0*/  IMAD.U32 R0, RZ, RZ, UR43 ;  /* 0x0000002bff007e24 */ /* 0x000fca000f8e00ff */
[----:B------:R-:W-:-:S04]  /*130d0*/  VIADDMNMX R25, R0, UR4, R25, PT ;  /* 0x0000000400197c46 */ /* 0x000fc8000b800119 */
[----:B------:R-:W-:-:S13]  /*130e0*/  ISETP.GT.AND P0, PT, R25, UR43, PT ;  /* 0x0000002b19007c0c */ /* 0x000fda000bf04270 */
[----:B------:R-:W-:Y:S05]  /*130f0*/  @P0 BRA `(.L_x_1094) ;  /* 0x0000000000480947 */ /* 0x000fea0003800000 */
        /* <DEDUP_REMOVED lines=15> */
[----:B0-----:R-:W-:-:S05]  /*131f0*/  IADD3 R0, R0, UR47, R7 ;  /* 0x0000002f00007c10 */ /* 0x001fca000fffe007 */
[----:B------:R0:W-:Y:S01]  /*13200*/  STL [R1], R0 ;  /* 0x0000000001007387 */ /* 0x0001e20000100800 */
[----:B------:R-:W-:Y:S05]  /*13210*/  BRA `(.L_x_1095) ;  /* 0x0000003000ec7947 */ /* 0x000fea0003800000 */
.L_x_1094:
        /* <DEDUP_REMOVED lines=20> */
.L_x_1097:
[----:B------:R-:W-:Y:S05]  /*13360*/  BSYNC B6 ;  /* 0x0000000000067941 */ /* 0x000fea0003800000 */
.L_x_1096:
        /* <DEDUP_REMOVED lines=22> */
.L_x_1099:
[----:B------:R-:W-:Y:S05]  /*134d0*/  BSYNC B6 ;  /* 0x0000000000067941 */ /* 0x000fea0003800000 */
.L_x_1098:
        /* <DEDUP_REMOVED lines=20> */
.L_x_1101:
[----:B------:R-:W-:Y:S05]  /*13620*/  BSYNC B6 ;  /* 0x0000000000067941 */ /* 0x000fea0003800000 */
.L_x_1100:
        /* <DEDUP_REMOVED lines=19> */
.L_x_1103:
[----:B------:R-:W-:Y:S05]  /*13760*/  BSYNC B6 ;  /* 0x0000000000067941 */ /* 0x000fea0003800000 */
.L_x_1102:
[----:B------:R-:W-:Y:S01]  /*13770*/  ULDC.64 UR4, c[0x0][0x9f8] ;  /* 0x00027e0000047ab9 */ /* 0x000fe20000000a00 */
[----:B------:R-:W-:Y:S01]  /*13780*/  IMAD.U32 R24, RZ, RZ, UR41 ;  /* 0x00000029ff187e24 */ /* 0x000fe2000f8e00ff */
[----:B------:R-:W-:Y:S01]  /*13790*/  UISETP.NE.U32.AND UP0, UPT, UR4, URZ, UPT ;  /* 0x0000003f0400728c */ /* 0x000fe2000bf05070 */
[----:B------:R-:W0:Y:S01]  /*137a0*/  S2R R21, SR_TID.X ;  /* 0x0000000000157919 */ /* 0x000e220000002100 */
[----:B------:R-:W1:Y:S02]  /*137b0*/  LDC R8, c[0x0][0x430] ;  /* 0x00010c00ff087b82 */ /* 0x000e640000000800 */
[----:B------:R-:W-:Y:S01]  /*137c0*/  UISETP.NE.AND.EX UP0, UPT, UR5, URZ, UPT, UP0 ;  /* 0x0000003f0500728c */ /* 0x000fe2000bf05300 */
[----:B------:R-:W2:Y:S05]  /*137d0*/  S2R R20, SR_TID.X ;  /* 0x0000000000147919 */ /* 0x000eaa0000002100 */
[----:B------:R-:W-:Y:S01]  /*137e0*/  PLOP3.LUT P0, PT, PT, PT, UP0, 0x80, 0x0 ;  /* 0x000000000000781c */ /* 0x000fe20003f0f008 */
[----:B------:R-:W3:Y:S04]  /*137f0*/  LDC R9, c[0x0][0x2f4] ;  /* 0x0000bd00ff097b82 */ /* 0x000ee80000000800 */
[----:B------:R-:W-:-:S02]  /*13800*/  @UP0 ULDC.64 UR4, c[0x0][0x9f8] ;  /* 0x00027e0000040ab9 */ /* 0x000fc40000000a00 */
[----:B------:R-:W-:-:S06]  /*13810*/  @UP0 UIMAD.WIDE UR4, UR41, 0x4, UR4 ;  /* 0x00000004290408a5 */ /* 0x000fcc000f8e0204 */
[----:B------:R-:W-:Y:S02]  /*13820*/  IMAD.U32 R2, RZ, RZ, UR4 ;  /* 0x00000004ff027e24 */ /* 0x000fe4000f8e00ff */
[----:B------:R-:W-:-:S05]  /*13830*/  IMAD.U32 R3, RZ, RZ, UR5 ;  /* 0x00000005ff037e24 */ /* 0x000fca000f8e00ff */
[----:B------:R4:W4:Y:S01]  /*13840*/  @P0 LDG.E R24, desc[UR56][R2.64] ;  /* 0x0000003802180981 */ /* 0x000922000c1e1900 */
[----:B-1----:R-:W-:Y:S01]  /*13850*/  ISETP.NE.AND P1, PT, R8, 0x1, PT ;  /* 0x000000010800780c */ /* 0x002fe20003f25270 */
[----:B0-----:R-:W-:Y:S01]  /*13860*/  IMAD.SHL.U32 R21, R21, 0x40, RZ ;  /* 0x0000004015157824 */ /* 0x001fe200078e00ff */
[----:B------:R-:W-:Y:S02]  /*13870*/  LEA R7, R25, 0xffffff80, 0x7 ;  /* 0xffffff8019077811 */ /* 0x000fe400078e38ff */
[----:B------:R-:W-:Y:S02]  /*13880*/  LOP3.LUT R16, R16, 0xffffffef, RZ, 0xc0, !PT ;  /* 0xffffffef10107812 */ /* 0x000fe400078ec0ff */
[----:B--2---:R-:W-:Y:S02]  /*13890*/  LOP3.LUT R20, R20, 0x7f, RZ, 0xc0, !PT ;  /* 0x0000007f14147812 */ /* 0x004fe400078ec0ff */
[----:B------:R-:W-:Y:S02]  /*138a0*/  LOP3.LUT R21, R21, 0x40, RZ, 0xc0, !PT ;  /* 0x0000004015157812 */ /* 0x000fe400078ec0ff */
[----:B------:R-:W-:-:S03]  /*138b0*/  SHF.R.U32.HI R20, RZ, 0x1, R20 ;  /* 0x00000001ff147819 */ /* 0x000fc60000011614 */
[----:B------:R-:W0:Y:S01]  /*138c0*/  @P1 LDC R6, c[0x0][0x434] ;  /* 0x00010d00ff061b82 */ /* 0x000e220000000800 */
[----:B---3--:R-:W-:Y:S02]  /*138d0*/  ISETP.GE.AND P3, PT, R26, R9, PT ;  /* 0x000000091a00720c */ /* 0x008fe40003f66270 */
[----:B------:R-:W-:Y:S02]  /*138e0*/  LOP3.LUT R5, R7, R20, R21, 0xfe, !PT ;  /* 0x0000001407057212 */ /* 0x000fe400078efe15 */
[----:B------:R-:W-:Y:S02]  /*138f0*/  @P1 LOP3.LUT R16, R16, 0x10, RZ, 0xfc, !PT ;  /* 0x0000001010101812 */ /* 0x000fe400078efcff */
[C---:B------:R-:W-:Y:S01]  /*13900*/  ISETP.GE.AND P0, PT, R5.reuse, UR38, PT ;  /* 0x0000002605007c0c */ /* 0x040fe2000bf06270 */
[----:B------:R-:W1:Y:S01]  /*13910*/  @P1 LDC R0, c[0x0][0x438] ;  /* 0x00010e00ff001b82 */ /* 0x000e620000000800 */
[----:B------:R-:W-:-:S04]  /*13920*/  VIADD R5, R5, UR37 ;  /* 0x0000002505057c36 */ /* 0x000fc80008000000 */
[----:B------:R-:W-:-:S07]  /*13930*/  IMAD.MOV.U32 R4, RZ, RZ, R5 ;  /* 0x000000ffff047224 */ /* 0x000fce00078e0005 */
[----:B----4-:R-:W2:Y:S01]  /*13940*/  @!P0 LDC.64 R2, c[0x0][0x428] ;  /* 0x00010a00ff028b82 */ /* 0x010ea20000000a00 */
[----:B0-----:R-:W-:-:S05]  /*13950*/  @P1 IMAD.HI.U32 R6, R5, R6, RZ ;  /* 0x0000000605061227 */ /* 0x001fca00078e00ff */
[----:B-1----:R-:W-:-:S05]  /*13960*/  @P1 SHF.R.U32.HI R4, RZ, R0, R6 ;  /* 0x00000000ff041219 */ /* 0x002fca0000011606 */
[----:B------:R-:W-:-:S04]  /*13970*/  IMAD.MOV R0, RZ, RZ, -R4 ;  /* 0x000000ffff007224 */ /* 0x000fc800078e0a04 */
[----:B------:R-:W-:Y:S01]  /*13980*/  IMAD R0, R8, R0, R5 ;  /* 0x0000000008007224 */ /* 0x000fe200078e0205 */
[----:B------:R-:W-:Y:S02]  /*13990*/  @!P0 SHF.R.S32.HI R5, RZ, 0x1f, R4 ;  /* 0x0000001fff058819 */ /* 0x000fe40000011404 */
[----:B------:R-:W-:Y:S02]  /*139a0*/  LOP3.LUT R10, R26, 0x20, RZ, 0xfc, !PT ;  /* 0x000000201a0a7812 */ /* 0x000fe400078efcff */
[----:B------:R-:W-:Y:S01]  /*139b0*/  LOP3.LUT R16, R16, 0xfffffff7, RZ, 0xc0, !PT ;  /* 0xfffffff710107812 */ /* 0x000fe200078ec0ff */
[----:B------:R-:W-:-:S03]  /*139c0*/  IMAD.U32 R11, RZ, RZ, UR44 ;  /* 0x0000002cff0b7e24 */ /* 0x000fc6000f8e00ff */
[----:B------:R-:W-:Y:S02]  /*139d0*/  @P3 LOP3.LUT R16, R16, 0x8, RZ, 0xfc, !PT ;  /* 0x0000000810103812 */ /* 0x000fe400078efcff */
[----:B------:R-:W-:Y:S02]  /*139e0*/  ISETP.NE.AND P2, PT, R11, 0x3, PT ;  /* 0x000000030b00780c */ /* 0x000fe40003f45270 */
[----:B------:R-:W-:Y:S02]  /*139f0*/  LOP3.LUT R16, R16, 0xfffffffe, RZ, 0xc0, !PT ;  /* 0xfffffffe10107812 */ /* 0x000fe400078ec0ff */
[----:B------:R-:W-:Y:S02]  /*13a00*/  LOP3.LUT R8, R26, 0x40, RZ, 0xfc, !PT ;  /* 0x000000401a087812 */ /* 0x000fe400078efcff */
[----:B------:R-:W-:Y:S01]  /*13a10*/  LOP3.LUT R16, R16, 0xfffffffb, RZ, 0xc0, !PT ;  /* 0xfffffffb10107812 */ /* 0x000fe200078ec0ff */
[----:B------:R-:W-:Y:S01]  /*13a20*/  UMOV UR4, 0xffffffff ;  /* 0xffffffff00047882 */ /* 0x000fe20000000000 */
[----:B------:R-:W-:Y:S01]  /*13a30*/  SHF.R.S32.HI R27, RZ, 0x1f, R24 ;  /* 0x0000001fff1b7819 */ /* 0x000fe20000011418 */
[----:B--2---:R-:W-:-:S04]  /*13a40*/  @!P0 IMAD.WIDE.U32 R4, R24, R2, R4 ;  /* 0x0000000218048225 */ /* 0x004fc800078e0004 */
[----:B------:R-:W-:-:S04]  /*13a50*/  @!P0 IMAD R6, R27, R2, RZ ;  /* 0x000000021b068224 */ /* 0x000fc800078e02ff */
[----:B------:R-:W-:Y:S02]  /*13a60*/  @!P0 IMAD R6, R24, R3, R6 ;  /* 0x0000000318068224 */ /* 0x000fe400078e0206 */
[----:B------:R-:W0:Y:S02]  /*13a70*/  @!P0 LDC.64 R2, c[0x0][0x418] ;  /* 0x00010600ff028b82 */ /* 0x000e240000000a00 */
[----:B------:R-:W-:Y:S01]  /*13a80*/  @!P0 IMAD.IADD R6, R5, 0x1, R6 ;  /* 0x0000000105068824 */ /* 0x000fe200078e0206 */
        /* <DEDUP_REMOVED lines=11> */
.L_x_1184:
[----:B------:R-:W-:Y:S01]  /*13b40*/  LOP3.LUT R19, R19, 0xffff, RZ, 0xc0, !PT ;  /* 0x0000ffff13137812 */ /* 0x000fe200078ec0ff */
[----:B------:R-:W-:Y:S06]  /*13b50*/  @!P2 BRA `(.L_x_1105) ;  /* 0x000000000004a947 */ /* 0x000fec0003800000 */
[----:B------:R-:W-:Y:S01]  /*13b60*/  BPT.TRAP 0x1 ;  /* 0x000000040000795c */ /* 0x000fe20000300000 */
.L_x_1105:
[----:B------:R-:W-:Y:S01]  /*13b70*/  IMAD R5, R22, 0x8, R17 ;  /* 0x0000000816057824 */ /* 0x000fe200078e0211 */
[----:B------:R-:W-:Y:S01]  /*13b80*/  SHF.L.U32 R21, R23, 0x1f, RZ ;  /* 0x0000001f17157819 */ /* 0x000fe200000006ff */
[----:B------:R-:W-:Y:S01]  /*13b90*/  BSSY B0, `(.L_x_1106) ;  /* 0x0000004000007945 */ /* 0x000fe20003800000 */
[----:B------:R-:W-:Y:S02]  /*13ba0*/  SHF.R.S32.HI R10, RZ, 0x1f, R0 ;  /* 0x0000001fff0a7819 */ /* 0x000fe40000011400 */
[----:B------:R-:W0:Y:S02]  /*13bb0*/  SYNCS.PHASECHK.TRANS64.TRYWAIT P0, [R5+URZ+0x19c80], R21 ;  /* 0x019c8015050075a7 */ /* 0x000e24000800017f */
[----:B0-----:R-:W-:Y:S05]  /*13bc0*/  @!P0 BRA `(.L_x_1107) ;  /* 0x0000004000bc8947 */ /* 0x001fea0003800000 */
.L_x_1185:
[----:B------:R-:W-:Y:S05]  /*13bd0*/  BSYNC B0 ;  /* 0x0000000000007941 */ /* 0x000fea0003800000 */
.L_x_1106:
[----:B------:R-:W1:Y:S01]  /*13be0*/  S2R R8, SR_TID.X ;  /* 0x0000000000087919 */ /* 0x000e620000002100 */
        /* <DEDUP_REMOVED lines=13> */
[----:B------:R-:W-:Y:S02]  /*13cc0*/  IMAD R4, R22, 0x3000, R29 ;  /* 0x0000300016047824 */ /* 0x000fe400078e021d */
[C---:B------:R-:W-:Y:S01]  /*13cd0*/  IMAD.WIDE.U32 R2, R19.reuse, UR4, R2 ;  /* 0x0000000413027c25 */ /* 0x040fe2000f8e0002 */
[----:B------:R-:W-:Y:S01]  /*13ce0*/  UMOV UR4, 0xffffffff ;  /* 0xffffffff00047882 */ /* 0x000fe20000000000 */
[----:B-1----:R-:W-:Y:S02]  /*13cf0*/  LOP3.LUT R8, R8, 0x7f, RZ, 0xc0, !PT ;  /* 0x0000007f08087812 */ /* 0x002fe400078ec0ff */
[----:B------:R-:W-:Y:S02]  /*13d00*/  IMAD R9, R19, UR5, R3 ;  /* 0x0000000513097c24 */ /* 0x000fe4000f8e0203 */
[----:B------:R-:W-:-:S02]  /*13d10*/  SHF.R.U32.HI R11, RZ, 0x1, R8 ;  /* 0x00000001ff0b7819 */ /* 0x000fc40000011608 */
[----:B------:R-:W-:Y:S02]  /*13d20*/  IADD3 R8, P0, R2, UR6, RZ ;  /* 0x0000000602087c10 */ /* 0x000fe4000ff1e0ff */
[----:B------:R-:W-:Y:S02]  /*13d30*/  IADD3 R7, -R11, UR38, -R7 ;  /* 0x000000260b077c10 */ /* 0x000fe4000fffe907 */
[----:B------:R-:W-:Y:S02]  /*13d40*/  IADD3.X R9, R9, UR7, RZ, P0, !PT ;  /* 0x0000000709097c10 */ /* 0x000fe400087fe4ff */
[----:B------:R-:W-:Y:S01]  /*13d50*/  ISETP.GE.AND P0, PT, R7, 0x1, PT ;  /* 0x000000010700780c */ /* 0x000fe20003f06270 */
[----:B------:R-:W-:-:S12]  /*13d60*/  BRA.DIV UR4, `(.L_x_1108) ;  /* 0x0000004204687947 */ /* 0x000fd8000b800000 */
        /* <DEDUP_REMOVED lines=20> */
.L_x_1191:
        /* <DEDUP_REMOVED lines=13> */
.L_x_1109:
        /* <DEDUP_REMOVED lines=11> */
.L_x_1110:
[----:B------:R2:W-:Y:S01]  /*14030*/  SYNCS.ARRIVE.TRANS64.A1T0 RZ, [R5+URZ+0x19c70], RZ ;  /* 0x019c70ff05ff79a7 */ /* 0x0005e2000810003f */
[----:B------:R-:W-:Y:S05]  /*14040*/  @!P3 BRA `(.L_x_1111) ;  /* 0x000000000004b947 */ /* 0x000fea0003800000 */
[----:B------:R-:W-:Y:S01]  /*14050*/  BPT.TRAP 0x1 ;  /* 0x000000040000795c */ /* 0x000fe20000300000 */
.L_x_1111:
[----:B------:R-:W3:Y:S01]  /*14060*/  SYNCS.PHASECHK.TRANS64.TRYWAIT P1, [R5+URZ+0x19c40], R21 ;  /* 0x019c4015050075a7 */ /* 0x000ee2000802017f */
[----:B------:R-:W-:Y:S04]  /*14070*/  BSSY B0, `(.L_x_1112) ;  /* 0x0000002000007945 */ /* 0x000fe80003800000 */
[----:B---3--:R-:W-:Y:S05]  /*14080*/  @!P1 BRA `(.L_x_1113) ;  /* 0x0000004000789947 */ /* 0x008fea0003800000 */
.L_x_1192:
[----:B------:R-:W-:Y:S05]  /*14090*/  BSYNC B0 ;  /* 0x0000000000007941 */ /* 0x000fea0003800000 */
.L_x_1112:
[----:B------:R-:W-:Y:S01]  /*140a0*/  ULDC.64 UR4, c[0x0][0x300] ;  /* 0x0000c00000047ab9 */ /* 0x000fe20000000a00 */
[----:B-1----:R-:W1:Y:S01]  /*140b0*/  LDC R8, c[0x0][0x2f4] ;  /* 0x0000bd00ff087b82 */ /* 0x002e620000000800 */
        /* <DEDUP_REMOVED lines=13> */
[----:B------:R-:W-:Y:S01]  /*14190*/  IMAD.WIDE.U32 R2, R19, UR4, R2 ;  /* 0x0000000413027c25 */ /* 0x000fe2000f8e0002 */
        /* <DEDUP_REMOVED lines=20> */
.L_x_1198:
        /* <DEDUP_REMOVED lines=12> */
.L_x_1115:
        /* <DEDUP_REMOVED lines=11> */
.L_x_1116:
[----:B------:R1:W-:Y:S02]  /*14450*/  SYNCS.ARRIVE.TRANS64.A1T0 RZ, [R5+URZ+0x19c30], RZ ;  /* 0x019c30ff05ff79a7 */ /* 0x0003e4000810003f */
[----:B------:R-:W-:Y:S05]  /*14460*/  WARPSYNC.ALL ;  /* 0x0000000000007948 */ /* 0x000fea0003800000 */
[----:B------:R-:W-:Y:S01]  /*14470*/  VIADD R0, R17, 0xf000 ;  /* 0x0000f00011007836 */ /* 0x000fe20000000000 */
[----:B------:R-:W-:Y:S01]  /*14480*/  USHF.R.S32.HI UR4, URZ, 0x1f, UR40 ;  /* 0x0000001f3f047899 */ /* 0x000fe20008011428 */
[----:B------:R-:W-:Y:S03]  /*14490*/  BAR.SYNC.DEFER_BLOCKING 0x8, 0x200 ;  /* 0x0208000000007b1d */ /* 0x000fe60000010000 */
[----:B------:R-:W-:-:S03]  /*144a0*/  LOP3.LUT P0, RZ, R0, 0x9f, RZ, 0xc0, !PT ;  /* 0x0000009f00ff7812 */ /* 0x000fc6000780c0ff */
[----:B------:R-:W-:Y:S01]  /*144b0*/  ULDC.64 UR6, c[0x0][0x298] ;  /* 0x0000a60000067ab9 */ /* 0x000fe20000000a00 */
[----:B------:R-:W-:Y:S01]  /*144c0*/  BSSY B6, `(.L_x_1117) ;  /* 0x0000016000067945 */ /* 0x000fe20003800000 */
        /* <DEDUP_REMOVED lines=21> */
.L_x_1118:
[----:B------:R-:W-:Y:S05]  /*14620*/  BSYNC B6 ;  /* 0x0000000000067941 */ /* 0x000fea0003800000 */
.L_x_1117:
[----:B------:R4:W5:Y:S01]  /*14630*/  LDL R10, [R1+0x18] ;  /* 0x00001800010a7983 */ /* 0x0009620000100800 */
[----:B------:R-:W-:Y:S01]  /*14640*/  UISETP.NE.AND UP0, UPT, UR49, URZ, UPT ;  /* 0x0000003f3100728c */ /* 0x000fe2000bf05270 */
[C---:B------:R-:W-:Y:S01]  /*14650*/  R2UR UR8, R19.reuse ;  /* 0x00000000130872ca */ /* 0x040fe200000e0000 */
[----:B------:R-:W-:Y:S01]  /*14660*/  UMOV UR4, UR38 ;  /* 0x0000002600047c82 */ /* 0x000fe20008000000 */
[----:B---3--:R-:W3:Y:S01]  /*14670*/  S2R R21, SR_TID.X ;  /* 0x0000000000157919 */ /* 0x008ee20000002100 */
[----:B------:R-:W-:Y:S01]  /*14680*/  R2UR UR9, R19 ;  /* 0x00000000130972ca */ /* 0x000fe200000e0000 */
[----:B------:R-:W-:Y:S01]  /*14690*/  UMOV UR5, UR45 ;  /* 0x0000002d00057c82 */ /* 0x000fe20008000000 */
[----:B------:R-:W-:Y:S01]  /*146a0*/  PLOP3.LUT P0, PT, PT, PT, UP0, 0x80, 0x0 ;  /* 0x000000000000781c */ /* 0x000fe20003f0f008 */
[----:B------:R-:W0:Y:S01]  /*146b0*/  S2R R20, SR_TID.X ;  /* 0x0000000000147919 */ /* 0x000e220000002100 */
[----:B------:R-:W-:Y:S01]  /*146c0*/  ULDC.64 UR6, c[0x0][0x2d8] ;  /* 0x0000b60000067ab9 */ /* 0x000fe20000000a00 */
[----:B------:R-:W-:Y:S01]  /*146d0*/  UISETP.NE.AND UP1, UPT, UR48, URZ, UPT ;  /* 0x0000003f3000728c */ /* 0x000fe2000bf25270 */
[----:B------:R-:W4:Y:S01]  /*146e0*/  LDC R9, c[0x0][0x448] ;  /* 0x00011200ff097b82 */ /* 0x000f220000000800 */
[----:B------:R-:W-:-:S03]  /*146f0*/  @UP0 ULDC UR10, c[0x0][0x44c] ;  /* 0x00011300000a0ab9 */ /* 0x000fc60000000800 */
[----:B------:R-:W-:Y:S02]  /*14700*/  UIMAD.WIDE.U32 UR4, UR8, UR6, UR4 ;  /* 0x00000006080472a5 */ /* 0x000fe4000f8e0004 */
[----:B------:R-:W-:Y:S02]  /*14710*/  USHF.R.S32.HI UR6, URZ, 0x1f, UR41 ;  /* 0x0000001f3f067899 */ /* 0x000fe40008011429 */
[----:B------:R-:W-:Y:S02]  /*14720*/  UIMAD UR5, UR9, UR7, UR5 ;  /* 0x00000007090572a4 */ /* 0x000fe4000f8e0205 */
[----:B------:R-:W-:Y:S02]  /*14730*/  USEL UR6, UR6, URZ, !UP1 ;  /* 0x0000003f06067287 */ /* 0x000fe4000c800000 */
[----:B------:R-:W-:Y:S01]  /*14740*/  USEL UR7, UR41, URZ, !UP1 ;  /* 0x0000003f29077287 */ /* 0x000fe2000c800000 */
[----:B------:R-:W-:Y:S01]  /*14750*/  ULDC.64 UR8, c[0x0][0x2e0] ;  /* 0x0000b80000087ab9 */ /* 0x000fe20000000a00 */
[----:B---3--:R-:W-:Y:S01]  /*14760*/  IMAD.SHL.U32 R21, R21, 0x40, RZ ;  /* 0x0000004015157824 */ /* 0x008fe200078e00ff */
[----:B0-----:R-:W-:-:S04]  /*14770*/  LOP3.LUT R20, R20, 0x7f, RZ, 0xc0, !PT ;  /* 0x0000007f14147812 */ /* 0x001fc800078ec0ff */
[----:B------:R-:W-:Y:S02]  /*14780*/  LOP3.LUT R21, R21, 0x40, RZ, 0xc0, !PT ;  /* 0x0000004015157812 */ /* 0x000fe400078ec0ff */
[----:B------:R-:W-:-:S04]  /*14790*/  SHF.R.U32.HI R20, RZ, 0x1, R20 ;  /* 0x00000001ff147819 */ /* 0x000fc80000011614 */
[----:B------:R-:W-:-:S05]  /*147a0*/  LOP3.LUT R20, R20, R21, RZ, 0xfc, !PT ;  /* 0x0000001514147212 */ /* 0x000fca00078efcff */
[----:B------:R-:W-:-:S04]  /*147b0*/  IMAD.IADD R6, R20, 0x1, R18 ;  /* 0x0000000114067824 */ /* 0x000fc800078e0212 */
[----:B------:R-:W-:Y:S01]  /*147c0*/  @P0 IMAD.HI.U32 R0, R6, UR10, RZ ;  /* 0x0000000a06000c27 */ /* 0x000fe2000f8e00ff */
[----:B------:R-:W-:Y:S01]  /*147d0*/  PLOP3.LUT P0, PT, PT, PT, UP0, 0x80, 0x0 ;  /* 0x000000000000781c */ /* 0x000fe20003f0f008 */
[----:B------:R-:W-:Y:S02]  /*147e0*/  UIMAD UR6, UR6, UR8, URZ ;  /* 0x00000008060672a4 */ /* 0x000fe4000f8e023f */
[----:B------:R-:W-:Y:S02]  /*147f0*/  UIMAD.WIDE.U32 UR4, UR7, UR8, UR4 ;  /* 0x00000008070472a5 */ /* 0x000fe4000f8e0004 */
[----:B------:R-:W-:Y:S01]  /*14800*/  UIMAD UR6, UR7, UR9, UR6 ;  /* 0x00000009070672a4 */ /* 0x000fe2000f8e0206 */
[----:B------:R-:W-:Y:S01]  /*14810*/  IMAD.MOV.U32 R7, RZ, RZ, R6 ;  /* 0x000000ffff077224 */ /* 0x000fe200078e0006 */
[----:B------:R-:W-:Y:S01]  /*14820*/  @UP0 ULDC UR10, c[0x0][0x44c] ;  /* 0x00011300000a0ab9 */ /* 0x000fe20000000800 */
[----:B------:R-:W-:Y:S01]  /*14830*/  @UP0 ULDC UR7, c[0x0][0x450] ;  /* 0x0001140000070ab9 */ /* 0x000fe20000000800 */
[----:B------:R-:W-:Y:S01]  /*14840*/  IMAD.U32 R4, RZ, RZ, UR4 ;  /* 0x00000004ff047e24 */ /* 0x000fe2000f8e00ff */
[----:B------:R-:W-:-:S03]  /*14850*/  ULDC.64 UR8, c[0x0][0x280] ;  /* 0x0000a00000087ab9 */ /* 0x000fc60000000a00 */
[----:B------:R-:W-:Y:S01]  /*14860*/  @P0 SHF.R.U32.HI R7, RZ, UR7, R0 ;  /* 0x00000007ff070c19 */ /* 0x000fe20008011600 */
[----:B------:R-:W-:Y:S02]  /*14870*/  UIADD3 UR6, UR5, UR6, URZ ;  /* 0x0000000605067290 */ /* 0x000fe4000fffe03f */
[----:B-12---:R-:W-:Y:S01]  /*14880*/  IMAD.U32 R5, RZ, RZ, UR5 ;  /* 0x00000005ff057e24 */ /* 0x006fe2000f8e00ff */
[----:B------:R-:W-:Y:S01]  /*14890*/  SHF.R.S32.HI R0, RZ, 0x1f, R7 ;  /* 0x0000001fff007819 */ /* 0x000fe20000011407 */
[----:B------:R-:W-:-:S04]  /*148a0*/  ULDC.64 UR4, c[0x0][0x2d0] ;  /* 0x0000b40000047ab9 */ /* 0x000fc80000000a00 */
[----:B------:R-:W-:-:S04]  /*148b0*/  IMAD R0, R0, UR4, RZ ;  /* 0x0000000400007c24 */ /* 0x000fc8000f8e02ff */
[----:B------:R-:W-:Y:S02]  /*148c0*/  IMAD R8, R7, UR5, R0 ;  /* 0x0000000507087c24 */ /* 0x000fe4000f8e0200 */
[----:B------:R-:W-:Y:S02]  /*148d0*/  IMAD.MOV R0, RZ, RZ, -R7 ;  /* 0x000000ffff007224 */ /* 0x000fe400078e0a07 */
[----:B------:R-:W-:Y:S01]  /*148e0*/  IMAD.U32 R3, RZ, RZ, UR6 ;  /* 0x00000006ff037e24 */ /* 0x000fe2000f8e00ff */
[----:B------:R-:W-:Y:S01]  /*148f0*/  ULDC.64 UR6, c[0x0][0x2c8] ;  /* 0x0000b20000067ab9 */ /* 0x000fe20000000a00 */
[----:B------:R-:W-:Y:S02]  /*14900*/  IMAD.MOV.U32 R2, RZ, RZ, R4 ;  /* 0x000000ffff027224 */ /* 0x000fe400078e0004 */
[----:B----4-:R-:W-:Y:S02]  /*14910*/  IMAD R0, R9, R0, R6 ;  /* 0x0000000009007224 */ /* 0x010fe400078e0206 */
[----:B------:R-:W-:-:S03]  /*14920*/  IMAD.WIDE.U32 R4, R7, UR4, R2 ;  /* 0x0000000407047c25 */ /* 0x000fc6000f8e0002 */
[----:B------:R-:W-:Y:S01]  /*14930*/  SHF.R.S32.HI R7, RZ, 0x1f, R0 ;  /* 0x0000001fff077819 */ /* 0x000fe20000011400 */
[----:B------:R-:W-:-:S04]  /*14940*/  IMAD.IADD R5, R5, 0x1, R8 ;  /* 0x0000000105057824 */ /* 0x000fc800078e0208 */
[----:B------:R-:W-:Y:S02]  /*14950*/  IMAD R7, R7, UR6, RZ ;  /* 0x0000000607077c24 */ /* 0x000fe4000f8e02ff */
[----:B------:R-:W-:-:S04]  /*14960*/  IMAD.WIDE.U32 R4, R0, UR6, R4 ;  /* 0x0000000600047c25 */ /* 0x000fc8000f8e0004 */
[----:B------:R-:W-:Y:S01]  /*14970*/  IMAD R7, R0, UR7, R7 ;  /* 0x0000000700077c24 */ /* 0x000fe2000f8e0207 */
[----:B------:R-:W-:-:S04]  /*14980*/  IADD3 R0, P0, R4, UR8, RZ ;  /* 0x0000000804007c10 */ /* 0x000fc8000ff1e0ff */
[----:B------:R-:W-:Y:S02]  /*14990*/  IADD3.X R4, R5, UR9, R7, P0, !PT ;  /* 0x0000000905047c10 */ /* 0x000fe400087fe407 */
[----:B------:R-:W-:Y:S01]  /*149a0*/  PLOP3.LUT P0, PT, PT, PT, UP0, 0x80, 0x0 ;  /* 0x000000000000781c */ /* 0x000fe20003f0f008 */
[----:B------:R-:W-:-:S12]  /*149b0*/  VIADD R5, R6, 0x80 ;  /* 0x0000008006057836 */ /* 0x000fd80000000000 */
[----:B------:R-:W-:Y:S01]  /*149c0*/  @P0 IMAD.HI.U32 R7, R5, UR10, RZ ;  /* 0x0000000a05070c27 */ /* 0x000fe2000f8e00ff */
[----:B------:R-:W-:Y:S01]  /*149d0*/  PLOP3.LUT P0, PT, PT, PT, UP0, 0x80, 0x0 ;  /* 0x000000000000781c */ /* 0x000fe20003f0f008 */
[----:B------:R-:W-:Y:S02]  /*149e0*/  @UP0 ULDC UR10, c[0x0][0x450] ;  /* 0x00011400000a0ab9 */ /* 0x000fe40000000800 */
[----:B------:R-:W-:Y:S01]  /*149f0*/  IMAD.MOV.U32 R6, RZ, RZ, R5 ;  /* 0x000000ffff067224 */ /* 0x000fe200078e0005 */
[----:B------:R-:W0:Y:S09]  /*14a00*/  S2R R20, SR_TID.X ;  /* 0x0000000000147919 */ /* 0x000e320000002100 */
[----:B------:R-:W-:-:S05]  /*14a10*/  @P0 SHF.R.U32.HI R6, RZ, UR10, R7 ;  /* 0x0000000aff060c19 */ /* 0x000fca0008011607 */
        /* <DEDUP_REMOVED lines=16> */
[----:B0-----:R-:W-:Y:S02]  /*14b20*/  LOP3.LUT R20, R20, 0x7f, RZ, 0xc0, !PT ;  /* 0x0000007f14147812 */ /* 0x001fe400078ec0ff */
[----:B------:R-:W-:Y:S02]  /*14b30*/  IADD3.X R6, R3, UR9, R6, P0, !PT ;  /* 0x0000000903067c10 */ /* 0x000fe400087fe406 */
[----:B------:R-:W-:Y:S02]  /*14b40*/  ISETP.GE.AND P3, PT, R26, UR4, PT ;  /* 0x000000041a007c0c */ /* 0x000fe4000bf66270 */
[----:B------:R-:W-:Y:S02]  /*14b50*/  ISETP.GE.AND P2, PT, R12, UR4, PT ;  /* 0x000000040c007c0c */ /* 0x000fe4000bf46270 */
[----:B------:R-:W-:-:S02]  /*14b60*/  ISETP.GE.AND P0, PT, R11, UR4, PT ;  /* 0x000000040b007c0c */ /* 0x000fc4000bf06270 */
[----:B------:R-:W-:Y:S01]  /*14b70*/  SHF.R.U32.HI R20, RZ, 0x1, R20 ;  /* 0x00000001ff147819 */ /* 0x000fe20000011614 */
[----:B------:R-:W-:Y:S10]  /*14b80*/  BRA.DIV UR5, `(.L_x_1119) ;  /* 0x0000003a05707947 */ /* 0x000ff4000b800000 */
[----:B------:R-:W0:Y:S01]  /*14b90*/  SHFL.IDX PT, R3, R0, RZ, 0x1e1f ;  /* 0x001e1fff00037589 */ /* 0x000e2200000e0000 */
[----:B------:R-:W-:Y:S02]  /*14ba0*/  IMAD R5, R9, UR42, RZ ;  /* 0x0000002a09057c24 */ /* 0x000fe4000f8e02ff */
[----:B------:R-:W-:Y:S01]  /*14bb0*/  IMAD.IADD R18, R20, 0x1, R18 ;  /* 0x0000000114127824 */ /* 0x000fe200078e0212 */
        /* <DEDUP_REMOVED lines=17> */
[----:B------:R-:W-:Y:S02]  /*14cd0*/  @!P1 IMAD.MOV.U32 R3, RZ, RZ, R2 ;  /* 0x000000ffff039224 */ /* 0x000fe400078e0002 */
[----:B------:R-:W-:-:S05]  /*14ce0*/  @!P1 IMAD.MOV.U32 R2, RZ, RZ, R0 ;  /* 0x000000ffff029224 */ /* 0x000fca00078e0000 */
[----:B------:R-:W-:Y:S04]  /*14cf0*/  @!P1 LDGSTS.E.BYPASS.LTC128B.128 [R10+0xf800], desc[UR56][R2.64], !P3 ;  /* 0x0f800000020a9fae */ /* 0x000fe8000d901d78 */
[----:B------:R-:W-:Y:S04]  /*14d00*/  @!P1 LDGSTS.E.BYPASS.LTC128B.128 [R10+0x11000], desc[UR56][R2.64+0x20], !P2 ;  /* 0x11000020020a9fae */ /* 0x000fe8000d101d78 */
[----:B------:R0:W-:Y:S04]  /*14d10*/  @!P1 LDGSTS.E.BYPASS.LTC128B.128 [R10+0x12800], desc[UR56][R2.64+0x40], !P0 ;  /* 0x12800040020a9fae */ /* 0x0001e8000c101d78 */
[----:B0---4-:R0:W1:Y:S02]  /*14d20*/  SHFL.IDX PT, R2, R7, RZ, 0x1e1f ;  /* 0x001e1fff07027589 */ /* 0x01106400000e0000 */
.L_x_1205:
        /* <DEDUP_REMOVED lines=12> */
.L_x_1121:
[----:B------:R-:W-:Y:S05]  /*14df0*/  BSYNC B0 ;  /* 0x0000000000007941 */ /* 0x000fea0003800000 */
.L_x_1120:
[----:B------:R-:W-:Y:S01]  /*14e00*/  NOP ;  /* 0x0000000000007918 */ /* 0x000fe20000000000 */
[----:B------:R-:W-:-:S13]  /*14e10*/  PLOP3.LUT P0, PT, PT, PT, PT, 0x80, 0x0 ;  /* 0x000000000000781c */ /* 0x000fda0003f0f070 */
.L_x_1122:
        /* <DEDUP_REMOVED lines=16> */
[----:B------:R-:W-:Y:S01]  /*14f20*/  VIADD R20, R25, 0xfffffffe ;  /* 0xfffffffe19147836 */ /* 0x000fe20000000000 */
[----:B------:R-:W2:Y:S02]  /*14f30*/  SYNCS.PHASECHK.TRANS64.TRYWAIT P0, [R17+URZ+0x19c20], R0 ;  /* 0x019c2000110075a7 */ /* 0x000ea4000800017f */
[----:B-12---:R-:W-:Y:S05]  /*14f40*/  @!P0 BRA `(.L_x_1124) ;  /* 0x0000003800788947 */ /* 0x006fea0003800000 */
.L_x_1206:
[----:B------:R-:W-:Y:S05]  /*14f50*/  BSYNC B0 ;  /* 0x0000000000007941 */ /* 0x000fea0003800000 */
.L_x_1123:
[----:B------:R-:W-:-:S13]  /*14f60*/  ISETP.GE.AND P0, PT, R20, UR43, PT ;  /* 0x0000002b14007c0c */ /* 0x000fda000bf06270 */
[----:B------:R-:W-:Y:S05]  /*14f70*/  @!P0 BRA `(.L_x_1125) ;  /* 0x0000000c00f08947 */ /* 0x000fea0003800000 */
[----:B-1----:R-:W-:Y:S02]  /*14f80*/  IMAD.MOV.U32 R0, RZ, RZ, R22 ;  /* 0x000000ffff007224 */ /* 0x002fe400078e0016 */
[----:B------:R-:W-:-:S07]  /*14f90*/  IMAD.MOV.U32 R5, RZ, RZ, R23 ;  /* 0x000000ffff057224 */ /* 0x000fce00078e0017 */
.L_x_1145:
[----:B-1----:R-:W1:Y:S01]  /*14fa0*/  LDC R4, c[0x0][0x430] ;  /* 0x00010c00ff047b82 */ /* 0x002e620000000800 */
[----:B--2---:R-:W2:Y:S01]  /*14fb0*/  S2R R2, SR_TID.X ;  /* 0x0000000000027919 */ /* 0x004ea20000002100 */
[----:B------:R-:W-:Y:S05]  /*14fc0*/  YIELD ;  /* 0x0000000000007946 */ /* 0x000fea0003800000 */
[----:B------:R-:W-:Y:S01]  /*14fd0*/  ULDC UR4, c[0x0][0x430] ;  /* 0x00010c0000047ab9 */ /* 0x000fe20000000800 */
[----:B-1----:R-:W-:Y:S02]  /*14fe0*/  ISETP.NE.AND P0, PT, R4, 0x1, PT ;  /* 0x000000010400780c */ /* 0x002fe40003f05270 */
[C---:B--23--:R-:W-:Y:S01]  /*14ff0*/  LOP3.LUT R3, R2.reuse, 0x7f, RZ, 0xc0, !PT ;  /* 0x0000007f02037812 */ /* 0x04cfe200078ec0ff */
[----:B------:R-:W-:-:S10]  /*15000*/  IMAD.SHL.U32 R2, R2, 0x40, RZ ;  /* 0x0000004002027824 */ /* 0x000fd400078e00ff */
[----:B------:R-:W1:Y:S01]  /*15010*/  @P0 LDC R6, c[0x0][0x434] ;  /* 0x00010d00ff060b82 */ /* 0x000e620000000800 */
[----:B------:R-:W-:Y:S02]  /*15020*/  SHF.R.U32.HI R4, RZ, 0x1, R3 ;  /* 0x00000001ff047819 */ /* 0x000fe40000011603 */
[----:B------:R-:W-:-:S03]  /*15030*/  LOP3.LUT R2, R2, 0x40, RZ, 0xc0, !PT ;  /* 0x0000004002027812 */ /* 0x000fc600078ec0ff */
[----:B------:R-:W-:Y:S02]  /*15040*/  IMAD R4, R20, 0x80, R4 ;  /* 0x0000008014047824 */ /* 0x000fe400078e0204 */
[----:B------:R-:W2:Y:S03]  /*15050*/  @P0 LDC R3, c[0x0][0x438] ;  /* 0x00010e00ff030b82 */ /* 0x000ea60000000800 */
[----:B------:R-:W-:-:S05]  /*15060*/  IADD3 R4, R2, UR37, R4 ;  /* 0x0000002502047c10 */ /* 0x000fca000fffe004 */
[----:B------:R-:W-:Y:S02]  /*15070*/  IMAD.MOV.U32 R2, RZ, RZ, R4 ;  /* 0x000000ffff027224 */ /* 0x000fe400078e0004 */
[----:B-1----:R-:W-:-:S05]  /*15080*/  @P0 IMAD.HI.U32 R6, R4, R6, RZ ;  /* 0x0000000604060227 */ /* 0x002fca00078e00ff */
[----:B--2---:R-:W-:-:S04]  /*15090*/  @P0 SHF.R.U32.HI R2, RZ, R3, R6 ;  /* 0x00000003ff020219 */ /* 0x004fc80000011606 */
[--C-:B------:R-:W-:Y:S01]  /*150a0*/  SHF.R.S32.HI R3, RZ, 0x1f, R2.reuse ;  /* 0x0000001fff037819 */ /* 0x100fe20000011402 */
[----:B------:R-:W-:-:S04]  /*150b0*/  IMAD.MOV R8, RZ, RZ, -R2 ;  /* 0x000000ffff087224 */ /* 0x000fc800078e0a02 */
[----:B------:R-:W-:Y:S01]  /*150c0*/  IMAD R8, R8, UR4, R4 ;  /* 0x0000000408087c24 */ /* 0x000fe2000f8e0204 */
[----:B------:R-:W-:Y:S02]  /*150d0*/  ULDC.64 UR4, c[0x0][0x428] ;  /* 0x00010a0000047ab9 */ /* 0x000fe40000000a00 */
[----:B------:R-:W-:Y:S02]  /*150e0*/  IMAD R4, R27, UR4, RZ ;  /* 0x000000041b047c24 */ /* 0x000fe4000f8e02ff */
[----:B------:R-:W-:-:S04]  /*150f0*/  IMAD.WIDE.U32 R2, R24, UR4, R2 ;  /* 0x0000000418027c25 */ /* 0x000fc8000f8e0002 */
[----:B------:R-:W-:Y:S01]  /*15100*/  IMAD R4, R24, UR5, R4 ;  /* 0x0000000518047c24 */ /* 0x000fe2000f8e0204 */
[----:B------:R-:W-:Y:S02]  /*15110*/  ULDC.64 UR4, c[0x0][0x418] ;  /* 0x0001060000047ab9 */ /* 0x000fe40000000a00 */
[----:B------:R-:W-:Y:S01]  /*15120*/  LEA R6, P0, R2, UR4, 0x2 ;  /* 0x0000000402067c11 */ /* 0x000fe2000f8010ff */
[----:B------:R-:W-:-:S05]  /*15130*/  IMAD.IADD R4, R4, 0x1, R3 ;  /* 0x0000000104047824 */ /* 0x000fca00078e0203 */
[----:B0-----:R-:W-:-:S06]  /*15140*/  LEA.HI.X R7, R2, UR5, R4, 0x2, P0 ;  /* 0x0000000502077c11 */ /* 0x001fcc00080f1404 */
[----:B------:R-:W2:Y:S01]  /*15150*/  LDG.E R7, desc[UR56][R6.64] ;  /* 0x0000003806077981 */ /* 0x000ea2000c1e1900 */
[----:B------:R-:W-:Y:S02]  /*15160*/  IMAD.U32 R9, RZ, RZ, UR44 ;  /* 0x0000002cff097e24 */ /* 0x000fe4000f8e00ff */
[----:B------:R-:W-:Y:S02]  /*15170*/  VIADD R22, R0, 0x1 ;  /* 0x0000000100167836 */ /* 0x000fe40000000000 */
[----:B------:R-:W-:Y:S01]  /*15180*/  IMAD.MOV.U32 R2, RZ, RZ, R20 ;  /* 0x000000ffff027224 */ /* 0x000fe200078e0014 */
[----:B------:R-:W-:Y:S01]  /*15190*/  ISETP.NE.AND P2, PT, R9, 0x3, PT ;  /* 0x000000030900780c */ /* 0x000fe20003f45270 */
[----:B------:R-:W-:Y:S01]  /*151a0*/  VIADD R20, R20, 0xffffffff ;  /* 0xffffffff14147836 */ /* 0x000fe20000000000 */
[----:B------:R-:W-:Y:S02]  /*151b0*/  ISETP.NE.AND P0, PT, R22, 0x2, PT ;  /* 0x000000021600780c */ /* 0x000fe40003f05270 */
[----:B------:R-:W-:-:S02]  /*151c0*/  ISETP.GT.AND P1, PT, R2, UR43, PT ;  /* 0x0000002b02007c0c */ /* 0x000fc4000bf24270 */
[----:B------:R-:W-:Y:S02]  /*151d0*/  SEL R23, RZ, 0x1, P0 ;  /* 0x00000001ff177807 */ /* 0x000fe40000000000 */
[----:B------:R-:W-:Y:S02]  /*151e0*/  SEL R22, R22, RZ, P0 ;  /* 0x000000ff16167207 */ /* 0x000fe40000000000 */
[----:B------:R-:W-:Y:S02]  /*151f0*/  LOP3.LUT R23, R5, R23, RZ, 0x3c, !PT ;  /* 0x0000001705177212 */ /* 0x000fe400078e3cff */
[----:B--2---:R-:W-:Y:S01]  /*15200*/  SHF.R.S32.HI R18, RZ, 0x1f, R7 ;  /* 0x0000001fff127819 */ /* 0x004fe20000011407 */
[----:B------:R-:W-:Y:S06]  /*15210*/  @!P2 BRA `(.L_x_1126) ;  /* 0x000000000004a947 */ /* 0x000fec0003800000 */
[----:B------:R-:W-:Y:S01]  /*15220*/  BPT.TRAP 0x1 ;  /* 0x000000040000795c */ /* 0x000fe20000300000 */
.L_x_1126:
[----:B------:R-:W-:Y:S01]  /*15230*/  IMAD R4, R22, 0x8, R17 ;  /* 0x0000000816047824 */ /* 0x000fe200078e0211 */
[----:B------:R-:W-:Y:S01]  /*15240*/  SHF.L.U32 R10, R23, 0x1f, RZ ;  /* 0x0000001f170a7819 */ /* 0x000fe200000006ff */
[----:B------:R-:W-:Y:S01]  /*15250*/  BSSY B0, `(.L_x_1127) ;  /* 0x0000004000007945 */ /* 0x000fe20003800000 */
[----:B------:R-:W-:Y:S02]  /*15260*/  SHF.R.S32.HI R9, RZ, 0x1f, R8 ;  /* 0x0000001fff097819 */ /* 0x000fe40000011408 */
[----:B------:R-:W0:Y:S02]  /*15270*/  SYNCS.PHASECHK.TRANS64.TRYWAIT P0, [R4+URZ+0x19c80], R10 ;  /* 0x019c800a040075a7 */ /* 0x000e24000800017f */
[----:B0-----:R-:W-:Y:S05]  /*15280*/  @!P0 BRA `(.L_x_1128) ;  /* 0x0000003400bc8947 */ /* 0x001fea0003800000 */
.L_x_1207:
[----:B------:R-:W-:Y:S05]  /*15290*/  BSYNC B0 ;  /* 0x0000000000007941 */ /* 0x000fea0003800000 */
.L_x_1127:
        /* <DEDUP_REMOVED lines=15> */
[-C--:B-1----:R-:W-:Y:S01]  /*15390*/  ISETP.GE.AND P2, PT, R13, R11.reuse, PT ;  /* 0x0000000b0d00720c */ /* 0x082fe20003f46270 */
[----:B------:R-:W-:Y:S01]  /*153a0*/  IMAD R6, R22, 0x3000, R29 ;  /* 0x0000300016067824 */ /* 0x000fe200078e021d */
[-C--:B------:R-:W-:Y:S01]  /*153b0*/  ISETP.GE.AND P3, PT, R12, R11.reuse, PT ;  /* 0x0000000b0c00720c */ /* 0x080fe20003f66270 */
[C---:B------:R-:W-:Y:S01]  /*153c0*/  IMAD.WIDE.U32 R2, R19.reuse, UR4, R2 ;  /* 0x0000000413027c25 */ /* 0x040fe2000f8e0002 */
[----:B------:R-:W-:Y:S01]  /*153d0*/  UMOV UR4, 0xffffffff ;  /* 0xffffffff00047882 */ /* 0x000fe20000000000 */
[----:B------:R-:W-:Y:S02]  /*153e0*/  ISETP.GE.AND P4, PT, R26, R11, PT ;  /* 0x0000000b1a00720c */ /* 0x000fe40003f86270 */
[----:B------:R-:W-:Y:S01]  /*153f0*/  IMAD R21, R19, UR5, R3 ;  /* 0x0000000513157c24 */ /* 0x000fe2000f8e0203 */
[----:B------:R-:W-:-:S04]  /*15400*/  IADD3 R25, P0, R2, UR6, RZ ;  /* 0x0000000602197c10 */ /* 0x000fc8000ff1e0ff */
[----:B------:R-:W-:Y:S01]  /*15410*/  IADD3.X R21, R21, UR7, RZ, P0, !PT ;  /* 0x0000000715157c10 */ /* 0x000fe200087fe4ff */
[----:B------:R-:W-:Y:S08]  /*15420*/  BRA.DIV UR4, `(.L_x_1129) ;  /* 0x0000003604687947 */ /* 0x000ff0000b800000 */
        /* <DEDUP_REMOVED lines=10> */
.L_x_1213:
        /* <DEDUP_REMOVED lines=10> */
.L_x_1130:
        /* <DEDUP_REMOVED lines=11> */
.L_x_1131:
[----:B------:R2:W-:Y:S01]  /*15620*/  SYNCS.ARRIVE.TRANS64.A1T0 RZ, [R4+URZ+0x19c70], RZ ;  /* 0x019c70ff04ff79a7 */ /* 0x0005e2000810003f */
[----:B------:R-:W-:Y:S05]  /*15630*/  @!P3 BRA `(.L_x_1132) ;  /* 0x000000000004b947 */ /* 0x000fea0003800000 */
[----:B------:R-:W-:Y:S01]  /*15640*/  BPT.TRAP 0x1 ;  /* 0x000000040000795c */ /* 0x000fe20000300000 */
.L_x_1132:
[----:B------:R-:W3:Y:S01]  /*15650*/  SYNCS.PHASECHK.TRANS64.TRYWAIT P0, [R4+URZ+0x19c40], R10 ;  /* 0x019c400a040075a7 */ /* 0x000ee2000800017f */
[----:B------:R-:W-:Y:S04]  /*15660*/  BSSY B0, `(.L_x_1133) ;  /* 0x0000002000007945 */ /* 0x000fe80003800000 */
[----:B---3--:R-:W-:Y:S05]  /*15670*/  @!P0 BRA `(.L_x_1134) ;  /* 0x0000003400708947 */ /* 0x008fea0003800000 */
.L_x_1214:
[----:B------:R-:W-:Y:S05]  /*15680*/  BSYNC B0 ;  /* 0x0000000000007941 */ /* 0x000fea0003800000 */
.L_x_1133:
        /* <DEDUP_REMOVED lines=33> */
.L_x_1220:
        /* <DEDUP_REMOVED lines=10> */
.L_x_1136:
        /* <DEDUP_REMOVED lines=11> */
.L_x_1137:
[----:B------:R-:W-:Y:S01]  /*159f0*/  IMAD.U32 R2, RZ, RZ, UR46 ;  /* 0x0000002eff027e24 */ /* 0x000fe2000f8e00ff */
[----:B------:R0:W-:Y:S04]  /*15a00*/  SYNCS.ARRIVE.TRANS64.A1T0 RZ, [R4+URZ+0x19c30], RZ ;  /* 0x019c30ff04ff79a7 */ /* 0x0001e8000810003f */
[----:B------:R-:W-:-:S13]  /*15a10*/  ISETP.NE.AND P0, PT, R2, 0x3, PT ;  /* 0x000000030200780c */ /* 0x000fda0003f05270 */
[----:B0-----:R-:W-:Y:S05]  /*15a20*/  @!P0 BRA `(.L_x_1138) ;  /* 0x0000000000048947 */ /* 0x001fea0003800000 */
[----:B------:R-:W-:Y:S01]  /*15a30*/  BPT.TRAP 0x1 ;  /* 0x000000040000795c */ /* 0x000fe20000300000 */
.L_x_1138:
[----:B------:R-:W-:Y:S01]  /*15a40*/  LOP3.LUT R3, R5, 0x1, RZ, 0x3c, !PT ;  /* 0x0000000105037812 */ /* 0x000fe200078e3cff */
[----:B------:R-:W-:Y:S01]  /*15a50*/  IMAD R2, R0, 0x8, R17 ;  /* 0x0000000800027824 */ /* 0x000fe200078e0211 */
[----:B------:R-:W-:Y:S02]  /*15a60*/  BSSY B0, `(.L_x_1139) ;  /* 0x0000004000007945 */ /* 0x000fe40003800000 */
[----:B------:R-:W-:-:S04]  /*15a70*/  SHF.L.U32 R3, R3, 0x1f, RZ ;  /* 0x0000001f03037819 */ /* 0x000fc800000006ff */
[----:B------:R-:W0:Y:S02]  /*15a80*/  SYNCS.PHASECHK.TRANS64.TRYWAIT P2, [R2+URZ+0x19c70], R3 ;  /* 0x019c7003020075a7 */ /* 0x000e24000804017f */
[----:B0-----:R-:W-:Y:S05]  /*15a90*/  @!P2 BRA `(.L_x_1140) ;  /* 0x000000340014a947 */ /* 0x001fea0003800000 */
.L_x_1221:
[----:B------:R-:W-:Y:S05]  /*15aa0*/  BSYNC B0 ;  /* 0x0000000000007941 */ /* 0x000fea0003800000 */
.L_x_1139:
[----:B--23--:R-:W-:-:S05]  /*15ab0*/  IMAD.U32 R4, RZ, RZ, UR44 ;  /* 0x0000002cff047e24 */ /* 0x00cfca000f8e00ff */
[----:B------:R-:W-:-:S13]  /*15ac0*/  ISETP.NE.AND P2, PT, R4, 0x3, PT ;  /* 0x000000030400780c */ /* 0x000fda0003f45270 */
[----:B------:R-:W-:Y:S05]  /*15ad0*/  @!P2 BRA `(.L_x_1141) ;  /* 0x000000000004a947 */ /* 0x000fea0003800000 */
[----:B------:R-:W-:Y:S01]  /*15ae0*/  BPT.TRAP 0x1 ;  /* 0x000000040000795c */ /* 0x000fe20000300000 */
.L_x_1141:
[----:B------:R-:W-:Y:S01]  /*15af0*/  SHF.L.U32 R4, R5, 0x1f, RZ ;  /* 0x0000001f05047819 */ /* 0x000fe200000006ff */
[----:B------:R-:W-:-:S03]  /*15b00*/  IMAD R3, R0, 0x3000, RZ ;  /* 0x0000300000037824 */ /* 0x000fc600078e02ff */
[----:B------:R-:W0:Y:S02]  /*15b10*/  SYNCS.PHASECHK.TRANS64.TRYWAIT P2, [R2+URZ+0x19c60], R4 ;  /* 0x019c6004020075a7 */ /* 0x000e24000804017f */
[----:B0-----:R-:W-:Y:S05]  /*15b20*/  @!P2 BRA `(.L_x_1142) ;  /* 0x000000340004a947 */ /* 0x001fea0003800000 */
.L_x_1222:
        /* <DEDUP_REMOVED lines=55> */
.L_x_1143:
[----:B--2---:R2:W-:Y:S01]  /*15ea0*/  SYNCS.ARRIVE.TRANS64.A1T0 RZ, [R2+URZ+0x19c50], RZ ;  /* 0x019c50ff02ff79a7 */ /* 0x0045e2000810003f */
[----:B------:R-:W-:Y:S06]  /*15eb0*/  BAR.SYNC.DEFER_BLOCKING 0x2, 0x80 ;  /* 0x0082000000007b1d */ /* 0x000fec0000010000 */
[----:B------:R-:W-:Y:S05]  /*15ec0*/  @!P0 BRA `(.L_x_1144) ;  /* 0x0000000000048947 */ /* 0x000fea0003800000 */
[----:B------:R-:W-:Y:S01]  /*15ed0*/  BPT.TRAP 0x1 ;  /* 0x000000040000795c */ /* 0x000fe20000300000 */
.L_x_1144:
[----:B0-----:R-:W-:Y:S02]  /*15ee0*/  VIADD R3, R2, 0x19c80 ;  /* 0x00019c8002037836 */ /* 0x001fe40000000000 */
[----:B------:R-:W-:Y:S02]  /*15ef0*/  IMAD.MOV.U32 R0, RZ, RZ, R22 ;  /* 0x000000ffff007224 */ /* 0x000fe400078e0016 */
[----:B------:R-:W-:Y:S01]  /*15f00*/  IMAD.MOV.U32 R5, RZ, RZ, R23 ;  /* 0x000000ffff057224 */ /* 0x000fe200078e0017 */
[----:B------:R-:W-:-:S04]  /*15f10*/  PRMT R3, R28, 0x654, R3 ;  /* 0x000006541c037816 */ /* 0x000fc80000000003 */
[----:B------:R3:W-:Y:S01]  /*15f20*/  SYNCS.ARRIVE.TRANS64.RED.A1T0 RZ, [R3+URZ], RZ ;  /* 0x000000ff03ff79a7 */ /* 0x0007e2000810043f */
[----:B------:R-:W-:Y:S05]  /*15f30*/  @P1 BRA `(.L_x_1145) ;  /* 0xfffffff000181947 */ /* 0x000fea000383ffff */
.L_x_1125:
        /* <DEDUP_REMOVED lines=9> */
[----:B---3--:R-:W2:Y:S01]  /*15fd0*/  LDC.64 R2, c[0x0][0xc60] ;  /* 0x00031800ff027b82 */ /* 0x008ea20000000a00 */
[----:B------:R-:W1:Y:S02]  /*15fe0*/  FLO.U32 R0, UR4 ;  /* 0x0000000400007d00 */ /* 0x000e6400080e0000 */
[----:B-1----:R-:W-:-:S06]  /*15ff0*/  ISETP.EQ.U32.AND P1, PT, R0, R5, PT ;  /* 0x000000050000720c */ /* 0x002fcc0003f22070 */
[----:B------:R-:W2:Y:S07]  /*16000*/  POPC R5, UR4 ;  /* 0x0000000400057d09 */ /* 0x000eae0008000000 */
[----:B--2---:R-:W2:Y:S01]  /*16010*/  @P1 ATOMG.E.ADD.STRONG.GPU PT, R3, desc[UR56][R2.64], R5 ;  /* 0x00000005020319a8 */ /* 0x004ea200081ee1f8 */
[----:B------:R-:W1:Y:S02]  /*16020*/  S2R R4, SR_LTMASK ;  /* 0x0000000000047919 */ /* 0x000e640000003900 */
[----:B-1----:R-:W-:-:S04]  /*16030*/  LOP3.LUT R4, R4, UR4, RZ, 0xc0, !PT ;  /* 0x0000000404047c12 */ /* 0x002fc8000f8ec0ff */
[----:B0-----:R-:W0:Y:S01]  /*16040*/  POPC R7, R4 ;  /* 0x0000000400077309 */ /* 0x001e220000000000 */
[----:B--2---:R-:W0:Y:S02]  /*16050*/  SHFL.IDX PT, R0, R3, R0, 0x1f ;  /* 0x00001f0003007589 */ /* 0x004e2400000e0000 */
[----:B0-----:R-:W-:-:S05]  /*16060*/  IADD3 R0, R0, UR47, R7 ;  /* 0x0000002f00007c10 */ /* 0x001fca000fffe007 */
[----:B------:R1:W-:Y:S02]  /*16070*/  STL [R1], R0 ;  /* 0x0000000001007387 */ /* 0x0003e40000100800 */
.L_x_1147:
[----:B------:R-:W-:Y:S05]  /*16080*/  BSYNC B0 ;  /* 0x0000000000007941 */ /* 0x000fea0003800000 */
.L_x_1146:
[----:B------:R-:W-:Y:S05]  /*16090*/  @!P0 BRA `(.L_x_1148) ;  /* 0x0000000000048947 */ /* 0x000fea0003800000 */
[----:B------:R-:W-:Y:S01]  /*160a0*/  BPT.TRAP 0x1 ;  /* 0x000000040000795c */ /* 0x000fe20000300000 */
.L_x_1148:
[----:B-1----:R-:W-:Y:S01]  /*160b0*/  LOP3.LUT R0, R23, 0x1, RZ, 0x3c, !PT ;  /* 0x0000000117007812 */ /* 0x002fe200078e3cff */
[----:B---3--:R-:W-:Y:S01]  /*160c0*/  IMAD R3, R22, 0x8, R17 ;  /* 0x0000000816037824 */ /* 0x008fe200078e0211 */
[----:B------:R-:W-:Y:S02]  /*160d0*/  BSSY B0, `(.L_x_1149) ;  /* 0x0000004000007945 */ /* 0x000fe40003800000 */
[----:B------:R-:W-:-:S04]  /*160e0*/  SHF.L.U32 R0, R0, 0x1f, RZ ;  /* 0x0000001f00007819 */ /* 0x000fc800000006ff */
[----:B------:R-:W1:Y:S02]  /*160f0*/  SYNCS.PHASECHK.TRANS64.TRYWAIT P1, [R3+URZ+0x19c70], R0 ;  /* 0x019c7000030075a7 */ /* 0x000e64000802017f */
[----:B-1----:R-:W-:Y:S05]  /*16100*/  @!P1 BRA `(.L_x_1150) ;  /* 0x0000002c00a09947 */ /* 0x002fea0003800000 */
.L_x_1223:
[----:B------:R-:W-:Y:S05]  /*16110*/  BSYNC B0 ;  /* 0x0000000000007941 */ /* 0x000fea0003800000 */
.L_x_1149:
[----:B------:R-:W-:-:S05]  /*16120*/  IMAD.U32 R2, RZ, RZ, UR44 ;  /* 0x0000002cff027e24 */ /* 0x000fca000f8e00ff */
[----:B------:R-:W-:-:S13]  /*16130*/  ISETP.NE.AND P1, PT, R2, 0x3, PT ;  /* 0x000000030200780c */ /* 0x000fda0003f25270 */
[----:B------:R-:W-:Y:S05]  /*16140*/  @!P1 BRA `(.L_x_1151) ;  /* 0x0000000000049947 */ /* 0x000fea0003800000 */
[----:B------:R-:W-:Y:S01]  /*16150*/  BPT.TRAP 0x1 ;  /* 0x000000040000795c */ /* 0x000fe20000300000 */
.L_x_1151:
[----:B-1----:R-:W-:-:S04]  /*16160*/  SHF.L.U32 R0, R23, 0x1f, RZ ;  /* 0x0000001f17007819 */ /* 0x002fc800000006ff */
[----:B------:R-:W1:Y:S02]  /*16170*/  SYNCS.PHASECHK.TRANS64.TRYWAIT P1, [R3+URZ+0x19c60], R0 ;  /* 0x019c6000030075a7 */ /* 0x000e64000802017f */
[----:B-1----:R-:W-:Y:S05]  /*16180*/  @!P1 BRA `(.L_x_1152) ;  /* 0x0000002c00949947 */ /* 0x002fea0003800000 */
.L_x_1224:
[----:B------:R-:W1:Y:S04]  /*16190*/  LDL R4, [R1+0x14] ;  /* 0x0000140001047983 */ /* 0x000e680000100800 */
[----:B------:R-:W2:Y:S04]  /*161a0*/  LDL R10, [R1+0xc] ;  /* 0x00000c00010a7983 */ /* 0x000ea80000100800 */
[----:B------:R-:W3:Y:S01]  /*161b0*/  LDL R12, [R1+0x10] ;  /* 0x00001000010c7983 */ /* 0x000ee20000100800 */
[----:B------:R-:W-:Y:S01]  /*161c0*/  IMAD R2, R22, 0x3000, RZ ;  /* 0x0000300016027824 */ /* 0x000fe200078e02ff */
[----:B------:R-:W-:Y:S05]  /*161d0*/  WARPSYNC.ALL ;  /* 0x0000000000007948 */ /* 0x000fea0003800000 */
[----:B-1----:R-:W-:-:S02]  /*161e0*/  LOP3.LUT R0, R2, R4, RZ, 0xfc, !PT ;  /* 0x0000000402007212 */ /* 0x002fc400078efcff */
[----:B--2---:R-:W-:-:S03]  /*161f0*/  LOP3.LUT R2, R2, R10, RZ, 0xfc, !PT ;  /* 0x0000000a02027212 */ /* 0x004fc600078efcff */
[C---:B------:R-:W-:Y:S02]  /*16200*/  IMAD.IADD R0, R17.reuse, 0x1, R0 ;  /* 0x0000000111007824 */ /* 0x040fe400078e0200 */
[----:B------:R-:W-:-:S03]  /*16210*/  IMAD.IADD R2, R17, 0x1, R2 ;  /* 0x0000000111027824 */ /* 0x000fc600078e0202 */
[----:B0-----:R-:W0:Y:S02]  /*16220*/  LDSM.16.MT88.4 R4, [R0+0x9000] ;  /* 0x009000000004783b */ /* 0x001e240000004200 */
        /* <DEDUP_REMOVED lines=46> */
.L_x_1153:
[----:B-1----:R1:W-:Y:S01]  /*16510*/  SYNCS.ARRIVE.TRANS64.A1T0 RZ, [R3+URZ+0x19c50], RZ ;  /* 0x019c50ff03ff79a7 */ /* 0x0023e2000810003f */
[----:B------:R-:W-:Y:S06]  /*16520*/  BAR.SYNC.DEFER_BLOCKING 0x2, 0x80 ;  /* 0x0082000000007b1d */ /* 0x000fec0000010000 */
[----:B------:R-:W-:Y:S05]  /*16530*/  @!P0 BRA `(.L_x_1154) ;  /* 0x0000000000048947 */ /* 0x000fea0003800000 */
[----:B------:R-:W-:Y:S01]  /*16540*/  BPT.TRAP 0x1 ;  /* 0x000000040000795c */ /* 0x000fe20000300000 */
.L_x_1154:
[----:B-1----:R-:W-:Y:S02]  /*16550*/  VIADD R3, R3, 0x19c80 ;  /* 0x00019c8003037836 */ /* 0x002fe40000000000 */
[----:B------:R-:W-:-:S03]  /*16560*/  VIADD R22, R22, 0x1 ;  /* 0x0000000116167836 */ /* 0x000fc60000000000 */
[----:B------:R-:W-:Y:S02]  /*16570*/  PRMT R3, R28, 0x654, R3 ;  /* 0x000006541c037816 */ /* 0x000fe40000000003 */
[C---:B------:R-:W-:Y:S02]  /*16580*/  ISETP.NE.AND P0, PT, R22.reuse, 0x2, PT ;  /* 0x000000021600780c */ /* 0x040fe40003f05270 */
[----:B------:R1:W-:Y:S02]  /*16590*/  SYNCS.ARRIVE.TRANS64.RED.A1T0 RZ, [R3+URZ], RZ ;  /* 0x000000ff03ff79a7 */ /* 0x0003e4000810043f */
[----:B------:R-:W-:Y:S02]  /*165a0*/  SEL R0, RZ, 0x1, P0 ;  /* 0x00000001ff007807 */ /* 0x000fe40000000000 */
[----:B------:R-:W-:Y:S02]  /*165b0*/  SEL R22, R22, RZ, P0 ;  /* 0x000000ff16167207 */ /* 0x000fe40000000000 */
[----:B------:R-:W-:-:S07]  /*165c0*/  LOP3.LUT R23, R23, R0, RZ, 0x3c, !PT ;  /* 0x0000000017177212 */ /* 0x000fce00078e3cff */
.L_x_1095:
[----:B------:R-:W-:Y:S05]  /*165d0*/  BSYNC B7 ;  /* 0x0000000000077941 */ /* 0x000fea0003800000 */
.L_x_1093:
[----:B------:R-:W-:-:S13]  /*165e0*/  LOP3.LUT P0, RZ, R16, 0x20, RZ, 0xc0, !PT ;  /* 0x0000002010ff7812 */ /* 0x000fda000780c0ff */
[----:B------:R-:W-:Y:S05]  /*165f0*/  @!P0 BRA `(.L_x_1155) ;  /* 0x0000000000308947 */ /* 0x000fea0003800000 */
[----:B------:R-:W2:Y:S08]  /*16600*/  S2UR UR4, SR_CgaCtaId ;  /* 0x00000000000479c3 */ /* 0x000eb00000008800 */
[----:B------:R-:W-:Y:S01]  /*16610*/  BAR.SYNC.DEFER_BLOCKING 0x5, 0x200 ;  /* 0x0148000000007b1d */ /* 0x000fe20000010000 */
[----:B------:R-:W-:Y:S01]  /*16620*/  MOV R17, 0x400 ;  /* 0x0000040000117802 */ /* 0x000fe20000000f00 */
[----:B--2---:R-:W-:-:S05]  /*16630*/  IMAD.U32 R28, RZ, RZ, UR4 ;  /* 0x00000004ff1c7e24 */ /* 0x004fca000f8e00ff */
[----:B------:R-:W-:-:S05]  /*16640*/  LEA R17, R28, R17, 0x18 ;  /* 0x000000111c117211 */ /* 0x000fca00078ec0ff */
[----:B------:R-:W2:Y:S04]  /*16650*/  LDS.128 R4, [R17+0x19cd0] ;  /* 0x019cd00011047984 */ /* 0x000ea80000000c00 */
[----:B--2---:R2:W-:Y:S01]  /*16660*/  STL.64 [R1], R4 ;  /* 0x0000000401007387 */ /* 0x0045e20000100a00 */
[----:B0-----:R-:W-:-:S03]  /*16670*/  IMAD.MOV.U32 R0, RZ, RZ, R7 ;  /* 0x000000ffff007224 */ /* 0x001fc600078e0007 */
[----:B------:R2:W-:Y:S02]  /*16680*/  STL [R1+0x8], R6 ;  /* 0x0000080601007387 */ /* 0x0005e40000100800 */
[----:B------:R-:W-:Y:S01]  /*16690*/  R2UR UR41, R0 ;  /* 0x00000000002972ca */ /* 0x000fe200000e0000 */
[----:B------:R-:W-:Y:S06]  /*166a0*/  BAR.ARV 0x4, 0x200 ;  /* 0x0108000000007b1d */ /* 0x000fec0000002000 */
[----:B------:R-:W-:Y:S08]  /*166b0*/  BRA `(.L_x_1156) ;  /* 0x0000000c00e87947 */ /* 0x000ff00003800000 */
.L_x_1155:
[----:B0-----:R-:W2:Y:S01]  /*166c0*/  LDL.LU R0, [R1] ;  /* 0x0000000001007983 */ /* 0x001ea20000300800 */
[----:B------:R-:W-:Y:S01]  /*166d0*/  ULDC UR4, c[0x0][0xc3c] ;  /* 0x00030f0000047ab9 */ /* 0x000fe20000000800 */
[----:B------:R-:W0:Y:S02]  /*166e0*/  S2R R2, SR_TID.X ;  /* 0x0000000000027919 */ /* 0x000e240000002100 */
[----:B0-----:R-:W-:-:S04]  /*166f0*/  LOP3.LUT R10, R2, 0x1f, RZ, 0xc0, !PT ;  /* 0x0000001f020a7812 */ /* 0x001fc800078ec0ff */
[C---:B------:R-:W-:Y:S01]  /*16700*/  ISETP.NE.AND P0, PT, R10.reuse, 0x1f, PT ;  /* 0x0000001f0a00780c */ /* 0x040fe20003f05270 */
[----:B------:R-:W-:-:S05]  /*16710*/  VIADD R7, R10, UR41 ;  /* 0x000000290a077c36 */ /* 0x000fca0008000000 */
[----:B------:R-:W-:Y:S01]  /*16720*/  ISETP.GE.OR P1, PT, R7, UR4, !P0 ;  /* 0x0000000407007c0c */ /* 0x000fe2000c726670 */
[----:B------:R-:W-:Y:S02]  /*16730*/  IMAD.MOV.U32 R8, RZ, RZ, RZ ;  /* 0x000000ffff087224 */ /* 0x000fe400078e00ff */
[----:B--2---:R-:W-:-:S10]  /*16740*/  IMAD.MOV.U32 R9, RZ, RZ, R0 ;  /* 0x000000ffff097224 */ /* 0x004fd400078e0000 */
[----:B-1----:R-:W0:Y:S01]  /*16750*/  @!P1 LDC.64 R2, c[0x0][0xc80] ;  /* 0x00032000ff029b82 */ /* 0x002e220000000a00 */
[----:B------:R-:W-:Y:S01]  /*16760*/  IMAD.MOV.U32 R0, RZ, RZ, RZ ;  /* 0x000000ffff007224 */ /* 0x000fe200078e00ff */
[----:B------:R-:W-:Y:S01]  /*16770*/  ISETP.GE.U32.AND P2, PT, R10, 0x2, PT ;  /* 0x000000020a00780c */ /* 0x000fe20003f46070 */
[----:B------:R-:W-:-:S05]  /*16780*/  ULDC UR4, c[0x0][0xc3c] ;  /* 0x00030f0000047ab9 */ /* 0x000fca0000000800 */
[----:B------:R-:W1:Y:S01]  /*16790*/  @!P1 LDC.64 R4, c[0x0][0xc78] ;  /* 0x00031e00ff049b82 */ /* 0x000e620000000a00 */
[----:B0-----:R-:W-:-:S05]  /*167a0*/  @!P1 IMAD.WIDE R2, R7, 0x4, R2 ;  /* 0x0000000407029825 */ /* 0x001fca00078e0202 */
[----:B------:R1:W2:Y:S02]  /*167b0*/  @!P1 LDG.E R0, desc[UR56][R2.64] ;  /* 0x0000003802009981 */ /* 0x0002a4000c1e1900 */
[----:B-1----:R-:W-:-:S05]  /*167c0*/  @!P1 IMAD.WIDE R2, R7, 0x4, R4 ;  /* 0x0000000407029825 */ /* 0x002fca00078e0204 */
[----:B------:R-:W2:Y:S01]  /*167d0*/  @!P1 LDG.E R8, desc[UR56][R2.64] ;  /* 0x0000003802089981 */ /* 0x000ea2000c1e1900 */
[C---:B------:R-:W-:Y:S02]  /*167e0*/  ISETP.NE.AND P1, PT, R10.reuse, RZ, PT ;  /* 0x000000ff0a00720c */ /* 0x040fe40003f25270 */
[C---:B------:R-:W-:Y:S02]  /*167f0*/  ISETP.GE.U32.AND P3, PT, R10.reuse, 0x4, PT ;  /* 0x000000040a00780c */ /* 0x040fe40003f66070 */
[C---:B------:R-:W-:Y:S02]  /*16800*/  ISETP.GE.U32.AND P4, PT, R10.reuse, 0x8, PT ;  /* 0x000000080a00780c */ /* 0x040fe40003f86070 */
[----:B------:R-:W-:Y:S02]  /*16810*/  ISETP.GE.U32.AND P5, PT, R10, 0x10, PT ;  /* 0x000000100a00780c */ /* 0x000fe40003fa6070 */
[----:B------:R-:W-:Y:S01]  /*16820*/  SHFL.IDX PT, R10, R9, 0x1, 0x1f ;  /* 0x00201f00090a7f89 */ /* 0x000fe200000e0000 */
[----:B--2---:R-:W-:-:S05]  /*16830*/  IMAD R4, R8, R0, RZ ;  /* 0x0000000008047224 */ /* 0x004fca00078e02ff */
[----:B------:R-:W0:Y:S02]  /*16840*/  SHFL.UP PT, R5, R4, 0x1, RZ ;  /* 0x0420000004057989 */ /* 0x000e2400000e00ff */
[----:B0-----:R-:W-:-:S05]  /*16850*/  SEL R5, R5, RZ, P1 ;  /* 0x000000ff05057207 */ /* 0x001fca0000800000 */
[----:B------:R-:W-:Y:S02]  /*16860*/  IMAD.IADD R5, R4, 0x1, R5 ;  /* 0x0000000104057824 */ /* 0x000fe400078e0205 */
[----:B------:R-:W-:Y:S04]  /*16870*/  SHFL.IDX PT, R4, R9, RZ, 0x1f ;  /* 0x00001fff09047589 */ /* 0x000fe800000e0000 */
[----:B------:R-:W0:Y:S02]  /*16880*/  SHFL.UP PT, R6, R5, 0x2, RZ ;  /* 0x0440000005067989 */ /* 0x000e2400000e00ff */
[----:B0-----:R-:W-:-:S05]  /*16890*/  SEL R6, R6, RZ, P2 ;  /* 0x000000ff06067207 */ /* 0x001fca0001000000 */
[----:B------:R-:W-:-:S05]  /*168a0*/  IMAD.IADD R6, R5, 0x1, R6 ;  /* 0x0000000105067824 */ /* 0x000fca00078e0206 */
[----:B------:R-:W0:Y:S02]  /*168b0*/  SHFL.UP PT, R7, R6, 0x4, RZ ;  /* 0x0480000006077989 */ /* 0x000e2400000e00ff */
[----:B0-----:R-:W-:-:S05]  /*168c0*/  SEL R7, R7, RZ, P3 ;  /* 0x000000ff07077207 */ /* 0x001fca0001800000 */
[----:B------:R-:W-:Y:S02]  /*168d0*/  IMAD.IADD R3, R6, 0x1, R7 ;  /* 0x0000000106037824 */ /* 0x000fe400078e0207 */
[----:B------:R-:W0:Y:S03]  /*168e0*/  LDC R7, c[0x0][0xc38] ;  /* 0x00030e00ff077b82 */ /* 0x000e260000000800 */
[----:B------:R-:W1:Y:S02]  /*168f0*/  SHFL.UP PT, R2, R3, 0x8, RZ ;  /* 0x0500000003027989 */ /* 0x000e6400000e00ff */
[----:B-1----:R-:W-:-:S05]  /*16900*/  SEL R2, R2, RZ, P4 ;  /* 0x000000ff02027207 */ /* 0x002fca0002000000 */
[----:B------:R-:W-:-:S05]  /*16910*/  IMAD.IADD R5, R3, 0x1, R2 ;  /* 0x0000000103057824 */ /* 0x000fca00078e0202 */
[----:B------:R-:W1:Y:S02]  /*16920*/  SHFL.UP PT, R2, R5, 0x10, RZ ;  /* 0x0600000005027989 */ /* 0x000e6400000e00ff */
[----:B-1----:R-:W-:-:S05]  /*16930*/  SEL R2, R2, RZ, P5 ;  /* 0x000000ff02027207 */ /* 0x002fca0002800000 */
[----:B------:R-:W-:Y:S02]  /*16940*/  IMAD.IADD R2, R5, 0x1, R2 ;  /* 0x0000000105027824 */ /* 0x000fe400078e0202 */
[----:B------:R-:W-:-:S03]  /*16950*/  IMAD.MOV.U32 R5, RZ, RZ, RZ ;  /* 0x000000ffff057224 */ /* 0x000fc600078e00ff */
[----:B------:R-:W0:Y:S02]  /*16960*/  SHFL.IDX PT, R6, R2, 0x1f, 0x1f ;  /* 0x03e01f0002067f89 */ /* 0x000e2400000e0000 */
[----:B0-----:R-:W-:-:S04]  /*16970*/  IMAD R3, R6, R7, RZ ;  /* 0x0000000706037224 */ /* 0x001fc800078e02ff */
[----:B------:R-:W-:-:S05]  /*16980*/  IMAD.IADD R6, R10, 0x1, R3 ;  /* 0x000000010a067824 */ /* 0x000fca00078e0203 */
[----:B------:R-:W-:-:S13]  /*16990*/  ISETP.GT.AND P6, PT, R6, R4, PT ;  /* 0x000000040600720c */ /* 0x000fda0003fc4270 */
[----:B------:R-:W-:Y:S05]  /*169a0*/  @P6 BRA `(.L_x_1157) ;  /* 0x0000000000986947 */ /* 0x000fea0003800000 */
.L_x_1159:
        /* <DEDUP_REMOVED lines=11> */
[----:B------:R0:W2:Y:S01]  /*16a60*/  @!P6 LDG.E R0, desc[UR56][R2.64] ;  /* 0x000000380200e981 */ /* 0x0000a2000c1e1900 */
[----:B------:R-:W-:Y:S01]  /*16a70*/  IMAD.MOV.U32 R8, RZ, RZ, RZ ;  /* 0x000000ffff087224 */ /* 0x000fe200078e00ff */
[----:B0-----:R-:W0:Y:S02]  /*16a80*/  @!P6 LDC.64 R2, c[0x0][0xc78] ;  /* 0x00031e00ff02eb82 */ /* 0x001e240000000a00 */
[----:B0-----:R-:W-:-:S05]  /*16a90*/  @!P6 IMAD.WIDE R2, R7, 0x4, R2 ;  /* 0x000000040702e825 */ /* 0x001fca00078e0202 */
[----:B------:R-:W2:Y:S02]  /*16aa0*/  @!P6 LDG.E R8, desc[UR56][R2.64] ;  /* 0x000000380208e981 */ /* 0x000ea4000c1e1900 */
[----:B--2---:R-:W-:-:S05]  /*16ab0*/  IMAD R12, R8, R0, RZ ;  /* 0x00000000080c7224 */ /* 0x004fca00078e02ff */
        /* <DEDUP_REMOVED lines=21> */
.L_x_1157:
        /* <DEDUP_REMOVED lines=12> */
[----:B------:R-:W-:-:S06]  /*16cd0*/  IMAD.U32 R5, RZ, RZ, UR5 ;  /* 0x00000005ff057e24 */ /* 0x000fcc000f8e00ff */
[----:B------:R3:W4:Y:S02]  /*16ce0*/  SHFL.IDX PT, R5, R2, R5, 0x1f ;  /* 0x00001f0502057589 */ /* 0x00072400000e0000 */
.L_x_1160:
[----:B0---4-:R-:W-:Y:S01]  /*16cf0*/  IMAD R3, R5, R7, R6 ;  /* 0x0000000705037224 */ /* 0x011fe200078e0206 */
[----:B--2---:R-:W-:Y:S01]  /*16d00*/  ISETP.NE.AND P0, PT, R8, 0x1, PT ;  /* 0x000000010800780c */ /* 0x004fe20003f05270 */
[----:B------:R-:W-:Y:S02]  /*16d10*/  UIADD3 UR41, UR4, UR41, URZ ;  /* 0x0000002904297290 */ /* 0x000fe4000fffe03f */
[----:B------:R-:W-:Y:S01]  /*16d20*/  IMAD.IADD R4, R4, 0x1, -R3 ;  /* 0x0000000104047824 */ /* 0x000fe200078e0a03 */
[----:B------:R0:W-:Y:S09]  /*16d30*/  STL [R1], R3 ;  /* 0x0000000301007387 */ /* 0x0001f20000100800 */
[----:B------:R-:W-:Y:S05]  /*16d40*/  @!P0 BRA `(.L_x_1161) ;  /* 0x0000000000e48947 */ /* 0x000fea0003800000 */
[----:B-1----:R-:W-:-:S04]  /*16d50*/  IABS R5, R0 ;  /* 0x0000000000057213 */ /* 0x002fc80000000000 */
[----:B------:R-:W1:Y:S08]  /*16d60*/  I2F.RP R6, R5 ;  /* 0x0000000500067306 */ /* 0x000e700000209400 */
[----:B-1----:R-:W1:Y:S02]  /*16d70*/  MUFU.RCP R6, R6 ;  /* 0x0000000600067308 */ /* 0x002e640000001000 */
[----:B-1----:R-:W-:-:S06]  /*16d80*/  VIADD R7, R6, 0xffffffe ;  /* 0x0ffffffe06077836 */ /* 0x002fcc0000000000 */
[----:B0-----:R-:W3:Y:S02]  /*16d90*/  F2I.FTZ.U32.TRUNC.NTZ R3, R7 ;  /* 0x0000000700037305 */ /* 0x001ee4000021f000 */
[----:B---3--:R-:W-:-:S04]  /*16da0*/  IMAD.MOV R2, RZ, RZ, -R3 ;  /* 0x000000ffff027224 */ /* 0x008fc800078e0a03 */
        /* <DEDUP_REMOVED lines=12> */
[----:B------:R-:W-:Y:S02]  /*16e70*/  ISETP.GE.U32.AND P0, PT, R2, R5, PT ;  /* 0x000000050200720c */ /* 0x000fe40003f06070 */
[----:B------:R-:W-:-:S04]  /*16e80*/  IABS R5, R8 ;  /* 0x0000000800057213 */ /* 0x000fc80000000000 */
        /* <DEDUP_REMOVED lines=9> */
[----:B------:R-:W-:-:S04]  /*16f20*/  LOP3.LUT R3, R4, R0, RZ, 0x3c, !PT ;  /* 0x0000000004037212 */ /* 0x000fc800078e3cff */
[----:B------:R-:W-:Y:S01]  /*16f30*/  ISETP.GE.AND P2, PT, R3, RZ, PT ;  /* 0x000000ff0300720c */ /* 0x000fe20003f46270 */
[----:B------:R-:W-:Y:S01]  /*16f40*/  IMAD.MOV.U32 R3, RZ, RZ, R6 ;  /* 0x000000ffff037224 */ /* 0x000fe200078e0006 */
[----:B------:R-:W-:-:S05]  /*16f50*/  IABS R6, R8 ;  /* 0x0000000800067213 */ /* 0x000fca0000000000 */
[----:B------:R-:W-:-:S06]  /*16f60*/  IMAD.MOV R6, RZ, RZ, -R6 ;  /* 0x000000ffff067224 */ /* 0x000fcc00078e0a06 */
[----:B------:R-:W-:Y:S01]  /*16f70*/  @!P2 IMAD.MOV R3, RZ, RZ, -R3 ;  /* 0x000000ffff03a224 */ /* 0x000fe200078e0a03 */
[----:B------:R-:W-:-:S04]  /*16f80*/  @!P1 LOP3.LUT R3, RZ, R0, RZ, 0x33, !PT ;  /* 0x00000000ff039212 */ /* 0x000fc800078e33ff */
[----:B------:R-:W-:-:S05]  /*16f90*/  IABS R7, R3 ;  /* 0x0000000300077213 */ /* 0x000fca0000000000 */
[----:B------:R-:W-:-:S04]  /*16fa0*/  IMAD.HI.U32 R2, R2, R7, RZ ;  /* 0x0000000702027227 */ /* 0x000fc800078e00ff */
[----:B------:R-:W-:-:S05]  /*16fb0*/  IMAD R6, R2, R6, R7 ;  /* 0x0000000602067224 */ /* 0x000fca00078e0207 */
[----:B------:R-:W-:-:S13]  /*16fc0*/  ISETP.GT.U32.AND P1, PT, R5, R6, PT ;  /* 0x000000060500720c */ /* 0x000fda0003f24070 */
[----:B------:R-:W-:Y:S02]  /*16fd0*/  @!P1 IMAD.IADD R6, R6, 0x1, -R5 ;  /* 0x0000000106069824 */ /* 0x000fe400078e0a05 */
[----:B------:R-:W-:Y:S01]  /*16fe0*/  @!P1 VIADD R2, R2, 0x1 ;  /* 0x0000000102029836 */ /* 0x000fe20000000000 */
[----:B------:R-:W-:Y:S02]  /*16ff0*/  ISETP.NE.AND P1, PT, R8, RZ, PT ;  /* 0x000000ff0800720c */ /* 0x000fe40003f25270 */
[----:B------:R-:W-:Y:S01]  /*17000*/  ISETP.GE.U32.AND P0, PT, R6, R5, PT ;  /* 0x000000050600720c */ /* 0x000fe20003f06070 */
[----:B------:R-:W-:-:S04]  /*17010*/  IMAD.MOV R5, RZ, RZ, -R3 ;  /* 0x000000ffff057224 */ /* 0x000fc800078e0a03 */
[----:B------:R-:W-:Y:S01]  /*17020*/  IMAD R4, R0, R5, R4 ;  /* 0x0000000500047224 */ /* 0x000fe200078e0204 */
[----:B------:R-:W-:-:S04]  /*17030*/  LOP3.LUT R5, R3, R8, RZ, 0x3c, !PT ;  /* 0x0000000803057212 */ /* 0x000fc800078e3cff */
[----:B------:R-:W-:-:S03]  /*17040*/  ISETP.GE.AND P2, PT, R5, RZ, PT ;  /* 0x000000ff0500720c */ /* 0x000fc60003f46270 */
[----:B------:R-:W-:-:S10]  /*17050*/  @P0 VIADD R2, R2, 0x1 ;  /* 0x0000000102020836 */ /* 0x000fd40000000000 */
[----:B------:R-:W-:Y:S01]  /*17060*/  @!P2 IMAD.MOV R2, RZ, RZ, -R2 ;  /* 0x000000ffff02a224 */ /* 0x000fe200078e0a02 */
[----:B------:R-:W-:-:S05]  /*17070*/  @!P1 LOP3.LUT R2, RZ, R8, RZ, 0x33, !PT ;  /* 0x00000008ff029212 */ /* 0x000fca00078e33ff */
[--C-:B------:R-:W-:Y:S02]  /*17080*/  IMAD.MOV R5, RZ, RZ, -R2.reuse ;  /* 0x000000ffff057224 */ /* 0x100fe400078e0a02 */
[C---:B------:R-:W-:Y:S02]  /*17090*/  IMAD R2, R8.reuse, 0x1000000, R2 ;  /* 0x0100000008027824 */ /* 0x040fe400078e0202 */
[----:B------:R-:W-:-:S04]  /*170a0*/  IMAD R3, R8, R5, R3 ;  /* 0x0000000508037224 */ /* 0x000fc800078e0203 */
[----:B------:R-:W-:-:S05]  /*170b0*/  IMAD R2, R3, 0x10000, R2 ;  /* 0x0001000003027824 */ /* 0x000fca00078e0202 */
[----:B------:R0:W-:Y:S01]  /*170c0*/  STL [R1+0x8], R2 ;  /* 0x0000080201007387 */ /* 0x0001e20000100800 */
[----:B------:R-:W-:Y:S05]  /*170d0*/  BRA `(.L_x_1162) ;  /* 0x0000000400007947 */ /* 0x000fea0003800000 */
.L_x_1161:
[----:B------:R-:W-:Y:S02]  /*170e0*/  ULDC.64 UR4, c[0x0][0xc90] ;  /* 0x0003240000047ab9 */ /* 0x000fe40000000a00 */
[----:B------:R-:W-:-:S06]  /*170f0*/  UIMAD.WIDE UR4, UR41, 0x4, UR4 ;  /* 0x00000004290478a5 */ /* 0x000fcc000f8e0204 */
[----:B---3--:R-:W-:Y:S02]  /*17100*/  IMAD.U32 R2, RZ, RZ, UR4 ;  /* 0x00000004ff027e24 */ /* 0x008fe4000f8e00ff */
[----:B0-----:R-:W-:-:S05]  /*17110*/  IMAD.U32 R3, RZ, RZ, UR5 ;  /* 0x00000005ff037e24 */ /* 0x001fca000f8e00ff */
[----:B------:R-:W1:Y:S02]  /*17120*/  LDG.E R6, desc[UR56][R2.64] ;  /* 0x0000003802067981 */ /* 0x000e64000c1e1900 */
[----:B-1----:R-:W-:-:S05]  /*17130*/  IMAD R5, R0, R6, RZ ;  /* 0x0000000600057224 */ /* 0x002fca00078e02ff */
[----:B------:R-:W-:-:S04]  /*17140*/  IABS R8, R5 ;  /* 0x0000000500087213 */ /* 0x000fc80000000000 */
        /* <DEDUP_REMOVED lines=26> */
[----:B------:R-:W-:-:S03]  /*172f0*/  IMAD R5, R5, R2, R4 ;  /* 0x0000000205057224 */ /* 0x000fc600078e0204 */
[----:B------:R-:W-:-:S04]  /*17300*/  VIADDMNMX R6, R3, R7, R6, PT ;  /* 0x0000000703067246 */ /* 0x000fc80003800106 */
        /* <DEDUP_REMOVED lines=19> */
[----:B------:R-:W-:Y:S02]  /*17440*/  LOP3.LUT R2, R5, R6, RZ, 0x3c, !PT ;  /* 0x0000000605027212 */ /* 0x000fe400078e3cff */
[----:B------:R-:W-:Y:S02]  /*17450*/  IADD3 R5, R8, 0x1000000, R5 ;  /* 0x0100000008057810 */ /* 0x000fe40007ffe005 */
[----:B------:R-:W-:-:S07]  /*17460*/  ISETP.GE.AND P2, PT, R2, RZ, PT ;  /* 0x000000ff0200720c */ /* 0x000fce0003f46270 */
[----:B------:R-:W-:-:S04]  /*17470*/  @P0 VIADD R9, R9, 0x1 ;  /* 0x0000000109090836 */ /* 0x000fc80000000000 */
[----:B------:R-:W-:-:S04]  /*17480*/  IMAD.MOV.U32 R4, RZ, RZ, R9 ;  /* 0x000000ffff047224 */ /* 0x000fc800078e0009 */
[----:B------:R-:W-:Y:S01]  /*17490*/  @!P2 IMAD.MOV R4, RZ, RZ, -R4 ;  /* 0x000000ffff04a224 */ /* 0x000fe200078e0a04 */
[----:B------:R-:W-:Y:S01]  /*174a0*/  @!P1 LOP3.LUT R4, RZ, R6, RZ, 0x33, !PT ;  /* 0x00000006ff049212 */ /* 0x000fe200078e33ff */
[----:B------:R-:W-:-:S04]  /*174b0*/  IMAD.MOV R6, RZ, RZ, -R6 ;  /* 0x000000ffff067224 */ /* 0x000fc800078e0a06 */
[----:B------:R-:W-:-:S05]  /*174c0*/  IMAD R2, R4, R6, R5 ;  /* 0x0000000604027224 */ /* 0x000fca00078e0205 */
[----:B------:R1:W-:Y:S02]  /*174d0*/  STL [R1+0x8], R2 ;  /* 0x0000080201007387 */ /* 0x0003e40000100800 */
.L_x_1162:
[----:B------:R-:W-:-:S05]  /*174e0*/  LOP3.LUT R3, RZ, R4, RZ, 0x33, !PT ;  /* 0x00000004ff037212 */ /* 0x000fca00078e33ff */
[----:B------:R-:W-:-:S05]  /*174f0*/  IMAD.IADD R0, R0, 0x1, R3 ;  /* 0x0000000100007824 */ /* 0x000fca00078e0203 */
[----:B------:R2:W-:Y:S01]  /*17500*/  STL [R1+0x4], R0 ;  /* 0x0000040001007387 */ /* 0x0005e20000100800 */
[----:B------:R-:W-:Y:S05]  /*17510*/  BRA `(.L_x_1163) ;  /* 0x0000000000107947 */ /* 0x000fea0003800000 */
.L_x_1158:
[----:B------:R0:W-:Y:S01]  /*17520*/  STL [R1], R4 ;  /* 0x0000000401007387 */ /* 0x0001e20000100800 */
[----:B------:R-:W-:-:S03]  /*17530*/  ULDC UR41, c[0x0][0xc3c] ;  /* 0x00030f0000297ab9 */ /* 0x000fc60000000800 */
[----:B------:R0:W-:Y:S04]  /*17540*/  STL [R1+0x4], RZ ;  /* 0x000004ff01007387 */ /* 0x0001e80000100800 */
[----:B------:R0:W-:Y:S02]  /*17550*/  STL [R1+0x8], RZ ;  /* 0x000008ff01007387 */ /* 0x0001e40000100800 */
.L_x_1163:
[----:B------:R-:W3:Y:S04]  /*17560*/  LDL R3, [R1+0x4] ;  /* 0x0000040001037983 */ /* 0x000ee80000100800 */
[----:B01----:R-:W4:Y:S04]  /*17570*/  LDL R2, [R1+0x8] ;  /* 0x0000080001027983 */ /* 0x003f280000100800 */
[----:B------:R-:W5:Y:S01]  /*17580*/  LDL R4, [R1] ;  /* 0x0000000001047983 */ /* 0x000f620000100800 */
[----:B--2---:R-:W0:Y:S02]  /*17590*/  S2R R0, SR_TID.X ;  /* 0x0000000000007919 */ /* 0x004e240000002100 */
[----:B0-----:R-:W-:Y:S01]  /*175a0*/  LOP3.LUT R0, R0, 0x1f, RZ, 0xc0, !PT ;  /* 0x0000001f00007812 */ /* 0x001fe200078ec0ff */
[----:B------:R-:W-:Y:S03]  /*175b0*/  BAR.SYNC.DEFER_BLOCKING 0x4, 0x200 ;  /* 0x0108000000007b1d */ /* 0x000fe60000010000 */
[----:B------:R-:W-:-:S13]  /*175c0*/  ISETP.NE.AND P0, PT, R0, RZ, PT ;  /* 0x000000ff0000720c */ /* 0x000fda0003f05270 */
[----:B------:R-:W0:Y:S01]  /*175d0*/  @!P0 S2R R28, SR_CgaCtaId ;  /* 0x00000000001c8919 */ /* 0x000e220000008800 */
[----:B------:R-:W-:-:S04]  /*175e0*/  IMAD.U32 R0, RZ, RZ, UR41 ;  /* 0x00000029ff007e24 */ /* 0x000fc8000f8e00ff */
[----:B------:R-:W-:Y:S02]  /*175f0*/  @!P0 IMAD.MOV.U32 R7, RZ, RZ, R0 ;  /* 0x000000ffff078224 */ /* 0x000fe400078e0000 */
[----:B---3--:R-:W-:Y:S01]  /*17600*/  IMAD.MOV.U32 R5, RZ, RZ, R3 ;  /* 0x000000ffff057224 */ /* 0x008fe200078e0003 */
[----:B------:R-:W-:Y:S01]  /*17610*/  @!P0 MOV R3, 0x400 ;  /* 0x0000040000038802 */ /* 0x000fe20000000f00 */
[----:B----4-:R-:W-:-:S03]  /*17620*/  IMAD.MOV.U32 R6, RZ, RZ, R2 ;  /* 0x000000ffff067224 */ /* 0x010fc600078e0002 */
[----:B0-----:R-:W-:-:S05]  /*17630*/  @!P0 LEA R17, R28, R3, 0x18 ;  /* 0x000000031c118211 */ /* 0x001fca00078ec0ff */
[----:B-----5:R0:W-:Y:S01]  /*17640*/  @!P0 STS.128 [R17+0x19cd0], R4 ;  /* 0x019cd00411008388 */ /* 0x0201e20000000c00 */
[----:B------:R-:W-:Y:S06]  /*17650*/  BAR.ARV 0x5, 0x200 ;  /* 0x0148000000007b1d */ /* 0x000fec0000002000 */
.L_x_1156:
[----:B------:R-:W-:Y:S02]  /*17660*/  ULDC UR4, c[0x0][0xc3c] ;  /* 0x00030f0000047ab9 */ /* 0x000fe40000000800 */
[----:B------:R-:W-:-:S06]  /*17670*/  UISETP.GE.AND UP0, UPT, UR41, UR4, UPT ;  /* 0x000000042900728c */ /* 0x000fcc000bf06270 */
[----:B------:R-:W-:-:S13]  /*17680*/  PLOP3.LUT P0, PT, PT, PT, UP0, 0x80, 0x0 ;  /* 0x000000000000781c */ /* 0x000fda0003f0f008 */
[----:B------:R-:W-:Y:S05]  /*17690*/  @!P0 BRA `(.L_x_1164) ;  /* 0xffffffac00588947 */ /* 0x000fea000383ffff */
.L_x_1082:
[----:B-1----:R-:W3:Y:S01]  /*176a0*/  LDL.LU R0, [R1+0x1c] ;  /* 0x00001c0001007983 */ /* 0x002ee20000300800 */
[----:B------:R-:W-:Y:S01]  /*176b0*/  BSSY B0, `(.L_x_1165) ;  /* 0x000000b000007945 */ /* 0x000fe20003800000 */
[----:B0-2---:R-:W0:Y:S01]  /*176c0*/  S2R R5, SR_CgaCtaId ;  /* 0x0000000000057919 */ /* 0x005e220000008800 */
[----:B---3--:R-:W-:-:S05]  /*176d0*/  VIADD R0, R0, 0x1 ;  /* 0x0000000100007836 */ /* 0x008fca0000000000 */
[----:B------:R-:W-:-:S04]  /*176e0*/  LEA.HI R2, R0, R0, RZ, 0x1 ;  /* 0x0000000000027211 */ /* 0x000fc800078f08ff */
[----:B------:R-:W-:Y:S02]  /*176f0*/  LOP3.LUT R3, R2, 0xfffffffe, RZ, 0xc0, !PT ;  /* 0xfffffffe02037812 */ /* 0x000fe400078ec0ff */
[----:B------:R-:W-:-:S03]  /*17700*/  MOV R2, 0x400 ;  /* 0x0000040000027802 */ /* 0x000fc60000000f00 */
[----:B------:R-:W-:Y:S01]  /*17710*/  IMAD.IADD R0, R0, 0x1, -R3 ;  /* 0x0000000100007824 */ /* 0x000fe200078e0a03 */
[----:B0-----:R-:W-:-:S04]  /*17720*/  LEA R5, R5, R2, 0x18 ;  /* 0x0000000205057211 */ /* 0x001fc800078ec0ff */
[----:B------:R-:W-:-:S04]  /*17730*/  SHF.L.U32 R0, R0, 0x1f, RZ ;  /* 0x0000001f00007819 */ /* 0x000fc800000006ff */
[----:B------:R-:W0:Y:S02]  /*17740*/  SYNCS.PHASECHK.TRANS64.TRYWAIT P0, [R5+URZ+0x19c20], R0 ;  /* 0x019c2000050075a7 */ /* 0x000e24000800017f */
[----:B0-----:R-:W-:Y:S05]  /*17750*/  @!P0 BRA `(.L_x_1166) ;  /* 0x0000001800348947 */ /* 0x001fea0003800000 */
.L_x_1225:
[----:B------:R-:W-:Y:S05]  /*17760*/  BSYNC B0 ;  /* 0x0000000000007941 */ /* 0x000fea0003800000 */
.L_x_1165:
[----:B------:R-:W-:-:S03]  /*17770*/  UMOV UR4, 0xffffffff ;  /* 0xffffffff00047882 */ /* 0x000fc60000000000 */
[----:B------:R-:W-:Y:S05]  /*17780*/  BRA.DIV UR4, `(.L_x_1167) ;  /* 0x0000001a043c7947 */ /* 0x000fea000b800000 */
[----:B0-----:R-:W0:Y:S02]  /*17790*/  S2R R0, SR_TID.X ;  /* 0x0000000000007919 */ /* 0x001e240000002100 */
[----:B0-----:R-:W-:-:S04]  /*177a0*/  SHF.R.U32.HI R0, RZ, 0x5, R0 ;  /* 0x00000005ff007819 */ /* 0x001fc80000011600 */
[----:B------:R-:W-:-:S05]  /*177b0*/  LOP3.LUT R0, R0, 0x3, RZ, 0xc0, !PT ;  /* 0x0000000300007812 */ /* 0x000fca00078ec0ff */
[----:B------:R0:W1:Y:S02]  /*177c0*/  SHFL.IDX PT, R14, R0, RZ, 0x1f ;  /* 0x00001fff000e7589 */ /* 0x00006400000e0000 */
.L_x_1228:
[----:B-1----:R-:W-:Y:S01]  /*177d0*/  ISETP.NE.AND P0, PT, R14, RZ, PT ;  /* 0x000000ff0e00720c */ /* 0x002fe20003f05270 */
[----:B------:R-:W-:-:S12]  /*177e0*/  BSSY B0, `(.L_x_1168) ;  /* 0x000002c000007945 */ /* 0x000fd80003800000 */
[----:B------:R-:W-:Y:S05]  /*177f0*/  @P0 BRA `(.L_x_1169) ;  /* 0x0000000000a80947 */ /* 0x000fea0003800000 */
[----:B------:R-:W-:-:S03]  /*17800*/  UMOV UR4, 0xffffffff ;  /* 0xffffffff00047882 */ /* 0x000fc60000000000 */
[----:B------:R-:W-:Y:S05]  /*17810*/  BRA.DIV UR4, `(.L_x_1170) ;  /* 0x0000001a044c7947 */ /* 0x000fea000b800000 */
[----:B------:R-:W-:-:S13]  /*17820*/  ELECT P6, URZ, PT ;  /* 0x00000000003f782f */ /* 0x000fda00038c0000 */
.L_x_1231:
[----:B------:R-:W-:Y:S05]  /*17830*/  @!P6 BRA `(.L_x_1169) ;  /* 0x000000000098e947 */ /* 0x000fea0003800000 */
[----:B------:R-:W-:-:S06]  /*17840*/  ULOP3.LUT UR4, UR36, 0x2, URZ, 0xfc, !UPT ;  /* 0x0000000224047892 */ /* 0x000fcc000f8efc3f */
[----:B0-----:R-:W-:-:S05]  /*17850*/  IMAD.U32 R0, RZ, RZ, UR4 ;  /* 0x00000004ff007e24 */ /* 0x001fca000f8e00ff */
[----:B------:R-:W-:-:S13]  /*17860*/  ISETP.NE.AND P0, PT, R0, 0x3, PT ;  /* 0x000000030000780c */ /* 0x000fda0003f05270 */
[----:B------:R-:W-:Y:S05]  /*17870*/  @!P0 BRA `(.L_x_1171) ;  /* 0x0000000000048947 */ /* 0x000fea0003800000 */
[----:B------:R-:W-:Y:S01]  /*17880*/  BPT.TRAP 0x1 ;  /* 0x000000040000795c */ /* 0x000fe20000300000 */
.L_x_1171:
[C---:B------:R-:W-:Y:S01]  /*17890*/  IMAD R3, R22.reuse, 0x8, R5 ;  /* 0x0000000816037824 */ /* 0x040fe200078e0205 */
[----:B------:R-:W-:Y:S01]  /*178a0*/  SHF.L.U32 R2, R23, 0x1f, RZ ;  /* 0x0000001f17027819 */ /* 0x000fe200000006ff */
[----:B------:R-:W-:-:S03]  /*178b0*/  VIADD R22, R22, 0x1 ;  /* 0x0000000116167836 */ /* 0x000fc60000000000 */
[----:B------:R-:W0:Y:S02]  /*178c0*/  SYNCS.PHASECHK.TRANS64.TRYWAIT P1, [R3+URZ+0x19c40], R2 ;  /* 0x019c4002030075a7 */ /* 0x000e24000802017f */
[----:B------:R-:W-:-:S04]  /*178d0*/  ISETP.NE.AND P2, PT, R22, 0x2, PT ;  /* 0x000000021600780c */ /* 0x000fc80003f45270 */
[----:B------:R-:W-:Y:S01]  /*178e0*/  SEL R0, RZ, 0x1, P2 ;  /* 0x00000001ff007807 */ /* 0x000fe20001000000 */
[----:B0-----:R-:W-:Y:S08]  /*178f0*/  @!P1 BRA `(.L_x_1172) ;  /* 0x0000001800349947 */ /* 0x001ff00003800000 */
.L_x_1232:
[----:B------:R-:W-:Y:S02]  /*17900*/  SEL R22, R22, RZ, P2 ;  /* 0x000000ff16167207 */ /* 0x000fe40001000000 */
[----:B------:R-:W-:Y:S01]  /*17910*/  LOP3.LUT R0, R23, R0, RZ, 0x3c, !PT ;  /* 0x0000000017007212 */ /* 0x000fe200078e3cff */
[----:B------:R-:W-:Y:S06]  /*17920*/  @!P0 BRA `(.L_x_1173) ;  /* 0x0000000000048947 */ /* 0x000fec0003800000 */
[----:B------:R-:W-:Y:S01]  /*17930*/  BPT.TRAP 0x1 ;  /* 0x000000040000795c */ /* 0x000fe20000300000 */
.L_x_1173:
[----:B------:R-:W-:Y:S01]  /*17940*/  IMAD R5, R22, 0x8, R5 ;  /* 0x0000000816057824 */ /* 0x000fe200078e0205 */
[----:B------:R-:W-:-:S04]  /*17950*/  SHF.L.U32 R0, R0, 0x1f, RZ ;  /* 0x0000001f00007819 */ /* 0x000fc800000006ff */
[----:B------:R-:W1:Y:S02]  /*17960*/  SYNCS.PHASECHK.TRANS64.TRYWAIT P1, [R5+URZ+0x19c40], R0 ;  /* 0x019c4000050075a7 */ /* 0x000e64000802017f */
[----:B-1----:R-:W-:Y:S05]  /*17970*/  @!P1 BRA `(.L_x_1174) ;  /* 0x0000001800289947 */ /* 0x002fea0003800000 */
.L_x_1233:
[----:B------:R-:W-:Y:S05]  /*17980*/  @!P0 BRA `(.L_x_1175) ;  /* 0x0000000000048947 */ /* 0x000fea0003800000 */
[----:B------:R-:W-:Y:S01]  /*17990*/  BPT.TRAP 0x1 ;  /* 0x000000040000795c */ /* 0x000fe20000300000 */
.L_x_1175:
[----:B------:R-:W2:Y:S02]  /*179a0*/  SYNCS.PHASECHK.TRANS64.TRYWAIT P1, [R3+URZ+0x19c60], R2 ;  /* 0x019c6002030075a7 */ /* 0x000ea4000802017f */
[----:B--2---:R-:W-:Y:S05]  /*179b0*/  @!P1 BRA `(.L_x_1176) ;  /* 0x00000018002c9947 */ /* 0x004fea0003800000 */
.L_x_1234:
[----:B------:R-:W-:Y:S05]  /*179c0*/  @!P0 BRA `(.L_x_1177) ;  /* 0x0000000000048947 */ /* 0x000fea0003800000 */
[----:B------:R-:W-:Y:S01]  /*179d0*/  BPT.TRAP 0x1 ;  /* 0x000000040000795c */ /* 0x000fe20000300000 */
.L_x_1177:
[----:B------:R-:W3:Y:S02]  /*179e0*/  SYNCS.PHASECHK.TRANS64.TRYWAIT P1, [R5+URZ+0x19c60], R0 ;  /* 0x019c6000050075a7 */ /* 0x000ee4000802017f */
[----:B---3--:R-:W-:Y:S05]  /*179f0*/  @!P1 BRA `(.L_x_1178) ;  /* 0x0000001800309947 */ /* 0x008fea0003800000 */
.L_x_1235:
[----:B------:R-:W-:Y:S05]  /*17a00*/  @!P0 BRA `(.L_x_1179) ;  /* 0x0000000000048947 */ /* 0x000fea0003800000 */
[----:B------:R-:W-:Y:S01]  /*17a10*/  BPT.TRAP 0x1 ;  /* 0x000000040000795c */ /* 0x000fe20000300000 */
.L_x_1179:
[----:B------:R-:W4:Y:S02]  /*17a20*/  SYNCS.PHASECHK.TRANS64.TRYWAIT P1, [R3+URZ+0x19c80], R2 ;  /* 0x019c8002030075a7 */ /* 0x000f24000802017f */
[----:B----4-:R-:W-:Y:S05]  /*17a30*/  @!P1 BRA `(.L_x_1180) ;  /* 0x0000001800349947 */ /* 0x010fea0003800000 */
.L_x_1236:
[----:B------:R-:W-:Y:S05]  /*17a40*/  @!P0 BRA `(.L_x_1181) ;  /* 0x0000000000048947 */ /* 0x000fea0003800000 */
[----:B------:R-:W-:Y:S01]  /*17a50*/  BPT.TRAP 0x1 ;  /* 0x000000040000795c */ /* 0x000fe20000300000 */
.L_x_1181:
[----:B------:R0:W0:Y:S02]  /*17a60*/  SYNCS.PHASECHK.TRANS64.TRYWAIT P0, [R5+URZ+0x19c80], R0 ;  /* 0x019c8000050075a7 */ /* 0x000024000800017f */
[----:B0-----:R-:W-:Y:S05]  /*17a70*/  @!P0 NANOSLEEP.SYNCS 0x989680 ;  /* 0x009896800000895d */ /* 0x001fea0003900000 */
[----:B------:R-:W0:Y:S02]  /*17a80*/  @!P0 SYNCS.PHASECHK.TRANS64 P0, [R5+URZ+0x19c80], R0 ;  /* 0x019c8000050085a7 */ /* 0x000e24000800007f */
[----:B0-----:R-:W-:Y:S05]  /*17a90*/  @!P0 BRA `(.L_x_1181) ;  /* 0xfffffffc00f08947 */ /* 0x001fea000383ffff */
.L_x_1169:
[----:B------:R-:W-:Y:S05]  /*17aa0*/  BSYNC B0 ;  /* 0x0000000000007941 */ /* 0x000fea0003800000 */
.L_x_1168:
[----:B------:R-:W-:Y:S05]  /*17ab0*/  EXIT ;  /* 0x000000000000794d */ /* 0x000fea0003800000 */
.L_x_982:
[----:B0-----:R-:W-:-:S04]  /*17ac0*/  IMAD.U32 R3, RZ, RZ, UR46 ;  /* 0x0000002eff037e24 */ /* 0x001fc8000f8e00ff */
[----:B------:R0:W1:Y:S03]  /*17ad0*/  SYNCS.PHASECHK.TRANS64.TRYWAIT P1, [R3+URZ+0x19c00], R0 ;  /* 0x019c0000030075a7 */ /* 0x000066000802017f */
[----:B-1----:R-:W-:Y:S05]  /*17ae0*/  @!P1 NANOSLEEP.SYNCS 0x989680 ;  /* 0x009896800000995d */ /* 0x002fea0003900000 */
[----:B------:R-:W1:Y:S02]  /*17af0*/  @!P1 SYNCS.PHASECHK.TRANS64 P1, [R3+URZ+0x19c00], R0 ;  /* 0x019c0000030095a7 */ /* 0x000e64000802007f */
[----:B-1----:R-:W-:Y:S05]  /*17b00*/  @!P1 BRA `(.L_x_982) ;  /* 0xfffffffc00ec9947 */ /* 0x002fea000383ffff */
[----:B------:R-:W-:Y:S05]  /*17b10*/  BRA `(.L_x_1182) ;  /* 0xfffffea400e87947 */ /* 0x000fea000383ffff */
.L_x_986:
[----:B-1----:R1:W2:Y:S02]  /*17b20*/  SYNCS.PHASECHK.TRANS64.TRYWAIT P1, [R3+URZ+0x19c30], R0 ;  /* 0x019c3000030075a7 */ /* 0x0022a4000802017f */
[----:B--2---:R-:W-:Y:S05]  /*17b30*/  @!P1 NANOSLEEP.SYNCS 0x989680 ;  /* 0x009896800000995d */ /* 0x004fea0003900000 */
[----:B------:R-:W2:Y:S02]  /*17b40*/  @!P1 SYNCS.PHASECHK.TRANS64 P1, [R3+URZ+0x19c30], R0 ;  /* 0x019c3000030095a7 */ /* 0x000ea4000802007f */
[----:B--2---:R-:W-:Y:S05]  /*17b50*/  @!P1 BRA `(.L_x_986) ;  /* 0xfffffffc00f09947 */ /* 0x004fea000383ffff */
[----:B------:R-:W-:Y:S05]  /*17b60*/  BRA `(.L_x_985) ;  /* 0xfffffea800047947 */ /* 0x000fea000383ffff */
.L_x_1003:
[----:B-1----:R-:W-:-:S04]  /*17b70*/  IMAD.U32 R5, RZ, RZ, UR19 ;  /* 0x00000013ff057e24 */ /* 0x002fc8000f8e00ff */
[----:B------:R1:W2:Y:S03]  /*17b80*/  SYNCS.PHASECHK.TRANS64.TRYWAIT P1, [R5+URZ+0x19c30], R0 ;  /* 0x019c3000050075a7 */ /* 0x0002a6000802017f */
[----:B--2---:R-:W-:Y:S05]  /*17b90*/  @!P1 NANOSLEEP.SYNCS 0x989680 ;  /* 0x009896800000995d */ /* 0x004fea0003900000 */
[----:B------:R-:W2:Y:S02]  /*17ba0*/  @!P1 SYNCS.PHASECHK.TRANS64 P1, [R5+URZ+0x19c30], R0 ;  /* 0x019c3000050095a7 */ /* 0x000ea4000802007f */
[----:B--2---:R-:W-:Y:S05]  /*17bb0*/  @!P1 BRA `(.L_x_1003) ;  /* 0xfffffffc00ec9947 */ /* 0x004fea000383ffff */
[----:B------:R-:W-:Y:S05]  /*17bc0*/  BRA `(.L_x_1002) ;  /* 0xfffffed800e07947 */ /* 0x000fea000383ffff */
.L_x_1007:
[----:B-1----:R-:W-:-:S04]  /*17bd0*/  IMAD.U32 R4, RZ, RZ, UR11 ;  /* 0x0000000bff047e24 */ /* 0x002fc8000f8e00ff */
[----:B------:R1:W2:Y:S03]  /*17be0*/  SYNCS.PHASECHK.TRANS64.TRYWAIT P1, [R4+URZ+0x19c50], R0 ;  /* 0x019c5000040075a7 */ /* 0x0002a6000802017f */
[----:B--2---:R-:W-:Y:S05]  /*17bf0*/  @!P1 NANOSLEEP.SYNCS 0x989680 ;  /* 0x009896800000995d */ /* 0x004fea0003900000 */
[----:B------:R-:W2:Y:S02]  /*17c00*/  @!P1 SYNCS.PHASECHK.TRANS64 P1, [R4+URZ+0x19c50], R0 ;  /* 0x019c5000040095a7 */ /* 0x000ea4000802007f */
[----:B--2---:R-:W-:Y:S05]  /*17c10*/  @!P1 BRA `(.L_x_1007) ;  /* 0xfffffffc00ec9947 */ /* 0x004fea000383ffff */
[----:B------:R-:W-:Y:S05]  /*17c20*/  BRA `(.L_x_1006) ;  /* 0xfffffedc00307947 */ /* 0x000fea000383ffff */
.L_x_1026:
[----:B-1----:R-:W-:-:S04]  /*17c30*/  IMAD.U32 R7, RZ, RZ, UR6 ;  /* 0x00000006ff077e24 */ /* 0x002fc8000f8e00ff */
[----:B------:R1:W2:Y:S03]  /*17c40*/  SYNCS.PHASECHK.TRANS64.TRYWAIT P1, [R7+URZ+0x19c30], R0 ;  /* 0x019c3000070075a7 */ /* 0x0002a6000802017f */
[----:B--2---:R-:W-:Y:S05]  /*17c50*/  @!P1 NANOSLEEP.SYNCS 0x989680 ;  /* 0x009896800000995d */ /* 0x004fea0003900000 */
[----:B------:R-:W2:Y:S02]  /*17c60*/  @!P1 SYNCS.PHASECHK.TRANS64 P1, [R7+URZ+0x19c30], R0 ;  /* 0x019c3000070095a7 */ /* 0x000ea4000802007f */
[----:B--2---:R-:W-:Y:S05]  /*17c70*/  @!P1 BRA `(.L_x_1026) ;  /* 0xfffffffc00ec9947 */ /* 0x004fea000383ffff */
[----:B------:R-:W-:Y:S05]  /*17c80*/  BRA `(.L_x_1025) ;  /* 0xffffff0c00087947 */ /* 0x000fea000383ffff */
.L_x_1030:
[----:B-1----:R-:W-:-:S04]  /*17c90*/  IMAD.U32 R4, RZ, RZ, UR11 ;  /* 0x0000000bff047e24 */ /* 0x002fc8000f8e00ff */
[----:B------:R1:W2:Y:S03]  /*17ca0*/  SYNCS.PHASECHK.TRANS64.TRYWAIT P1, [R4+URZ+0x19c50], R0 ;  /* 0x019c5000040075a7 */ /* 0x0002a6000802017f */
[----:B--2---:R-:W-:Y:S05]  /*17cb0*/  @!P1 NANOSLEEP.SYNCS 0x989680 ;  /* 0x009896800000995d */ /* 0x004fea0003900000 */
[----:B------:R-:W2:Y:S02]  /*17cc0*/  @!P1 SYNCS.PHASECHK.TRANS64 P1, [R4+URZ+0x19c50], R0 ;  /* 0x019c5000040095a7 */ /* 0x000ea4000802007f */
[----:B--2---:R-:W-:Y:S05]  /*17cd0*/  @!P1 BRA `(.L_x_1030) ;  /* 0xfffffffc00ec9947 */ /* 0x004fea000383ffff */
[----:B------:R-:W-:Y:S05]  /*17ce0*/  BRA `(.L_x_1029) ;  /* 0xffffff0c00587947 */ /* 0x000fea000383ffff */
.L_x_1038:
[----:B-1----:R-:W-:-:S04]  /*17cf0*/  IMAD.U32 R5, RZ, RZ, UR6 ;  /* 0x00000006ff057e24 */ /* 0x002fc8000f8e00ff */
[----:B------:R1:W2:Y:S03]  /*17d00*/  SYNCS.PHASECHK.TRANS64.TRYWAIT P1, [R5+URZ+0x19c30], R0 ;  /* 0x019c3000050075a7 */ /* 0x0002a6000802017f */
[----:B--2---:R-:W-:Y:S05]  /*17d10*/  @!P1 NANOSLEEP.SYNCS 0x989680 ;  /* 0x009896800000995d */ /* 0x004fea0003900000 */
[----:B------:R-:W2:Y:S02]  /*17d20*/  @!P1 SYNCS.PHASECHK.TRANS64 P1, [R5+URZ+0x19c30], R0 ;  /* 0x019c3000050095a7 */ /* 0x000ea4000802007f */
[----:B--2---:R-:W-:Y:S05]  /*17d30*/  @!P1 BRA `(.L_x_1038) ;  /* 0xfffffffc00ec9947 */ /* 0x004fea000383ffff */
[----:B------:R-:W-:Y:S05]  /*17d40*/  BRA `(.L_x_1037) ;  /* 0xffffff2400d87947 */ /* 0x000fea000383ffff */
.L_x_1042:
[----:B-1----:R-:W-:-:S04]  /*17d50*/  IMAD.U32 R4, RZ, RZ, UR11 ;  /* 0x0000000bff047e24 */ /* 0x002fc8000f8e00ff */
[----:B------:R1:W2:Y:S03]  /*17d60*/  SYNCS.PHASECHK.TRANS64.TRYWAIT P1, [R4+URZ+0x19c50], R0 ;  /* 0x019c5000040075a7 */ /* 0x0002a6000802017f */
[----:B--2---:R-:W-:Y:S05]  /*17d70*/  @!P1 NANOSLEEP.SYNCS 0x989680 ;  /* 0x009896800000995d */ /* 0x004fea0003900000 */
[----:B------:R-:W2:Y:S02]  /*17d80*/  @!P1 SYNCS.PHASECHK.TRANS64 P1, [R4+URZ+0x19c50], R0 ;  /* 0x019c5000040095a7 */ /* 0x000ea4000802007f */
[----:B--2---:R-:W-:Y:S05]  /*17d90*/  @!P1 BRA `(.L_x_1042) ;  /* 0xfffffffc00ec9947 */ /* 0x004fea000383ffff */
[----:B------:R-:W-:Y:S05]  /*17da0*/  BRA `(.L_x_1041) ;  /* 0xffffff2800287947 */ /* 0x000fea000383ffff */
.L_x_1057:
[----:B-1----:R-:W-:-:S04]  /*17db0*/  IMAD.U32 R6, RZ, RZ, UR14 ;  /* 0x0000000eff067e24 */ /* 0x002fc8000f8e00ff */
[----:B------:R1:W2:Y:S03]  /*17dc0*/  SYNCS.PHASECHK.TRANS64.TRYWAIT P1, [R6+URZ+0x19c50], R5 ;  /* 0x019c5005060075a7 */ /* 0x0002a6000802017f */
[----:B--2---:R-:W-:Y:S05]  /*17dd0*/  @!P1 NANOSLEEP.SYNCS 0x989680 ;  /* 0x009896800000995d */ /* 0x004fea0003900000 */
[----:B------:R-:W2:Y:S02]  /*17de0*/  @!P1 SYNCS.PHASECHK.TRANS64 P1, [R6+URZ+0x19c50], R5 ;  /* 0x019c5005060095a7 */ /* 0x000ea4000802007f */
[----:B--2---:R-:W-:Y:S05]  /*17df0*/  @!P1 BRA `(.L_x_1057) ;  /* 0xfffffffc00ec9947 */ /* 0x004fea000383ffff */
[----:B------:R-:W-:Y:S05]  /*17e00*/  BRA `(.L_x_1056) ;  /* 0xffffff5400447947 */ /* 0x000fea000383ffff */
.L_x_1104:
        /* <DEDUP_REMOVED lines=10> */
.L_x_1183:
[----:B------:R-:W-:Y:S05]  /*17eb0*/  BRA `(.L_x_1184) ;  /* 0xffffffbc00207947 */ /* 0x000fea000383ffff */
.L_x_1107:
[----:B0-----:R0:W1:Y:S02]  /*17ec0*/  SYNCS.PHASECHK.TRANS64.TRYWAIT P0, [R5+URZ+0x19c80], R21 ;  /* 0x019c8015050075a7 */ /* 0x001064000800017f */
[----:B-1----:R-:W-:Y:S05]  /*17ed0*/  @!P0 NANOSLEEP.SYNCS 0x989680 ;  /* 0x009896800000895d */ /* 0x002fea0003900000 */
[----:B------:R-:W1:Y:S02]  /*17ee0*/  @!P0 SYNCS.PHASECHK.TRANS64 P0, [R5+URZ+0x19c80], R21 ;  /* 0x019c8015050085a7 */ /* 0x000e64000800007f */
[----:B-1----:R-:W-:Y:S05]  /*17ef0*/  @!P0 BRA `(.L_x_1107) ;  /* 0xfffffffc00f08947 */ /* 0x002fea000383ffff */
[----:B------:R-:W-:Y:S05]  /*17f00*/  BRA `(.L_x_1185) ;  /* 0xffffffbc00307947 */ /* 0x000fea000383ffff */
.L_x_1108:
        /* <DEDUP_REMOVED lines=8> */
.L_x_1187:
[----:B------:R-:W-:Y:S05]  /*17f90*/  BSYNC B0 ;  /* 0x0000000000007941 */ /* 0x000fea0003800000 */
.L_x_1186:
        /* <DEDUP_REMOVED lines=9> */
.L_x_1188:
[----:B------:R-:W0:Y:S01]  /*18030*/  LDC R11, c[0x0][0x2f4] ;  /* 0x0000bd00ff0b7b82 */ /* 0x000e220000000800 */
[C---:B------:R-:W-:Y:S01]  /*18040*/  LOP3.LUT R12, R26.reuse, 0x20, RZ, 0xfc, !PT ;  /* 0x000000201a0c7812 */ /* 0x040fe200078efcff */
[----:B------:R-:W-:Y:S01]  /*18050*/  IMAD.MOV.U32 R13, RZ, RZ, R9 ;  /* 0x000000ffff0d7224 */ /* 0x000fe200078e0009 */
[----:B------:R-:W-:Y:S01]  /*18060*/  LOP3.LUT R15, R26, 0x40, RZ, 0xfc, !PT ;  /* 0x000000401a0f7812 */ /* 0x000fe200078efcff */
[----:B------:R-:W-:-:S05]  /*18070*/  IMAD.MOV.U32 R2, RZ, RZ, R14 ;  /* 0x000000ffff027224 */ /* 0x000fca00078e000e */
[----:B------:R-:W-:-:S05]  /*18080*/  IADD3 R2, P1, R26, R2, RZ ;  /* 0x000000021a027210 */ /* 0x000fca0007f3e0ff */
[----:B------:R-:W-:Y:S01]  /*18090*/  IMAD.X R3, RZ, RZ, R3, P1 ;  /* 0x000000ffff037224 */ /* 0x000fe200008e0603 */
        /* <DEDUP_REMOVED lines=17> */
.L_x_1189:
        /* <DEDUP_REMOVED lines=10> */
.L_x_1190:
[----:B------:R-:W-:Y:S01]  /*18250*/  IMAD.MOV.U32 R2, RZ, RZ, R14 ;  /* 0x000000ffff027224 */ /* 0x000fe200078e000e */
[----:B------:R-:W-:Y:S06]  /*18260*/  BRA `(.L_x_1191) ;  /* 0xffffffbc00107947 */ /* 0x000fec000383ffff */
.L_x_1113:
[----:B---3--:R3:W4:Y:S02]  /*18270*/  SYNCS.PHASECHK.TRANS64.TRYWAIT P1, [R5+URZ+0x19c40], R21 ;  /* 0x019c4015050075a7 */ /* 0x008724000802017f */
[----:B----4-:R-:W-:Y:S05]  /*18280*/  @!P1 NANOSLEEP.SYNCS 0x989680 ;  /* 0x009896800000995d */ /* 0x010fea0003900000 */
[----:B------:R-:W4:Y:S02]  /*18290*/  @!P1 SYNCS.PHASECHK.TRANS64 P1, [R5+URZ+0x19c40], R21 ;  /* 0x019c4015050095a7 */ /* 0x000f24000802007f */
[----:B----4-:R-:W-:Y:S05]  /*182a0*/  @!P1 BRA `(.L_x_1113) ;  /* 0xfffffffc00f09947 */ /* 0x010fea000383ffff */
[----:B------:R-:W-:Y:S05]  /*182b0*/  BRA `(.L_x_1192) ;  /* 0xffffffbc00747947 */ /* 0x000fea000383ffff */
.L_x_1114:
        /* <DEDUP_REMOVED lines=8> */
.L_x_1194:
[----:B------:R-:W-:Y:S05]  /*18340*/  BSYNC B0 ;  /* 0x0000000000007941 */ /* 0x000fea0003800000 */
.L_x_1193:
        /* <DEDUP_REMOVED lines=8> */
.L_x_1195:
[----:B------:R-:W-:Y:S02]  /*183d0*/  IMAD.MOV.U32 R13, RZ, RZ, R6 ;  /* 0x000000ffff0d7224 */ /* 0x000fe400078e0006 */
[----:B------:R-:W-:Y:S02]  /*183e0*/  IMAD.MOV.U32 R12, RZ, RZ, 0x1 ;  /* 0x00000001ff0c7424 */ /* 0x000fe400078e00ff */
[----:B------:R-:W-:-:S07]  /*183f0*/  IMAD.MOV.U32 R3, RZ, RZ, R14 ;  /* 0x000000ffff037224 */ /* 0x000fce00078e000e */
[----:B------:R-:W-:Y:S05]  /*18400*/  WARPSYNC.COLLECTIVE R15, `(.L_x_1196) ;  /* 0x000000000f087348 */ /* 0x000fea0003c00000 */
[----:B------:R0:W1:Y:S02]  /*18410*/  SHFL.IDX P6, R14, R13, R12, R11 ;  /* 0x0000000c0d0e7389 */ /* 0x00006400000c000b */
[----:B01----:R-:W-:Y:S01]  /*18420*/  ENDCOLLECTIVE ;  /* 0x000000000000791b */ /* 0x003fe20003800000 */
.L_x_1196:
        /* <DEDUP_REMOVED lines=10> */
.L_x_1197:
        /* <DEDUP_REMOVED lines=8> */
.L_x_1119:
[----:B------:R-:W-:Y:S02]  /*18550*/  IMAD.MOV.U32 R13, RZ, RZ, R4 ;  /* 0x000000ffff0d7224 */ /* 0x000fe400078e0004 */
[----:B------:R-:W-:Y:S02]  /*18560*/  IMAD.MOV.U32 R12, RZ, RZ, RZ ;  /* 0x000000ffff0c7224 */ /* 0x000fe400078e00ff */
[----:B------:R-:W-:Y:S02]  /*18570*/  IMAD.MOV.U32 R11, RZ, RZ, 0x1e1f ;  /* 0x00001e1fff0b7424 */ /* 0x000fe400078e00ff */
[----:B------:R-:W-:Y:S02]  /*18580*/  IMAD.MOV.U32 R15, RZ, RZ, -0x1 ;  /* 0xffffffffff0f7424 */ /* 0x000fe400078e00ff */
[----:B------:R-:W-:Y:S02]  /*18590*/  IMAD R5, R9, UR42, RZ ;  /* 0x0000002a09057c24 */ /* 0x000fe4000f8e02ff */
[----:B------:R-:W-:-:S07]  /*185a0*/  IMAD.IADD R18, R20, 0x1, R18 ;  /* 0x0000000114127824 */ /* 0x000fce00078e0212 */
[----:B-----5:R-:W-:Y:S05]  /*185b0*/  WARPSYNC.COLLECTIVE R15, `(.L_x_1199) ;  /* 0x000000000f087348 */ /* 0x020fea0003c00000 */
[----:B------:R0:W1:Y:S02]  /*185c0*/  SHFL.IDX P6, R14, R13, R12, R11 ;  /* 0x0000000c0d0e7389 */ /* 0x00006400000c000b */
[----:B01---5:R-:W-:Y:S01]  /*185d0*/  ENDCOLLECTIVE ;  /* 0x000000000000791b */ /* 0x023fe20003800000 */
.L_x_1199:
[----:B------:R-:W-:Y:S01]  /*185e0*/  ISETP.GE.AND P1, PT, R18, R5, PT ;  /* 0x000000051200720c */ /* 0x000fe20003f26270 */
[----:B------:R-:W-:Y:S02]  /*185f0*/  IMAD.MOV.U32 R13, RZ, RZ, R0 ;  /* 0x000000ffff0d7224 */ /* 0x000fe400078e0000 */
[----:B------:R-:W-:-:S10]  /*18600*/  IMAD.MOV.U32 R2, RZ, RZ, R14 ;  /* 0x000000ffff027224 */ /* 0x000fd400078e000e */
[----:B------:R-:W-:Y:S05]  /*18610*/  WARPSYNC.COLLECTIVE R15, `(.L_x_1200) ;  /* 0x000000000f087348 */ /* 0x000fea0003c00000 */
[----:B------:R0:W1:Y:S02]  /*18620*/  SHFL.IDX P6, R14, R13, R12, R11 ;  /* 0x0000000c0d0e7389 */ /* 0x00006400000c000b */
[----:B01----:R-:W-:Y:S01]  /*18630*/  ENDCOLLECTIVE ;  /* 0x000000000000791b */ /* 0x003fe20003800000 */
.L_x_1200:
[----:B------:R-:W-:Y:S02]  /*18640*/  IMAD.MOV.U32 R13, RZ, RZ, R4 ;  /* 0x000000ffff0d7224 */ /* 0x000fe400078e0004 */
[----:B------:R-:W-:Y:S02]  /*18650*/  IMAD.MOV.U32 R12, RZ, RZ, 0x1 ;  /* 0x00000001ff0c7424 */ /* 0x000fe400078e00ff */
[----:B------:R-:W-:-:S07]  /*18660*/  IMAD.MOV.U32 R3, RZ, RZ, R14 ;  /* 0x000000ffff037224 */ /* 0x000fce00078e000e */
[----:B------:R-:W-:Y:S05]  /*18670*/  WARPSYNC.COLLECTIVE R15, `(.L_x_1201) ;  /* 0x000000000f087348 */ /* 0x000fea0003c00000 */
[----:B------:R0:W1:Y:S02]  /*18680*/  SHFL.IDX P6, R14, R13, R12, R11 ;  /* 0x0000000c0d0e7389 */ /* 0x00006400000c000b */
[----:B01----:R-:W-:Y:S01]  /*18690*/  ENDCOLLECTIVE ;  /* 0x000000000000791b */ /* 0x003fe20003800000 */
.L_x_1201:
        /* <DEDUP_REMOVED lines=10> */
.L_x_1202:
        /* <DEDUP_REMOVED lines=12> */
.L_x_1203:
        /* <DEDUP_REMOVED lines=8> */
.L_x_1204:
[----:B------:R-:W-:-:S04]  /*18880*/  @!P1 IMAD.X R2, RZ, RZ, R4, P4 ;  /* 0x000000ffff029224 */ /* 0x000fc800020e0604 */
[----:B------:R-:W-:Y:S02]  /*18890*/  @!P1 IMAD.MOV.U32 R3, RZ, RZ, R2 ;  /* 0x000000ffff039224 */ /* 0x000fe400078e0002 */
        /* <DEDUP_REMOVED lines=9> */
.L_x_1124:
[----:B-1----:R1:W2:Y:S02]  /*18930*/  SYNCS.PHASECHK.TRANS64.TRYWAIT P0, [R17+URZ+0x19c20], R0 ;  /* 0x019c2000110075a7 */ /* 0x0022a4000800017f */
[----:B--2---:R-:W-:Y:S05]  /*18940*/  @!P0 NANOSLEEP.SYNCS 0x989680 ;  /* 0x009896800000895d */ /* 0x004fea0003900000 */
[----:B------:R-:W2:Y:S02]  /*18950*/  @!P0 SYNCS.PHASECHK.TRANS64 P0, [R17+URZ+0x19c20], R0 ;  /* 0x019c2000110085a7 */ /* 0x000ea4000800007f */
[----:B--2---:R-:W-:Y:S05]  /*18960*/  @!P0 BRA `(.L_x_1124) ;  /* 0xfffffffc00f08947 */ /* 0x004fea000383ffff */
[----:B------:R-:W-:Y:S05]  /*18970*/  BRA `(.L_x_1206) ;  /* 0xffffffc400747947 */ /* 0x000fea000383ffff */
.L_x_1128:
[----:B0-----:R0:W1:Y:S02]  /*18980*/  SYNCS.PHASECHK.TRANS64.TRYWAIT P0, [R4+URZ+0x19c80], R10 ;  /* 0x019c800a040075a7 */ /* 0x001064000800017f */
[----:B-1----:R-:W-:Y:S05]  /*18990*/  @!P0 NANOSLEEP.SYNCS 0x989680 ;  /* 0x009896800000895d */ /* 0x002fea0003900000 */
[----:B------:R-:W1:Y:S02]  /*189a0*/  @!P0 SYNCS.PHASECHK.TRANS64 P0, [R4+URZ+0x19c80], R10 ;  /* 0x019c800a040085a7 */ /* 0x000e64000800007f */
[----:B-1----:R-:W-:Y:S05]  /*189b0*/  @!P0 BRA `(.L_x_1128) ;  /* 0xfffffffc00f08947 */ /* 0x002fea000383ffff */
[----:B------:R-:W-:Y:S05]  /*189c0*/  BRA `(.L_x_1207) ;  /* 0xffffffc800307947 */ /* 0x000fea000383ffff */
.L_x_1129:
        /* <DEDUP_REMOVED lines=8> */
.L_x_1209:
[----:B------:R-:W-:Y:S05]  /*18a50*/  BSYNC B0 ;  /* 0x0000000000007941 */ /* 0x000fea0003800000 */
.L_x_1208:
        /* <DEDUP_REMOVED lines=9> */
.L_x_1210:
[----:B------:R-:W-:Y:S02]  /*18af0*/  IMAD.MOV.U32 R13, RZ, RZ, R21 ;  /* 0x000000ffff0d7224 */ /* 0x000fe400078e0015 */
[----:B------:R-:W-:Y:S02]  /*18b00*/  IMAD.MOV.U32 R12, RZ, RZ, 0x1 ;  /* 0x00000001ff0c7424 */ /* 0x000fe400078e00ff */
[----:B------:R-:W-:-:S07]  /*18b10*/  IMAD.MOV.U32 R2, RZ, RZ, R14 ;  /* 0x000000ffff027224 */ /* 0x000fce00078e000e */
[----:B------:R-:W-:Y:S05]  /*18b20*/  WARPSYNC.COLLECTIVE R15, `(.L_x_1211) ;  /* 0x000000000f087348 */ /* 0x000fea0003c00000 */
[----:B------:R0:W1:Y:S02]  /*18b30*/  SHFL.IDX P6, R14, R13, R12, R11 ;  /* 0x0000000c0d0e7389 */ /* 0x00006400000c000b */
[----:B01----:R-:W-:Y:S01]  /*18b40*/  ENDCOLLECTIVE ;  /* 0x000000000000791b */ /* 0x003fe20003800000 */
.L_x_1211:
        /* <DEDUP_REMOVED lines=13> */
.L_x_1212:
[----:B------:R-:W-:Y:S01]  /*18c20*/  IMAD.MOV.U32 R2, RZ, RZ, R14 ;  /* 0x000000ffff027224 */ /* 0x000fe200078e000e */
[----:B------:R-:W-:Y:S06]  /*18c30*/  BRA `(.L_x_1213) ;  /* 0xffffffc800247947 */ /* 0x000fec000383ffff */
.L_x_1134:
[----:B---3--:R3:W4:Y:S02]  /*18c40*/  SYNCS.PHASECHK.TRANS64.TRYWAIT P0, [R4+URZ+0x19c40], R10 ;  /* 0x019c400a040075a7 */ /* 0x008724000800017f */
[----:B----4-:R-:W-:Y:S05]  /*18c50*/  @!P0 NANOSLEEP.SYNCS 0x989680 ;  /* 0x009896800000895d */ /* 0x010fea0003900000 */
[----:B------:R-:W4:Y:S02]  /*18c60*/  @!P0 SYNCS.PHASECHK.TRANS64 P0, [R4+URZ+0x19c40], R10 ;  /* 0x019c400a040085a7 */ /* 0x000f24000800007f */
[----:B----4-:R-:W-:Y:S05]  /*18c70*/  @!P0 BRA `(.L_x_1134) ;  /* 0xfffffffc00f08947 */ /* 0x010fea000383ffff */
[----:B------:R-:W-:Y:S05]  /*18c80*/  BRA `(.L_x_1214) ;  /* 0xffffffc8007c7947 */ /* 0x000fea000383ffff */
.L_x_1135:
        /* <DEDUP_REMOVED lines=8> */
.L_x_1216:
[----:B------:R-:W-:Y:S05]  /*18d10*/  BSYNC B0 ;  /* 0x0000000000007941 */ /* 0x000fea0003800000 */
.L_x_1215:
        /* <DEDUP_REMOVED lines=8> */
.L_x_1217:
[----:B------:R-:W-:Y:S02]  /*18da0*/  IMAD.MOV.U32 R13, RZ, RZ, R8 ;  /* 0x000000ffff0d7224 */ /* 0x000fe400078e0008 */
[----:B------:R-:W-:Y:S02]  /*18db0*/  IMAD.MOV.U32 R12, RZ, RZ, 0x1 ;  /* 0x00000001ff0c7424 */ /* 0x000fe400078e00ff */
[----:B------:R-:W-:-:S07]  /*18dc0*/  IMAD.MOV.U32 R2, RZ, RZ, R14 ;  /* 0x000000ffff027224 */ /* 0x000fce00078e000e */
[----:B------:R-:W-:Y:S05]  /*18dd0*/  WARPSYNC.COLLECTIVE R15, `(.L_x_1218) ;  /* 0x000000000f087348 */ /* 0x000fea0003c00000 */
[----:B------:R0:W1:Y:S02]  /*18de0*/  SHFL.IDX P6, R14, R13, R12, R11 ;  /* 0x0000000c0d0e7389 */ /* 0x00006400000c000b */
[----:B01----:R-:W-:Y:S01]  /*18df0*/  ENDCOLLECTIVE ;  /* 0x000000000000791b */ /* 0x003fe20003800000 */
.L_x_1218:
        /* <DEDUP_REMOVED lines=13> */
.L_x_1219:
[----:B------:R-:W-:Y:S01]  /*18ed0*/  IMAD.MOV.U32 R2, RZ, RZ, R14 ;  /* 0x000000ffff027224 */ /* 0x000fe200078e000e */
[----:B------:R-:W-:Y:S06]  /*18ee0*/  BRA `(.L_x_1220) ;  /* 0xffffffc8006c7947 */ /* 0x000fec000383ffff */
.L_x_1140:
[----:B------:R0:W0:Y:S02]  /*18ef0*/  SYNCS.PHASECHK.TRANS64.TRYWAIT P2, [R2+URZ+0x19c70], R3 ;  /* 0x019c7003020075a7 */ /* 0x000024000804017f */
[----:B0-----:R-:W-:Y:S05]  /*18f00*/  @!P2 NANOSLEEP.SYNCS 0x989680 ;  /* 0x009896800000a95d */ /* 0x001fea0003900000 */
[----:B------:R-:W0:Y:S02]  /*18f10*/  @!P2 SYNCS.PHASECHK.TRANS64 P2, [R2+URZ+0x19c70], R3 ;  /* 0x019c70030200a5a7 */ /* 0x000e24000804007f */
[----:B0-----:R-:W-:Y:S05]  /*18f20*/  @!P2 BRA `(.L_x_1140) ;  /* 0xfffffffc00f0a947 */ /* 0x001fea000383ffff */
[----:B------:R-:W-:Y:S05]  /*18f30*/  BRA `(.L_x_1221) ;  /* 0xffffffc800d87947 */ /* 0x000fea000383ffff */
.L_x_1142:
[----:B0-----:R0:W2:Y:S02]  /*18f40*/  SYNCS.PHASECHK.TRANS64.TRYWAIT P2, [R2+URZ+0x19c60], R4 ;  /* 0x019c6004020075a7 */ /* 0x0010a4000804017f */
[----:B--2---:R-:W-:Y:S05]  /*18f50*/  @!P2 NANOSLEEP.SYNCS 0x989680 ;  /* 0x009896800000a95d */ /* 0x004fea0003900000 */
[----:B------:R-:W2:Y:S02]  /*18f60*/  @!P2 SYNCS.PHASECHK.TRANS64 P2, [R2+URZ+0x19c60], R4 ;  /* 0x019c60040200a5a7 */ /* 0x000ea4000804007f */
[----:B--2---:R-:W-:Y:S05]  /*18f70*/  @!P2 BRA `(.L_x_1142) ;  /* 0xfffffffc00f0a947 */ /* 0x004fea000383ffff */
[----:B------:R-:W-:Y:S05]  /*18f80*/  BRA `(.L_x_1222) ;  /* 0xffffffc800e87947 */ /* 0x000fea000383ffff */
.L_x_1150:
[----:B-1----:R1:W2:Y:S02]  /*18f90*/  SYNCS.PHASECHK.TRANS64.TRYWAIT P1, [R3+URZ+0x19c70], R0 ;  /* 0x019c7000030075a7 */ /* 0x0022a4000802017f */
[----:B--2---:R-:W-:Y:S05]  /*18fa0*/  @!P1 NANOSLEEP.SYNCS 0x989680 ;  /* 0x009896800000995d */ /* 0x004fea0003900000 */
[----:B------:R-:W2:Y:S02]  /*18fb0*/  @!P1 SYNCS.PHASECHK.TRANS64 P1, [R3+URZ+0x19c70], R0 ;  /* 0x019c7000030095a7 */ /* 0x000ea4000802007f */
[----:B--2---:R-:W-:Y:S05]  /*18fc0*/  @!P1 BRA `(.L_x_1150) ;  /* 0xfffffffc00f09947 */ /* 0x004fea000383ffff */
[----:B------:R-:W-:Y:S05]  /*18fd0*/  BRA `(.L_x_1223) ;  /* 0xffffffd0004c7947 */ /* 0x000fea000383ffff */
.L_x_1152:
[----:B-1----:R1:W2:Y:S02]  /*18fe0*/  SYNCS.PHASECHK.TRANS64.TRYWAIT P1, [R3+URZ+0x19c60], R0 ;  /* 0x019c6000030075a7 */ /* 0x0022a4000802017f */
[----:B--2---:R-:W-:Y:S05]  /*18ff0*/  @!P1 NANOSLEEP.SYNCS 0x989680 ;  /* 0x009896800000995d */ /* 0x004fea0003900000 */
[----:B------:R-:W2:Y:S02]  /*19000*/  @!P1 SYNCS.PHASECHK.TRANS64 P1, [R3+URZ+0x19c60], R0 ;  /* 0x019c6000030095a7 */ /* 0x000ea4000802007f */
[----:B--2---:R-:W-:Y:S05]  /*19010*/  @!P1 BRA `(.L_x_1152) ;  /* 0xfffffffc00f09947 */ /* 0x004fea000383ffff */
[----:B------:R-:W-:Y:S05]  /*19020*/  BRA `(.L_x_1224) ;  /* 0xffffffd000587947 */ /* 0x000fea000383ffff */
.L_x_1166:
[----:B0-----:R0:W1:Y:S02]  /*19030*/  SYNCS.PHASECHK.TRANS64.TRYWAIT P0, [R5+URZ+0x19c20], R0 ;  /* 0x019c2000050075a7 */ /* 0x001064000800017f */
[----:B-1----:R-:W-:Y:S05]  /*19040*/  @!P0 NANOSLEEP.SYNCS 0x989680 ;  /* 0x009896800000895d */ /* 0x002fea0003900000 */
[----:B------:R-:W1:Y:S02]  /*19050*/  @!P0 SYNCS.PHASECHK.TRANS64 P0, [R5+URZ+0x19c20], R0 ;  /* 0x019c2000050085a7 */ /* 0x000e64000800007f */
[----:B-1----:R-:W-:Y:S05]  /*19060*/  @!P0 BRA `(.L_x_1166) ;  /* 0xfffffffc00f08947 */ /* 0x002fea000383ffff */
[----:B------:R-:W-:Y:S05]  /*19070*/  BRA `(.L_x_1225) ;  /* 0xffffffe400b87947 */ /* 0x000fea000383ffff */
.L_x_1167:
        /* <DEDUP_REMOVED lines=11> */
.L_x_1227:
[----:B------:R-:W-:Y:S05]  /*19130*/  BSYNC B0 ;  /* 0x0000000000007941 */ /* 0x000fea0003800000 */
.L_x_1226:
[----:B------:R-:W-:Y:S05]  /*19140*/  BRA `(.L_x_1228) ;  /* 0xffffffe400a07947 */ /* 0x000fea000383ffff */
.L_x_1170:
[----:B------:R-:W-:Y:S01]  /*19150*/  BSSY B1, `(.L_x_1229) ;  /* 0x0000006000017945 */ /* 0x000fe20003800000 */
[----:B------:R-:W-:-:S07]  /*19160*/  IMAD.MOV.U32 R15, RZ, RZ, -0x1 ;  /* 0xffffffffff0f7424 */ /* 0x000fce00078e00ff */
[----:B0-----:R-:W-:Y:S05]  /*19170*/  WARPSYNC.COLLECTIVE R15, `(.L_x_1230) ;  /* 0x000000000f0c7348 */ /* 0x001fea0003c00000 */
[----:B------:R-:W-:Y:S02]  /*19180*/  ELECT P6, UR62, PT ;  /* 0x00000000003e782f */ /* 0x000fe400038c0000 */
[----:B------:R-:W-:Y:S01]  /*19190*/  MOV R14, UR62 ;  /* 0x0000003e000e7c02 */ /* 0x000fe20008000f00 */
[----:B0-----:R-:W-:Y:S10]  /*191a0*/  ENDCOLLECTIVE ;  /* 0x000000000000791b */ /* 0x001ff40003800000 */
.L_x_1230:
[----:B------:R-:W-:Y:S05]  /*191b0*/  BSYNC B1 ;  /* 0x0000000000017941 */ /* 0x000fea0003800000 */
.L_x_1229:
[----:B------:R-:W-:Y:S05]  /*191c0*/  BRA `(.L_x_1231) ;  /* 0xffffffe400987947 */ /* 0x000fea000383ffff */
.L_x_1172:
[----:B0-----:R0:W1:Y:S02]  /*191d0*/  SYNCS.PHASECHK.TRANS64.TRYWAIT P1, [R3+URZ+0x19c40], R2 ;  /* 0x019c4002030075a7 */ /* 0x001064000802017f */
[----:B-1----:R-:W-:Y:S05]  /*191e0*/  @!P1 NANOSLEEP.SYNCS 0x989680 ;  /* 0x009896800000995d */ /* 0x002fea0003900000 */
[----:B------:R-:W1:Y:S02]  /*191f0*/  @!P1 SYNCS.PHASECHK.TRANS64 P1, [R3+URZ+0x19c40], R2 ;  /* 0x019c4002030095a7 */ /* 0x000e64000802007f */
[----:B-1----:R-:W-:Y:S05]  /*19200*/  @!P1 BRA `(.L_x_1172) ;  /* 0xfffffffc00f09947 */ /* 0x002fea000383ffff */
[----:B------:R-:W-:Y:S05]  /*19210*/  BRA `(.L_x_1232) ;  /* 0xffffffe400b87947 */ /* 0x000fea000383ffff */
.L_x_1174:
[----:B-1----:R1:W2:Y:S02]  /*19220*/  SYNCS.PHASECHK.TRANS64.TRYWAIT P1, [R5+URZ+0x19c40], R0 ;  /* 0x019c4000050075a7 */ /* 0x0022a4000802017f */
[----:B--2---:R-:W-:Y:S05]  /*19230*/  @!P1 NANOSLEEP.SYNCS 0x989680 ;  /* 0x009896800000995d */ /* 0x004fea0003900000 */
[----:B------:R-:W2:Y:S02]  /*19240*/  @!P1 SYNCS.PHASECHK.TRANS64 P1, [R5+URZ+0x19c40], R0 ;  /* 0x019c4000050095a7 */ /* 0x000ea4000802007f */
[----:B--2---:R-:W-:Y:S05]  /*19250*/  @!P1 BRA `(.L_x_1174) ;  /* 0xfffffffc00f09947 */ /* 0x004fea000383ffff */
[----:B------:R-:W-:Y:S05]  /*19260*/  BRA `(.L_x_1233) ;  /* 0xffffffe400c47947 */ /* 0x000fea000383ffff */
.L_x_1176:
[----:B--2---:R2:W3:Y:S02]  /*19270*/  SYNCS.PHASECHK.TRANS64.TRYWAIT P1, [R3+URZ+0x19c60], R2 ;  /* 0x019c6002030075a7 */ /* 0x0044e4000802017f */
[----:B---3--:R-:W-:Y:S05]  /*19280*/  @!P1 NANOSLEEP.SYNCS 0x989680 ;  /* 0x009896800000995d */ /* 0x008fea0003900000 */
[----:B------:R-:W3:Y:S02]  /*19290*/  @!P1 SYNCS.PHASECHK.TRANS64 P1, [R3+URZ+0x19c60], R2 ;  /* 0x019c6002030095a7 */ /* 0x000ee4000802007f */
[----:B---3--:R-:W-:Y:S05]  /*192a0*/  @!P1 BRA `(.L_x_1176) ;  /* 0xfffffffc00f09947 */ /* 0x008fea000383ffff */
[----:B------:R-:W-:Y:S05]  /*192b0*/  BRA `(.L_x_1234) ;  /* 0xffffffe400c07947 */ /* 0x000fea000383ffff */
.L_x_1178:
[----:B---3--:R3:W4:Y:S02]  /*192c0*/  SYNCS.PHASECHK.TRANS64.TRYWAIT P1, [R5+URZ+0x19c60], R0 ;  /* 0x019c6000050075a7 */ /* 0x008724000802017f */
[----:B----4-:R-:W-:Y:S05]  /*192d0*/  @!P1 NANOSLEEP.SYNCS 0x989680 ;  /* 0x009896800000995d */ /* 0x010fea0003900000 */
[----:B------:R-:W4:Y:S02]  /*192e0*/  @!P1 SYNCS.PHASECHK.TRANS64 P1, [R5+URZ+0x19c60], R0 ;  /* 0x019c6000050095a7 */ /* 0x000f24000802007f */
[----:B----4-:R-:W-:Y:S05]  /*192f0*/  @!P1 BRA `(.L_x_1178) ;  /* 0xfffffffc00f09947 */ /* 0x010fea000383ffff */
[----:B------:R-:W-:Y:S05]  /*19300*/  BRA `(.L_x_1235) ;  /* 0xffffffe400bc7947 */ /* 0x000fea000383ffff */
.L_x_1180:
[----:B----4-:R4:W0:Y:S02]  /*19310*/  SYNCS.PHASECHK.TRANS64.TRYWAIT P1, [R3+URZ+0x19c80], R2 ;  /* 0x019c8002030075a7 */ /* 0x010824000802017f */
[----:B0-----:R-:W-:Y:S05]  /*19320*/  @!P1 NANOSLEEP.SYNCS 0x989680 ;  /* 0x009896800000995d */ /* 0x001fea0003900000 */
[----:B------:R-:W0:Y:S02]  /*19330*/  @!P1 SYNCS.PHASECHK.TRANS64 P1, [R3+URZ+0x19c80], R2 ;  /* 0x019c8002030095a7 */ /* 0x000e24000802007f */
[----:B0-----:R-:W-:Y:S05]  /*19340*/  @!P1 BRA `(.L_x_1180) ;  /* 0xfffffffc00f09947 */ /* 0x001fea000383ffff */
[----:B------:R-:W-:Y:S05]  /*19350*/  BRA `(.L_x_1236) ;  /* 0xffffffe400b87947 */ /* 0x000fea000383ffff */
.L_x_1237:
        /* <DEDUP_REMOVED lines=10> */
.L_x_2541:


//--------------------- .text._ZN7cutlass13device_kernelIN5flash11enable_sm90INS1_16FlashAttnFwdSm90INS1_25CollectiveMainloopFwdSm90ILi2EN4cute5tupleIJNS5_1CILi1EEES8_S8_EEENS6_IJNS7_ILi192EEENS7_ILi128EEENS7_ILi96EEEEEELi96ENS_12float_e4m3_tEfNS_4arch4Sm90ELb0ELb1ELb0ELb1ELb1ELb1ELb0ELb1ELb1ELb1ELb1ELb0EEENS1_21CollectiveEpilogueFwdINS6_IJSA_SC_SB_EEES9_NS_10bfloat16_tESG_Li384ELb1ELb1ELb1ELb1EEENS1_36VarlenDynamicPersistentTileSchedulerILi192ELi128ELi384ELi128ELb1ELb1ELb1ELb1ELb0ELb1EEEEEEEEEvNT_6ParamsE --------------------------
	.section	.text._ZN7cutlass13device_kernelIN5flash11enable_sm90INS1_16FlashAttnFwdSm90INS1_25CollectiveMainloopFwdSm90ILi2EN4cute5tupleIJNS5_1CILi1EEES8_S8_EEENS6_IJNS7_ILi192EEENS7_ILi128EEENS7_ILi96EEEEEELi96ENS_12float_e4m3_tEfNS_4arch4Sm90ELb0ELb1ELb0ELb1ELb1ELb1ELb0ELb1ELb1ELb1ELb1ELb0EEENS1_21CollectiveEpilogueFwdINS6_IJSA_SC_SB_EEES9_NS_10bfloat16_tESG_Li384ELb1ELb1ELb1ELb1EEENS1_36VarlenDynamicPersistentTileSchedulerILi192ELi128ELi384ELi128ELb1ELb1ELb1ELb1ELb0ELb1EEEEEEEEEvNT_6ParamsE,"ax",@progbits
	.align	128
.text._ZN7cutlass13device_kernelIN5flash11enable_sm90INS1_16FlashAttnFwdSm90INS1_25CollectiveMainloopFwdSm90ILi2EN4cute5tupleIJNS5_1CILi1EEES8_S8_EEENS6_IJNS7_ILi192EEENS7_ILi128EEENS7_ILi96EEEEEELi96ENS_12float_e4m3_tEfNS_4arch4Sm90ELb0ELb1ELb0ELb1ELb1ELb1ELb0ELb1ELb1ELb1ELb1ELb0EEENS1_21CollectiveEpilogueFwdINS6_IJSA_SC_SB_EEES9_NS_10bfloat16_tESG_Li384ELb1ELb1ELb1ELb1EEENS1_36VarlenDynamicPersistentTileSchedulerILi192ELi128ELi384ELi128ELb1ELb1ELb1ELb1ELb0ELb1EEEEEEEEEvNT_6ParamsE:
        .type           _ZN7cutlass13device_kernelIN5flash11enable_sm90INS1_16FlashAttnFwdSm90INS1_25CollectiveMainloopFwdSm90ILi2EN4cute5tupleIJNS5_1CILi1EEES8_S8_EEENS6_IJNS7_ILi192EEENS7_ILi128EEENS7_ILi96EEEEEELi96ENS_12float_e4m3_tEfNS_4arch4Sm90ELb0ELb1ELb0ELb1ELb1ELb1ELb0ELb1ELb1ELb1ELb1ELb0EEENS1_21CollectiveEpilogueFwdINS6_IJSA_SC_SB_EEES9_NS_10bfloat16_tESG_Li384ELb1ELb1ELb1ELb1EEENS1_36VarlenDynamicPersistentTileSchedulerILi192ELi128ELi384ELi128ELb1ELb1ELb1ELb1ELb0ELb1EEEEEEEEEvNT_6ParamsE,@function
        .size           _ZN7cutlass13device_kernelIN5flash11enable_sm90INS1_16FlashAttnFwdSm90INS1_25CollectiveMainloopFwdSm90ILi2EN4cute5tupleIJNS5_1CILi1EEES8_S8_EEENS6_IJNS7_ILi192EEENS7_ILi128EEENS7_ILi96EEEEEELi96ENS_12float_e4m3_tEfNS_4arch4Sm90ELb0ELb1ELb0ELb1ELb1ELb1ELb0ELb1ELb1ELb1ELb1ELb0EEENS1_21CollectiveEpilogueFwdINS6_IJSA_SC_SB_EEES9_NS_10bfloat16_tESG_Li384ELb1ELb1ELb1ELb1EEENS1_36VarlenDynamicPersistentTileSchedulerILi192ELi128ELi384ELi128ELb1ELb1ELb1ELb1ELb0ELb1EEEEEEEEEvNT_6ParamsE,(.L_x_2542 - _ZN7cutlass13device_kernelIN5flash11enable_sm90INS1_16FlashAttnFwdSm90INS1_25CollectiveMainloopFwdSm90ILi2EN4cute5tupleIJNS5_1CILi1EEES8_S8_EEENS6_IJNS7_ILi192EEENS7_ILi128EEENS7_ILi96EEEEEELi96ENS_12float_e4m3_tEfNS_4arch4Sm90ELb0ELb1ELb0ELb1ELb1ELb1ELb0ELb1ELb1ELb1ELb1ELb0EEENS1_21CollectiveEpilogueFwdINS6_IJSA_SC_SB_EEES9_NS_10bfloat16_tESG_Li384ELb1ELb1ELb1ELb1EEENS1_36VarlenDynamicPersistentTileSchedulerILi192ELi128ELi384ELi128ELb1ELb1ELb1ELb1ELb0ELb1EEEEEEEEEvNT_6ParamsE)
        .other          _ZN7cutlass13device_kernelIN5flash11enable_sm90INS1_16FlashAttnFwdSm90INS1_25CollectiveMainloopFwdSm90ILi2EN4cute5tupleIJNS5_1CILi1EEES8_S8_EEENS6_IJNS7_ILi192EEENS7_ILi128EEENS7_ILi96EEEEEELi96ENS_12float_e4m3_tEfNS_4arch4Sm90ELb0ELb1ELb0ELb1ELb1ELb1ELb0ELb1ELb1ELb1ELb1ELb0EEENS1_21CollectiveEpilogueFwdINS6_IJSA_SC_SB_EEES9_NS_10bfloat16_tESG_Li384ELb1ELb1ELb1ELb1EEENS1_36VarlenDynamicPersistentTileSchedulerILi192ELi128ELi384ELi128ELb1ELb1ELb1ELb1ELb0ELb1EEEEEEEEEvNT_6ParamsE,@"STO_CUDA_ENTRY STV_DEFAULT"
_ZN7cutlass13device_kernelIN5flash11enable_sm90INS1_16FlashAttnFwdSm90INS1_25CollectiveMainloopFwdSm90ILi2EN4cute5tupleIJNS5_1CILi1EEES8_S8_EEENS6_IJNS7_ILi192EEENS7_ILi128EEENS7_ILi96EEEEEELi96ENS_12float_e4m3_tEfNS_4arch4Sm90ELb0ELb1ELb0ELb1ELb1ELb1ELb0ELb1ELb1ELb1ELb1ELb0EEENS1_21CollectiveEpilogueFwdINS6_IJSA_SC_SB_EEES9_NS_10bfloat16_tESG_Li384ELb1ELb1ELb1ELb1EEENS1_36VarlenDynamicPersistentTileSchedulerILi192ELi128ELi384ELi128ELb1ELb1ELb1ELb1ELb0ELb1EEEEEEEEEvNT_6ParamsE:
[----:B------:R-:W0:Y:S02]  /*0000*/  LDC R1, c[0x0][0x28] ;  /* 0x00000a00ff017b82 */ /* 0x000e240000000800 */
[----:B0-----:R-:W-:Y:S01]  /*0010*/  VIADD R1, R1, 0xffffff70 ;  /* 0xffffff7001017836 */ /* 0x001fe20000000000 */
[----:B------:R-:W0:Y:S01]  /*0020*/  S2R R2, SR_TID.X ;  /* 0x0000000000027919 */ /* 0x000e220000002100 */
[----:B------:R-:W-:Y:S01]  /*0030*/  ELECT P0, URZ, PT ;  /* 0x00000000003f782f */ /* 0x000fe20003800000 */
[----:B------:R-:W-:Y:S01]  /*0040*/  BSSY B0, `(.L_x_1238) ;  /* 0x000000e000007945 */ /* 0x000fe20003800000 */
[--C-:B0-----:R-:W-:Y:S02]  /*0050*/  SHF.R.U32.HI R6, RZ, 0x5, R2.reuse ;  /* 0x00000005ff067819 */ /* 0x101fe40000011602 */
[----:B------:R-:W-:-:S03]  /*0060*/  SHF.R.U32.HI R2, RZ, 0x7, R2 ;  /* 0x00000007ff027819 */ /* 0x000fc60000011602 */
        /* <DEDUP_REMOVED lines=11> */
.L_x_1239:
[----:B------:R-:W-:Y:S05]  /*0120*/  BSYNC B0 ;  /* 0x0000000000007941 */ /* 0x000fea0003800000 */
.L_x_1238:
[----:B------:R-:W-:Y:S01]  /*0130*/  VOTEU.ANY UP0, P0 ;  /* 0x00000000003f7886 */ /* 0x000fe20000000100 */
[----:B------:R-:W0:Y:S01]  /*0140*/  SHFL.IDX PT, R2, R2, RZ, 0x1f ;  /* 0x00001fff02027589 */ /* 0x000e2200000e0000 */
[----:B------:R-:W-:Y:S01]  /*0150*/  UMOV UR4, 0x80 ;  /* 0x0000008000047882 */ /* 0x000fe20000000000 */
[----:B------:R-:W-:Y:S01]  /*0160*/  UMOV UR7, 0x180 ;  /* 0x0000018000077882 */ /* 0x000fe20000000000 */
[----:B------:R-:W-:Y:S01]  /*0170*/  VOTEU.ANY UP1, P0 ;  /* 0x00000000003f7886 */ /* 0x000fe20000020100 */
[----:B------:R-:W1:Y:S01]  /*0180*/  @UP0 S2UR UR8, SR_CgaCtaId ;  /* 0x00000000000809c3 */ /* 0x000e620000008800 */
[----:B------:R-:W2:Y:S01]  /*0190*/  SHFL.IDX PT, R0, R6, RZ, 0x1f ;  /* 0x00001fff06007589 */ /* 0x000ea200000e0000 */
[----:B------:R-:W-:Y:S01]  /*01a0*/  @UP0 UMOV UR6, 0x400 ;  /* 0x0000040000060882 */ /* 0x000fe20000000000 */
[----:B------:R-:W-:-:S04]  /*01b0*/  @UP0 UIADD3 UR4, -UR4, 0x100000, URZ ;  /* 0x0010000004040890 */ /* 0x000fc8000fffe13f */
[----:B------:R-:W-:Y:S02]  /*01c0*/  @UP0 USHF.L.U32 UR5, UR4, 0xb, URZ ;  /* 0x0000000b04050899 */ /* 0x000fe4000800063f */
[----:B------:R-:W-:Y:S01]  /*01d0*/  @UP0 USHF.L.U32 UR4, UR4, 0x1, URZ ;  /* 0x0000000104040899 */ /* 0x000fe2000800063f */
[----:B------:R-:W-:Y:S01]  /*01e0*/  VOTEU.ANY UP2, P0 ;  /* 0x00000000003f7886 */ /* 0x000fe20000040100 */
[----:B0-----:R-:W-:Y:S01]  /*01f0*/  R2UR UR9, R2 ;  /* 0x00000000020972ca */ /* 0x001fe200000e0000 */
[----:B-1----:R-:W-:Y:S01]  /*0200*/  @UP0 ULEA UR8, UR8, UR6, 0x18 ;  /* 0x0000000608080291 */ /* 0x002fe2000f8ec03f */
[----:B--2---:R-:W-:Y:S01]  /*0210*/  ISETP.NE.AND P1, PT, R0, RZ, PT ;  /* 0x000000ff0000720c */ /* 0x004fe20003f25270 */
[----:B------:R-:W-:-:S04]  /*0220*/  @UP0 UIADD3 UR6, -UR7, 0x100000, URZ ;  /* 0x0010000007060890 */ /* 0x000fc8000fffe13f */
[----:B------:R-:W-:Y:S02]  /*0230*/  @UP0 USHF.L.U32 UR7, UR6, 0xb, URZ ;  /* 0x0000000b06070899 */ /* 0x000fe4000800063f */
[----:B------:R-:W-:-:S04]  /*0240*/  @UP0 USHF.L.U32 UR6, UR6, 0x1, URZ ;  /* 0x0000000106060899 */ /* 0x000fc8000800063f */
[----:B------:R-:W-:Y:S01]  /*0250*/  UISETP.NE.AND UP0, UPT, UR9, URZ, UPT ;  /* 0x0000003f0900728c */ /* 0x000fe2000bf05270 */
[----:B------:R-:W0:Y:S02]  /*0260*/  FENCE.VIEW.ASYNC.S ;  /* 0x00000000000073c6 */ /* 0x000e240000000000 */
[----:B0-----:R0:W1:Y:S05]  /*0270*/  @UP1 SYNCS.EXCH.64 URZ, [UR8+0x19c00], UR4 ;  /* 0x019c0004083f15b2 */ /* 0x00106a0008000100 */
[----:B------:R0:W2:Y:S01]  /*0280*/  @UP2 SYNCS.EXCH.64 URZ, [UR8+0x19c20], UR6 ;  /* 0x019c2006083f25b2 */ /* 0x0000a20008000100 */
        /* <DEDUP_REMOVED lines=17> */
[----:B------:R3:W0:Y:S02]  /*03a0*/  SYNCS.EXCH.64 URZ, [UR8+0x19c48], UR6 ;  /* 0x019c4806083f75b2 */ /* 0x0006240008000100 */
[----:B---3--:R-:W-:Y:S01]  /*03b0*/  NOP ;  /* 0x0000000000007918 */ /* 0x008fe20000000000 */
.L_x_1240:
[----:B------:R-:W3:Y:S01]  /*03c0*/  SHFL.IDX PT, R0, R6, RZ, 0x1f ;  /* 0x00001fff06007589 */ /* 0x000ee200000e0000 */
[----:B------:R-:W-:Y:S01]  /*03d0*/  NOP ;  /* 0x0000000000007918 */ /* 0x000fe20000000000 */
[----:B---3--:R-:W-:-:S13]  /*03e0*/  ISETP.NE.AND P0, PT, R0, RZ, PT ;  /* 0x000000ff0000720c */ /* 0x008fda0003f05270 */
        /* <DEDUP_REMOVED lines=17> */
[----:B------:R3:W0:Y:S02]  /*0500*/  SYNCS.EXCH.64 URZ, [UR8+0x19c68], UR6 ;  /* 0x019c6806083f75b2 */ /* 0x0006240008000100 */
[----:B---3--:R-:W-:Y:S01]  /*0510*/  NOP ;  /* 0x0000000000007918 */ /* 0x008fe20000000000 */
.L_x_1241:
[----:B------:R-:W3:Y:S01]  /*0520*/  SHFL.IDX PT, R0, R6, RZ, 0x1f ;  /* 0x00001fff06007589 */ /* 0x000ee200000e0000 */
[----:B------:R-:W-:Y:S01]  /*0530*/  NOP ;  /* 0x0000000000007918 */ /* 0x000fe20000000000 */
[----:B---3--:R-:W-:-:S13]  /*0540*/  ISETP.NE.AND P0, PT, R0, RZ, PT ;  /* 0x000000ff0000720c */ /* 0x008fda0003f05270 */
        /* <DEDUP_REMOVED lines=13> */
[----:B------:R3:W0:Y:S02]  /*0620*/  SYNCS.EXCH.64 URZ, [UR6+0x19c88], UR4 ;  /* 0x019c8804063f75b2 */ /* 0x0006240008000100 */
[----:B---3--:R-:W-:Y:S01]  /*0630*/  NOP ;  /* 0x0000000000007918 */ /* 0x008fe20000000000 */
.L_x_1242:
        /* <DEDUP_REMOVED lines=22> */
.L_x_1243:
[----:B------:R-:W3:Y:S01]  /*07a0*/  SHFL.IDX PT, R2, R6, RZ, 0x1f ;  /* 0x00001fff06027589 */ /* 0x000ee200000e0000 */
[----:B------:R-:W-:Y:S01]  /*07b0*/  NOP ;  /* 0x0000000000007918 */ /* 0x000fe20000000000 */
[----:B------:R-:W0:Y:S01]  /*07c0*/  S2R R0, SR_CgaCtaId ;  /* 0x0000000000007919 */ /* 0x000e220000008800 */
[----:B---3--:R-:W-:-:S13]  /*07d0*/  ISETP.NE.AND P0, PT, R2, RZ, PT ;  /* 0x000000ff0200720c */ /* 0x008fda0003f05270 */
        /* <DEDUP_REMOVED lines=14> */
[----:B0-----:R0:W3:Y:S08]  /*08c0*/  SYNCS.EXCH.64 URZ, [UR8+0x19cb0], UR4 ;  /* 0x019cb004083f75b2 */ /* 0x0010f00008000100 */
[----:B------:R0:W0:Y:S01]  /*08d0*/  SYNCS.EXCH.64 URZ, [UR8+0x19cc0], UR6 ;  /* 0x019cc006083f75b2 */ /* 0x0000220008000100 */
[----:B------:R0:W0:Y:S01]  /*08e0*/  SYNCS.EXCH.64 URZ, [UR8+0x19cb8], UR4 ;  /* 0x019cb804083f75b2 */ /* 0x0000220008000100 */
[----:B------:R0:W0:Y:S01]  /*08f0*/  SYNCS.EXCH.64 URZ, [UR8+0x19cc8], UR6 ;  /* 0x019cc806083f75b2 */ /* 0x0000220008000100 */
[----:B------:R-:W-:Y:S01]  /*0900*/  NOP ;  /* 0x0000000000007918 */ /* 0x000fe20000000000 */
.L_x_1244:
[----:B------:R-:W-:Y:S01]  /*0910*/  PLOP3.LUT P0, PT, PT, PT, UP0, 0x80, 0x0 ;  /* 0x000000000000781c */ /* 0x000fe20003f0f008 */
[----:B------:R-:W-:Y:S01]  /*0920*/  UMOV UR37, 0x1 ;  /* 0x0000000100257882 */ /* 0x000fe20000000000 */
[----:B------:R-:W-:Y:S01]  /*0930*/  NOP ;  /* 0x0000000000007918 */ /* 0x000fe20000000000 */
[----:B------:R-:W-:Y:S01]  /*0940*/  USEL UR37, UR37, 0x2, !UP0 ;  /* 0x0000000225257887 */ /* 0x000fe2000c000000 */
[----:B------:R-:W-:Y:S01]  /*0950*/  BSSY B8, `(.L_x_1245) ;  /* 0x0002373000087945 */ /* 0x000fe20003800000 */
[----:B------:R-:W-:Y:S01]  /*0960*/  ULDC.64 UR42, c[0x0][0x208] ;  /* 0x00008200002a7ab9 */ /* 0x000fe20000000a00 */
[----:B01234-:R-:W-:Y:S07]  /*0970*/  BAR.SYNC.DEFER_BLOCKING 0x0 ;  /* 0x0000000000007b1d */ /* 0x01ffee0000010000 */
[----:B------:R-:W-:Y:S05]  /*0980*/  @!P0 BRA `(.L_x_1246) ;  /* 0x000001b0003c8947 */ /* 0x000fea0003800000 */
.L_x_1247:
[----:B------:R-:W-:-:S08]  /*0990*/  NOP ;  /* 0x0000000000007918 */ /* 0x000fd00000000000 */
[----:B------:R-:W0:Y:S02]  /*09a0*/  USETMAXREG.TRY_ALLOC.CTAPOOL UP0, 0xa0 ;  /* 0x000000a0000079c8 */ /* 0x000e240008000600 */
[----:B0-----:R-:W-:-:S13]  /*09b0*/  PLOP3.LUT P0, PT, PT, PT, UP0, 0x80, 0x0 ;  /* 0x000000000000781c */ /* 0x001fda0003f0f008 */
[----:B------:R-:W-:Y:S05]  /*09c0*/  @!P0 BRA `(.L_x_1247) ;  /* 0xfffffffc00f08947 */ /* 0x000fea000383ffff */
[----:B------:R-:W0:Y:S08]  /*09d0*/  S2UR UR4, SR_CgaCtaId ;  /* 0x00000000000479c3 */ /* 0x000e300000008800 */
[----:B------:R-:W-:Y:S06]  /*09e0*/  BAR.ARV 0x8, 0x200 ;  /* 0x0208000000007b1d */ /* 0x000fec0000002000 */
[----:B------:R-:W-:-:S02]  /*09f0*/  MOV R16, 0x400 ;  /* 0x0000040000107802 */ /* 0x000fc40000000f00 */
[----:B------:R-:W-:Y:S01]  /*0a00*/  BAR.SYNC.DEFER_BLOCKING 0x5, 0x200 ;  /* 0x0148000000007b1d */ /* 0x000fe20000010000 */
[----:B0-----:R-:W-:-:S05]  /*0a10*/  IMAD.U32 R0, RZ, RZ, UR4 ;  /* 0x00000004ff007e24 */ /* 0x001fca000f8e00ff */
[----:B------:R-:W-:Y:S01]  /*0a20*/  ULDC UR4, c[0x0][0xc3c] ;  /* 0x00030f0000047ab9 */ /* 0x000fe20000000800 */
[----:B------:R-:W-:Y:S01]  /*0a30*/  LEA R16, R0, R16, 0x18 ;  /* 0x0000001000107211 */ /* 0x000fe200078ec0ff */
[----:B------:R-:W-:Y:S04]  /*0a40*/  STL [R1+0x4], R0 ;  /* 0x0000040001007387 */ /* 0x000fe80000100800 */
[----:B------:R-:W0:Y:S01]  /*0a50*/  LDS.128 R8, [R16+0x19cd0] ;  /* 0x019cd00010087984 */ /* 0x000e220000000c00 */
[----:B------:R-:W-:Y:S06]  /*0a60*/  BAR.ARV 0x4, 0x200 ;  /* 0x0108000000007b1d */ /* 0x000fec0000002000 */
[----:B0-----:R-:W-:-:S13]  /*0a70*/  ISETP.GE.AND P0, PT, R11, UR4, PT ;  /* 0x000000040b007c0c */ /* 0x001fda000bf06270 */
[----:B------:R-:W-:Y:S05]  /*0a80*/  @P0 BRA `(.L_x_1248) ;  /* 0x00000234007c0947 */ /* 0x000fea0003800000 */
[----:B------:R-:W0:Y:S01]  /*0a90*/  S2R R0, SR_TID.X ;  /* 0x0000000000007919 */ /* 0x000e220000002100 */
[----:B------:R-:W-:Y:S01]  /*0aa0*/  IMAD.MOV.U32 R152, RZ, RZ, RZ ;  /* 0x000000ffff987224 */ /* 0x000fe200078e00ff */
[----:B------:R-:W-:Y:S01]  /*0ab0*/  ULOP3.LUT UR36, UR37, 0x1, URZ, 0xfc, !UPT ;  /* 0x0000000125247892 */ /* 0x000fe2000f8efc3f */
[----:B0-----:R-:W-:-:S05]  /*0ac0*/  VIADD R22, R0, 0xffffff80 ;  /* 0xffffff8000167836 */ /* 0x001fca0000000000 */
[----:B------:R-:W-:Y:S02]  /*0ad0*/  SHF.R.S32.HI R0, RZ, 0x1f, R22 ;  /* 0x0000001fff007819 */ /* 0x000fe40000011416 */
[-C--:B------:R-:W-:Y:S02]  /*0ae0*/  LEA.HI R3, R22, R22.reuse, RZ, 0x1 ;  /* 0x0000001616037211 */ /* 0x080fe400078f08ff */
[CC--:B------:R-:W-:Y:S02]  /*0af0*/  LEA.HI R2, R0.reuse, R22.reuse, RZ, 0x5 ;  /* 0x0000001600027211 */ /* 0x0c0fe400078f28ff */
[----:B------:R-:W-:Y:S02]  /*0b00*/  LEA.HI R6, R0, R22, RZ, 0x4 ;  /* 0x0000001600067211 */ /* 0x000fe400078f20ff */
[----:B------:R-:W-:Y:S01]  /*0b10*/  SHF.R.S32.HI R12, RZ, 0x1, R3 ;  /* 0x00000001ff0c7819 */ /* 0x000fe20000011403 */
[----:B------:R-:W-:Y:S01]  /*0b20*/  IMAD.SHL.U32 R4, R2, 0x10, RZ ;  /* 0x0000001002047824 */ /* 0x000fe200078e00ff */
[----:B------:R-:W-:-:S04]  /*0b30*/  LOP3.LUT R2, R6, 0x7fffff0, RZ, 0xc0, !PT ;  /* 0x07fffff006027812 */ /* 0x000fc800078ec0ff */
[----:B------:R-:W-:Y:S01]  /*0b40*/  LOP3.LUT R5, R4, 0xfffffe00, RZ, 0xc0, !PT ;  /* 0xfffffe0004057812 */ /* 0x000fe200078ec0ff */
[----:B------:R-:W-:Y:S01]  /*0b50*/  IMAD.IADD R4, R22, 0x1, -R2 ;  /* 0x0000000116047824 */ /* 0x000fe200078e0a02 */
[----:B------:R-:W-:-:S03]  /*0b60*/  LEA.HI R2, R0, R22, RZ, 0x7 ;  /* 0x0000001600027211 */ /* 0x000fc600078f38ff */
[----:B------:R-:W-:Y:S01]  /*0b70*/  IMAD R13, R4, 0x20, R5 ;  /* 0x00000020040d7824 */ /* 0x000fe200078e0205 */
[----:B------:R-:W-:Y:S02]  /*0b80*/  SHF.R.S32.HI R5, RZ, 0x1f, R3 ;  /* 0x0000001fff057819 */ /* 0x000fe40000011403 */
[----:B------:R-:W-:Y:S02]  /*0b90*/  LOP3.LUT R7, R2, 0xffffff80, RZ, 0xc0, !PT ;  /* 0xffffff8002077812 */ /* 0x000fe400078ec0ff */
[----:B------:R-:W-:Y:S02]  /*0ba0*/  LOP3.LUT R3, R3, 0xfffffffe, RZ, 0xc0, !PT ;  /* 0xfffffffe03037812 */ /* 0x000fe400078ec0ff */
[----:B------:R-:W-:Y:S01]  /*0bb0*/  LEA.HI R5, R5, R12, RZ, 0x2 ;  /* 0x0000000c05057211 */ /* 0x000fe200078f10ff */
[C---:B------:R-:W-:Y:S01]  /*0bc0*/  IMAD.IADD R21, R22.reuse, 0x1, -R7 ;  /* 0x0000000116157824 */ /* 0x040fe200078e0a07 */
[----:B------:R-:W-:Y:S01]  /*0bd0*/  SHF.R.S32.HI R7, RZ, 0x4, R6 ;  /* 0x00000004ff077819 */ /* 0x000fe20000011406 */
[----:B------:R-:W-:Y:S01]  /*0be0*/  IMAD.IADD R18, R22, 0x1, -R3 ;  /* 0x0000000116127824 */ /* 0x000fe200078e0a03 */
[----:B------:R-:W-:-:S02]  /*0bf0*/  LOP3.LUT R5, R5, 0x7fffffc, RZ, 0xc0, !PT ;  /* 0x07fffffc05057812 */ /* 0x000fc400078ec0ff */
[----:B------:R-:W-:Y:S01]  /*0c00*/  SHF.R.S32.HI R3, RZ, 0x1f, R21 ;  /* 0x0000001fff037819 */ /* 0x000fe20000011415 */
[----:B------:R-:W-:Y:S01]  /*0c10*/  IMAD.SHL.U32 R26, R18, 0x8, RZ ;  /* 0x00000008121a7824 */ /* 0x000fe200078e00ff */
[----:B------:R-:W-:Y:S01]  /*0c20*/  SHF.R.S32.HI R23, RZ, 0x7, R2 ;  /* 0x00000007ff177819 */ /* 0x000fe20000011402 */
[----:B------:R-:W-:Y:S01]  /*0c30*/  IMAD.IADD R5, R12, 0x1, -R5 ;  /* 0x000000010c057824 */ /* 0x000fe200078e0a05 */
[----:B------:R-:W-:Y:S01]  /*0c40*/  LEA.HI R8, R3, R21, RZ, 0x2 ;  /* 0x0000001503087211 */ /* 0x000fe200078f10ff */
[----:B------:R-:W-:Y:S01]  /*0c50*/  VIADD R2, R26, 0x20 ;  /* 0x000000201a027836 */ /* 0x000fe20000000000 */
[----:B------:R-:W-:Y:S01]  /*0c60*/  LEA.HI R4, R0, R22, RZ, 0x3 ;  /* 0x0000001600047211 */ /* 0x000fe200078f18ff */
[----:B------:R-:W-:Y:S01]  /*0c70*/  IMAD R17, R7, 0x8, R5 ;  /* 0x0000000807117824 */ /* 0x000fe200078e0205 */
[----:B------:R-:W-:Y:S01]  /*0c80*/  LEA.HI R6, R6, R7, RZ, 0x1 ;  /* 0x0000000706067211 */ /* 0x000fe200078f08ff */
[----:B------:R-:W-:Y:S01]  /*0c90*/  IMAD.IADD R5, R26, 0x1, R2 ;  /* 0x000000011a057824 */ /* 0x000fe200078e0202 */
[--C-:B------:R-:W-:Y:S01]  /*0ca0*/  SHF.R.S32.HI R12, RZ, 0x2, R8.reuse ;  /* 0x00000002ff0c7819 */ /* 0x100fe20000011408 */
[----:B------:R-:W-:Y:S01]  /*0cb0*/  STL [R1+0x10], R26 ;  /* 0x0000101a01007387 */ /* 0x000fe20000100800 */
[----:B------:R-:W-:Y:S01]  /*0cc0*/  SHF.R.S32.HI R15, RZ, 0x1f, R8 ;  /* 0x0000001fff0f7819 */ /* 0x000fe20000011408 */
[----:B------:R-:W-:Y:S01]  /*0cd0*/  IMAD.SHL.U32 R17, R17, 0x20, RZ ;  /* 0x0000002011117824 */ /* 0x000fe200078e00ff */
[----:B------:R-:W-:Y:S01]  /*0ce0*/  SHF.R.S32.HI R4, RZ, 0x3, R4 ;  /* 0x00000003ff047819 */ /* 0x000fe20000011404 */
[----:B------:R0:W-:Y:S01]  /*0cf0*/  STL [R1+0x38], R2 ;  /* 0x0000380201007387 */ /* 0x0001e20000100800 */
[----:B------:R-:W-:Y:S01]  /*0d00*/  LOP3.LUT R6, R6, 0x1ffffffe, RZ, 0xc0, !PT ;  /* 0x1ffffffe06067812 */ /* 0x000fe200078ec0ff */
[----:B------:R-:W-:Y:S01]  /*0d10*/  IMAD.SHL.U32 R18, R18, 0x10, RZ ;  /* 0x0000001012127824 */ /* 0x000fe200078e00ff */
[----:B------:R-:W-:Y:S01]  /*0d20*/  LEA.HI R15, R15, R12, RZ, 0x3 ;  /* 0x0000000c0f0f7211 */ /* 0x000fe200078f18ff */
[----:B------:R-:W-:Y:S01]  /*0d30*/  IMAD.SHL.U32 R4, R4, 0x80, RZ ;  /* 0x0000008004047824 */ /* 0x000fe200078e00ff */
[----:B------:R-:W-:Y:S01]  /*0d40*/  SHF.R.S32.HI R14, RZ, 0x1f, R5 ;  /* 0x0000001fff0e7819 */ /* 0x000fe20000011405 */
[----:B------:R-:W-:Y:S01]  /*0d50*/  IMAD.IADD R6, R7, 0x1, -R6 ;  /* 0x0000000107067824 */ /* 0x000fe200078e0a06 */
[----:B------:R-:W-:-:S02]  /*0d60*/  LOP3.LUT R15, R15, 0xfffffff8, RZ, 0xc0, !PT ;  /* 0xfffffff80f0f7812 */ /* 0x000fc400078ec0ff */
[----:B------:R-:W-:Y:S01]  /*0d70*/  LEA.HI R3, R3, R21, RZ, 0x5 ;  /* 0x0000001503037211 */ /* 0x000fe200078f28ff */
[----:B0-----:R-:W-:Y:S01]  /*0d80*/  IMAD.HI R2, R23, 0x55555556, RZ ;  /* 0x5555555617027827 */ /* 0x001fe200078e02ff */
[CC--:B------:R-:W-:Y:S02]  /*0d90*/  LEA.HI R7, R14.reuse, R5.reuse, RZ, 0x4 ;  /* 0x000000050e077211 */ /* 0x0c0fe400078f20ff */
[----:B------:R-:W-:Y:S01]  /*0da0*/  LEA.HI R5, R14, R5, RZ, 0x5 ;  /* 0x000000050e057211 */ /* 0x000fe200078f28ff */
[----:B------:R-:W-:Y:S01]  /*0db0*/  IMAD.IADD R12, R12, 0x1, -R15 ;  /* 0x000000010c0c7824 */ /* 0x000fe200078e0a0f */
[----:B------:R-:W-:Y:S01]  /*0dc0*/  LEA.HI R2, R2, R2, RZ, 0x1 ;  /* 0x0000000202027211 */ /* 0x000fe200078f08ff */
[----:B------:R-:W-:Y:S01]  /*0dd0*/  IMAD R6, R6, 0x8, R13 ;  /* 0x0000000806067824 */ /* 0x000fe200078e020d */
[----:B------:R-:W-:Y:S02]  /*0de0*/  LOP3.LUT R24, R4, 0x80, RZ, 0xc0, !PT ;  /* 0x0000008004187812 */ /* 0x000fe400078ec0ff */
[----:B------:R-:W-:Y:S01]  /*0df0*/  SHF.R.S32.HI R3, RZ, 0x5, R3 ;  /* 0x00000005ff037819 */ /* 0x000fe20000011403 */
[----:B------:R-:W-:Y:S01]  /*0e00*/  IMAD R2, R2, -0x3, R23 ;  /* 0xfffffffd02027824 */ /* 0x000fe200078e0217 */
[----:B------:R-:W-:Y:S01]  /*0e10*/  SHF.R.S32.HI R5, RZ, 0x5, R5 ;  /* 0x00000005ff057819 */ /* 0x000fe20000011405 */
[----:B------:R-:W-:Y:S01]  /*0e20*/  STL [R1+0x28], R24 ;  /* 0x0000281801007387 */ /* 0x000fe20000100800 */
[----:B------:R-:W-:Y:S01]  /*0e30*/  SHF.R.U32.HI R20, RZ, 0x3, R24 ;  /* 0x00000003ff147819 */ /* 0x000fe20000011618 */
[----:B------:R-:W-:Y:S01]  /*0e40*/  IMAD R3, R3, 0x10, R12 ;  /* 0x0000001003037824 */ /* 0x000fe200078e020c */
[----:B------:R-:W-:Y:S01]  /*0e50*/  LOP3.LUT R4, R24, 0x10, R7, 0xf8, !PT ;  /* 0x0000001018047812 */ /* 0x000fe200078ef807 */
[----:B------:R-:W-:Y:S01]  /*0e60*/  IMAD R5, R5, 0x1800, R17 ;  /* 0x0000180005057824 */ /* 0x000fe200078e0211 */
[----:B------:R-:W-:Y:S01]  /*0e70*/  LEA.HI R0, R0, R22, RZ, 0x2 ;  /* 0x0000001600007211 */ /* 0x000fe200078f10ff */
[----:B------:R-:W-:Y:S01]  /*0e80*/  IMAD R3, R2, 0x40, R3 ;  /* 0x0000004002037824 */ /* 0x000fe200078e0203 */
[----:B------:R-:W-:Y:S01]  /*0e90*/  LOP3.LUT R4, R4, R20, RZ, 0x3c, !PT ;  /* 0x0000001404047212 */ /* 0x000fe200078e3cff */
[----:B------:R-:W-:Y:S01]  /*0ea0*/  STL [R1+0x3c], R17 ;  /* 0x00003c1101007387 */ /* 0x000fe20000100800 */
[----:B------:R-:W-:-:S02]  /*0eb0*/  LOP3.LUT R2, R0, 0xfffffffc, RZ, 0xc0, !PT ;  /* 0xfffffffc00027812 */ /* 0x000fc400078ec0ff */
[----:B------:R-:W-:Y:S01]  /*0ec0*/  IADD3 R4, R16, R5, R4 ;  /* 0x0000000510047210 */ /* 0x000fe20007ffe004 */
[----:B------:R-:W-:Y:S01]  /*0ed0*/  STL [R1+0x7c], R20 ;  /* 0x00007c1401007387 */ /* 0x000fe20000100800 */
[----:B------:R-:W-:Y:S01]  /*0ee0*/  VIADD R5, R18, 0x40 ;  /* 0x0000004012057836 */ /* 0x000fe20000000000 */
[----:B------:R-:W-:Y:S02]  /*0ef0*/  LOP3.LUT R8, R8, 0x7ffffffc, RZ, 0xc0, !PT ;  /* 0x7ffffffc08087812 */ /* 0x000fe400078ec0ff */
[----:B------:R0:W-:Y:S03]  /*0f00*/  STL [R1+0x84], R6 ;  /* 0x0000840601007387 */ /* 0x0001e60000100800 */
[----:B------:R-:W-:Y:S01]  /*0f10*/  IMAD.IADD R8, R21, 0x1, -R8 ;  /* 0x0000000115087824 */ /* 0x000fe200078e0a08 */
[----:B------:R1:W-:Y:S03]  /*0f20*/  STL [R1+0x78], R4 ;  /* 0x0000780401007387 */ /* 0x0003e60000100800 */
[----:B------:R-:W-:Y:S01]  /*0f30*/  IMAD.SHL.U32 R153, R8, 0x2, RZ ;  /* 0x0000000208997824 */ /* 0x000fe200078e00ff */
[----:B------:R2:W-:Y:S01]  /*0f40*/  STL [R1+0x54], R9 ;  /* 0x0000540901007387 */ /* 0x0005e20000100800 */
[----:B0-----:R-:W-:Y:S01]  /*0f50*/  IMAD.IADD R6, R22, 0x1, -R2 ;  /* 0x0000000116067824 */ /* 0x001fe200078e0a02 */
[----:B------:R-:W-:-:S02]  /*0f60*/  SHF.R.S32.HI R2, RZ, 0x2, R0 ;  /* 0x00000002ff027819 */ /* 0x000fc40000011400 */
[----:B------:R-:W-:Y:S01]  /*0f70*/  STL [R1+0x58], R10 ;  /* 0x0000580a01007387 */ /* 0x000fe20000100800 */
[----:B------:R-:W-:Y:S01]  /*0f80*/  VIADD R8, R153, 0x38 ;  /* 0x0000003899087836 */ /* 0x000fe20000000000 */
[----:B------:R-:W-:Y:S01]  /*0f90*/  CS2R R22, SRZ ;  /* 0x0000000000167805 */ /* 0x000fe2000001ff00 */
[C---:B-1----:R-:W-:Y:S01]  /*0fa0*/  IMAD.SHL.U32 R4, R6.reuse, 0x8, RZ ;  /* 0x0000000806047824 */ /* 0x042fe200078e00ff */
[----:B------:R-:W-:Y:S01]  /*0fb0*/  STL [R1+0x80], R3 ;  /* 0x0000800301007387 */ /* 0x000fe20000100800 */
[----:B------:R-:W-:Y:S01]  /*0fc0*/  LEA.HI R0, R6, R6, RZ, 0x1 ;  /* 0x0000000606007211 */ /* 0x000fe200078f08ff */
[----:B--2---:R-:W-:Y:S01]  /*0fd0*/  VIADD R9, R26, 0x10 ;  /* 0x000000101a097836 */ /* 0x004fe20000000000 */
[----:B------:R-:W-:Y:S01]  /*0fe0*/  SHF.R.S32.HI R8, RZ, 0x1f, R8 ;  /* 0x0000001fff087819 */ /* 0x000fe20000011408 */
[----:B------:R-:W-:Y:S01]  /*0ff0*/  STL [R1+0x5c], R11 ;  /* 0x00005c0b01007387 */ /* 0x000fe20000100800 */
[----:B------:R-:W-:Y:S02]  /*1000*/  LOP3.LUT R2, R0, 0x1ffffffe, RZ, 0xc0, !PT ;  /* 0x1ffffffe00027812 */ /* 0x000fe400078ec0ff */
[----:B------:R-:W-:Y:S01]  /*1010*/  LOP3.LUT R0, R24, 0x10, R18, 0xf8, !PT ;  /* 0x0000001018007812 */ /* 0x000fe200078ef812 */
[----:B------:R-:W-:Y:S02]  /*1020*/  STL [R1+0x68], RZ ;  /* 0x000068ff01007387 */ /* 0x000fe40000100800 */
[----:B------:R-:W-:Y:S01]  /*1030*/  IMAD.IADD R2, R6, 0x1, -R2 ;  /* 0x0000000106027824 */ /* 0x000fe200078e0a02 */
[----:B------:R-:W-:Y:S01]  /*1040*/  LOP3.LUT R0, R0, R20, RZ, 0x3c, !PT ;  /* 0x0000001400007212 */ /* 0x000fe200078e3cff */
[----:B------:R-:W-:Y:S04]  /*1050*/  STL [R1+0xc], RZ ;  /* 0x00000cff01007387 */ /* 0x000fe80000100800 */
[----:B------:R-:W-:Y:S04]  /*1060*/  STL [R1+0x4c], R4 ;  /* 0x00004c0401007387 */ /* 0x000fe80000100800 */
[----:B------:R0:W-:Y:S04]  /*1070*/  STL [R1+0x34], R9 ;  /* 0x0000340901007387 */ /* 0x0001e80000100800 */
[----:B------:R1:W-:Y:S01]  /*1080*/  STL [R1+0x8], R5 ;  /* 0x0000080501007387 */ /* 0x0003e20000100800 */
[----:B0-----:R-:W-:Y:S01]  /*1090*/  SHF.R.S32.HI R9, RZ, 0x1f, R5 ;  /* 0x0000001fff097819 */ /* 0x001fe20000011405 */
[----:B-1----:R-:W-:-:S04]  /*10a0*/  VIADD R5, R4, 0x20 ;  /* 0x0000002004057836 */ /* 0x002fc80000000000 */
[----:B------:R-:W-:Y:S01]  /*10b0*/  STL [R1+0x30], R9 ;  /* 0x0000300901007387 */ /* 0x000fe20000100800 */
[----:B------:R-:W-:-:S03]  /*10c0*/  VIADD R4, R4, 0x40 ;  /* 0x0000004004047836 */ /* 0x000fc60000000000 */
[----:B------:R0:W-:Y:S01]  /*10d0*/  STL [R1+0x6c], R5 ;  /* 0x00006c0501007387 */ /* 0x0001e20000100800 */
[----:B------:R-:W-:-:S03]  /*10e0*/  SHF.R.S32.HI R6, RZ, 0x1f, R5 ;  /* 0x0000001fff067819 */ /* 0x000fc60000011405 */
[----:B------:R1:W-:Y:S04]  /*10f0*/  STL [R1+0x74], R4 ;  /* 0x0000740401007387 */ /* 0x0003e80000100800 */
[----:B------:R2:W-:Y:S01]  /*1100*/  STL [R1+0x8c], R6 ;  /* 0x00008c0601007387 */ /* 0x0005e20000100800 */
[----:B0-----:R-:W-:Y:S01]  /*1110*/  SHF.R.S32.HI R5, RZ, 0x1f, R4 ;  /* 0x0000001fff057819 */ /* 0x001fe20000011404 */
[----:B-1----:R-:W-:Y:S01]  /*1120*/  IMAD.IADD R4, R17, 0x1, R0 ;  /* 0x0000000111047824 */ /* 0x002fe200078e0200 */
[----:B------:R-:W-:-:S03]  /*1130*/  SHF.R.S32.HI R0, RZ, 0x4, R7 ;  /* 0x00000004ff007819 */ /* 0x000fc60000011407 */
[----:B------:R0:W-:Y:S01]  /*1140*/  STL [R1+0x88], R5 ;  /* 0x0000880501007387 */ /* 0x0001e20000100800 */
[----:B--2---:R-:W-:-:S03]  /*1150*/  VIADD R6, R153, 0x40 ;  /* 0x0000004099067836 */ /* 0x004fc60000000000 */
[----:B------:R1:W-:Y:S02]  /*1160*/  STL [R1+0x48], R4 ;  /* 0x0000480401007387 */ /* 0x0003e40000100800 */
[----:B------:R-:W-:Y:S02]  /*1170*/  SHF.R.S32.HI R7, RZ, 0x1f, R6 ;  /* 0x0000001fff077819 */ /* 0x000fe40000011406 */
[----:B------:R2:W-:Y:S01]  /*1180*/  STL [R1+0x1c], R0 ;  /* 0x00001c0001007387 */ /* 0x0005e20000100800 */
[C---:B0-----:R-:W-:Y:S02]  /*1190*/  VIADD R5, R153.reuse, 0x48 ;  /* 0x0000004899057836 */ /* 0x041fe40000000000 */
[----:B-1----:R-:W-:-:S03]  /*11a0*/  VIADD R4, R153, 0x50 ;  /* 0x0000005099047836 */ /* 0x002fc60000000000 */
[----:B------:R-:W-:Y:S01]  /*11b0*/  SHF.R.S32.HI R6, RZ, 0x1f, R5 ;  /* 0x0000001fff067819 */ /* 0x000fe20000011405 */
[----:B--2---:R-:W-:Y:S01]  /*11c0*/  VIADD R0, R153, 0x58 ;  /* 0x0000005899007836 */ /* 0x004fe20000000000 */
[----:B------:R-:W-:-:S04]  /*11d0*/  SHF.R.S32.HI R5, RZ, 0x1f, R4 ;  /* 0x0000001fff057819 */ /* 0x000fc80000011404 */
[----:B------:R-:W-:Y:S01]  /*11e0*/  SHF.R.S32.HI R4, RZ, 0x1f, R0 ;  /* 0x0000001fff047819 */ /* 0x000fe20000011400 */
[----:B------:R-:W-:-:S05]  /*11f0*/  IMAD R0, R2, 0x8, R3 ;  /* 0x0000000802007824 */ /* 0x000fca00078e0203 */
[----:B------:R0:W-:Y:S02]  /*1200*/  STL [R1+0x40], R0 ;  /* 0x0000400001007387 */ /* 0x0001e40000100800 */
.L_x_1454:
[----:B------:R-:W0:Y:S01]  /*1210*/  LDL.LU R11, [R1+0x58] ;  /* 0x00005800010b7983 */ /* 0x000e220000300800 */
[----:B------:R-:W-:Y:S01]  /*1220*/  ULDC.64 UR4, c[0x0][0xa28] ;  /* 0x00028a0000047ab9 */ /* 0x000fe20000000a00 */
[----:B-12-4-:R-:W1:Y:S01]  /*1230*/  LDC.64 R4, c[0x0][0xa08] ;  /* 0x00028200ff047b82 */ /* 0x016e620000000a00 */
[----:B------:R-:W-:Y:S01]  /*1240*/  IMAD.MOV.U32 R64, RZ, RZ, RZ ;  /* 0x000000ffff407224 */ /* 0x000fe200078e00ff */
[----:B------:R-:W1:Y:S01]  /*1250*/  LDL R28, [R1+0x5c] ;  /* 0x00005c00011c7983 */ /* 0x000e620000100800 */
[----:B------:R-:W-:Y:S01]  /*1260*/  ISETP.NE.U32.AND P0, PT, RZ, UR4, PT ;  /* 0x00000004ff007c0c */ /* 0x000fe2000bf05070 */
[----:B-----5:R-:W-:Y:S01]  /*1270*/  IMAD.MOV.U32 R10, RZ, RZ, RZ ;  /* 0x000000ffff0a7224 */ /* 0x020fe200078e00ff */
[----:B------:R-:W-:Y:S02]  /*1280*/  ULDC.64 UR6, c[0x0][0xa20] ;  /* 0x0002880000067ab9 */ /* 0x000fe40000000a00 */
[----:B------:R-:W-:Y:S01]  /*1290*/  ISETP.NE.AND.EX P0, PT, RZ, UR5, PT, P0 ;  /* 0x00000005ff007c0c */ /* 0x000fe2000bf05300 */
[----:B------:R-:W-:-:S02]  /*12a0*/  ULDC.64 UR4, c[0x0][0xa18] ;  /* 0x0002860000047ab9 */ /* 0x000fc40000000a00 */
[----:B------:R-:W-:-:S04]  /*12b0*/  ISETP.NE.U32.AND P1, PT, RZ, UR4, PT ;  /* 0x00000004ff007c0c */ /* 0x000fc8000bf25070 */
[----:B------:R-:W-:Y:S01]  /*12c0*/  ISETP.NE.AND.EX P1, PT, RZ, UR5, PT, P1 ;  /* 0x00000005ff007c0c */ /* 0x000fe2000bf25310 */
[----:B------:R-:W-:Y:S02]  /*12d0*/  ULDC.64 UR4, c[0x0][0xa08] ;  /* 0x0002820000047ab9 */ /* 0x000fe40000000a00 */
[----:B------:R-:W-:-:S03]  /*12e0*/  ISETP.NE.U32.AND P3, PT, RZ, UR4, PT ;  /* 0x00000004ff007c0c */ /* 0x000fc6000bf65070 */
[----:B------:R-:W2:Y:S01]  /*12f0*/  @P0 LDC.64 R2, c[0x0][0xa28] ;  /* 0x00028a00ff020b82 */ /* 0x000ea20000000a00 */
[----:B------:R-:W-:-:S07]  /*1300*/  ISETP.NE.AND.EX P3, PT, RZ, UR5, PT, P3 ;  /* 0x00000005ff007c0c */ /* 0x000fce000bf65330 */
[----:B------:R-:W3:Y:S01]  /*1310*/  @P1 LDC.64 R6, c[0x0][0xa18] ;  /* 0x00028600ff061b82 */ /* 0x000ee20000000a00 */
[----:B------:R-:W-:Y:S02]  /*1320*/  ULDC UR4, c[0x0][0x288] ;  /* 0x0000a20000047ab9 */ /* 0x000fe40000000800 */
[----:B------:R-:W-:Y:S01]  /*1330*/  IMAD.U32 R155, RZ, RZ, UR4 ;  /* 0x00000004ff9b7e24 */ /* 0x000fe2000f8e00ff */
[----:B------:R-:W-:Y:S01]  /*1340*/  ULDC.64 UR4, c[0x0][0x418] ;  /* 0x0001060000047ab9 */ /* 0x000fe20000000a00 */
[----:B-1----:R-:W-:-:S04]  /*1350*/  IMAD.WIDE R8, R28, 0x4, R4 ;  /* 0x000000041c087825 */ /* 0x002fc800078e0204 */
[C---:B---3--:R-:W-:Y:S01]  /*1360*/  @P1 IMAD.WIDE R4, R28.reuse, 0x4, R6 ;  /* 0x000000041c041825 */ /* 0x048fe200078e0206 */
[----:B------:R-:W5:Y:S03]  /*1370*/  @P3 LDG.E R64, desc[UR42][R8.64] ;  /* 0x0000002a08403981 */ /* 0x000f66000c1e1900 */
[----:B--2---:R-:W-:Y:S01]  /*1380*/  @P0 IMAD.WIDE R2, R28, 0x4, R2 ;  /* 0x000000041c020825 */ /* 0x004fe200078e0202 */
[----:B------:R-:W5:Y:S04]  /*1390*/  @P1 LDG.E R155, desc[UR42][R4.64] ;  /* 0x0000002a049b1981 */ /* 0x000f68000c1e1900 */
[----:B------:R1:W-:Y:S01]  /*13a0*/  STL [R1+0x64], R28 ;  /* 0x0000641c01007387 */ /* 0x0003e20000100800 */
[----:B------:R-:W-:-:S03]  /*13b0*/  UISETP.NE.U32.AND UP0, UPT, UR4, URZ, UPT ;  /* 0x0000003f0400728c */ /* 0x000fc6000bf05070 */
[----:B------:R-:W-:Y:S01]  /*13c0*/  ULDC UR4, c[0x0][0x424] ;  /* 0x0001090000047ab9 */ /* 0x000fe20000000800 */
[----:B------:R-:W-:Y:S01]  /*13d0*/  UISETP.NE.AND.EX UP0, UPT, UR5, URZ, UPT, UP0 ;  /* 0x0000003f0500728c */ /* 0x000fe2000bf05300 */
[----:B------:R2:W5:Y:S01]  /*13e0*/  @P0 LDG.E R10, desc[UR42][R2.64] ;  /* 0x0000002a020a0981 */ /* 0x000562000c1e1900 */
[----:B------:R-:W-:Y:S01]  /*13f0*/  ISETP.NE.U32.AND P2, PT, RZ, UR6, PT ;  /* 0x00000006ff007c0c */ /* 0x000fe2000bf45070 */
[----:B------:R-:W-:Y:S01]  /*1400*/  ULDC UR5, c[0x0][0x2f0] ;  /* 0x0000bc0000057ab9 */ /* 0x000fe20000000800 */
[----:B------:R-:W-:Y:S01]  /*1410*/  USEL UR4, UR4, 0x1, UP0 ;  /* 0x0000000104047887 */ /* 0x000fe20008000000 */
[C---:B0-----:R-:W-:Y:S02]  /*1420*/  LOP3.LUT R0, R11.reuse, 0xff0000, RZ, 0xc0, !PT ;  /* 0x00ff00000b007812 */ /* 0x041fe400078ec0ff */
[----:B--2---:R-:W-:Y:S01]  /*1430*/  LOP3.LUT R2, R11, 0xff000000, RZ, 0xc0, !PT ;  /* 0xff0000000b027812 */ /* 0x004fe200078ec0ff */
[----:B------:R-:W-:Y:S01]  /*1440*/  UIMAD UR4, UR4, UR5, URZ ;  /* 0x00000005040472a4 */ /* 0x000fe2000f8e023f */
[----:B------:R-:W-:-:S02]  /*1450*/  ISETP.NE.AND.EX P2, PT, RZ, UR7, PT, P2 ;  /* 0x00000007ff007c0c */ /* 0x000fc4000bf45320 */
[----:B------:R-:W-:Y:S01]  /*1460*/  SHF.R.U32.HI R3, RZ, 0x8, R2 ;  /* 0x00000008ff037819 */ /* 0x000fe20000011602 */
[----:B------:R-:W-:Y:S01]  /*1470*/  ULDC UR5, c[0x0][0x348] ;  /* 0x0000d20000057ab9 */ /* 0x000fe20000000800 */
[----:B------:R-:W-:Y:S02]  /*1480*/  LOP3.LUT R154, R11, 0xffff, RZ, 0xc0, !PT ;  /* 0x0000ffff0b9a7812 */ /* 0x000fe400078ec0ff */
[----:B------:R-:W-:Y:S01]  /*1490*/  LEA.HI R12, R0, R3, RZ, 0x10 ;  /* 0x00000003000c7211 */ /* 0x000fe200078f80ff */
[----:B-1----:R-:W-:Y:S06]  /*14a0*/  @P1 BRA `(.L_x_1249) ;  /* 0x0000000000241947 */ /* 0x002fec0003800000 */
        /* <DEDUP_REMOVED lines=9> */
.L_x_1249:
[----:B------:R-:W-:Y:S02]  /*1540*/  IMAD.U32 R27, RZ, RZ, UR5 ;  /* 0x00000005ff1b7e24 */ /* 0x000fe4000f8e00ff */
[----:B------:R-:W-:Y:S01]  /*1550*/  IMAD.U32 R29, RZ, RZ, UR4 ;  /* 0x00000004ff1d7e24 */ /* 0x000fe2000f8e00ff */
[----:B------:R-:W-:Y:S06]  /*1560*/  @!P2 BRA `(.L_x_1250) ;  /* 0x000000000010a947 */ /* 0x000fec0003800000 */
[----:B------:R-:W0:Y:S02]  /*1570*/  LDC.64 R2, c[0x0][0xa20] ;  /* 0x00028800ff027b82 */ /* 0x000e240000000a00 */
[----:B0-----:R-:W-:-:S05]  /*1580*/  IMAD.WIDE R2, R28, 0x4, R2 ;  /* 0x000000041c027825 */ /* 0x001fca00078e0202 */
[----:B------:R0:W5:Y:S01]  /*1590*/  LDG.E R29, desc[UR42][R2.64] ;  /* 0x0000002a021d7981 */ /* 0x000162000c1e1900 */
[----:B------:R-:W-:Y:S05]  /*15a0*/  BRA `(.L_x_1251) ;  /* 0x0000000000107947 */ /* 0x000fea0003800000 */
.L_x_1250:
[----:B------:R-:W-:Y:S05]  /*15b0*/  @!P3 BRA `(.L_x_1251) ;  /* 0x00000000000cb947 */ /* 0x000fea0003800000 */
[----:B------:R-:W2:Y:S04]  /*15c0*/  LDG.E R0, desc[UR42][R8.64] ;  /* 0x0000002a08007981 */ /* 0x000ea8000c1e1900 */
[----:B------:R-:W2:Y:S02]  /*15d0*/  LDG.E R29, desc[UR42][R8.64+0x4] ;  /* 0x0000042a081d7981 */ /* 0x000ea4000c1e1900 */
[----:B--2---:R-:W-:-:S07]  /*15e0*/  IMAD.IADD R29, R29, 0x1, -R0 ;  /* 0x000000011d1d7824 */ /* 0x004fce00078e0a00 */
.L_x_1251:
[----:B------:R-:W-:Y:S01]  /*15f0*/  ULDC.64 UR4, c[0x0][0xa10] ;  /* 0x0002840000047ab9 */ /* 0x000fe20000000a00 */
[----:B------:R-:W2:Y:S01]  /*1600*/  LDL R13, [R1+0x54] ;  /* 0x00005400010d7983 */ /* 0x000ea20000100800 */
[----:B------:R-:W-:Y:S01]  /*1610*/  ISETP.NE.U32.AND P0, PT, RZ, UR4, PT ;  /* 0x00000004ff007c0c */ /* 0x000fe2000bf05070 */
[----:B0-----:R-:W0:Y:S03]  /*1620*/  LDC R2, c[0x0][0x448] ;  /* 0x00011200ff027b82 */ /* 0x001e260000000800 */
[----:B------:R-:W-:Y:S01]  /*1630*/  ISETP.NE.AND.EX P0, PT, RZ, UR5, PT, P0 ;  /* 0x00000005ff007c0c */ /* 0x000fe2000bf05300 */
[----:B------:R-:W-:Y:S02]  /*1640*/  ULDC.64 UR4, c[0x0][0xa30] ;  /* 0x00028c0000047ab9 */ /* 0x000fe40000000a00 */
[----:B------:R-:W-:-:S04]  /*1650*/  ISETP.NE.U32.AND P1, PT, RZ, UR4, PT ;  /* 0x00000004ff007c0c */ /* 0x000fc8000bf25070 */
[----:B------:R-:W-:-:S06]  /*1660*/  ISETP.NE.AND.EX P1, PT, RZ, UR5, PT, P1 ;  /* 0x00000005ff007c0c */ /* 0x000fcc000bf25310 */
[----:B------:R-:W1:Y:S08]  /*1670*/  @P0 LDC.64 R4, c[0x0][0xa10] ;  /* 0x00028400ff040b82 */ /* 0x000e700000000a00 */
[----:B------:R-:W3:Y:S01]  /*1680*/  @P1 LDC.64 R6, c[0x0][0xa30] ;  /* 0x00028c00ff061b82 */ /* 0x000ee20000000a00 */
[----:B-1----:R-:W-:-:S05]  /*1690*/  @P0 IMAD.WIDE R4, R28, 0x4, R4 ;  /* 0x000000041c040825 */ /* 0x002fca00078e0204 */
[----:B------:R-:W4:Y:S04]  /*16a0*/  @P0 LDG.E R0, desc[UR42][R4.64] ;  /* 0x0000002a04000981 */ /* 0x000f28000c1e1900 */
[----:B------:R-:W4:Y:S01]  /*16b0*/  @P0 LDG.E R9, desc[UR42][R4.64+0x4] ;  /* 0x0000042a04090981 */ /* 0x000f22000c1e1900 */
[----:B-----5:R-:W-:Y:S02]  /*16c0*/  IMAD.MOV.U32 R24, RZ, RZ, R29 ;  /* 0x000000ffff187224 */ /* 0x020fe400078e001d */
[----:B---3--:R-:W-:-:S05]  /*16d0*/  @P1 IMAD.WIDE R6, R28, 0x4, R6 ;  /* 0x000000041c061825 */ /* 0x008fca00078e0206 */
[----:B------:R1:W5:Y:S01]  /*16e0*/  @P1 LDG.E R24, desc[UR42][R6.64] ;  /* 0x0000002a06181981 */ /* 0x000362000c1e1900 */
[----:B0-----:R-:W-:Y:S01]  /*16f0*/  ISETP.NE.AND P1, PT, R2, 0x1, PT ;  /* 0x000000010200780c */ /* 0x001fe20003f25270 */
[----:B------:R-:W-:Y:S01]  /*1700*/  IMAD.IADD R10, R29, 0x1, -R10 ;  /* 0x000000011d0a7824 */ /* 0x000fe200078e0a0a */
[----:B------:R-:W0:Y:S11]  /*1710*/  LDC.64 R2, c[0x0][0x9e0] ;  /* 0x00027800ff027b82 */ /* 0x000e360000000a00 */
[----:B------:R-:W3:Y:S08]  /*1720*/  @P1 LDC R11, c[0x0][0x44c] ;  /* 0x00011300ff0b1b82 */ /* 0x000ef00000000800 */
[----:B------:R-:W1:Y:S01]  /*1730*/  @P1 LDC R8, c[0x0][0x450] ;  /* 0x00011400ff081b82 */ /* 0x000e620000000800 */
[----:B0-----:R-:W-:Y:S01]  /*1740*/  ISETP.GE.AND P2, PT, R3, 0x1, PT ;  /* 0x000000010300780c */ /* 0x001fe20003f46270 */
[----:B--2---:R-:W-:-:S05]  /*1750*/  IMAD R14, R13, 0xc0, RZ ;  /* 0x000000c00d0e7824 */ /* 0x004fca00078e02ff */
[----:B------:R0:W-:Y:S01]  /*1760*/  STL [R1+0x20], R14 ;  /* 0x0000200e01007387 */ /* 0x0001e20000100800 */
[----:B----4-:R-:W-:Y:S02]  /*1770*/  @P0 IMAD.IADD R27, R9, 0x1, -R0 ;  /* 0x00000001091b0824 */ /* 0x010fe400078e0a00 */
[----:B------:R-:W-:Y:S02]  /*1780*/  VIADD R0, R14, 0xbf ;  /* 0x000000bf0e007836 */ /* 0x000fe40000000000 */
[----:B------:R-:W-:Y:S02]  /*1790*/  IMAD.IADD R13, R10, 0x1, R27 ;  /* 0x000000010a0d7824 */ /* 0x000fe400078e021b */
[----:B---3--:R-:W-:-:S03]  /*17a0*/  @P1 IMAD.HI.U32 R5, R0, R11, RZ ;  /* 0x0000000b00051227 */ /* 0x008fc600078e00ff */
[----:B------:R0:W-:Y:S01]  /*17b0*/  STL [R1], R13 ;  /* 0x0000000d01007387 */ /* 0x0001e20000100800 */
[----:B------:R-:W-:Y:S01]  /*17c0*/  IMAD.MOV.U32 R4, RZ, RZ, R0 ;  /* 0x000000ffff047224 */ /* 0x000fe200078e0000 */
[----:B-1----:R-:W-:Y:S01]  /*17d0*/  @P1 SHF.R.U32.HI R4, RZ, R8, R5 ;  /* 0x00000008ff041219 */ /* 0x002fe20000011605 */
[C---:B------:R-:W-:Y:S01]  /*17e0*/  VIADD R0, R13.reuse, 0x7f ;  /* 0x0000007f0d007836 */ /* 0x040fe20000000000 */
[----:B------:R-:W-:-:S04]  /*17f0*/  IADD3 R7, R13, 0x1, -R155 ;  /* 0x000000010d077810 */ /* 0x000fc80007ffe89b */
[----:B------:R-:W-:Y:S01]  /*1800*/  SHF.R.S32.HI R5, RZ, 0x1f, R0 ;  /* 0x0000001fff057819 */ /* 0x000fe20000011400 */
[----:B------:R-:W-:-:S03]  /*1810*/  IMAD.IADD R9, R7, 0x1, R4 ;  /* 0x0000000107097824 */ /* 0x000fc600078e0204 */
[----:B------:R-:W-:Y:S01]  /*1820*/  LEA.HI R5, R5, R0, RZ, 0x7 ;  /* 0x0000000005057211 */ /* 0x000fe200078f38ff */
[----:B------:R-:W-:-:S03]  /*1830*/  IMAD.IADD R2, R9, 0x1, R2 ;  /* 0x0000000109027824 */ /* 0x000fc600078e0202 */
[----:B------:R-:W-:Y:S01]  /*1840*/  SHF.R.S32.HI R25, RZ, 0x7, R5 ;  /* 0x00000007ff197819 */ /* 0x000fe20000011405 */
[----:B0-----:R-:W-:Y:S06]  /*1850*/  @!P2 BRA `(.L_x_1252) ;  /* 0x000000000048a947 */ /* 0x001fec0003800000 */
[C---:B------:R-:W-:Y:S01]  /*1860*/  ISETP.GT.AND P0, PT, R9.reuse, RZ, PT ;  /* 0x000000ff0900720c */ /* 0x040fe20003f04270 */
[----:B------:R-:W-:Y:S01]  /*1870*/  BSSY B0, `(.L_x_1253) ;  /* 0x000000e000007945 */ /* 0x000fe20003800000 */
[----:B------:R-:W-:-:S11]  /*1880*/  VIADD R0, R9, 0xffffffff ;  /* 0xffffffff09007836 */ /* 0x000fd60000000000 */
[----:B------:R-:W-:Y:S05]  /*1890*/  @P0 BRA `(.L_x_1254) ;  /* 0x00000000001c0947 */ /* 0x000fea0003800000 */
[----:B------:R-:W-:Y:S01]  /*18a0*/  ISETP.NE.AND P0, PT, R3, 0x1, PT ;  /* 0x000000010300780c */ /* 0x000fe20003f05270 */
[----:B------:R-:W-:-:S12]  /*18b0*/  IMAD.MOV R5, RZ, RZ, -R9 ;  /* 0x000000ffff057224 */ /* 0x000fd800078e0a09 */
[----:B------:R-:W0:Y:S02]  /*18c0*/  @P0 LDC.64 R6, c[0x0][0x9e8] ;  /* 0x00027a00ff060b82 */ /* 0x000e240000000a00 */
[----:B0-----:R-:W-:-:S05]  /*18d0*/  @P0 IMAD.HI.U32 R0, R5, R6, RZ ;  /* 0x0000000605000227 */ /* 0x001fca00078e00ff */
[----:B------:R-:W-:-:S04]  /*18e0*/  @P0 SHF.R.U32.HI R5, RZ, R7, R0 ;  /* 0x00000007ff050219 */ /* 0x000fc80000011600 */
[----:B------:R-:W-:Y:S01]  /*18f0*/  LOP3.LUT R0, RZ, R5, RZ, 0x33, !PT ;  /* 0x00000005ff007212 */ /* 0x000fe200078e33ff */
[----:B------:R-:W-:Y:S06]  /*1900*/  BRA `(.L_x_1255) ;  /* 0x0000000000107947 */ /* 0x000fec0003800000 */
.L_x_1254:
[----:B------:R-:W-:-:S13]  /*1910*/  ISETP.NE.AND P0, PT, R3, 0x1, PT ;  /* 0x000000010300780c */ /* 0x000fda0003f05270 */
[----:B------:R-:W0:Y:S02]  /*1920*/  @P0 LDC.64 R4, c[0x0][0x9e8] ;  /* 0x00027a00ff040b82 */ /* 0x000e240000000a00 */
[----:B0-----:R-:W-:-:S05]  /*1930*/  @P0 IMAD.HI.U32 R4, R0, R4, RZ ;  /* 0x0000000400040227 */ /* 0x001fca00078e00ff */
[----:B------:R-:W-:-:S07]  /*1940*/  @P0 SHF.R.U32.HI R0, RZ, R5, R4 ;  /* 0x00000005ff000219 */ /* 0x000fce0000011604 */
.L_x_1255:
[----:B------:R-:W-:Y:S05]  /*1950*/  BSYNC B0 ;  /* 0x0000000000007941 */ /* 0x000fea0003800000 */
.L_x_1253:
[----:B------:R-:W-:-:S05]  /*1960*/  IMAD R5, R0, R3, R3 ;  /* 0x0000000300057224 */ /* 0x000fca00078e0203 */
[----:B------:R-:W-:-:S07]  /*1970*/  VIMNMX R2, R2, R5, PT ;  /* 0x0000000502027248 */ /* 0x000fce0003fe0100 */
.L_x_1252:
[----:B------:R-:W0:Y:S01]  /*1980*/  @P1 LDC R0, c[0x0][0x44c] ;  /* 0x00011300ff001b82 */ /* 0x000e220000000800 */
[----:B------:R-:W-:Y:S01]  /*1990*/  VIADD R2, R2, 0x7f ;  /* 0x0000007f02027836 */ /* 0x000fe20000000000 */
[----:B------:R-:W-:Y:S01]  /*19a0*/  ULDC UR4, c[0x0][0x9dc] ;  /* 0x0002770000047ab9 */ /* 0x000fe20000000800 */
[----:B------:R-:W-:Y:S02]  /*19b0*/  IMAD.MOV.U32 R7, RZ, RZ, R14 ;  /* 0x000000ffff077224 */ /* 0x000fe400078e000e */
[----:B------:R-:W-:Y:S01]  /*19c0*/  IMAD.IADD R88, R13, 0x1, -R155 ;  /* 0x000000010d587824 */ /* 0x000fe200078e0a9b */
[----:B------:R-:W-:Y:S02]  /*19d0*/  SHF.R.S32.HI R5, RZ, 0x1f, R2 ;  /* 0x0000001fff057819 */ /* 0x000fe40000011402 */
[----:B------:R-:W1:Y:S02]  /*19e0*/  @P1 LDC R9, c[0x0][0x450] ;  /* 0x00011400ff091b82 */ /* 0x000e640000000800 */
[----:B------:R-:W-:Y:S01]  /*19f0*/  LEA.HI R5, R5, R2, RZ, 0x7 ;  /* 0x0000000205057211 */ /* 0x000fe200078f38ff */
[----:B0-----:R-:W-:-:S05]  /*1a00*/  @P1 IMAD.HI.U32 R0, R14, R0, RZ ;  /* 0x000000000e001227 */ /* 0x001fca00078e00ff */
[----:B-1----:R-:W-:Y:S02]  /*1a10*/  @P1 SHF.R.U32.HI R7, RZ, R9, R0 ;  /* 0x00000009ff071219 */ /* 0x002fe40000011600 */
[----:B------:R-:W-:-:S03]  /*1a20*/  SHF.R.S32.HI R0, RZ, 0x7, R5 ;  /* 0x00000007ff007819 */ /* 0x000fc60000011405 */
[----:B------:R-:W-:Y:S01]  /*1a30*/  IMAD.IADD R2, R88, 0x1, R7 ;  /* 0x0000000158027824 */ /* 0x000fe200078e0207 */
[----:B------:R-:W-:-:S03]  /*1a40*/  VIMNMX R6, R25, R0, PT ;  /* 0x0000000019067248 */ /* 0x000fc60003fe0100 */
[----:B------:R-:W-:Y:S01]  /*1a50*/  VIADD R0, R2, -UR4 ;  /* 0x8000000402007c36 */ /* 0x000fe20008000000 */
[----:B------:R-:W-:Y:S06]  /*1a60*/  @!P2 BRA `(.L_x_1256) ;  /* 0x000000000044a947 */ /* 0x000fec0003800000 */
[----:B------:R-:W-:Y:S01]  /*1a70*/  ISETP.GT.AND P0, PT, R2, -0x1, PT ;  /* 0xffffffff0200780c */ /* 0x000fe20003f04270 */
[----:B------:R-:W-:-:S12]  /*1a80*/  BSSY B0, `(.L_x_1257) ;  /* 0x000000d000007945 */ /* 0x000fd80003800000 */
[----:B------:R-:W-:Y:S05]  /*1a90*/  @P0 BRA `(.L_x_1258) ;  /* 0x00000000001c0947 */ /* 0x000fea0003800000 */
[----:B------:R-:W-:Y:S02]  /*1aa0*/  ISETP.NE.AND P0, PT, R3, 0x1, PT ;  /* 0x000000010300780c */ /* 0x000fe40003f05270 */
[----:B------:R-:W-:-:S11]  /*1ab0*/  LOP3.LUT R5, RZ, R2, RZ, 0x33, !PT ;  /* 0x00000002ff057212 */ /* 0x000fd600078e33ff */
[----:B------:R-:W0:Y:S02]  /*1ac0*/  @P0 LDC.64 R8, c[0x0][0x9e8] ;  /* 0x00027a00ff080b82 */ /* 0x000e240000000a00 */
[----:B0-----:R-:W-:-:S05]  /*1ad0*/  @P0 IMAD.HI.U32 R2, R5, R8, RZ ;  /* 0x0000000805020227 */ /* 0x001fca00078e00ff */
[----:B------:R-:W-:-:S04]  /*1ae0*/  @P0 SHF.R.U32.HI R5, RZ, R9, R2 ;  /* 0x00000009ff050219 */ /* 0x000fc80000011602 */
[----:B------:R-:W-:Y:S01]  /*1af0*/  LOP3.LUT R2, RZ, R5, RZ, 0x33, !PT ;  /* 0x00000005ff027212 */ /* 0x000fe200078e33ff */
[----:B------:R-:W-:Y:S06]  /*1b00*/  BRA `(.L_x_1259) ;  /* 0x0000000000107947 */ /* 0x000fec0003800000 */
.L_x_1258:
[----:B------:R-:W-:-:S13]  /*1b10*/  ISETP.NE.AND P0, PT, R3, 0x1, PT ;  /* 0x000000010300780c */ /* 0x000fda0003f05270 */
[----:B------:R-:W0:Y:S02]  /*1b20*/  @P0 LDC.64 R4, c[0x0][0x9e8] ;  /* 0x00027a00ff040b82 */ /* 0x000e240000000a00 */
[----:B0-----:R-:W-:-:S05]  /*1b30*/  @P0 IMAD.HI.U32 R4, R2, R4, RZ ;  /* 0x0000000402040227 */ /* 0x001fca00078e00ff */
[----:B------:R-:W-:-:S07]  /*1b40*/  @P0 SHF.R.U32.HI R2, RZ, R5, R4 ;  /* 0x00000005ff020219 */ /* 0x000fce0000011604 */
.L_x_1259:
[----:B------:R-:W-:Y:S05]  /*1b50*/  BSYNC B0 ;  /* 0x0000000000007941 */ /* 0x000fea0003800000 */
.L_x_1257:
[----:B------:R-:W-:-:S05]  /*1b60*/  IMAD R3, R2, R3, RZ ;  /* 0x0000000302037224 */ /* 0x000fca00078e02ff */
[----:B------:R-:W-:-:S07]  /*1b70*/  VIMNMX R0, R0, R3, !PT ;  /* 0x0000000300007248 */ /* 0x000fce0007fe0100 */
.L_x_1256:
[----:B------:R-:W-:Y:S01]  /*1b80*/  SHF.R.S32.HI R3, RZ, 0x1f, R0 ;  /* 0x0000001fff037819 */ /* 0x000fe20000011400 */
[----:B------:R-:W-:Y:S01]  /*1b90*/  BSSY B0, `(.L_x_1260) ;  /* 0x000002a000007945 */ /* 0x000fe20003800000 */
[----:B------:R-:W-:Y:S02]  /*1ba0*/  LOP3.LUT R13, R12, 0xff, RZ, 0xc0, !PT ;  /* 0x000000ff0c0d7812 */ /* 0x000fe400078ec0ff */
[----:B------:R-:W-:Y:S01]  /*1bb0*/  LEA.HI R3, R3, R0, RZ, 0x7 ;  /* 0x0000000003037211 */ /* 0x000fe200078f38ff */
[----:B------:R-:W-:Y:S01]  /*1bc0*/  IMAD.MOV.U32 R0, RZ, RZ, RZ ;  /* 0x000000ffff007224 */ /* 0x000fe200078e00ff */
[----:B------:R-:W-:Y:S01]  /*1bd0*/  SHF.R.U32.HI R2, RZ, 0x10, R12 ;  /* 0x00000010ff027819 */ /* 0x000fe2000001160c */
[----:B------:R0:W-:Y:S01]  /*1be0*/  STL [R1+0x70], R13 ;  /* 0x0000700d01007387 */ /* 0x0001e20000100800 */
[----:B------:R-:W-:-:S03]  /*1bf0*/  SHF.R.S32.HI R3, RZ, 0x7, R3 ;  /* 0x00000007ff037819 */ /* 0x000fc60000011403 */
[----:B------:R0:W-:Y:S01]  /*1c00*/  STL [R1+0x60], R2 ;  /* 0x0000600201007387 */ /* 0x0001e20000100800 */
[----:B------:R-:W-:-:S04]  /*1c10*/  VIMNMX R9, RZ, R3, !PT ;  /* 0x00000003ff097248 */ /* 0x000fc80007fe0100 */
[----:B------:R-:W-:-:S13]  /*1c20*/  ISETP.GT.AND P0, PT, R6, R9, PT ;  /* 0x000000090600720c */ /* 0x000fda0003f04270 */
[----:B0-----:R-:W-:Y:S05]  /*1c30*/  @!P0 BRA `(.L_x_1261) ;  /* 0x00000000007c8947 */ /* 0x001fea0003800000 */
[----:B------:R-:W-:Y:S01]  /*1c40*/  ISETP.NE.AND P0, PT, R2, RZ, PT ;  /* 0x000000ff0200720c */ /* 0x000fe20003f05270 */
[----:B------:R-:W-:-:S03]  /*1c50*/  ULDC UR4, c[0x0][0x9f0] ;  /* 0x00027c0000047ab9 */ /* 0x000fc60000000800 */
[----:B------:R-:W-:-:S04]  /*1c60*/  SEL R11, R2, UR4, P0 ;  /* 0x00000004020b7c07 */ /* 0x000fc80008000000 */
[-C--:B------:R-:W-:Y:S02]  /*1c70*/  IABS R5, R11.reuse ;  /* 0x0000000b00057213 */ /* 0x080fe40000000000 */
[----:B------:R-:W-:Y:S02]  /*1c80*/  IADD3 R0, R11, -0x1, R6 ;  /* 0xffffffff0b007810 */ /* 0x000fe40007ffe006 */
[----:B------:R-:W0:Y:S01]  /*1c90*/  I2F.RP R4, R5 ;  /* 0x0000000500047306 */ /* 0x000e220000209400 */
[----:B------:R-:W-:Y:S02]  /*1ca0*/  IABS R12, R11 ;  /* 0x0000000b000c7213 */ /* 0x000fe40000000000 */
[----:B------:R-:W-:-:S05]  /*1cb0*/  IMAD.IADD R0, R0, 0x1, -R9 ;  /* 0x0000000100007824 */ /* 0x000fca00078e0a09 */
[----:B0-----:R-:W0:Y:S02]  /*1cc0*/  MUFU.RCP R4, R4 ;  /* 0x0000000400047308 */ /* 0x001e240000001000 */
[----:B0-----:R-:W-:Y:S02]  /*1cd0*/  VIADD R2, R4, 0xffffffe ;  /* 0x0ffffffe04027836 */ /* 0x001fe40000000000 */
[----:B------:R-:W-:-:S04]  /*1ce0*/  IMAD.MOV R4, RZ, RZ, -R12 ;  /* 0x000000ffff047224 */ /* 0x000fc800078e0a0c */
[----:B------:R0:W1:Y:S02]  /*1cf0*/  F2I.FTZ.U32.TRUNC.NTZ R3, R2 ;  /* 0x0000000200037305 */ /* 0x000064000021f000 */
[----:B0-----:R-:W-:Y:S02]  /*1d00*/  IMAD.MOV.U32 R2, RZ, RZ, RZ ;  /* 0x000000ffff027224 */ /* 0x001fe400078e00ff */
[----:B-1----:R-:W-:-:S04]  /*1d10*/  IMAD.MOV R8, RZ, RZ, -R3 ;  /* 0x000000ffff087224 */ /* 0x002fc800078e0a03 */
[----:B------:R-:W-:Y:S01]  /*1d20*/  IMAD R7, R8, R5, RZ ;  /* 0x0000000508077224 */ /* 0x000fe200078e02ff */
[----:B------:R-:W-:Y:S02]  /*1d30*/  IABS R8, R0 ;  /* 0x0000000000087213 */ /* 0x000fe40000000000 */
[----:B------:R-:W-:Y:S01]  /*1d40*/  LOP3.LUT R0, R0, R11, RZ, 0x3c, !PT ;  /* 0x0000000b00007212 */ /* 0x000fe200078e3cff */
[----:B------:R-:W-:-:S03]  /*1d50*/  IMAD.HI.U32 R3, R3, R7, R2 ;  /* 0x0000000703037227 */ /* 0x000fc600078e0002 */
[----:B------:R-:W-:Y:S01]  /*1d60*/  ISETP.GE.AND P2, PT, R0, RZ, PT ;  /* 0x000000ff0000720c */ /* 0x000fe20003f46270 */
[----:B------:R-:W-:-:S04]  /*1d70*/  IMAD.MOV.U32 R2, RZ, RZ, R8 ;  /* 0x000000ffff027224 */ /* 0x000fc800078e0008 */
        /* <DEDUP_REMOVED lines=11> */
.L_x_1261:
[----:B------:R-:W-:Y:S05]  /*1e30*/  BSYNC B0 ;  /* 0x0000000000007941 */ /* 0x000fea0003800000 */
.L_x_1260:
[----:B------:R-:W-:-:S05]  /*1e40*/  IMAD R3, R13, R0, R9 ;  /* 0x000000000d037224 */ /* 0x000fca00078e0209 */
        /* <DEDUP_REMOVED lines=11> */
[----:B------:R-:W-:Y:S02]  /*1f00*/  @P0 SHF.R.S32.HI R2, RZ, 0x7, R3 ;  /* 0x00000007ff020819 */ /* 0x000fe40000011403 */
[----:B------:R-:W-:Y:S02]  /*1f10*/  PLOP3.LUT P0, PT, PT, PT, PT, 0x80, 0x0 ;  /* 0x000000000000781c */ /* 0x000fe40003f0f070 */
        /* <DEDUP_REMOVED lines=21> */
[----:B-1---5:R-:W-:Y:S05]  /*2070*/  CALL.ABS.NOINC R14 ;  /* 0x000000000e007343 */ /* 0x022fea0003c00000 */
.L_x_1264:
[----:B------:R-:W-:Y:S05]  /*2080*/  BSYNC B6 ;  /* 0x0000000000067941 */ /* 0x000fea0003800000 */
.L_x_1263:
        /* <DEDUP_REMOVED lines=20> */
.L_x_1266:
[----:B------:R-:W-:Y:S05]  /*21d0*/  BSYNC B6 ;  /* 0x0000000000067941 */ /* 0x000fea0003800000 */
.L_x_1265:
[----:B------:R-:W2:Y:S01]  /*21e0*/  LDL.64 R32, [R1+0x10] ;  /* 0x0000100001207983 */ /* 0x000ea20000100a00 */
[----:B------:R-:W-:-:S03]  /*21f0*/  ULDC.64 UR4, c[0x0][0x9f8] ;  /* 0x00027e0000047ab9 */ /* 0x000fc60000000a00 */
[----:B------:R-:W2:Y:S01]  /*2200*/  LDL.64 R20, [R1+0x10] ;  /* 0x0000100001147983 */ /* 0x000ea20000100a00 */
[----:B------:R-:W-:Y:S01]  /*2210*/  ISETP.NE.U32.AND P0, PT, RZ, UR4, PT ;  /* 0x00000004ff007c0c */ /* 0x000fe2000bf05070 */
[----:B------:R-:W-:Y:S01]  /*2220*/  IMAD.MOV.U32 R66, RZ, RZ, R28 ;  /* 0x000000ffff427224 */ /* 0x000fe200078e001c */
[----:B------:R-:W0:Y:S01]  /*2230*/  LDC.64 R58, c[0x0][0x3f8] ;  /* 0x0000fe00ff3a7b82 */ /* 0x000e220000000a00 */
[----:B------:R-:W3:Y:S01]  /*2240*/  LDL R12, [R1+0x28] ;  /* 0x00002800010c7983 */ /* 0x000ee20000100800 */
[----:B------:R-:W-:Y:S01]  /*2250*/  ISETP.NE.AND.EX P0, PT, RZ, UR5, PT, P0 ;  /* 0x00000005ff007c0c */ /* 0x000fe2000bf05300 */
[----:B------:R-:W-:Y:S01]  /*2260*/  VIADD R65, R18, 0x20 ;  /* 0x0000002012417836 */ /* 0x000fe20000000000 */
[----:B------:R-:W-:Y:S01]  /*2270*/  ULDC UR4, c[0x0][0x2f4] ;  /* 0x0000bd0000047ab9 */ /* 0x000fe20000000800 */
[----:B------:R-:W4:Y:S03]  /*2280*/  LDL R8, [R1+0x7c] ;  /* 0x00007c0001087983 */ /* 0x000f260000100800 */
[----:B------:R-:W1:Y:S08]  /*2290*/  LDC R53, c[0x0][0x3f4] ;  /* 0x0000fd00ff357b82 */ /* 0x000e700000000800 */
[----:B------:R-:W0:Y:S08]  /*22a0*/  @P0 LDC.64 R4, c[0x0][0x9f8] ;  /* 0x00027e00ff040b82 */ /* 0x000e300000000a00 */
[----:B------:R-:W1:Y:S01]  /*22b0*/  LDC.64 R56, c[0x0][0x408] ;  /* 0x00010200ff387b82 */ /* 0x000e620000000a00 */
[----:B0-----:R-:W-:-:S05]  /*22c0*/  @P0 IMAD.WIDE R4, R28, 0x4, R4 ;  /* 0x000000041c040825 */ /* 0x001fca00078e0204 */
[----:B------:R0:W4:Y:S01]  /*22d0*/  @P0 LDG.E R66, desc[UR42][R4.64] ;  /* 0x0000002a04420981 */ /* 0x000122000c1e1900 */
[----:B------:R-:W-:Y:S01]  /*22e0*/  ISETP.GE.AND P1, PT, R65, UR4, PT ;  /* 0x0000000441007c0c */ /* 0x000fe2000bf26270 */
[----:B------:R-:W1:Y:S01]  /*22f0*/  S2R R28, SR_TID.X ;  /* 0x00000000001c7919 */ /* 0x000e620000002100 */
[----:B--2---:R-:W-:Y:S02]  /*2300*/  IMAD.MOV.U32 R20, RZ, RZ, R32 ;  /* 0x000000ffff147224 */ /* 0x004fe400078e0020 */
[----:B-1----:R-:W-:-:S03]  /*2310*/  VIADD R31, R28, 0xffffff80 ;  /* 0xffffff801c1f7836 */ /* 0x002fc60000000000 */
[----:B------:R-:W-:-:S05]  /*2320*/  SHF.R.S32.HI R21, RZ, 0x1f, R20 ;  /* 0x0000001fff157819 */ /* 0x000fca0000011414 */
[----:B------:R1:W-:Y:S04]  /*2330*/  STL [R1+0x14], R21 ;  /* 0x0000141501007387 */ /* 0x0003e80000100800 */
[----:B------:R-:W2:Y:S04]  /*2340*/  LDL R11, [R1+0x3c] ;  /* 0x00003c00010b7983 */ /* 0x000ea80000100800 */
[----:B------:R-:W2:Y:S01]  /*2350*/  LDL R10, [R1+0x8] ;  /* 0x00000800010a7983 */ /* 0x000ea20000100800 */
[----:B------:R-:W-:Y:S02]  /*2360*/  LEA.HI R28, R31, R31, RZ, 0x1 ;  /* 0x0000001f1f1c7211 */ /* 0x000fe400078f08ff */
[----:B------:R-:W-:-:S02]  /*2370*/  SEL R3, RZ, 0xffffffff, P1 ;  /* 0xffffffffff037807 */ /* 0x000fc40000800000 */
[----:B------:R-:W-:Y:S02]  /*2380*/  SHF.R.S32.HI R28, RZ, 0x1, R28 ;  /* 0x00000001ff1c7819 */ /* 0x000fe4000001141c */
[C---:B------:R-:W-:Y:S01]  /*2390*/  ISETP.GE.AND P0, PT, R18.reuse, UR4, PT ;  /* 0x0000000412007c0c */ /* 0x040fe2000bf06270 */
[----:B0-----:R-:W-:Y:S01]  /*23a0*/  IMAD.SHL.U32 R5, R3, 0x2, RZ ;  /* 0x0000000203057824 */ /* 0x001fe200078e00ff */
[----:B------:R-:W-:Y:S02]  /*23b0*/  SHF.R.S32.HI R3, RZ, 0x1f, R28 ;  /* 0x0000001fff037819 */ /* 0x000fe4000001141c */
[----:B------:R-:W-:Y:S02]  /*23c0*/  SEL R0, RZ, 0x1, P0 ;  /* 0x00000001ff007807 */ /* 0x000fe40000000000 */
[----:B------:R-:W-:Y:S01]  /*23d0*/  SHF.R.S32.HI R19, RZ, 0x1f, R18 ;  /* 0x0000001fff137819 */ /* 0x000fe20000011412 */
[----:B------:R-:W-:Y:S01]  /*23e0*/  IMAD R4, R3, R58, RZ ;  /* 0x0000003a03047224 */ /* 0x000fe200078e02ff */
[----:B------:R-:W-:-:S02]  /*23f0*/  ISETP.GE.AND P3, PT, R18, R53, PT ;  /* 0x000000351200720c */ /* 0x000fc40003f66270 */
[----:B------:R-:W-:Y:S01]  /*2400*/  ISETP.GE.AND P2, PT, R65, R53, PT ;  /* 0x000000354100720c */ /* 0x000fe20003f46270 */
[----:B------:R-:W0:Y:S01]  /*2410*/  S2R R30, SR_TID.X ;  /* 0x00000000001e7919 */ /* 0x000e220000002100 */
[----:B------:R-:W-:Y:S01]  /*2420*/  LOP3.LUT R0, R5, 0x2, R0, 0xe2, !PT ;  /* 0x0000000205007812 */ /* 0x000fe200078ee200 */
[----:B------:R-:W-:Y:S01]  /*2430*/  IMAD R6, R3, R56, RZ ;  /* 0x0000003803067224 */ /* 0x000fe200078e02ff */
[C---:B------:R-:W-:Y:S01]  /*2440*/  SEL R3, R53.reuse, RZ, P3 ;  /* 0x000000ff35037207 */ /* 0x040fe20001800000 */
[C---:B------:R-:W-:Y:S01]  /*2450*/  IMAD R5, R28.reuse, R59, R4 ;  /* 0x0000003b1c057224 */ /* 0x040fe200078e0204 */
[----:B------:R-:W-:Y:S01]  /*2460*/  SEL R4, R53, RZ, P2 ;  /* 0x000000ff35047207 */ /* 0x000fe20001000000 */
[----:B------:R-:W-:-:S04]  /*2470*/  IMAD.WIDE.U32 R44, R28, R58, R20 ;  /* 0x0000003a1c2c7225 */ /* 0x000fc800078e0014 */
        /* <DEDUP_REMOVED lines=11> */
[----:B------:R-:W-:Y:S01]  /*2530*/  LEA.HI R5, R6, R5, RZ, 0x5 ;  /* 0x0000000506057211 */ /* 0x000fe200078f28ff */
[----:B------:R-:W-:Y:S01]  /*2540*/  IMAD.WIDE.U32 R40, R28, R56, R20 ;  /* 0x000000381c287225 */ /* 0x000fe200078e0014 */
[----:B-----5:R-:W-:-:S03]  /*2550*/  SHF.R.S32.HI R7, RZ, 0x1f, R24 ;  /* 0x0000001fff077819 */ /* 0x020fc60000011418 */
[----:B------:R-:W-:Y:S01]  /*2560*/  IMAD.SHL.U32 R4, R3, 0x80, RZ ;  /* 0x0000008003047824 */ /* 0x000fe200078e00ff */
[C---:B---3--:R-:W-:Y:S01]  /*2570*/  LOP3.LUT R3, R12.reuse, 0x10, R63, 0xf8, !PT ;  /* 0x000000100c037812 */ /* 0x048fe200078ef83f */
[----:B------:R-:W-:Y:S01]  /*2580*/  IMAD.SHL.U32 R6, R5, 0x80, RZ ;  /* 0x0000008005067824 */ /* 0x000fe200078e00ff */
[----:B------:R-:W-:Y:S01]  /*2590*/  LOP3.LUT R5, R12, 0x10, R62, 0xf8, !PT ;  /* 0x000000100c057812 */ /* 0x000fe200078ef83e */
[----:B-1----:R-:W-:Y:S01]  /*25a0*/  IMAD.WIDE.U32 R20, R28, R56, R18 ;  /* 0x000000381c147225 */ /* 0x002fe200078e0012 */
[----:B------:R-:W-:Y:S02]  /*25b0*/  LEA.HI R12, R31, R31, RZ, 0x1 ;  /* 0x0000001f1f0c7211 */ /* 0x000fe400078f08ff */
[----:B------:R-:W-:Y:S02]  /*25c0*/  LOP3.LUT R4, R4, 0xfffff000, RZ, 0xc0, !PT ;  /* 0xfffff00004047812 */ /* 0x000fe400078ec0ff */
[----:B----4-:R-:W-:Y:S02]  /*25d0*/  LOP3.LUT R3, R3, R8, RZ, 0x3c, !PT ;  /* 0x0000000803037212 */ /* 0x010fe400078e3cff */
[----:B------:R-:W-:-:S02]  /*25e0*/  LOP3.LUT R6, R6, 0xfffff000, RZ, 0xc0, !PT ;  /* 0xfffff00006067812 */ /* 0x000fc400078ec0ff */
[----:B------:R-:W-:Y:S01]  /*25f0*/  LOP3.LUT R5, R5, R8, RZ, 0x3c, !PT ;  /* 0x0000000805057212 */ /* 0x000fe200078e3cff */
[----:B------:R-:W-:Y:S01]  /*2600*/  IMAD R8, R7, R58, RZ ;  /* 0x0000003a07087224 */ /* 0x000fe200078e02ff */
[----:B------:R-:W-:Y:S01]  /*2610*/  LOP3.LUT R12, R12, 0xfffffffe, RZ, 0xc0, !PT ;  /* 0xfffffffe0c0c7812 */ /* 0x000fe200078ec0ff */
[----:B------:R-:W-:Y:S02]  /*2620*/  IMAD.IADD R41, R41, 0x1, R9 ;  /* 0x0000000129297824 */ /* 0x000fe400078e0209 */
[----:B------:R-:W-:Y:S02]  /*2630*/  IMAD.IADD R21, R9, 0x1, R21 ;  /* 0x0000000109157824 */ /* 0x000fe400078e0215 */
[----:B------:R-:W-:Y:S02]  /*2640*/  IMAD R7, R7, R56, RZ ;  /* 0x0000003807077224 */ /* 0x000fe400078e02ff */
[----:B------:R-:W-:-:S04]  /*2650*/  IMAD.WIDE.U32 R44, R24, R58, R44 ;  /* 0x0000003a182c7225 */ /* 0x000fc800078e002c */
[----:B------:R-:W-:Y:S01]  /*2660*/  IMAD.WIDE.U32 R42, R24, R58, R42 ;  /* 0x0000003a182a7225 */ /* 0x000fe200078e002a */
[----:B------:R-:W-:-:S03]  /*2670*/  LOP3.LUT R52, R0, 0x1, RZ, 0xc0, !PT ;  /* 0x0000000100347812 */ /* 0x000fc600078ec0ff */
[C---:B------:R-:W-:Y:S02]  /*2680*/  IMAD R7, R24.reuse, R57, R7 ;  /* 0x0000003918077224 */ /* 0x040fe400078e0207 */
[----:B------:R-:W-:Y:S01]  /*2690*/  IMAD.WIDE.U32 R40, R24, R56, R40 ;  /* 0x0000003818287225 */ /* 0x000fe200078e0028 */
[----:B------:R-:W-:-:S03]  /*26a0*/  SHF.L.U64.HI R57, R56, 0x7, R57 ;  /* 0x0000000738397819 */ /* 0x000fc60000010239 */
[----:B------:R-:W-:Y:S02]  /*26b0*/  IMAD.IADD R12, R31, 0x1, -R12 ;  /* 0x000000011f0c7824 */ /* 0x000fe400078e0a0c */
[----:B------:R-:W-:Y:S01]  /*26c0*/  IMAD.WIDE.U32 R20, R24, R56, R20 ;  /* 0x0000003818147225 */ /* 0x000fe200078e0014 */
[----:B------:R-:W-:Y:S02]  /*26d0*/  LOP3.LUT R51, R0, 0x2, RZ, 0xc0, !PT ;  /* 0x0000000200337812 */ /* 0x000fe400078ec0ff */
[----:B------:R-:W-:Y:S01]  /*26e0*/  SHF.R.S32.HI R50, RZ, 0x1f, R66 ;  /* 0x0000001fff327819 */ /* 0x000fe20000011442 */
[----:B------:R-:W-:Y:S01]  /*26f0*/  IMAD.IADD R64, R64, 0x1, R29 ;  /* 0x0000000140407824 */ /* 0x000fe200078e021d */
[----:B------:R-:W-:Y:S01]  /*2700*/  LOP3.LUT R0, R62, 0xfffffff0, RZ, 0xc0, !PT ;  /* 0xfffffff03e007812 */ /* 0x000fe200078ec0ff */
[----:B------:R-:W-:Y:S02]  /*2710*/  IMAD.SHL.U32 R56, R56, 0x80, RZ ;  /* 0x0000008038387824 */ /* 0x000fe400078e00ff */
[----:B------:R-:W-:-:S02]  /*2720*/  IMAD R55, R12, 0xc0, R28 ;  /* 0x000000c00c377824 */ /* 0x000fc400078e021c */
[----:B------:R-:W-:Y:S02]  /*2730*/  IMAD.SHL.U32 R53, R53, 0x2, RZ ;  /* 0x0000000235357824 */ /* 0x000fe400078e00ff */
[----:B------:R-:W-:Y:S02]  /*2740*/  IMAD.IADD R47, R41, 0x1, R7 ;  /* 0x00000001292f7824 */ /* 0x000fe400078e0207 */
[----:B------:R-:W-:Y:S01]  /*2750*/  IMAD.IADD R46, R7, 0x1, R21 ;  /* 0x00000001072e7824 */ /* 0x000fe200078e0215 */
[--C-:B--2---:R-:W-:Y:S01]  /*2760*/  IADD3 R61, R3, R4, R11.reuse ;  /* 0x00000004033d7210 */ /* 0x104fe20007ffe00b */
[----:B------:R-:W-:Y:S01]  /*2770*/  IMAD R3, R24, R59, R8 ;  /* 0x0000003b18037224 */ /* 0x000fe200078e0208 */
[----:B------:R-:W-:Y:S02]  /*2780*/  IADD3 R60, R5, R6, R11 ;  /* 0x00000006053c7210 */ /* 0x000fe40007ffe00b */
[----:B0-----:R-:W-:Y:S01]  /*2790*/  SHF.R.U32.HI R11, RZ, 0x7, R30 ;  /* 0x00000007ff0b7819 */ /* 0x001fe2000001161e */
[----:B------:R-:W-:Y:S01]  /*27a0*/  IMAD.IADD R49, R45, 0x1, R3 ;  /* 0x000000012d317824 */ /* 0x000fe200078e0203 */
[----:B------:R-:W-:Y:S01]  /*27b0*/  SHF.L.U64.HI R59, R58, 0x7, R59 ;  /* 0x000000073a3b7819 */ /* 0x000fe2000001023b */
[----:B------:R-:W-:Y:S01]  /*27c0*/  IMAD.IADD R48, R3, 0x1, R43 ;  /* 0x0000000103307824 */ /* 0x000fe200078e022b */
[----:B------:R-:W-:Y:S01]  /*27d0*/  ISETP.GE.AND P1, PT, R10, UR4, PT ;  /* 0x000000040a007c0c */ /* 0x000fe2000bf26270 */
[----:B------:R-:W-:Y:S01]  /*27e0*/  IMAD.SHL.U32 R58, R58, 0x80, RZ ;  /* 0x000000803a3a7824 */ /* 0x000fe200078e00ff */
[----:B------:R-:W-:Y:S01]  /*27f0*/  LOP3.LUT R3, R63, 0xfffffff0, RZ, 0xc0, !PT ;  /* 0xfffffff03f037812 */ /* 0x000fe200078ec0ff */
[----:B------:R-:W-:-:S10]  /*2800*/  VIADD R54, R11, 0x8 ;  /* 0x000000080b367836 */ /* 0x000fd40000000000 */
.L_x_1309:
[----:B------:R-:W2:Y:S01]  /*2810*/  LDL R13, [R1+0x48] ;  /* 0x00004800010d7983 */ /* 0x000ea20000100800 */
[----:B0-----:R-:W0:Y:S01]  /*2820*/  LDC R76, c[0x0][0x430] ;  /* 0x00010c00ff4c7b82 */ /* 0x001e220000000800 */
[----:B------:R-:W-:Y:S02]  /*2830*/  VIADD R2, R2, 0xffffffff ;  /* 0xffffffff02027836 */ /* 0x000fe40000000000 */
[----:B------:R-:W-:Y:S02]  /*2840*/  IMAD.MOV.U32 R77, RZ, RZ, RZ ;  /* 0x000000ffff4d7224 */ /* 0x000fe400078e00ff */
[----:B------:R-:W-:-:S03]  /*2850*/  IMAD R4, R2, 0x80, R55 ;  /* 0x0000008002047824 */ /* 0x000fc600078e0237 */
        /* <DEDUP_REMOVED lines=8> */
[----:B----4-:R-:W4:Y:S08]  /*28e0*/  @P4 LDC R9, c[0x0][0x434] ;  /* 0x00010d00ff094b82 */ /* 0x010f300000000800 */
        /* <DEDUP_REMOVED lines=9> */
[----:B------:R-:W-:-:S05]  /*2980*/  @!P0 LEA.HI.X R5, R6, R5, R7, 0x2, P4 ;  /* 0x0000000506058211 */ /* 0x000fca00020f1407 */
[----:B------:R0:W5:Y:S01]  /*2990*/  @!P0 LDG.E R77, desc[UR42][R4.64] ;  /* 0x0000002a044d8981 */ /* 0x000162000c1e1900 */
[----:B------:R-:W-:Y:S01]  /*29a0*/  ISETP.GE.AND P0, PT, R79, 0x1, PT ;  /* 0x000000014f00780c */ /* 0x000fe20003f06270 */
[----:B------:R-:W-:Y:S01]  /*29b0*/  IMAD.MOV R9, RZ, RZ, -R8 ;  /* 0x000000ffff097224 */ /* 0x000fe200078e0a08 */
[----:B------:R-:W-:Y:S05]  /*29c0*/  YIELD ;  /* 0x0000000000007946 */ /* 0x000fea0003800000 */
[----:B------:R-:W-:Y:S01]  /*29d0*/  BSSY B0, `(.L_x_1267) ;  /* 0x000041e000007945 */ /* 0x000fe20003800000 */
        /* <DEDUP_REMOVED lines=37> */
[----:B------:R-:W0:Y:S01]  /*2c30*/  S2R R28, SR_TID.X ;  /* 0x00000000001c7919 */ /* 0x000e220000002100 */
[----:B------:R-:W-:Y:S01]  /*2c40*/  BSSY B1, `(.L_x_1270) ;  /* 0x0000024000017945 */ /* 0x000fe20003800000 */
[----:B------:R-:W-:Y:S02]  /*2c50*/  CS2R R8, SRZ ;  /* 0x0000000000087805 */ /* 0x000fe4000001ff00 */
[----:B------:R-:W-:Y:S02]  /*2c60*/  CS2R R30, SRZ ;  /* 0x00000000001e7805 */ /* 0x000fe4000001ff00 */
[----:B------:R-:W-:Y:S02]  /*2c70*/  CS2R R34, SRZ ;  /* 0x0000000000227805 */ /* 0x000fe4000001ff00 */
[----:B------:R-:W-:Y:S02]  /*2c80*/  CS2R R32, SRZ ;  /* 0x0000000000207805 */ /* 0x000fe4000001ff00 */
[----:B------:R-:W-:Y:S01]  /*2c90*/  CS2R R36, SRZ ;  /* 0x0000000000247805 */ /* 0x000fe2000001ff00 */
[----:B0-----:R-:W-:-:S05]  /*2ca0*/  VIADD R28, R28, 0xffffff80 ;  /* 0xffffff801c1c7836 */ /* 0x001fca0000000000 */
[----:B------:R-:W-:-:S04]  /*2cb0*/  LEA.HI R28, R28, R28, RZ, 0x1 ;  /* 0x0000001c1c1c7211 */ /* 0x000fc800078f08ff */
[----:B------:R-:W-:-:S04]  /*2cc0*/  SHF.R.S32.HI R28, RZ, 0x1, R28 ;  /* 0x00000001ff1c7819 */ /* 0x000fc8000001141c */
[----:B------:R-:W-:Y:S02]  /*2cd0*/  ISETP.GE.AND P5, PT, R28, R69, PT ;  /* 0x000000451c00720c */ /* 0x000fe40003fa6270 */
[----:B------:R-:W-:-:S11]  /*2ce0*/  CS2R R28, SRZ ;  /* 0x00000000001c7805 */ /* 0x000fd6000001ff00 */
[----:B------:R-:W-:Y:S05]  /*2cf0*/  @P5 BRA `(.L_x_1271) ;  /* 0x0000000000605947 */ /* 0x000fea0003800000 */
[----:B------:R-:W2:Y:S01]  /*2d00*/  LDL.64 R72, [R1+0x10] ;  /* 0x0000100001487983 */ /* 0x000ea20000100a00 */
[----:B------:R-:W-:Y:S01]  /*2d10*/  ULDC.64 UR4, c[0x0][0x3e8] ;  /* 0x0000fa0000047ab9 */ /* 0x000fe20000000a00 */
[----:B------:R-:W-:Y:S02]  /*2d20*/  ULDC.64 UR6, c[0x0][0x400] ;  /* 0x0001000000067ab9 */ /* 0x000fe40000000a00 */
[----:B------:R-:W3:Y:S04]  /*2d30*/  LDL R39, [R1+0x34] ;  /* 0x0000340001277983 */ /* 0x000ee80000100800 */
[----:B------:R-:W4:Y:S01]  /*2d40*/  LDL R38, [R1+0x38] ;  /* 0x0000380001267983 */ /* 0x000f220000100800 */
[----:B------:R-:W-:Y:S02]  /*2d50*/  IADD3 R10, P0, P6, R44, UR4, R10 ;  /* 0x000000042c0a7c10 */ /* 0x000fe4000fe1e00a */
[----:B------:R-:W-:-:S02]  /*2d60*/  CS2R R34, SRZ ;  /* 0x0000000000227805 */ /* 0x000fc4000001ff00 */
[----:B------:R-:W-:Y:S02]  /*2d70*/  CS2R R36, SRZ ;  /* 0x0000000000247805 */ /* 0x000fe4000001ff00 */
[----:B------:R-:W-:Y:S02]  /*2d80*/  IADD3.X R11, R49, UR5, R14, P0, P6 ;  /* 0x00000005310b7c10 */ /* 0x000fe400087ec40e */
[----:B------:R-:W-:-:S04]  /*2d90*/  IADD3 R12, P0, P6, R40, UR6, R12 ;  /* 0x00000006280c7c10 */ /* 0x000fc8000fe1e00c */
[----:B------:R-:W-:Y:S02]  /*2da0*/  IADD3.X R13, R47, UR7, R15, P0, P6 ;  /* 0x000000072f0d7c10 */ /* 0x000fe400087ec40f */
[----:B------:R-:W-:Y:S02]  /*2db0*/  CS2R R30, SRZ ;  /* 0x00000000001e7805 */ /* 0x000fe4000001ff00 */
[----:B------:R-:W-:Y:S02]  /*2dc0*/  CS2R R8, SRZ ;  /* 0x0000000000087805 */ /* 0x000fe4000001ff00 */
[----:B------:R-:W-:Y:S02]  /*2dd0*/  CS2R R32, SRZ ;  /* 0x0000000000207805 */ /* 0x000fe4000001ff00 */
[----:B------:R-:W-:Y:S02]  /*2de0*/  CS2R R28, SRZ ;  /* 0x00000000001c7805 */ /* 0x000fe4000001ff00 */
[----:B--2---:R-:W-:-:S02]  /*2df0*/  ISETP.GE.AND P6, PT, R72, R79, PT ;  /* 0x0000004f4800720c */ /* 0x004fc40003fc6270 */
[----:B---3--:R-:W-:-:S11]  /*2e00*/  ISETP.GE.AND P0, PT, R39, R79, PT ;  /* 0x0000004f2700720c */ /* 0x008fd60003f06270 */
[----:B------:R0:W5:Y:S04]  /*2e10*/  @!P6 LDG.E.64 R34, desc[UR42][R10.64] ;  /* 0x0000002a0a22e981 */ /* 0x000168000c1e1b00 */
[----:B------:R0:W5:Y:S01]  /*2e20*/  @!P6 LDG.E.64 R36, desc[UR42][R12.64] ;  /* 0x0000002a0c24e981 */ /* 0x000162000c1e1b00 */
[----:B----4-:R-:W-:-:S03]  /*2e30*/  ISETP.GE.AND P6, PT, R38, R79, PT ;  /* 0x0000004f2600720c */ /* 0x010fc60003fc6270 */
[----:B------:R0:W5:Y:S04]  /*2e40*/  @!P0 LDG.E.64 R30, desc[UR42][R10.64+0x10] ;  /* 0x0000102a0a1e8981 */ /* 0x000168000c1e1b00 */
[----:B------:R0:W5:Y:S06]  /*2e50*/  @!P0 LDG.E.64 R32, desc[UR42][R12.64+0x10] ;  /* 0x0000102a0c208981 */ /* 0x00016c000c1e1b00 */
[----:B------:R0:W5:Y:S04]  /*2e60*/  @!P6 LDG.E.64 R8, desc[UR42][R10.64+0x20] ;  /* 0x0000202a0a08e981 */ /* 0x000168000c1e1b00 */
[----:B------:R0:W5:Y:S02]  /*2e70*/  @!P6 LDG.E.64 R28, desc[UR42][R12.64+0x20] ;  /* 0x0000202a0c1ce981 */ /* 0x000164000c1e1b00 */
.L_x_1271:
[----:B------:R-:W-:Y:S05]  /*2e80*/  BSYNC B1 ;  /* 0x0000000000017941 */ /* 0x000fea0003800000 */
.L_x_1270:
[----:B------:R-:W-:Y:S01]  /*2e90*/  UISETP.NE.AND UP0, UPT, UR36, 0x3, UPT ;  /* 0x000000032400788c */ /* 0x000fe2000bf05270 */
[----:B-----5:R-:W-:Y:S02]  /*2ea0*/  IMAD.MOV.U32 R38, RZ, RZ, R8 ;  /* 0x000000ffff267224 */ /* 0x020fe400078e0008 */
[----:B------:R-:W-:Y:S02]  /*2eb0*/  IMAD.MOV.U32 R72, RZ, RZ, R30 ;  /* 0x000000ffff487224 */ /* 0x000fe400078e001e */
[----:B------:R-:W-:Y:S01]  /*2ec0*/  IMAD.MOV.U32 R81, RZ, RZ, R34 ;  /* 0x000000ffff517224 */ /* 0x000fe200078e0022 */
[----:B------:R-:W-:Y:S01]  /*2ed0*/  PLOP3.LUT P0, PT, PT, PT, UP0, 0x80, 0x0 ;  /* 0x000000000000781c */ /* 0x000fe20003f0f008 */
[----:B------:R-:W-:Y:S02]  /*2ee0*/  IMAD.MOV.U32 R71, RZ, RZ, R28 ;  /* 0x000000ffff477224 */ /* 0x000fe400078e001c */
[----:B------:R-:W-:Y:S02]  /*2ef0*/  IMAD.MOV.U32 R73, RZ, RZ, R32 ;  /* 0x000000ffff497224 */ /* 0x000fe400078e0020 */
[----:B------:R-:W-:-:S08]  /*2f00*/  IMAD.MOV.U32 R82, RZ, RZ, R36 ;  /* 0x000000ffff527224 */ /* 0x000fd000078e0024 */
[----:B------:R-:W-:Y:S05]  /*2f10*/  @!P0 BRA `(.L_x_1272) ;  /* 0x0000000000048947 */ /* 0x000fea0003800000 */
[----:B------:R-:W-:Y:S01]  /*2f20*/  BPT.TRAP 0x1 ;  /* 0x000000040000795c */ /* 0x000fe20000300000 */
.L_x_1272:
[----:B------:R-:W2:Y:S01]  /*2f30*/  LDL R4, [R1+0xc] ;  /* 0x00000c0001047983 */ /* 0x000ea20000100800 */
[----:B------:R-:W-:Y:S01]  /*2f40*/  IMAD R67, R23, 0x8, R16 ;  /* 0x0000000817437824 */ /* 0x000fe200078e0210 */
[----:B------:R-:W-:Y:S01]  /*2f50*/  BSSY B1, `(.L_x_1273) ;  /* 0x0000004000017945 */ /* 0x000fe20003800000 */
[----:B--2---:R-:W-:-:S04]  /*2f60*/  SHF.L.U32 R78, R4, 0x1f, RZ ;  /* 0x0000001f044e7819 */ /* 0x004fc800000006ff */
[----:B------:R-:W1:Y:S02]  /*2f70*/  SYNCS.PHASECHK.TRANS64.TRYWAIT P6, [R67+URZ+0x19c90], R78 ;  /* 0x019c904e430075a7 */ /* 0x000e6400080c017f */
[----:B-1----:R-:W-:Y:S05]  /*2f80*/  @!P6 BRA `(.L_x_1274) ;  /* 0x000002100044e947 */ /* 0x002fea0003800000 */
.L_x_1617:
[----:B------:R-:W-:Y:S05]  /*2f90*/  BSYNC B1 ;  /* 0x0000000000017941 */ /* 0x000fea0003800000 */
.L_x_1273:
[----:B------:R-:W-:-:S03]  /*2fa0*/  UMOV UR4, 0xffffffff ;  /* 0xffffffff00047882 */ /* 0x000fc60000000000 */
[----:B------:R-:W-:Y:S05]  /*2fb0*/  BRA.DIV UR4, `(.L_x_1275) ;  /* 0x00000212044c7947 */ /* 0x000fea000b800000 */
[----:B------:R2:W3:Y:S04]  /*2fc0*/  SHFL.IDX PT, R39, R80, RZ, 0x1e1f ;  /* 0x001e1fff50277589 */ /* 0x0004e800000e0000 */
[----:B------:R2:W4:Y:S02]  /*2fd0*/  SHFL.IDX PT, R14, R70, RZ, 0x1e1f ;  /* 0x001e1fff460e7589 */ /* 0x00052400000e0000 */
.L_x_1621:
[----:B------:R-:W-:Y:S05]  /*2fe0*/  @P5 BRA `(.L_x_1276) ;  /* 0x0000003800f05947 */ /* 0x000fea0003800000 */
[----:B------:R-:W-:Y:S01]  /*2ff0*/  ISETP.NE.AND P5, PT, R52, RZ, PT ;  /* 0x000000ff3400720c */ /* 0x000fe20003fa5270 */
[----:B------:R-:W-:-:S12]  /*3000*/  BSSY B1, `(.L_x_1277) ;  /* 0x0000072000017945 */ /* 0x000fd80003800000 */
[----:B------:R-:W-:Y:S05]  /*3010*/  @!P5 BRA `(.L_x_1278) ;  /* 0x0000000400c0d947 */ /* 0x000fea0003800000 */
[----:B0-----:R-:W5:Y:S01]  /*3020*/  LDL.64 R12, [R1+0x10] ;  /* 0x00001000010c7983 */ /* 0x001f620000100a00 */
        /* <DEDUP_REMOVED lines=33> */
[--C-:B------:R-:W-:Y:S01]  /*3240*/  HADD2.F32 R36, -RZ, R5.reuse.H1_H1 ;  /* 0x30000005ff247230 */ /* 0x100fe20000004100 */
[----:B------:R-:W-:Y:S01]  /*3250*/  F2FP.F16.E4M3.UNPACK_B R86, R13.H1 ;  /* 0x0000000dff56723e */ /* 0x000fe200030006ff */
        /* <DEDUP_REMOVED lines=14> */
[--C-:B------:R-:W-:Y:S02]  /*3340*/  HADD2.F32 R34, -RZ, R15.reuse.H0_H0 ;  /* 0x2000000fff227230 */ /* 0x100fe40000004100 */
[-C--:B------:R-:W-:Y:S01]  /*3350*/  FMUL.FTZ R85, R37, R70.reuse ;  /* 0x0000004625557220 */ /* 0x080fe20000410000 */
[----:B------:R-:W-:Y:S02]  /*3360*/  HADD2.F32 R35, -RZ, R15.H1_H1 ;  /* 0x3000000fff237230 */ /* 0x000fe40000004100 */
[----:B------:R-:W-:Y:S01]  /*3370*/  FMUL.FTZ R70, R36, R70 ;  /* 0x0000004624467220 */ /* 0x000fe20000410000 */
[----:B------:R-:W-:-:S02]  /*3380*/  HADD2.F32 R15, -RZ, R81.H1_H1 ;  /* 0x30000051ff0f7230 */ /* 0x000fc40000004100 */
[----:B------:R-:W-:Y:S02]  /*3390*/  HADD2.F32 R82, -RZ, R82.H0_H0 ;  /* 0x20000052ff527230 */ /* 0x000fe40000004100 */
[----:B------:R-:W-:Y:S02]  /*33a0*/  HADD2.F32 R81, -RZ, R81.H0_H0 ;  /* 0x20000051ff517230 */ /* 0x000fe40000004100 */
[-C--:B------:R-:W-:Y:S01]  /*33b0*/  FFMA.FTZ R36, R36, R15.reuse, -R85 ;  /* 0x0000000f24247223 */ /* 0x080fe20000010855 */
[----:B------:R-:W-:Y:S01]  /*33c0*/  FFMA.FTZ R85, R37, R15, R70 ;  /* 0x0000000f25557223 */ /* 0x000fe20000010046 */
[CC--:B------:R-:W-:Y:S01]  /*33d0*/  FMUL.FTZ R83, R35.reuse, R82.reuse ;  /* 0x0000005223537220 */ /* 0x0c0fe20000410000 */
[C---:B------:R-:W-:Y:S01]  /*33e0*/  FMUL.FTZ R82, R34.reuse, R82 ;  /* 0x0000005222527220 */ /* 0x040fe20000410000 */
[----:B------:R-:W-:Y:S01]  /*33f0*/  F2FP.F16.E4M3.UNPACK_B R37, R7.H1 ;  /* 0x00000007ff25723e */ /* 0x000fe200030006ff */
[--C-:B------:R-:W-:Y:S02]  /*3400*/  HADD2.F32 R84, -RZ, R86.reuse.H1_H1 ;  /* 0x30000056ff547230 */ /* 0x100fe40000004100 */
[-C--:B------:R-:W-:Y:S01]  /*3410*/  FFMA.FTZ R15, R34, R81.reuse, -R83 ;  /* 0x00000051220f7223 */ /* 0x080fe20000010853 */
[----:B------:R-:W-:Y:S01]  /*3420*/  FFMA.FTZ R34, R35, R81, R82 ;  /* 0x0000005123227223 */ /* 0x000fe20000010052 */
[----:B------:R-:W-:Y:S01]  /*3430*/  F2FP.SATFINITE.E4M3.F32.PACK_AB_MERGE_C R35, R87, R80, RZ ;  /* 0x000000505723723e */ /* 0x000fe200048070ff */
[--C-:B------:R-:W-:Y:S01]  /*3440*/  HADD2.F32 R82, -RZ, R37.reuse.H0_H0 ;  /* 0x20000025ff527230 */ /* 0x100fe20000004100 */
[----:B------:R-:W-:Y:S01]  /*3450*/  F2FP.F16.E4M3.UNPACK_B R80, R6.H1 ;  /* 0x00000006ff50723e */ /* 0x000fe200030006ff */
[----:B------:R-:W-:Y:S01]  /*3460*/  HADD2.F32 R83, -RZ, R37.H1_H1 ;  /* 0x30000025ff537230 */ /* 0x000fe20000004100 */
[----:B------:R-:W-:Y:S01]  /*3470*/  F2FP.F16.E4M3.UNPACK_B R37, R12.H1 ;  /* 0x0000000cff25723e */ /* 0x000fe200030006ff */
[----:B------:R-:W-:Y:S01]  /*3480*/  HADD2.F32 R86, -RZ, R86.H0_H0 ;  /* 0x20000056ff567230 */ /* 0x000fe20000004100 */
        /* <DEDUP_REMOVED lines=11> */
[-C--:B------:R-:W-:Y:S01]  /*3540*/  FMUL.FTZ R89, R81, R87.reuse ;  /* 0x0000005751597220 */ /* 0x080fe20000410000 */
[----:B------:R-:W-:Y:S01]  /*3550*/  F2FP.F16.E4M3.UNPACK_B R6, R6 ;  /* 0x00000006ff06723e */ /* 0x000fe200020006ff */
[C---:B------:R-:W-:Y:S01]  /*3560*/  FMUL.FTZ R90, R80.reuse, R87 ;  /* 0x00000057505a7220 */ /* 0x040fe20000410000 */
[----:B------:R-:W-:Y:S01]  /*3570*/  F2FP.F16.E4M3.UNPACK_B R82, R7 ;  /* 0x00000007ff52723e */ /* 0x000fe200020006ff */
[-C--:B------:R-:W-:Y:S01]  /*3580*/  FFMA.FTZ R89, R80, R84.reuse, -R89 ;  /* 0x0000005450597223 */ /* 0x080fe20000010859 */
[----:B------:R-:W-:Y:S01]  /*3590*/  FFMA.FTZ R7, R83, R85, R92 ;  /* 0x0000005553077223 */ /* 0x000fe2000001005c */
[----:B------:R-:W-:Y:S01]  /*35a0*/  FFMA.FTZ R90, R81, R84, R90 ;  /* 0x00000054515a7223 */ /* 0x000fe2000001005a */
[----:B------:R-:W-:Y:S01]  /*35b0*/  HADD2.F32 R80, -RZ, R6.H0_H0 ;  /* 0x20000006ff507230 */ /* 0x000fe20000004100 */
[----:B------:R-:W-:Y:S01]  /*35c0*/  F2FP.SATFINITE.E4M3.F32.PACK_AB_MERGE_C R5, R5, R4, R35 ;  /* 0x000000040505723e */ /* 0x000fe20004807023 */
[----:B------:R-:W-:Y:S01]  /*35d0*/  HADD2.F32 R81, -RZ, R82.H0_H0 ;  /* 0x20000052ff517230 */ /* 0x000fe20000004100 */
[----:B------:R-:W-:Y:S01]  /*35e0*/  F2FP.SATFINITE.E4M3.F32.PACK_AB_MERGE_C R7, R7, R12, RZ ;  /* 0x0000000c0707723e */ /* 0x000fe200048070ff */
[----:B------:R-:W-:Y:S01]  /*35f0*/  HADD2.F32 R6, -RZ, R6.H1_H1 ;  /* 0x30000006ff067230 */ /* 0x000fe20000004100 */
[----:B------:R-:W-:Y:S01]  /*3600*/  F2FP.SATFINITE.E4M3.F32.PACK_AB_MERGE_C R89, R90, R89, RZ ;  /* 0x000000595a59723e */ /* 0x000fe200048070ff */
[----:B------:R-:W-:-:S02]  /*3610*/  HADD2.F32 R83, -RZ, R70.H0_H0 ;  /* 0x20000046ff537230 */ /* 0x000fc40000004100 */
[-C--:B------:R-:W-:Y:S01]  /*3620*/  FMUL.FTZ R87, R81, R86.reuse ;  /* 0x0000005651577220 */ /* 0x080fe20000410000 */
[----:B------:R-:W-:Y:S01]  /*3630*/  HADD2.F32 R82, -RZ, R82.H1_H1 ;  /* 0x30000052ff527230 */ /* 0x000fe20000004100 */
[----:B------:R-:W-:Y:S01]  /*3640*/  F2FP.SATFINITE.E4M3.F32.PACK_AB_MERGE_C R4, R34, R15, R36 ;  /* 0x0000000f2204723e */ /* 0x000fe20004807024 */
[----:B------:R-:W-:Y:S02]  /*3650*/  HADD2.F32 R37, -RZ, R37.H0_H0 ;  /* 0x20000025ff257230 */ /* 0x000fe40000004100 */
[-C--:B------:R-:W-:Y:S01]  /*3660*/  FMUL.FTZ R85, R6, R83.reuse ;  /* 0x0000005306557220 */ /* 0x080fe20000410000 */
[----:B------:R-:W-:Y:S02]  /*3670*/  HADD2.F32 R13, -RZ, R13.H0_H0 ;  /* 0x2000000dff0d7230 */ /* 0x000fe40000004100 */
[----:B------:R-:W-:Y:S01]  /*3680*/  FMUL.FTZ R70, R82, R86 ;  /* 0x0000005652467220 */ /* 0x000fe20000410000 */
[----:B------:R-:W-:Y:S01]  /*3690*/  FMUL.FTZ R83, R80, R83 ;  /* 0x0000005350537220 */ /* 0x000fe20000410000 */
[----:B------:R-:W-:-:S02]  /*36a0*/  FFMA.FTZ R87, R82, R37, R87 ;  /* 0x0000002552577223 */ /* 0x000fc40000010057 */
[----:B------:R-:W-:Y:S01]  /*36b0*/  FFMA.FTZ R70, R81, R37, -R70 ;  /* 0x0000002551467223 */ /* 0x000fe20000010846 */
[-C--:B------:R-:W-:Y:S01]  /*36c0*/  FFMA.FTZ R85, R80, R13.reuse, -R85 ;  /* 0x0000000d50557223 */ /* 0x080fe20000010855 */
[----:B------:R-:W-:-:S03]  /*36d0*/  FFMA.FTZ R6, R6, R13, R83 ;  /* 0x0000000d06067223 */ /* 0x000fc60000010053 */
[----:B------:R-:W-:Y:S02]  /*36e0*/  F2FP.SATFINITE.E4M3.F32.PACK_AB_MERGE_C R7, R87, R70, R7 ;  /* 0x000000465707723e */ /* 0x000fe40004807007 */
[----:B------:R-:W-:-:S07]  /*36f0*/  F2FP.SATFINITE.E4M3.F32.PACK_AB_MERGE_C R6, R6, R85, R89 ;  /* 0x000000550606723e */ /* 0x000fce0004807059 */
.L_x_1280:
[----:B------:R-:W-:Y:S05]  /*3700*/  BSYNC B2 ;  /* 0x0000000000027941 */ /* 0x000fea0003800000 */
.L_x_1279:
[----:B------:R0:W-:Y:S02]  /*3710*/  ST.E.128 desc[UR42][R10.64], R4 ;  /* 0x000000040a007985 */ /* 0x0001e4000c101d2a */
.L_x_1278:
[----:B------:R-:W-:Y:S05]  /*3720*/  BSYNC B1 ;  /* 0x0000000000017941 */ /* 0x000fea0003800000 */
.L_x_1277:
[----:B------:R-:W-:Y:S01]  /*3730*/  ISETP.NE.AND P5, PT, R51, RZ, PT ;  /* 0x000000ff3300720c */ /* 0x000fe20003fa5270 */
[----:B------:R-:W-:-:S12]  /*3740*/  BSSY B1, `(.L_x_1281) ;  /* 0x0000074000017945 */ /* 0x000fd80003800000 */
[----:B------:R-:W-:Y:S05]  /*3750*/  @!P5 BRA `(.L_x_1282) ;  /* 0x0000000400c8d947 */ /* 0x000fea0003800000 */
[----:B0-----:R-:W5:Y:S04]  /*3760*/  LDL R5, [R1+0x34] ;  /* 0x0000340001057983 */ /* 0x001f680000100800 */
[----:B------:R-:W2:Y:S01]  /*3770*/  LDL R4, [R1+0x1c] ;  /* 0x00001c0001047983 */ /* 0x000ea20000100800 */
[----:B------:R-:W-:Y:S01]  /*3780*/  BSSY B2, `(.L_x_1283) ;  /* 0x000006e000027945 */ /* 0x000fe20003800000 */
[----:B-----5:R-:W-:Y:S01]  /*3790*/  ISETP.GE.AND P6, PT, R5, R79, PT ;  /* 0x0000004f0500720c */ /* 0x020fe20003fc6270 */
[----:B--2---:R-:W-:Y:S02]  /*37a0*/  IMAD.SHL.U32 R11, R4, 0x10, RZ ;  /* 0x00000010040b7824 */ /* 0x004fe400078e00ff */
[----:B------:R0:W2:Y:S03]  /*37b0*/  LDS.128 R4, [R68+0x14800] ;  /* 0x0148000044047984 */ /* 0x0000a60000000c00 */
[----:B----4-:R-:W-:-:S04]  /*37c0*/  IADD3 R10, P5, R14, R11, RZ ;  /* 0x0000000b0e0a7210 */ /* 0x010fc80007fbe0ff */
[----:B---3--:R-:W-:-:S03]  /*37d0*/  LEA.HI.X.SX32 R11, R11, R39, 0x1, P5 ;  /* 0x000000270b0b7211 */ /* 0x008fc600028f0eff */
[----:B0-----:R-:W-:Y:S06]  /*37e0*/  @P6 BRA `(.L_x_1284) ;  /* 0x00000004009c6947 */ /* 0x001fec0003800000 */
[--C-:B------:R-:W-:Y:S01]  /*37f0*/  SHF.R.U32.HI R13, RZ, 0x8, R31.reuse ;  /* 0x00000008ff0d7819 */ /* 0x100fe2000001161f */
[----:B--2---:R-:W-:Y:S01]  /*3800*/  IMAD.MOV.U32 R15, RZ, RZ, R4 ;  /* 0x000000ffff0f7224 */ /* 0x004fe200078e0004 */
[----:B------:R-:W-:Y:S02]  /*3810*/  LOP3.LUT R12, R31, 0xff0000ff, RZ, 0xc0, !PT ;  /* 0xff0000ff1f0c7812 */ /* 0x000fe400078ec0ff */
[----:B------:R-:W-:Y:S01]  /*3820*/  SHF.R.U32.HI R32, RZ, 0x10, R31 ;  /* 0x00000010ff207819 */ /* 0x000fe2000001161f */
[----:B------:R-:W-:Y:S01]  /*3830*/  IMAD.SHL.U32 R13, R13, 0x100, RZ ;  /* 0x000001000d0d7824 */ /* 0x000fe200078e00ff */
[--C-:B------:R-:W-:Y:S02]  /*3840*/  SHF.R.U32.HI R31, RZ, 0x8, R33.reuse ;  /* 0x00000008ff1f7819 */ /* 0x100fe40000011621 */
[----:B------:R-:W-:Y:S02]  /*3850*/  LOP3.LUT R30, R33, 0xff0000ff, RZ, 0xc0, !PT ;  /* 0xff0000ff211e7812 */ /* 0x000fe400078ec0ff */
[----:B------:R-:W-:Y:S01]  /*3860*/  SHF.R.U32.HI R33, RZ, 0x10, R33 ;  /* 0x00000010ff217819 */ /* 0x000fe20000011621 */
[----:B------:R-:W-:Y:S01]  /*3870*/  IMAD.SHL.U32 R31, R31, 0x100, RZ ;  /* 0x000001001f1f7824 */ /* 0x000fe200078e00ff */
[----:B------:R-:W-:Y:S01]  /*3880*/  LOP3.LUT R12, R12, 0xff00, R13, 0xf8, !PT ;  /* 0x0000ff000c0c7812 */ /* 0x000fe200078ef80d */
[----:B------:R-:W-:Y:S01]  /*3890*/  IMAD.U32 R13, R32, 0x10000, RZ ;  /* 0x00010000200d7824 */ /* 0x000fe200078e00ff */
[----:B------:R-:W-:Y:S01]  /*38a0*/  F2FP.F16.E4M3.UNPACK_B R4, R5 ;  /* 0x00000005ff04723e */ /* 0x000fe200020006ff */
[----:B------:R-:W-:Y:S01]  /*38b0*/  IMAD.U32 R33, R33, 0x10000, RZ ;  /* 0x0001000021217824 */ /* 0x000fe200078e00ff */
[----:B------:R-:W-:-:S02]  /*38c0*/  LOP3.LUT R30, R30, 0xff00, R31, 0xf8, !PT ;  /* 0x0000ff001e1e7812 */ /* 0x000fc400078ef81f */
[----:B------:R-:W-:Y:S02]  /*38d0*/  F2FP.F16.E4M3.UNPACK_B R31, R73.H1 ;  /* 0x00000049ff1f723e */ /* 0x000fe400030006ff */
        /* <DEDUP_REMOVED lines=27> */
[----:B------:R-:W-:Y:S02]  /*3a90*/  HADD2.F32 R33, -RZ, R30.H1_H1 ;  /* 0x3000001eff217230 */ /* 0x000fe40000004100 */
        /* <DEDUP_REMOVED lines=9> */
[----:B------:R-:W-:Y:S01]  /*3b30*/  F2FP.F16.E4M3.UNPACK_B R73, R13 ;  /* 0x0000000dff49723e */ /* 0x000fe200020006ff */
[-C--:B------:R-:W-:Y:S01]  /*3b40*/  FFMA.FTZ R32, R32, R15.reuse, -R37 ;  /* 0x0000000f20207223 */ /* 0x080fe20000010825 */
[----:B------:R-:W-:Y:S01]  /*3b50*/  FFMA.FTZ R33, R33, R15, R36 ;  /* 0x0000000f21217223 */ /* 0x000fe20000010024 */
[-C--:B------:R-:W-:Y:S01]  /*3b60*/  FFMA.FTZ R15, R30, R72.reuse, -R35 ;  /* 0x000000481e0f7223 */ /* 0x080fe20000010823 */
[----:B------:R-:W-:Y:S01]  /*3b70*/  FFMA.FTZ R30, R31, R72, R34 ;  /* 0x000000481f1e7223 */ /* 0x000fe20000010022 */
[-C--:B------:R-:W-:Y:S01]  /*3b80*/  F2FP.F16.E4M3.UNPACK_B R34, R7.reuse.H1 ;  /* 0x00000007ff22723e */ /* 0x080fe200030006ff */
[--C-:B------:R-:W-:Y:S01]  /*3b90*/  HADD2.F32 R82, -RZ, R73.reuse.H1_H1 ;  /* 0x30000049ff527230 */ /* 0x100fe20000004100 */
[----:B------:R-:W-:Y:S01]  /*3ba0*/  F2FP.SATFINITE.E4M3.F32.PACK_AB_MERGE_C R32, R33, R32, RZ ;  /* 0x000000202120723e */ /* 0x000fe200048070ff */
[----:B------:R-:W-:Y:S01]  /*3bb0*/  HADD2.F32 R73, -RZ, R73.H0_H0 ;  /* 0x20000049ff497230 */ /* 0x000fe20000004100 */
[----:B------:R-:W-:Y:S01]  /*3bc0*/  F2FP.F16.E4M3.UNPACK_B R33, R6.H1 ;  /* 0x00000006ff21723e */ /* 0x000fe200030006ff */
[--C-:B------:R-:W-:Y:S01]  /*3bd0*/  HADD2.F32 R35, -RZ, R34.reuse.H0_H0 ;  /* 0x20000022ff237230 */ /* 0x100fe20000004100 */
[----:B------:R-:W-:Y:S01]  /*3be0*/  F2FP.SATFINITE.E4M3.F32.PACK_AB_MERGE_C R31, R81, R70, RZ ;  /* 0x00000046511f723e */ /* 0x000fe200048070ff */
[----:B------:R-:W-:Y:S01]  /*3bf0*/  HADD2.F32 R34, -RZ, R34.H1_H1 ;  /* 0x30000022ff227230 */ /* 0x000fe20000004100 */
[-C--:B------:R-:W-:Y:S01]  /*3c00*/  F2FP.F16.E4M3.UNPACK_B R37, R12.reuse.H1 ;  /* 0x0000000cff25723e */ /* 0x080fe200030006ff */
[----:B------:R-:W-:Y:S01]  /*3c10*/  HADD2.F32 R70, -RZ, R80.H1_H1 ;  /* 0x30000050ff467230 */ /* 0x000fe20000004100 */
[----:B------:R-:W-:Y:S01]  /*3c20*/  F2FP.F16.E4M3.UNPACK_B R36, R12 ;  /* 0x0000000cff24723e */ /* 0x000fe200020006ff */
[--C-:B------:R-:W-:Y:S01]  /*3c30*/  HADD2.F32 R13, -RZ, R33.reuse.H1_H1 ;  /* 0x30000021ff0d7230 */ /* 0x100fe20000004100 */
[----:B------:R-:W-:Y:S01]  /*3c40*/  F2FP.F16.E4M3.UNPACK_B R7, R7 ;  /* 0x00000007ff07723e */ /* 0x000fe200020006ff */
[----:B------:R-:W-:-:S02]  /*3c50*/  HADD2.F32 R33, -RZ, R33.H0_H0 ;  /* 0x20000021ff217230 */ /* 0x000fc40000004100 */
[-C--:B------:R-:W-:Y:S01]  /*3c60*/  FMUL.FTZ R12, R34, R70.reuse ;  /* 0x00000046220c7220 */ /* 0x080fe20000410000 */
[----:B------:R-:W-:Y:S02]  /*3c70*/  HADD2.F32 R72, -RZ, R37.H1_H1 ;  /* 0x30000025ff487230 */ /* 0x000fe40000004100 */
[----:B------:R-:W-:Y:S01]  /*3c80*/  FMUL.FTZ R81, R35, R70 ;  /* 0x0000004623517220 */ /* 0x000fe20000410000 */
[----:B------:R-:W-:Y:S02]  /*3c90*/  HADD2.F32 R70, -RZ, R36.H1_H1 ;  /* 0x30000024ff467230 */ /* 0x000fe40000004100 */
[-C--:B------:R-:W-:Y:S01]  /*3ca0*/  FMUL.FTZ R84, R13, R82.reuse ;  /* 0x000000520d547220 */ /* 0x080fe20000410000 */
[----:B------:R-:W-:Y:S01]  /*3cb0*/  FMUL.FTZ R82, R33, R82 ;  /* 0x0000005221527220 */ /* 0x000fe20000410000 */
[----:B------:R-:W-:Y:S01]  /*3cc0*/  F2FP.F16.E4M3.UNPACK_B R6, R6 ;  /* 0x00000006ff06723e */ /* 0x000fe200020006ff */
[----:B------:R-:W-:Y:S01]  /*3cd0*/  FFMA.FTZ R12, R35, R72, -R12 ;  /* 0x00000048230c7223 */ /* 0x000fe2000001080c */
[-C--:B------:R-:W-:Y:S01]  /*3ce0*/  FFMA.FTZ R84, R33, R70.reuse, -R84 ;  /* 0x0000004621547223 */ /* 0x080fe20000010854 */
[----:B------:R-:W-:Y:S01]  /*3cf0*/  FFMA.FTZ R35, R13, R70, R82 ;  /* 0x000000460d237223 */ /* 0x000fe20000010052 */
[----:B------:R-:W-:-:S02]  /*3d00*/  HADD2.F32 R13, -RZ, R7.H0_H0 ;  /* 0x20000007ff0d7230 */ /* 0x000fc40000004100 */
[----:B------:R-:W-:Y:S01]  /*3d10*/  FFMA.FTZ R81, R34, R72, R81 ;  /* 0x0000004822517223 */ /* 0x000fe20000010051 */
[----:B------:R-:W-:Y:S01]  /*3d20*/  HADD2.F32 R33, -RZ, R7.H1_H1 ;  /* 0x30000007ff217230 */ /* 0x000fe20000004100 */
[----:B------:R-:W-:Y:S01]  /*3d30*/  F2FP.SATFINITE.E4M3.F32.PACK_AB_MERGE_C R5, R5, R4, R31 ;  /* 0x000000040505723e */ /* 0x000fe2000480701f */
[----:B------:R-:W-:Y:S01]  /*3d40*/  HADD2.F32 R7, -RZ, R6.H0_H0 ;  /* 0x20000006ff077230 */ /* 0x000fe20000004100 */
[----:B------:R-:W-:Y:S01]  /*3d50*/  F2FP.SATFINITE.E4M3.F32.PACK_AB_MERGE_C R35, R35, R84, RZ ;  /* 0x000000542323723e */ /* 0x000fe200048070ff */
[----:B------:R-:W-:Y:S01]  /*3d60*/  HADD2.F32 R80, -RZ, R80.H0_H0 ;  /* 0x20000050ff507230 */ /* 0x000fe20000004100 */
[----:B------:R-:W-:Y:S01]  /*3d70*/  F2FP.SATFINITE.E4M3.F32.PACK_AB_MERGE_C R12, R81, R12, RZ ;  /* 0x0000000c510c723e */ /* 0x000fe200048070ff */
[----:B------:R-:W-:Y:S01]  /*3d80*/  HADD2.F32 R6, -RZ, R6.H1_H1 ;  /* 0x30000006ff067230 */ /* 0x000fe20000004100 */
[----:B------:R-:W-:Y:S01]  /*3d90*/  F2FP.SATFINITE.E4M3.F32.PACK_AB_MERGE_C R4, R30, R15, R32 ;  /* 0x0000000f1e04723e */ /* 0x000fe20004807020 */
[----:B------:R-:W-:Y:S02]  /*3da0*/  HADD2.F32 R34, -RZ, R37.H0_H0 ;  /* 0x20000025ff227230 */ /* 0x000fe40000004100 */
[----:B------:R-:W-:Y:S01]  /*3db0*/  FMUL.FTZ R72, R33, R80 ;  /* 0x0000005021487220 */ /* 0x000fe20000410000 */
[----:B------:R-:W-:-:S02]  /*3dc0*/  HADD2.F32 R36, -RZ, R36.H0_H0 ;  /* 0x20000024ff247230 */ /* 0x000fc40000004100 */
[CC--:B------:R-:W-:Y:S01]  /*3dd0*/  FMUL.FTZ R70, R6.reuse, R73.reuse ;  /* 0x0000004906467220 */ /* 0x0c0fe20000410000 */
[----:B------:R-:W-:Y:S01]  /*3de0*/  FMUL.FTZ R80, R13, R80 ;  /* 0x000000500d507220 */ /* 0x000fe20000410000 */
[----:B------:R-:W-:Y:S01]  /*3df0*/  FMUL.FTZ R73, R7, R73 ;  /* 0x0000004907497220 */ /* 0x000fe20000410000 */
[----:B------:R-:W-:Y:S01]  /*3e00*/  FFMA.FTZ R72, R13, R34, -R72 ;  /* 0x000000220d487223 */ /* 0x000fe20000010848 */
[----:B------:R-:W-:Y:S01]  /*3e10*/  FFMA.FTZ R70, R7, R36, -R70 ;  /* 0x0000002407467223 */ /* 0x000fe20000010846 */
[----:B------:R-:W-:Y:S01]  /*3e20*/  FFMA.FTZ R33, R33, R34, R80 ;  /* 0x0000002221217223 */ /* 0x000fe20000010050 */
[----:B------:R-:W-:-:S04]  /*3e30*/  FFMA.FTZ R73, R6, R36, R73 ;  /* 0x0000002406497223 */ /* 0x000fc80000010049 */
[----:B------:R-:W-:Y:S02]  /*3e40*/  F2FP.SATFINITE.E4M3.F32.PACK_AB_MERGE_C R7, R33, R72, R12 ;  /* 0x000000482107723e */ /* 0x000fe4000480700c */
[----:B------:R-:W-:-:S07]  /*3e50*/  F2FP.SATFINITE.E4M3.F32.PACK_AB_MERGE_C R6, R73, R70, R35 ;  /* 0x000000464906723e */ /* 0x000fce0004807023 */
.L_x_1284:
[----:B------:R-:W-:Y:S05]  /*3e60*/  BSYNC B2 ;  /* 0x0000000000027941 */ /* 0x000fea0003800000 */
.L_x_1283:
[----:B--2---:R0:W-:Y:S02]  /*3e70*/  ST.E.128 desc[UR42][R10.64], R4 ;  /* 0x000000040a007985 */ /* 0x0041e4000c101d2a */
.L_x_1282:
[----:B------:R-:W-:Y:S05]  /*3e80*/  BSYNC B1 ;  /* 0x0000000000017941 */ /* 0x000fea0003800000 */
.L_x_1281:
[----:B------:R-:W-:Y:S05]  /*3e90*/  @P1 BRA `(.L_x_1276) ;  /* 0x0000002c00441947 */ /* 0x000fea0003800000 */
[----:B0-----:R-:W4:Y:S04]  /*3ea0*/  LDL R4, [R1+0x8] ;  /* 0x0000080001047983 */ /* 0x001f280000100800 */
[----:B------:R-:W5:Y:S04]  /*3eb0*/  LDL R13, [R1+0x38] ;  /* 0x00003800010d7983 */ /* 0x000f680000100800 */
[----:B------:R-:W3:Y:S01]  /*3ec0*/  LDL R12, [R1+0x30] ;  /* 0x00003000010c7983 */ /* 0x000ee20000100800 */
[----:B------:R-:W-:Y:S01]  /*3ed0*/  BSSY B1, `(.L_x_1285) ;  /* 0x000006d000017945 */ /* 0x000fe20003800000 */
[----:B----4-:R-:W-:-:S02]  /*3ee0*/  IADD3 R10, P5, R4, R14, RZ ;  /* 0x0000000e040a7210 */ /* 0x010fc40007fbe0ff */
[----:B------:R0:W4:Y:S01]  /*3ef0*/  LDS.128 R4, [R68+0x15800] ;  /* 0x0158000044047984 */ /* 0x0001220000000c00 */
[----:B-----5:R-:W-:Y:S02]  /*3f00*/  ISETP.GE.AND P6, PT, R13, R79, PT ;  /* 0x0000004f0d00720c */ /* 0x020fe40003fc6270 */
[----:B---3--:R-:W-:-:S11]  /*3f10*/  IMAD.X R11, R39, 0x1, R12, P5 ;  /* 0x00000001270b7824 */ /* 0x008fd600028e060c */
[----:B0-----:R-:W-:Y:S05]  /*3f20*/  @P6 BRA `(.L_x_1286) ;  /* 0x00000004009c6947 */ /* 0x001fea0003800000 */
[----:B------:R-:W-:Y:S01]  /*3f30*/  SHF.R.U32.HI R8, RZ, 0x8, R9 ;  /* 0x00000008ff087819 */ /* 0x000fe20000011609 */
[----:B----4-:R-:W-:Y:S01]  /*3f40*/  IMAD.MOV.U32 R12, RZ, RZ, R4 ;  /* 0x000000ffff0c7224 */ /* 0x010fe200078e0004 */
[----:B------:R-:W-:Y:S02]  /*3f50*/  SHF.R.U32.HI R13, RZ, 0x8, R29 ;  /* 0x00000008ff0d7819 */ /* 0x000fe4000001161d */
[----:B------:R-:W-:Y:S01]  /*3f60*/  SHF.R.U32.HI R30, RZ, 0x10, R9 ;  /* 0x00000010ff1e7819 */ /* 0x000fe20000011609 */
        /* <DEDUP_REMOVED lines=28> */
[-C--:B------:R-:W-:Y:S01]  /*4130*/  FMUL.FTZ R33, R15, R31.reuse ;  /* 0x0000001f0f217220 */ /* 0x080fe20000410000 */
[----:B------:R-:W-:Y:S01]  /*4140*/  FMUL.FTZ R32, R14, R31 ;  /* 0x0000001f0e207220 */ /* 0x000fe20000410000 */
[----:B------:R-:W-:Y:S01]  /*4150*/  F2FP.F16.E4M3.UNPACK_B R13, R12.H1 ;  /* 0x0000000cff0d723e */ /* 0x000fe200030006ff */
[----:B------:R-:W-:-:S02]  /*4160*/  HADD2.F32 R29, -RZ, R71.H1_H1 ;  /* 0x30000047ff1d7230 */ /* 0x000fc40000004100 */
[-C--:B------:R-:W-:Y:S01]  /*4170*/  FFMA.FTZ R33, R14, R28.reuse, -R33 ;  /* 0x0000001c0e217223 */ /* 0x080fe20000010821 */
[----:B------:R-:W-:Y:S01]  /*4180*/  FFMA.FTZ R34, R15, R28, R32 ;  /* 0x0000001c0f227223 */ /* 0x000fe20000010020 */
[----:B------:R-:W-:Y:S01]  /*4190*/  F2FP.F16.E4M3.UNPACK_B R12, R12 ;  /* 0x0000000cff0c723e */ /* 0x000fe200020006ff */
[--C-:B------:R-:W-:Y:S01]  /*41a0*/  HADD2.F32 R28, -RZ, R13.reuse.H1_H1 ;  /* 0x3000000dff1c7230 */ /* 0x100fe20000004100 */
[----:B------:R-:W-:Y:S01]  /*41b0*/  F2FP.F16.E4M3.UNPACK_B R38, R38 ;  /* 0x00000026ff26723e */ /* 0x000fe200020006ff */
[----:B------:R-:W-:Y:S01]  /*41c0*/  HADD2.F32 R15, -RZ, R13.H0_H0 ;  /* 0x2000000dff0f7230 */ /* 0x000fe20000004100 */
[----:B------:R-:W-:Y:S01]  /*41d0*/  F2FP.F16.E4M3.UNPACK_B R35, R9.H1 ;  /* 0x00000009ff23723e */ /* 0x000fe200030006ff */
[----:B------:R-:W-:Y:S02]  /*41e0*/  HADD2.F32 R71, -RZ, R71.H0_H0 ;  /* 0x20000047ff477230 */ /* 0x000fe40000004100 */
[----:B------:R-:W-:Y:S01]  /*41f0*/  FMUL.FTZ R32, R28, R29 ;  /* 0x0000001d1c207220 */ /* 0x000fe20000410000 */
[----:B------:R-:W-:-:S02]  /*4200*/  HADD2.F32 R13, -RZ, R12.H0_H0 ;  /* 0x2000000cff0d7230 */ /* 0x000fc40000004100 */
[----:B------:R-:W-:Y:S01]  /*4210*/  FMUL.FTZ R29, R15, R29 ;  /* 0x0000001d0f1d7220 */ /* 0x000fe20000410000 */
[----:B------:R-:W-:Y:S01]  /*4220*/  HADD2.F32 R14, -RZ, R12.H1_H1 ;  /* 0x3000000cff0e7230 */ /* 0x000fe20000004100 */
[----:B------:R-:W-:Y:S01]  /*4230*/  F2FP.F16.E4M3.UNPACK_B R31, R8 ;  /* 0x00000008ff1f723e */ /* 0x000fe200020006ff */
[--C-:B------:R-:W-:Y:S02]  /*4240*/  HADD2.F32 R12, -RZ, R38.reuse.H1_H1 ;  /* 0x30000026ff0c7230 */ /* 0x100fe40000004100 */
[----:B------:R-:W-:Y:S02]  /*4250*/  HADD2.F32 R38, -RZ, R38.H0_H0 ;  /* 0x20000026ff267230 */ /* 0x000fe40000004100 */
[-C--:B------:R-:W-:Y:S01]  /*4260*/  FMUL.FTZ R30, R14, R71.reuse ;  /* 0x000000470e1e7220 */ /* 0x080fe20000410000 */
[----:B------:R-:W-:Y:S01]  /*4270*/  FMUL.FTZ R71, R13, R71 ;  /* 0x000000470d477220 */ /* 0x000fe20000410000 */
[-C--:B------:R-:W-:Y:S01]  /*4280*/  FFMA.FTZ R15, R15, R12.reuse, -R32 ;  /* 0x0000000c0f0f7223 */ /* 0x080fe20000010820 */
[----:B------:R-:W-:Y:S01]  /*4290*/  FFMA.FTZ R28, R28, R12, R29 ;  /* 0x0000000c1c1c7223 */ /* 0x000fe2000001001d */
[-C--:B------:R-:W-:Y:S01]  /*42a0*/  FFMA.FTZ R12, R13, R38.reuse, -R30 ;  /* 0x000000260d0c7223 */ /* 0x080fe2000001081e */
[----:B------:R-:W-:Y:S01]  /*42b0*/  FFMA.FTZ R13, R14, R38, R71 ;  /* 0x000000260e0d7223 */ /* 0x000fe20000010047 */
[----:B------:R-:W-:Y:S01]  /*42c0*/  F2FP.F16.E4M3.UNPACK_B R29, R7.H1 ;  /* 0x00000007ff1d723e */ /* 0x000fe200030006ff */
[--C-:B------:R-:W-:Y:S01]  /*42d0*/  HADD2.F32 R37, -RZ, R35.reuse.H1_H1 ;  /* 0x30000023ff257230 */ /* 0x100fe20000004100 */
[----:B------:R-:W-:Y:S01]  /*42e0*/  F2FP.SATFINITE.E4M3.F32.PACK_AB_MERGE_C R14, R34, R33, RZ ;  /* 0x00000021220e723e */ /* 0x000fe200048070ff */
[----:B------:R-:W-:Y:S01]  /*42f0*/  HADD2.F32 R35, -RZ, R35.H0_H0 ;  /* 0x20000023ff237230 */ /* 0x000fe20000004100 */
[----:B------:R-:W-:Y:S01]  /*4300*/  F2FP.SATFINITE.E4M3.F32.PACK_AB_MERGE_C R15, R28, R15, RZ ;  /* 0x0000000f1c0f723e */ /* 0x000fe200048070ff */
[--C-:B------:R-:W-:Y:S01]  /*4310*/  HADD2.F32 R30, -RZ, R29.reuse.H0_H0 ;  /* 0x2000001dff1e7230 */ /* 0x100fe20000004100 */
[----:B------:R-:W-:Y:S01]  /*4320*/  F2FP.F16.E4M3.UNPACK_B R28, R6.H1 ;  /* 0x00000006ff1c723e */ /* 0x000fe200030006ff */
[----:B------:R-:W-:Y:S01]  /*4330*/  HADD2.F32 R29, -RZ, R29.H1_H1 ;  /* 0x3000001dff1d7230 */ /* 0x000fe20000004100 */
[----:B------:R-:W-:-:S02]  /*4340*/  F2FP.F16.E4M3.UNPACK_B R34, R9 ;  /* 0x00000009ff22723e */ /* 0x000fc400020006ff */
[----:B------:R-:W-:Y:S01]  /*4350*/  F2FP.F16.E4M3.UNPACK_B R32, R8.H1 ;  /* 0x00000008ff20723e */ /* 0x000fe200030006ff */
[----:B------:R-:W-:Y:S02]  /*4360*/  HADD2.F32 R9, -RZ, R28.H1_H1 ;  /* 0x3000001cff097230 */ /* 0x000fe40000004100 */
[-C--:B------:R-:W-:Y:S01]  /*4370*/  FMUL.FTZ R39, R29, R37.reuse ;  /* 0x000000251d277220 */ /* 0x080fe20000410000 */
[----:B------:R-:W-:Y:S02]  /*4380*/  HADD2.F32 R36, -RZ, R34.H1_H1 ;  /* 0x30000022ff247230 */ /* 0x000fe40000004100 */
[----:B------:R-:W-:Y:S01]  /*4390*/  FMUL.FTZ R38, R30, R37 ;  /* 0x000000251e267220 */ /* 0x000fe20000410000 */
[----:B------:R-:W-:Y:S01]  /*43a0*/  HADD2.F32 R28, -RZ, R28.H0_H0 ;  /* 0x2000001cff1c7230 */ /* 0x000fe20000004100 */
[----:B------:R-:W-:Y:S01]  /*43b0*/  F2FP.F16.E4M3.UNPACK_B R7, R7 ;  /* 0x00000007ff07723e */ /* 0x000fe200020006ff */
[----:B------:R-:W-:Y:S02]  /*43c0*/  HADD2.F32 R8, -RZ, R31.H1_H1 ;  /* 0x3000001fff087230 */ /* 0x000fe40000004100 */
[----:B------:R-:W-:Y:S01]  /*43d0*/  FMUL.FTZ R37, R9, R36 ;  /* 0x0000002409257220 */ /* 0x000fe20000410000 */
[----:B------:R-:W-:Y:S01]  /*43e0*/  F2FP.F16.E4M3.UNPACK_B R6, R6 ;  /* 0x00000006ff06723e */ /* 0x000fe200020006ff */
[----:B------:R-:W-:Y:S01]  /*43f0*/  FMUL.FTZ R36, R28, R36 ;  /* 0x000000241c247220 */ /* 0x000fe20000410000 */
[----:B------:R-:W-:-:S02]  /*4400*/  HADD2.F32 R33, -RZ, R32.H1_H1 ;  /* 0x30000020ff217230 */ /* 0x000fc40000004100 */
[-C--:B------:R-:W-:Y:S01]  /*4410*/  FFMA.FTZ R37, R28, R8.reuse, -R37 ;  /* 0x000000081c257223 */ /* 0x080fe20000010825 */
[----:B------:R-:W-:Y:S02]  /*4420*/  HADD2.F32 R34, -RZ, R34.H0_H0 ;  /* 0x20000022ff227230 */ /* 0x000fe40000004100 */
[----:B------:R-:W-:Y:S01]  /*4430*/  FFMA.FTZ R36, R9, R8, R36 ;  /* 0x0000000809247223 */ /* 0x000fe20000010024 */
[--C-:B------:R-:W-:Y:S02]  /*4440*/  HADD2.F32 R8, -RZ, R7.reuse.H0_H0 ;  /* 0x20000007ff087230 */ /* 0x100fe40000004100 */
[-C--:B------:R-:W-:Y:S01]  /*4450*/  FFMA.FTZ R39, R30, R33.reuse, -R39 ;  /* 0x000000211e277223 */ /* 0x080fe20000010827 */
[----:B------:R-:W-:Y:S02]  /*4460*/  HADD2.F32 R9, -RZ, R7.H1_H1 ;  /* 0x30000007ff097230 */ /* 0x000fe40000004100 */
[----:B------:R-:W-:Y:S01]  /*4470*/  FFMA.FTZ R38, R29, R33, R38 ;  /* 0x000000211d267223 */ /* 0x000fe20000010026 */
[----:B------:R-:W-:-:S02]  /*4480*/  HADD2.F32 R7, -RZ, R6.H0_H0 ;  /* 0x20000006ff077230 */ /* 0x000fc40000004100 */
[-C--:B------:R-:W-:Y:S01]  /*4490*/  FMUL.FTZ R30, R8, R35.reuse ;  /* 0x00000023081e7220 */ /* 0x080fe20000410000 */
[----:B------:R-:W-:Y:S02]  /*44a0*/  HADD2.F32 R6, -RZ, R6.H1_H1 ;  /* 0x30000006ff067230 */ /* 0x000fe40000004100 */
[----:B------:R-:W-:Y:S01]  /*44b0*/  FMUL.FTZ R33, R9, R35 ;  /* 0x0000002309217220 */ /* 0x000fe20000410000 */
[----:B------:R-:W-:Y:S02]  /*44c0*/  HADD2.F32 R32, -RZ, R32.H0_H0 ;  /* 0x20000020ff207230 */ /* 0x000fe40000004100 */
[-C--:B------:R-:W-:Y:S01]  /*44d0*/  FMUL.FTZ R29, R7, R34.reuse ;  /* 0x00000022071d7220 */ /* 0x080fe20000410000 */
        /* <DEDUP_REMOVED lines=12> */
.L_x_1286:
[----:B------:R-:W-:Y:S05]  /*45a0*/  BSYNC B1 ;  /* 0x0000000000017941 */ /* 0x000fea0003800000 */
.L_x_1285:
[----:B----4-:R0:W-:Y:S01]  /*45b0*/  ST.E.128 desc[UR42][R10.64], R4 ;  /* 0x000000040a007985 */ /* 0x0101e2000c101d2a */
[----:B------:R-:W-:Y:S05]  /*45c0*/  BRA `(.L_x_1276) ;  /* 0x0000002400787947 */ /* 0x000fea0003800000 */
.L_x_1269:
[----:B------:R-:W0:Y:S01]  /*45d0*/  S2R R4, SR_TID.X ;  /* 0x0000000000047919 */ /* 0x000e220000002100 */
[----:B------:R-:W-:Y:S01]  /*45e0*/  BSSY B1, `(.L_x_1287) ;  /* 0x000001e000017945 */ /* 0x000fe20003800000 */
[----:B------:R-:W-:Y:S02]  /*45f0*/  CS2R R6, SRZ ;  /* 0x0000000000067805 */ /* 0x000fe4000001ff00 */
[----:B------:R-:W-:Y:S02]  /*4600*/  CS2R R30, SRZ ;  /* 0x00000000001e7805 */ /* 0x000fe4000001ff00 */
[----:B------:R-:W-:Y:S02]  /*4610*/  CS2R R28, SRZ ;  /* 0x00000000001c7805 */ /* 0x000fe4000001ff00 */
[----:B------:R-:W-:Y:S02]  /*4620*/  CS2R R34, SRZ ;  /* 0x0000000000227805 */ /* 0x000fe4000001ff00 */
[----:B------:R-:W-:-:S02]  /*4630*/  CS2R R32, SRZ ;  /* 0x0000000000207805 */ /* 0x000fc4000001ff00 */
        /* <DEDUP_REMOVED lines=8> */
[----:B------:R-:W-:Y:S01]  /*46c0*/  ULDC.64 UR4, c[0x0][0x3e8] ;  /* 0x0000fa0000047ab9 */ /* 0x000fe20000000a00 */
[----:B------:R-:W-:Y:S01]  /*46d0*/  ULDC.64 UR6, c[0x0][0x400] ;  /* 0x0001000000067ab9 */ /* 0x000fe20000000a00 */
[----:B------:R-:W-:Y:S02]  /*46e0*/  IADD3 R10, P0, P6, R42, UR4, R10 ;  /* 0x000000042a0a7c10 */ /* 0x000fe4000fe1e00a */
[----:B------:R-:W-:Y:S02]  /*46f0*/  CS2R R6, SRZ ;  /* 0x0000000000067805 */ /* 0x000fe4000001ff00 */
[----:B------:R-:W-:Y:S02]  /*4700*/  CS2R R4, SRZ ;  /* 0x0000000000047805 */ /* 0x000fe4000001ff00 */
[----:B------:R-:W-:Y:S02]  /*4710*/  CS2R R34, SRZ ;  /* 0x0000000000227805 */ /* 0x000fe4000001ff00 */
[----:B------:R-:W-:-:S02]  /*4720*/  IADD3.X R11, R48, UR5, R14, P0, P6 ;  /* 0x00000005300b7c10 */ /* 0x000fc400087ec40e */
[----:B------:R-:W-:Y:S02]  /*4730*/  CS2R R32, SRZ ;  /* 0x0000000000207805 */ /* 0x000fe4000001ff00 */
[----:B------:R-:W-:-:S04]  /*4740*/  IADD3 R12, P0, P6, R20, UR6, R12 ;  /* 0x00000006140c7c10 */ /* 0x000fc8000fe1e00c */
[----:B------:R-:W-:Y:S02]  /*4750*/  IADD3.X R13, R46, UR7, R15, P0, P6 ;  /* 0x000000072e0d7c10 */ /* 0x000fe400087ec40f */
[-C--:B------:R-:W-:Y:S02]  /*4760*/  ISETP.GE.AND P0, PT, R18, R79.reuse, PT ;  /* 0x0000004f1200720c */ /* 0x080fe40003f06270 */
[----:B------:R-:W-:-:S11]  /*4770*/  ISETP.GE.AND P6, PT, R65, R79, PT ;  /* 0x0000004f4100720c */ /* 0x000fd60003fc6270 */
[----:B------:R0:W5:Y:S04]  /*4780*/  @!P0 LDG.E.128 R28, desc[UR42][R10.64] ;  /* 0x0000002a0a1c8981 */ /* 0x000168000c1e1d00 */
[----:B------:R0:W5:Y:S04]  /*4790*/  @!P6 LDG.E.128 R4, desc[UR42][R10.64+0x20] ;  /* 0x0000202a0a04e981 */ /* 0x000168000c1e1d00 */
[----:B------:R0:W5:Y:S04]  /*47a0*/  @!P0 LDG.E.128 R36, desc[UR42][R12.64] ;  /* 0x0000002a0c248981 */ /* 0x000168000c1e1d00 */
[----:B------:R0:W5:Y:S02]  /*47b0*/  @!P6 LDG.E.128 R32, desc[UR42][R12.64+0x20] ;  /* 0x0000202a0c20e981 */ /* 0x000164000c1e1d00 */
.L_x_1288:
[----:B------:R-:W-:Y:S05]  /*47c0*/  BSYNC B1 ;  /* 0x0000000000017941 */ /* 0x000fea0003800000 */
.L_x_1287:
[----:B------:R-:W-:Y:S01]  /*47d0*/  UISETP.NE.AND UP0, UPT, UR36, 0x3, UPT ;  /* 0x000000032400788c */ /* 0x000fe2000bf05270 */
[----:B-----5:R-:W-:Y:S02]  /*47e0*/  IMAD.MOV.U32 R85, RZ, RZ, R6 ;  /* 0x000000ffff557224 */ /* 0x020fe400078e0006 */
[----:B------:R-:W-:Y:S02]  /*47f0*/  IMAD.MOV.U32 R84, RZ, RZ, R4 ;  /* 0x000000ffff547224 */ /* 0x000fe400078e0004 */
[----:B------:R-:W-:Y:S01]  /*4800*/  IMAD.MOV.U32 R91, RZ, RZ, R30 ;  /* 0x000000ffff5b7224 */ /* 0x000fe200078e001e */
[----:B------:R-:W-:Y:S01]  /*4810*/  PLOP3.LUT P0, PT, PT, PT, UP0, 0x80, 0x0 ;  /* 0x000000000000781c */ /* 0x000fe20003f0f008 */
[----:B------:R-:W-:Y:S02]  /*4820*/  IMAD.MOV.U32 R87, RZ, RZ, R28 ;  /* 0x000000ffff577224 */ /* 0x000fe400078e001c */
[----:B------:R-:W-:Y:S02]  /*4830*/  IMAD.MOV.U32 R83, RZ, RZ, R34 ;  /* 0x000000ffff537224 */ /* 0x000fe400078e0022 */
[----:B------:R-:W-:-:S02]  /*4840*/  IMAD.MOV.U32 R82, RZ, RZ, R32 ;  /* 0x000000ffff527224 */ /* 0x000fc400078e0020 */
[----:B------:R-:W-:Y:S02]  /*4850*/  IMAD.MOV.U32 R90, RZ, RZ, R38 ;  /* 0x000000ffff5a7224 */ /* 0x000fe400078e0026 */
[----:B------:R-:W-:-:S04]  /*4860*/  IMAD.MOV.U32 R89, RZ, RZ, R36 ;  /* 0x000000ffff597224 */ /* 0x000fc800078e0024 */
[----:B------:R-:W-:Y:S05]  /*4870*/  @!P0 BRA `(.L_x_1289) ;  /* 0x0000000000048947 */ /* 0x000fea0003800000 */
[----:B------:R-:W-:Y:S01]  /*4880*/  BPT.TRAP 0x1 ;  /* 0x000000040000795c */ /* 0x000fe20000300000 */
.L_x_1289:
[----:B------:R-:W2:Y:S01]  /*4890*/  LDL R8, [R1+0xc] ;  /* 0x00000c0001087983 */ /* 0x000ea20000100800 */
[----:B------:R-:W-:Y:S01]  /*48a0*/  IMAD R67, R23, 0x8, R16 ;  /* 0x0000000817437824 */ /* 0x000fe200078e0210 */
[----:B------:R-:W-:Y:S01]  /*48b0*/  BSSY B1, `(.L_x_1290) ;  /* 0x0000004000017945 */ /* 0x000fe20003800000 */
[----:B--2---:R-:W-:-:S04]  /*48c0*/  SHF.L.U32 R78, R8, 0x1f, RZ ;  /* 0x0000001f084e7819 */ /* 0x004fc800000006ff */
[----:B------:R-:W1:Y:S02]  /*48d0*/  SYNCS.PHASECHK.TRANS64.TRYWAIT P6, [R67+URZ+0x19c90], R78 ;  /* 0x019c904e430075a7 */ /* 0x000e6400080c017f */
[----:B-1----:R-:W-:Y:S05]  /*48e0*/  @!P6 BRA `(.L_x_1291) ;  /* 0x000001f80048e947 */ /* 0x002fea0003800000 */
.L_x_1622:
[----:B------:R-:W-:Y:S05]  /*48f0*/  BSYNC B1 ;  /* 0x0000000000017941 */ /* 0x000fea0003800000 */
.L_x_1290:
[----:B------:R-:W-:-:S03]  /*4900*/  UMOV UR4, 0xffffffff ;  /* 0xffffffff00047882 */ /* 0x000fc60000000000 */
[----:B------:R-:W-:Y:S05]  /*4910*/  BRA.DIV UR4, `(.L_x_1292) ;  /* 0x000001fa04507947 */ /* 0x000fea000b800000 */
[----:B------:R-:W2:Y:S04]  /*4920*/  SHFL.IDX PT, R80, R80, RZ, 0x1e1f ;  /* 0x001e1fff50507589 */ /* 0x000ea800000e0000 */
[----:B------:R3:W4:Y:S02]  /*4930*/  SHFL.IDX PT, R81, R70, RZ, 0x1e1f ;  /* 0x001e1fff46517589 */ /* 0x00072400000e0000 */
.L_x_1626:
[----:B------:R-:W-:Y:S05]  /*4940*/  @P5 BRA `(.L_x_1276) ;  /* 0x0000002000985947 */ /* 0x000fea0003800000 */
[----:B------:R-:W5:Y:S01]  /*4950*/  LDC R86, c[0x0][0x2f4] ;  /* 0x0000bd00ff567b82 */ /* 0x000f620000000800 */
[----:B------:R-:W-:Y:S01]  /*4960*/  ISETP.NE.AND P5, PT, R52, RZ, PT ;  /* 0x000000ff3400720c */ /* 0x000fe20003fa5270 */
[----:B------:R-:W-:Y:S01]  /*4970*/  BSSY B1, `(.L_x_1293) ;  /* 0x00000f3000017945 */ /* 0x000fe20003800000 */
[----:B-----5:R-:W-:-:S11]  /*4980*/  IMAD.IADD R92, R86, 0x1, -R53 ;  /* 0x00000001565c7824 */ /* 0x020fd600078e0a35 */
[----:B------:R-:W-:Y:S05]  /*4990*/  @!P5 BRA `(.L_x_1294) ;  /* 0x0000000c00c0d947 */ /* 0x000fea0003800000 */
[----:B0-----:R-:W5:Y:S04]  /*49a0*/  LDL R13, [R1+0x28] ;  /* 0x00002800010d7983 */ /* 0x001f680000100800 */
[----:B------:R-:W5:Y:S04]  /*49b0*/  LDL R12, [R1+0x7c] ;  /* 0x00007c00010c7983 */ /* 0x000f680000100800 */
[----:B------:R-:W5:Y:S01]  /*49c0*/  LDL R10, [R1+0x3c] ;  /* 0x00003c00010a7983 */ /* 0x000f620000100800 */
[----:B------:R-:W-:Y:S01]  /*49d0*/  SEL R8, R53, R92, !P3 ;  /* 0x0000005c35087207 */ /* 0x000fe20005800000 */
[----:B------:R-:W-:Y:S01]  /*49e0*/  BSSY B2, `(.L_x_1295) ;  /* 0x00000e9000027945 */ /* 0x000fe20003800000 */
[----:B---34-:R-:W-:-:S02]  /*49f0*/  IADD3 R70, P6, R3, R81, RZ ;  /* 0x0000005103467210 */ /* 0x018fc40007fde0ff */
[----:B------:R-:W-:Y:S02]  /*4a00*/  SHF.R.S32.HI R9, RZ, 0x1f, R8 ;  /* 0x0000001fff097819 */ /* 0x000fe40000011408 */
[----:B--2---:R-:W-:Y:S02]  /*4a10*/  LEA.HI.X.SX32 R71, R3, R80, 0x1, P6 ;  /* 0x0000005003477211 */ /* 0x004fe400030f0eff */
[----:B------:R-:W-:-:S04]  /*4a20*/  LEA.HI R9, R9, R8, RZ, 0x5 ;  /* 0x0000000809097211 */ /* 0x000fc800078f28ff */
[----:B------:R-:W-:-:S04]  /*4a30*/  SHF.R.S32.HI R8, RZ, 0x5, R9 ;  /* 0x00000005ff087819 */ /* 0x000fc80000011409 */
[----:B------:R-:W-:-:S04]  /*4a40*/  LEA.HI.SX32 R8, R63, R8, 0x1c ;  /* 0x000000083f087211 */ /* 0x000fc800078fe2ff */
[C---:B------:R-:W-:Y:S01]  /*4a50*/  LEA.HI R9, R8.reuse, R8, RZ, 0x1 ;  /* 0x0000000808097211 */ /* 0x040fe200078f08ff */
[----:B------:R-:W-:-:S04]  /*4a60*/  IMAD.SHL.U32 R11, R8, 0x10, RZ ;  /* 0x00000010080b7824 */ /* 0x000fc800078e00ff */
[----:B------:R-:W-:Y:S01]  /*4a70*/  IMAD.SHL.U32 R9, R9, 0x800, RZ ;  /* 0x0000080009097824 */ /* 0x000fe200078e00ff */
[----:B------:R-:W-:-:S04]  /*4a80*/  ISETP.GE.AND P5, PT, R11, R86, PT ;  /* 0x000000560b00720c */ /* 0x000fc80003fa6270 */
[----:B------:R-:W-:-:S09]  /*4a90*/  LOP3.LUT R9, R9, 0xfffff000, RZ, 0xc0, !PT ;  /* 0xfffff00009097812 */ /* 0x000fd200078ec0ff */
[----:B------:R-:W-:-:S04]  /*4aa0*/  @!P5 IADD3 R72, P6, R81, R11, RZ ;  /* 0x0000000b5148d210 */ /* 0x000fc80007fde0ff */
[----:B------:R-:W-:Y:S02]  /*4ab0*/  @!P5 LEA.HI.X.SX32 R73, R11, R80, 0x1, P6 ;  /* 0x000000500b49d211 */ /* 0x000fe400030f0eff */
[----:B------:R-:W-:Y:S02]  /*4ac0*/  ISETP.GE.AND P6, PT, R18, R79, PT ;  /* 0x0000004f1200720c */ /* 0x000fe40003fc6270 */
[----:B-----5:R-:W-:-:S04]  /*4ad0*/  LOP3.LUT R8, R13, 0x10, R11, 0xf8, !PT ;  /* 0x000000100d087812 */ /* 0x020fc800078ef80b */
[----:B------:R-:W-:-:S04]  /*4ae0*/  LOP3.LUT R8, R8, R12, RZ, 0x3c, !PT ;  /* 0x0000000c08087212 */ /* 0x000fc800078e3cff */
[----:B------:R-:W-:Y:S01]  /*4af0*/  IADD3 R8, R8, R9, R10 ;  /* 0x0000000908087210 */ /* 0x000fe20007ffe00a */
[----:B------:R-:W-:-:S04]  /*4b00*/  IMAD R9, R23, 0x3000, R61 ;  /* 0x0000300017097824 */ /* 0x000fc800078e023d */
[----:B------:R-:W-:Y:S02]  /*4b10*/  IMAD R13, R23, 0x3000, R8 ;  /* 0x00003000170d7824 */ /* 0x000fe400078e0208 */
[C---:B------:R-:W-:Y:S02]  /*4b20*/  IMAD.IADD R9, R16.reuse, 0x1, R9 ;  /* 0x0000000110097824 */ /* 0x040fe400078e0209 */
[----:B------:R-:W-:-:S04]  /*4b30*/  IMAD.IADD R13, R16, 0x1, R13 ;  /* 0x00000001100d7824 */ /* 0x000fc800078e020d */
[----:B------:R-:W0:Y:S04]  /*4b40*/  LDS.128 R8, [R9+0x13800] ;  /* 0x0138000009087984 */ /* 0x000e280000000c00 */
[----:B------:R-:W2:Y:S01]  /*4b50*/  LDS.128 R12, [R13+0x13800] ;  /* 0x013800000d0c7984 */ /* 0x000ea20000000c00 */
[----:B------:R-:W-:Y:S05]  /*4b60*/  @P6 BRA `(.L_x_1296) ;  /* 0x0000000c00406947 */ /* 0x000fea0003800000 */
[--C-:B------:R-:W-:Y:S02]  /*4b70*/  SHF.R.U32.HI R30, RZ, 0x8, R37.reuse ;  /* 0x00000008ff1e7819 */ /* 0x100fe40000011625 */
[----:B------:R-:W-:Y:S02]  /*4b80*/  SHF.R.U32.HI R36, RZ, 0x10, R37 ;  /* 0x00000010ff247819 */ /* 0x000fe40000011625 */
[--C-:B------:R-:W-:Y:S01]  /*4b90*/  SHF.R.U32.HI R28, RZ, 0x8, R29.reuse ;  /* 0x00000008ff1c7819 */ /* 0x100fe2000001161d */
[----:B------:R-:W-:Y:S01]  /*4ba0*/  IMAD.SHL.U32 R30, R30, 0x100, RZ ;  /* 0x000001001e1e7824 */ /* 0x000fe200078e00ff */
[----:B------:R-:W-:Y:S02]  /*4bb0*/  LOP3.LUT R37, R37, 0xff0000ff, RZ, 0xc0, !PT ;  /* 0xff0000ff25257812 */ /* 0x000fe400078ec0ff */
[----:B------:R-:W-:Y:S01]  /*4bc0*/  SHF.R.U32.HI R38, RZ, 0x10, R29 ;  /* 0x00000010ff267819 */ /* 0x000fe2000001161d */
[----:B------:R-:W-:Y:S01]  /*4bd0*/  IMAD.SHL.U32 R28, R28, 0x100, RZ ;  /* 0x000001001c1c7824 */ /* 0x000fe200078e00ff */
[----:B------:R-:W-:Y:S01]  /*4be0*/  LOP3.LUT R30, R37, 0xff00, R30, 0xf8, !PT ;  /* 0x0000ff00251e7812 */ /* 0x000fe200078ef81e */
[----:B------:R-:W-:Y:S01]  /*4bf0*/  IMAD.U32 R37, R36, 0x10000, RZ ;  /* 0x0001000024257824 */ /* 0x000fe200078e00ff */
[----:B------:R-:W-:Y:S01]  /*4c00*/  LOP3.LUT R29, R29, 0xff0000ff, RZ, 0xc0, !PT ;  /* 0xff0000ff1d1d7812 */ /* 0x000fe200078ec0ff */
[----:B------:R-:W-:-:S02]  /*4c10*/  IMAD.U32 R36, R38, 0x10000, RZ ;  /* 0x0001000026247824 */ /* 0x000fc400078e00ff */
[----:B--2---:R-:W-:Y:S01]  /*4c20*/  IMAD.MOV.U32 R38, RZ, RZ, R13 ;  /* 0x000000ffff267224 */ /* 0x004fe200078e000d */
[----:B------:R-:W-:Y:S02]  /*4c30*/  LOP3.LUT R29, R29, 0xff00, R28, 0xf8, !PT ;  /* 0x0000ff001d1d7812 */ /* 0x000fe400078ef81c */
[----:B------:R-:W-:Y:S02]  /*4c40*/  LOP3.LUT R37, R30, 0xff0000, R37, 0xf8, !PT ;  /* 0x00ff00001e257812 */ /* 0x000fe400078ef825 */
[----:B------:R-:W-:Y:S02]  /*4c50*/  LOP3.LUT R36, R29, 0xff0000, R36, 0xf8, !PT ;  /* 0x00ff00001d247812 */ /* 0x000fe400078ef824 */
[----:B------:R-:W-:Y:S02]  /*4c60*/  F2FP.F16.E4M3.UNPACK_B R94, R38 ;  /* 0x00000026ff5e723e */ /* 0x000fe400020006ff */
[----:B------:R-:W-:Y:S02]  /*4c70*/  F2FP.F16.E4M3.UNPACK_B R93, R37 ;  /* 0x00000025ff5d723e */ /* 0x000fe400020006ff */
[----:B0-----:R-:W-:Y:S01]  /*4c80*/  F2FP.F16.E4M3.UNPACK_B R29, R9 ;  /* 0x00000009ff1d723e */ /* 0x001fe200020006ff */
[--C-:B------:R-:W-:Y:S01]  /*4c90*/  HADD2.F32 R28, -RZ, R94.reuse.H0_H0 ;  /* 0x2000005eff1c7230 */ /* 0x100fe20000004100 */
[----:B------:R-:W-:Y:S01]  /*4ca0*/  F2FP.F16.E4M3.UNPACK_B R13, R36 ;  /* 0x00000024ff0d723e */ /* 0x000fe200020006ff */
[----:B------:R-:W-:Y:S01]  /*4cb0*/  HADD2.F32 R97, -RZ, R93.H0_H0 ;  /* 0x2000005dff617230 */ /* 0x000fe20000004100 */
[----:B------:R-:W-:Y:S01]  /*4cc0*/  F2FP.F16.E4M3.UNPACK_B R38, R38.H1 ;  /* 0x00000026ff26723e */ /* 0x000fe200030006ff */
[----:B------:R-:W-:Y:S01]  /*4cd0*/  HADD2.F32 R30, -RZ, R29.H0_H0 ;  /* 0x2000001dff1e7230 */ /* 0x000fe20000004100 */
[----:B------:R-:W-:Y:S01]  /*4ce0*/  F2FP.F16.E4M3.UNPACK_B R36, R36.H1 ;  /* 0x00000024ff24723e */ /* 0x000fe200030006ff */
[----:B------:R-:W-:-:S02]  /*4cf0*/  HADD2.F32 R94, -RZ, R94.H1_H1 ;  /* 0x3000005eff5e7230 */ /* 0x000fc40000004100 */
[-C--:B------:R-:W-:Y:S01]  /*4d00*/  FMUL.FTZ R99, R28, R97.reuse ;  /* 0x000000611c637220 */ /* 0x080fe20000410000 */
[----:B------:R-:W-:Y:S02]  /*4d10*/  HADD2.F32 R93, -RZ, R93.H1_H1 ;  /* 0x3000005dff5d7230 */ /* 0x000fe40000004100 */
[----:B------:R-:W-:Y:S01]  /*4d20*/  FMUL.FTZ R97, R30, R97 ;  /* 0x000000611e617220 */ /* 0x000fe20000410000 */
[----:B------:R-:W-:Y:S02]  /*4d30*/  HADD2.F32 R29, -RZ, R29.H1_H1 ;  /* 0x3000001dff1d7230 */ /* 0x000fe40000004100 */
[--C-:B------:R-:W-:Y:S02]  /*4d40*/  HADD2.F32 R95, -RZ, R13.reuse.H0_H0 ;  /* 0x2000000dff5f7230 */ /* 0x100fe40000004100 */
[-C--:B------:R-:W-:Y:S01]  /*4d50*/  FMUL.FTZ R96, R94, R93.reuse ;  /* 0x0000005d5e607220 */ /* 0x080fe20000410000 */
[----:B------:R-:W-:Y:S02]  /*4d60*/  HADD2.F32 R13, -RZ, R13.H1_H1 ;  /* 0x3000000dff0d7230 */ /* 0x000fe40000004100 */
[C---:B------:R-:W-:Y:S01]  /*4d70*/  FMUL.FTZ R93, R29.reuse, R93 ;  /* 0x0000005d1d5d7220 */ /* 0x040fe20000410000 */
[-C--:B------:R-:W-:Y:S01]  /*4d80*/  FFMA.FTZ R30, R30, R95.reuse, -R99 ;  /* 0x0000005f1e1e7223 */ /* 0x080fe20000010863 */
[----:B------:R-:W-:Y:S01]  /*4d90*/  FFMA.FTZ R28, R28, R95, R97 ;  /* 0x0000005f1c1c7223 */ /* 0x000fe20000010061 */
[-C--:B------:R-:W-:Y:S01]  /*4da0*/  FFMA.FTZ R29, R29, R13.reuse, -R96 ;  /* 0x0000000d1d1d7223 */ /* 0x080fe20000010860 */
[----:B------:R-:W-:Y:S01]  /*4db0*/  FFMA.FTZ R13, R94, R13, R93 ;  /* 0x0000000d5e0d7223 */ /* 0x000fe2000001005d */
[----:B------:R-:W-:Y:S01]  /*4dc0*/  F2FP.F16.E4M3.UNPACK_B R93, R37.H1 ;  /* 0x00000025ff5d723e */ /* 0x000fe200030006ff */
[--C-:B------:R-:W-:Y:S01]  /*4dd0*/  HADD2.F32 R95, -RZ, R38.reuse.H1_H1 ;  /* 0x30000026ff5f7230 */ /* 0x100fe20000004100 */
[----:B------:R-:W-:Y:S01]  /*4de0*/  F2FP.F16.E4M3.UNPACK_B R94, R9.H1 ;  /* 0x00000009ff5e723e */ /* 0x000fe200030006ff */
[----:B------:R-:W-:-:S02]  /*4df0*/  HADD2.F32 R9, -RZ, R38.H0_H0 ;  /* 0x20000026ff097230 */ /* 0x000fc40000004100 */
[--C-:B------:R-:W-:Y:S02]  /*4e00*/  HADD2.F32 R98, -RZ, R93.reuse.H0_H0 ;  /* 0x2000005dff627230 */ /* 0x100fe40000004100 */
[----:B------:R-:W-:Y:S02]  /*4e10*/  HADD2.F32 R37, -RZ, R94.H0_H0 ;  /* 0x2000005eff257230 */ /* 0x000fe40000004100 */
[----:B------:R-:W-:Y:S02]  /*4e20*/  HADD2.F32 R93, -RZ, R93.H1_H1 ;  /* 0x3000005dff5d7230 */ /* 0x000fe40000004100 */
[-C--:B------:R-:W-:Y:S01]  /*4e30*/  FMUL.FTZ R100, R9, R98.reuse ;  /* 0x0000006209647220 */ /* 0x080fe20000410000 */
[----:B------:R-:W-:Y:S02]  /*4e40*/  HADD2.F32 R96, -RZ, R36.H0_H0 ;  /* 0x20000024ff607230 */ /* 0x000fe40000004100 */
[----:B------:R-:W-:Y:S01]  /*4e50*/  FMUL.FTZ R98, R37, R98 ;  /* 0x0000006225627220 */ /* 0x000fe20000410000 */
[----:B------:R-:W-:-:S02]  /*4e60*/  HADD2.F32 R94, -RZ, R94.H1_H1 ;  /* 0x3000005eff5e7230 */ /* 0x000fc40000004100 */
[-C--:B------:R-:W-:Y:S01]  /*4e70*/  FMUL.FTZ R97, R95, R93.reuse ;  /* 0x0000005d5f617220 */ /* 0x080fe20000410000 */
[----:B------:R-:W-:Y:S02]  /*4e80*/  HADD2.F32 R36, -RZ, R36.H1_H1 ;  /* 0x30000024ff247230 */ /* 0x000fe40000004100 */
[-C--:B------:R-:W-:Y:S01]  /*4e90*/  FFMA.FTZ R37, R37, R96.reuse, -R100 ;  /* 0x0000006025257223 */ /* 0x080fe20000010864 */
[----:B------:R-:W-:Y:S01]  /*4ea0*/  FFMA.FTZ R9, R9, R96, R98 ;  /* 0x0000006009097223 */ /* 0x000fe20000010062 */
[C---:B------:R-:W-:Y:S01]  /*4eb0*/  FMUL.FTZ R96, R94.reuse, R93 ;  /* 0x0000005d5e607220 */ /* 0x040fe20000410000 */
[----:B------:R-:W-:Y:S01]  /*4ec0*/  SHF.R.U32.HI R93, RZ, 0x10, R31 ;  /* 0x00000010ff5d7819 */ /* 0x000fe2000001161f */
[-C--:B------:R-:W-:Y:S01]  /*4ed0*/  FFMA.FTZ R38, R94, R36.reuse, -R97 ;  /* 0x000000245e267223 */ /* 0x080fe20000010861 */
[----:B------:R-:W-:Y:S01]  /*4ee0*/  SHF.R.U32.HI R97, RZ, 0x8, R31 ;  /* 0x00000008ff617819 */ /* 0x000fe2000001161f */
[----:B------:R-:W-:Y:S01]  /*4ef0*/  FFMA.FTZ R36, R95, R36, R96 ;  /* 0x000000245f247223 */ /* 0x000fe20000010060 */
[----:B------:R-:W-:Y:S01]  /*4f00*/  SHF.R.U32.HI R95, RZ, 0x8, R39 ;  /* 0x00000008ff5f7819 */ /* 0x000fe20000011627 */
[----:B------:R-:W-:Y:S01]  /*4f10*/  IMAD.U32 R93, R93, 0x10000, RZ ;  /* 0x000100005d5d7824 */ /* 0x000fe200078e00ff */
[----:B------:R-:W-:-:S02]  /*4f20*/  LOP3.LUT R94, R31, 0xff0000ff, RZ, 0xc0, !PT ;  /* 0xff0000ff1f5e7812 */ /* 0x000fc400078ec0ff */
[----:B------:R-:W-:Y:S01]  /*4f30*/  SHF.R.U32.HI R31, RZ, 0x10, R39 ;  /* 0x00000010ff1f7819 */ /* 0x000fe20000011627 */
[----:B------:R-:W-:Y:S01]  /*4f40*/  IMAD.SHL.U32 R95, R95, 0x100, RZ ;  /* 0x000001005f5f7824 */ /* 0x000fe200078e00ff */
[----:B------:R-:W-:Y:S01]  /*4f50*/  LOP3.LUT R96, R39, 0xff0000ff, RZ, 0xc0, !PT ;  /* 0xff0000ff27607812 */ /* 0x000fe200078ec0ff */
[----:B------:R-:W-:Y:S01]  /*4f60*/  IMAD.SHL.U32 R39, R97, 0x100, RZ ;  /* 0x0000010061277824 */ /* 0x000fe200078e00ff */
[----:B------:R-:W-:Y:S02]  /*4f70*/  F2FP.SATFINITE.E4M3.F32.PACK_AB_MERGE_C R37, R38, R37, RZ ;  /* 0x000000252625723e */ /* 0x000fe400048070ff */
[----:B------:R-:W-:Y:S02]  /*4f80*/  LOP3.LUT R96, R96, 0xff00, R95, 0xf8, !PT ;  /* 0x0000ff0060607812 */ /* 0x000fe400078ef85f */
[----:B------:R-:W-:Y:S01]  /*4f90*/  LOP3.LUT R94, R94, 0xff00, R39, 0xf8, !PT ;  /* 0x0000ff005e5e7812 */ /* 0x000fe200078ef827 */
[----:B------:R-:W-:Y:S01]  /*4fa0*/  IMAD.U32 R39, R31, 0x10000, RZ ;  /* 0x000100001f277824 */ /* 0x000fe200078e00ff */
[----:B------:R-:W-:-:S02]  /*4fb0*/  F2FP.F16.E4M3.UNPACK_B R38, R8.H1 ;  /* 0x00000008ff26723e */ /* 0x000fc400030006ff */
[----:B------:R-:W-:Y:S01]  /*4fc0*/  LOP3.LUT R31, R94, 0xff0000, R93, 0xf8, !PT ;  /* 0x00ff00005e1f7812 */ /* 0x000fe200078ef85d */
[----:B------:R-:W-:Y:S01]  /*4fd0*/  IMAD.MOV.U32 R94, RZ, RZ, R11 ;  /* 0x000000ffff5e7224 */ /* 0x000fe200078e000b */
        /* <DEDUP_REMOVED lines=11> */
[CC--:B------:R-:W-:Y:S01]  /*5090*/  FMUL.FTZ R101, R97.reuse, R99.reuse ;  /* 0x0000006361657220 */ /* 0x0c0fe20000410000 */
[----:B------:R-:W-:Y:S02]  /*50a0*/  HADD2.F32 R11, -RZ, R11.H1_H1 ;  /* 0x3000000bff0b7230 */ /* 0x000fe40000004100 */
[C---:B------:R-:W-:Y:S01]  /*50b0*/  FMUL.FTZ R99, R100.reuse, R99 ;  /* 0x0000006364637220 */ /* 0x040fe20000410000 */
[----:B------:R-:W-:Y:S02]  /*50c0*/  HADD2.F32 R93, -RZ, R93.H1_H1 ;  /* 0x3000005dff5d7230 */ /* 0x000fe40000004100 */
[-C--:B------:R-:W-:Y:S01]  /*50d0*/  FFMA.FTZ R101, R100, R98.reuse, -R101 ;  /* 0x0000006264657223 */ /* 0x080fe20000010865 */
[----:B------:R-:W-:Y:S02]  /*50e0*/  HADD2.F32 R96, -RZ, R96.H1_H1 ;  /* 0x30000060ff607230 */ /* 0x000fe40000004100 */
[----:B------:R-:W-:Y:S01]  /*50f0*/  FFMA.FTZ R99, R97, R98, R99 ;  /* 0x0000006261637223 */ /* 0x000fe20000010063 */
[----:B------:R-:W-:Y:S01]  /*5100*/  HADD2.F32 R98, -RZ, R95.H1_H1 ;  /* 0x3000005fff627230 */ /* 0x000fe20000004100 */
[----:B------:R-:W-:Y:S01]  /*5110*/  F2FP.F16.E4M3.UNPACK_B R94, R94.H1 ;  /* 0x0000005eff5e723e */ /* 0x000fe200030006ff */
[----:B------:R-:W-:Y:S01]  /*5120*/  HADD2.F32 R95, -RZ, R15.H0_H0 ;  /* 0x2000000fff5f7230 */ /* 0x000fe20000004100 */
[----:B------:R-:W-:Y:S01]  /*5130*/  F2FP.F16.E4M3.UNPACK_B R31, R31.H1 ;  /* 0x0000001fff1f723e */ /* 0x000fe200030006ff */
[----:B------:R-:W-:-:S02]  /*5140*/  HADD2.F32 R97, -RZ, R39.H0_H0 ;  /* 0x20000027ff617230 */ /* 0x000fc40000004100 */
[-C--:B------:R-:W-:Y:S01]  /*5150*/  FMUL.FTZ R100, R11, R98.reuse ;  /* 0x000000620b647220 */ /* 0x080fe20000410000 */
[C---:B------:R-:W-:Y:S01]  /*5160*/  FMUL.FTZ R98, R93.reuse, R98 ;  /* 0x000000625d627220 */ /* 0x040fe20000410000 */
[----:B------:R-:W-:Y:S01]  /*5170*/  HADD2.F32 R15, -RZ, R15.H1_H1 ;  /* 0x3000000fff0f7230 */ /* 0x000fe20000004100 */
[----:B------:R-:W-:Y:S01]  /*5180*/  F2FP.F16.E4M3.UNPACK_B R8, R8 ;  /* 0x00000008ff08723e */ /* 0x000fe200020006ff */
[-C--:B------:R-:W-:Y:S01]  /*5190*/  FFMA.FTZ R93, R93, R96.reuse, -R100 ;  /* 0x000000605d5d7223 */ /* 0x080fe20000010864 */
[----:B------:R-:W-:Y:S01]  /*51a0*/  FFMA.FTZ R11, R11, R96, R98 ;  /* 0x000000600b0b7223 */ /* 0x000fe20000010062 */
[----:B------:R-:W-:Y:S02]  /*51b0*/  HADD2.F32 R98, -RZ, R94.H0_H0 ;  /* 0x2000005eff627230 */ /* 0x000fe40000004100 */
[----:B------:R-:W-:Y:S01]  /*51c0*/  FMUL.FTZ R100, R95, R97 ;  /* 0x000000615f647220 */ /* 0x000fe20000410000 */
[----:B------:R-:W-:Y:S01]  /*51d0*/  HADD2.F32 R96, -RZ, R31.H0_H0 ;  /* 0x2000001fff607230 */ /* 0x000fe20000004100 */
[----:B------:R-:W-:Y:S01]  /*51e0*/  F2FP.SATFINITE.E4M3.F32.PACK_AB_MERGE_C R36, R36, R9, RZ ;  /* 0x000000092424723e */ /* 0x000fe200048070ff */
[----:B------:R-:W-:Y:S01]  /*51f0*/  FMUL.FTZ R97, R98, R97 ;  /* 0x0000006162617220 */ /* 0x000fe20000410000 */
[----:B------:R-:W-:-:S02]  /*5200*/  F2FP.SATFINITE.E4M3.F32.PACK_AB_MERGE_C R9, R29, R30, R37 ;  /* 0x0000001e1d09723e */ /* 0x000fc40004807025 */
[----:B------:R-:W-:Y:S01]  /*5210*/  FFMA.FTZ R100, R98, R96, -R100 ;  /* 0x0000006062647223 */ /* 0x000fe20000010864 */
[----:B------:R-:W-:Y:S01]  /*5220*/  F2FP.SATFINITE.E4M3.F32.PACK_AB_MERGE_C R13, R13, R28, R36 ;  /* 0x0000001c0d0d723e */ /* 0x000fe20004807024 */
[----:B------:R-:W-:Y:S01]  /*5230*/  FFMA.FTZ R97, R95, R96, R97 ;  /* 0x000000605f617223 */ /* 0x000fe20000010061 */
[----:B------:R-:W-:Y:S01]  /*5240*/  HADD2.F32 R96, -RZ, R39.H1_H1 ;  /* 0x30000027ff607230 */ /* 0x000fe20000004100 */
[-C--:B------:R-:W-:Y:S01]  /*5250*/  F2FP.F16.E4M3.UNPACK_B R95, R87.reuse.H1 ;  /* 0x00000057ff5f723e */ /* 0x080fe200030006ff */
[----:B------:R-:W-:Y:S01]  /*5260*/  HADD2.F32 R39, -RZ, R94.H1_H1 ;  /* 0x3000005eff277230 */ /* 0x000fe20000004100 */
[----:B------:R-:W-:Y:S01]  /*5270*/  F2FP.F16.E4M3.UNPACK_B R87, R87 ;  /* 0x00000057ff57723e */ /* 0x000fe200020006ff */
[----:B------:R-:W-:Y:S02]  /*5280*/  HADD2.F32 R94, -RZ, R31.H1_H1 ;  /* 0x3000001fff5e7230 */ /* 0x000fe40000004100 */
[-C--:B------:R-:W-:Y:S01]  /*5290*/  FMUL.FTZ R98, R15, R96.reuse ;  /* 0x000000600f627220 */ /* 0x080fe20000410000 */
[----:B------:R-:W-:-:S03]  /*52a0*/  FMUL.FTZ R96, R39, R96 ;  /* 0x0000006027607220 */ /* 0x000fc60000410000 */
[----:B------:R-:W-:Y:S01]  /*52b0*/  FFMA.FTZ R31, R39, R94, -R98 ;  /* 0x0000005e271f7223 */ /* 0x000fe20000010862 */
[----:B------:R-:W-:Y:S01]  /*52c0*/  F2FP.F16.E4M3.UNPACK_B R39, R12.H1 ;  /* 0x0000000cff27723e */ /* 0x000fe200030006ff */
[----:B------:R-:W-:Y:S01]  /*52d0*/  FFMA.FTZ R15, R15, R94, R96 ;  /* 0x0000005e0f0f7223 */ /* 0x000fe20000010060 */
[--C-:B------:R-:W-:Y:S01]  /*52e0*/  HADD2.F32 R96, -RZ, R38.reuse.H0_H0 ;  /* 0x20000026ff607230 */ /* 0x100fe20000004100 */
[----:B------:R-:W-:Y:S01]  /*52f0*/  F2FP.F16.E4M3.UNPACK_B R12, R12 ;  /* 0x0000000cff0c723e */ /* 0x000fe200020006ff */
[----:B------:R-:W-:Y:S01]  /*5300*/  HADD2.F32 R98, -RZ, R95.H0_H0 ;  /* 0x2000005fff627230 */ /* 0x000fe20000004100 */
[----:B------:R-:W-:Y:S01]  /*5310*/  F2FP.SATFINITE.E4M3.F32.PACK_AB_MERGE_C R100, R31, R100, RZ ;  /* 0x000000641f64723e */ /* 0x000fe200048070ff */
[----:B------:R-:W-:Y:S01]  /*5320*/  HADD2.F32 R94, -RZ, R39.H0_H0 ;  /* 0x20000027ff5e7230 */ /* 0x000fe20000004100 */
[-C--:B------:R-:W-:Y:S01]  /*5330*/  F2FP.F16.E4M3.UNPACK_B R31, R89.reuse.H1 ;  /* 0x00000059ff1f723e */ /* 0x080fe200030006ff */
[----:B------:R-:W-:Y:S01]  /*5340*/  HADD2.F32 R38, -RZ, R38.H1_H1 ;  /* 0x30000026ff267230 */ /* 0x000fe20000004100 */
[----:B------:R-:W-:Y:S01]  /*5350*/  F2FP.F16.E4M3.UNPACK_B R89, R89 ;  /* 0x00000059ff59723e */ /* 0x000fe200020006ff */
[----:B------:R-:W-:Y:S01]  /*5360*/  HADD2.F32 R95, -RZ, R95.H1_H1 ;  /* 0x3000005fff5f7230 */ /* 0x000fe20000004100 */
[----:B------:R-:W-:Y:S01]  /*5370*/  F2FP.SATFINITE.E4M3.F32.PACK_AB_MERGE_C R93, R93, R101, R100 ;  /* 0x000000655d5d723e */ /* 0x000fe20004807064 */
[----:B------:R-:W-:-:S02]  /*5380*/  HADD2.F32 R103, -RZ, R31.H0_H0 ;  /* 0x2000001fff677230 */ /* 0x000fc40000004100 */
[----:B------:R-:W-:-:S03]  /*5390*/  HADD2.F32 R31, -RZ, R31.H1_H1 ;  /* 0x3000001fff1f7230 */ /* 0x000fc60000004100 */
[-C--:B------:R-:W-:Y:S01]  /*53a0*/  FMUL.FTZ R102, R94, R103.reuse ;  /* 0x000000675e667220 */ /* 0x080fe20000410000 */
[----:B------:R-:W-:-:S03]  /*53b0*/  FMUL.FTZ R103, R96, R103 ;  /* 0x0000006760677220 */ /* 0x000fc60000410000 */
[-C--:B------:R-:W-:Y:S01]  /*53c0*/  FFMA.FTZ R102, R96, R98.reuse, -R102 ;  /* 0x0000006260667223 */ /* 0x080fe20000010866 */
[----:B------:R-:W-:Y:S01]  /*53d0*/  FFMA.FTZ R103, R94, R98, R103 ;  /* 0x000000625e677223 */ /* 0x000fe20000010067 */
[----:B------:R-:W-:Y:S02]  /*53e0*/  HADD2.F32 R94, -RZ, R39.H1_H1 ;  /* 0x30000027ff5e7230 */ /* 0x000fe40000004100 */
[--C-:B------:R-:W-:Y:S02]  /*53f0*/  HADD2.F32 R98, -RZ, R89.reuse.H0_H0 ;  /* 0x20000059ff627230 */ /* 0x100fe40000004100 */
[----:B------:R-:W-:Y:S02]  /*5400*/  HADD2.F32 R89, -RZ, R89.H1_H1 ;  /* 0x30000059ff597230 */ /* 0x000fe40000004100 */
[-C--:B------:R-:W-:Y:S01]  /*5410*/  FMUL.FTZ R39, R94, R31.reuse ;  /* 0x0000001f5e277220 */ /* 0x080fe20000410000 */
[----:B------:R-:W-:-:S03]  /*5420*/  FMUL.FTZ R31, R38, R31 ;  /* 0x0000001f261f7220 */ /* 0x000fc60000410000 */
[-C--:B------:R-:W-:Y:S01]  /*5430*/  FFMA.FTZ R38, R38, R95.reuse, -R39 ;  /* 0x0000005f26267223 */ /* 0x080fe20000010827 */
[----:B------:R-:W-:Y:S02]  /*5440*/  HADD2.F32 R39, -RZ, R12.H0_H0 ;  /* 0x2000000cff277230 */ /* 0x000fe40000004100 */
[----:B------:R-:W-:Y:S01]  /*5450*/  FFMA.FTZ R31, R94, R95, R31 ;  /* 0x0000005f5e1f7223 */ /* 0x000fe2000001001f */
        /* <DEDUP_REMOVED lines=8> */
[-C--:B------:R-:W-:Y:S01]  /*54e0*/  FMUL.FTZ R95, R12, R89.reuse ;  /* 0x000000590c5f7220 */ /* 0x080fe20000410000 */
[----:B------:R-:W-:Y:S01]  /*54f0*/  FFMA.FTZ R98, R39, R94, R98 ;  /* 0x0000005e27627223 */ /* 0x000fe20000010062 */
[C---:B------:R-:W-:Y:S01]  /*5500*/  FMUL.FTZ R39, R8.reuse, R89 ;  /* 0x0000005908277220 */ /* 0x040fe20000410000 */
[----:B------:R-:W-:Y:S01]  /*5510*/  F2FP.F16.E4M3.UNPACK_B R89, R14.H1 ;  /* 0x0000000eff59723e */ /* 0x000fe200030006ff */
[-C--:B------:R-:W-:Y:S01]  /*5520*/  FFMA.FTZ R95, R8, R87.reuse, -R95 ;  /* 0x00000057085f7223 */ /* 0x080fe2000001085f */
[----:B------:R-:W-:Y:S01]  /*5530*/  F2FP.SATFINITE.E4M3.F32.PACK_AB_MERGE_C R8, R38, R102, RZ ;  /* 0x000000662608723e */ /* 0x000fe200048070ff */
[----:B------:R-:W-:Y:S02]  /*5540*/  IMAD.MOV.U32 R38, RZ, RZ, R10 ;  /* 0x000000ffff267224 */ /* 0x000fe400078e000a */
[----:B------:R-:W-:Y:S01]  /*5550*/  FFMA.FTZ R39, R12, R87, R39 ;  /* 0x000000570c277223 */ /* 0x000fe20000010027 */
[----:B------:R-:W-:Y:S01]  /*5560*/  F2FP.F16.E4M3.UNPACK_B R87, R90.H1 ;  /* 0x0000005aff57723e */ /* 0x000fe200030006ff */
[----:B------:R-:W-:Y:S01]  /*5570*/  HADD2.F32 R12, -RZ, R89.H0_H0 ;  /* 0x20000059ff0c7230 */ /* 0x000fe20000004100 */
[----:B------:R-:W-:-:S02]  /*5580*/  F2FP.SATFINITE.E4M3.F32.PACK_AB_MERGE_C R8, R95, R96, R8 ;  /* 0x000000605f08723e */ /* 0x000fc40004807008 */
[----:B------:R-:W-:Y:S01]  /*5590*/  F2FP.F16.E4M3.UNPACK_B R94, R38.H1 ;  /* 0x00000026ff5e723e */ /* 0x000fe200030006ff */
[--C-:B------:R-:W-:Y:S01]  /*55a0*/  HADD2.F32 R107, -RZ, R87.reuse.H0_H0 ;  /* 0x20000057ff6b7230 */ /* 0x100fe20000004100 */
[----:B------:R-:W-:Y:S01]  /*55b0*/  F2FP.F16.E4M3.UNPACK_B R95, R91.H1 ;  /* 0x0000005bff5f723e */ /* 0x000fe200030006ff */
[----:B------:R-:W-:Y:S01]  /*55c0*/  HADD2.F32 R96, -RZ, R87.H1_H1 ;  /* 0x30000057ff607230 */ /* 0x000fe20000004100 */
[----:B------:R-:W-:Y:S01]  /*55d0*/  F2FP.F16.E4M3.UNPACK_B R90, R90 ;  /* 0x0000005aff5a723e */ /* 0x000fe200020006ff */
[----:B------:R-:W-:Y:S02]  /*55e0*/  HADD2.F32 R87, -RZ, R89.H1_H1 ;  /* 0x30000059ff577230 */ /* 0x000fe40000004100 */
[----:B------:R-:W-:Y:S01]  /*55f0*/  FMUL.FTZ R109, R12, R107 ;  /* 0x0000006b0c6d7220 */ /* 0x000fe20000410000 */
[--C-:B------:R-:W-:Y:S01]  /*5600*/  HADD2.F32 R10, -RZ, R94.reuse.H0_H0 ;  /* 0x2000005eff0a7230 */ /* 0x100fe20000004100 */
[----:B------:R-:W-:Y:S01]  /*5610*/  F2FP.F16.E4M3.UNPACK_B R14, R14 ;  /* 0x0000000eff0e723e */ /* 0x000fe200020006ff */
[----:B------:R-:W-:-:S02]  /*5620*/  HADD2.F32 R89, -RZ, R94.H1_H1 ;  /* 0x3000005eff597230 */ /* 0x000fc40000004100 */
[-C--:B------:R-:W-:Y:S01]  /*5630*/  FMUL.FTZ R102, R87, R96.reuse ;  /* 0x0000006057667220 */ /* 0x080fe20000410000 */
[--C-:B------:R-:W-:Y:S02]  /*5640*/  HADD2.F32 R105, -RZ, R95.reuse.H0_H0 ;  /* 0x2000005fff697230 */ /* 0x100fe40000004100 */
[C---:B------:R-:W-:Y:S01]  /*5650*/  FMUL.FTZ R107, R10.reuse, R107 ;  /* 0x0000006b0a6b7220 */ /* 0x040fe20000410000 */
[----:B------:R-:W-:Y:S02]  /*5660*/  HADD2.F32 R94, -RZ, R95.H1_H1 ;  /* 0x3000005fff5e7230 */ /* 0x000fe40000004100 */
[C---:B------:R-:W-:Y:S01]  /*5670*/  FMUL.FTZ R96, R89.reuse, R96 ;  /* 0x0000006059607220 */ /* 0x040fe20000410000 */
[----:B------:R-:W-:Y:S01]  /*5680*/  F2FP.F16.E4M3.UNPACK_B R38, R38 ;  /* 0x00000026ff26723e */ /* 0x000fe200020006ff */
[-C--:B------:R-:W-:Y:S01]  /*5690*/  FFMA.FTZ R10, R10, R105.reuse, -R109 ;  /* 0x000000690a0a7223 */ /* 0x080fe2000001086d */
[----:B------:R-:W-:Y:S01]  /*56a0*/  FFMA.FTZ R12, R12, R105, R107 ;  /* 0x000000690c0c7223 */ /* 0x000fe2000001006b */
[-C--:B------:R-:W-:Y:S01]  /*56b0*/  FFMA.FTZ R89, R89, R94.reuse, -R102 ;  /* 0x0000005e59597223 */ /* 0x080fe20000010866 */
[----:B------:R-:W-:Y:S01]  /*56c0*/  FFMA.FTZ R87, R87, R94, R96 ;  /* 0x0000005e57577223 */ /* 0x000fe20000010060 */
[----:B------:R-:W-:Y:S01]  /*56d0*/  F2FP.F16.E4M3.UNPACK_B R91, R91 ;  /* 0x0000005bff5b723e */ /* 0x000fe200020006ff */
[----:B------:R-:W-:Y:S01]  /*56e0*/  HADD2.F32 R105, -RZ, R90.H0_H0 ;  /* 0x2000005aff697230 */ /* 0x000fe20000004100 */
[----:B------:R-:W-:Y:S01]  /*56f0*/  F2FP.SATFINITE.E4M3.F32.PACK_AB_MERGE_C R31, R31, R103, RZ ;  /* 0x000000671f1f723e */ /* 0x000fe200048070ff */
[----:B------:R-:W-:Y:S01]  /*5700*/  HADD2.F32 R94, -RZ, R14.H0_H0 ;  /* 0x2000000eff5e7230 */ /* 0x000fe20000004100 */
[----:B------:R-:W-:Y:S01]  /*5710*/  F2FP.SATFINITE.E4M3.F32.PACK_AB_MERGE_C R10, R89, R10, RZ ;  /* 0x0000000a590a723e */ /* 0x000fe200048070ff */
[----:B------:R-:W-:Y:S01]  /*5720*/  HADD2.F32 R96, -RZ, R38.H0_H0 ;  /* 0x20000026ff607230 */ /* 0x000fe20000004100 */
[----:B------:R-:W-:Y:S01]  /*5730*/  F2FP.SATFINITE.E4M3.F32.PACK_AB_MERGE_C R87, R87, R12, RZ ;  /* 0x0000000c5757723e */ /* 0x000fe200048070ff */
[----:B------:R-:W-:-:S02]  /*5740*/  HADD2.F32 R95, -RZ, R91.H0_H0 ;  /* 0x2000005bff5f7230 */ /* 0x000fc40000004100 */
[-C--:B------:R-:W-:Y:S01]  /*5750*/  FMUL.FTZ R107, R94, R105.reuse ;  /* 0x000000695e6b7220 */ /* 0x080fe20000410000 */
[----:B------:R-:W-:Y:S02]  /*5760*/  HADD2.F32 R14, -RZ, R14.H1_H1 ;  /* 0x3000000eff0e7230 */ /* 0x000fe40000004100 */
[C---:B------:R-:W-:Y:S01]  /*5770*/  FMUL.FTZ R105, R96.reuse, R105 ;  /* 0x0000006960697220 */ /* 0x040fe20000410000 */
[----:B------:R-:W-:Y:S02]  /*5780*/  HADD2.F32 R38, -RZ, R38.H1_H1 ;  /* 0x30000026ff267230 */ /* 0x000fe40000004100 */
[-C--:B------:R-:W-:Y:S01]  /*5790*/  FFMA.FTZ R96, R96, R95.reuse, -R107 ;  /* 0x0000005f60607223 */ /* 0x080fe2000001086b */
[----:B------:R-:W-:Y:S02]  /*57a0*/  HADD2.F32 R107, -RZ, R91.H1_H1 ;  /* 0x3000005bff6b7230 */ /* 0x000fe40000004100 */
[----:B------:R-:W-:Y:S01]  /*57b0*/  FFMA.FTZ R105, R94, R95, R105 ;  /* 0x0000005f5e697223 */ /* 0x000fe20000010069 */
[----:B------:R-:W-:Y:S01]  /*57c0*/  HADD2.F32 R95, -RZ, R90.H1_H1 ;  /* 0x3000005aff5f7230 */ /* 0x000fe20000004100 */
[----:B------:R-:W-:-:S04]  /*57d0*/  F2FP.SATFINITE.E4M3.F32.PACK_AB_MERGE_C R12, R39, R98, R31 ;  /* 0x00000062270c723e */ /* 0x000fc8000480701f */
[-C--:B------:R-:W-:Y:S01]  /*57e0*/  FMUL.FTZ R91, R14, R95.reuse ;  /* 0x0000005f0e5b7220 */ /* 0x080fe20000410000 */
[----:B------:R-:W-:-:S03]  /*57f0*/  FMUL.FTZ R95, R38, R95 ;  /* 0x0000005f265f7220 */ /* 0x000fc60000410000 */
[-C--:B------:R-:W-:Y:S01]  /*5800*/  FFMA.FTZ R91, R38, R107.reuse, -R91 ;  /* 0x0000006b265b7223 */ /* 0x080fe2000001085b */
[----:B------:R-:W-:Y:S01]  /*5810*/  FFMA.FTZ R14, R14, R107, R95 ;  /* 0x0000006b0e0e7223 */ /* 0x000fe2000001005f */
[----:B------:R-:W-:-:S03]  /*5820*/  F2FP.SATFINITE.E4M3.F32.PACK_AB_MERGE_C R38, R15, R97, RZ ;  /* 0x000000610f26723e */ /* 0x000fc600048070ff */
[----:B------:R-:W-:Y:S02]  /*5830*/  F2FP.SATFINITE.E4M3.F32.PACK_AB_MERGE_C R10, R91, R96, R10 ;  /* 0x000000605b0a723e */ /* 0x000fe4000480700a */
[----:B------:R-:W-:Y:S01]  /*5840*/  F2FP.SATFINITE.E4M3.F32.PACK_AB_MERGE_C R15, R11, R99, R38 ;  /* 0x000000630b0f723e */ /* 0x000fe20004807026 */
[----:B------:R-:W-:Y:S01]  /*5850*/  IMAD.MOV.U32 R11, RZ, RZ, R93 ;  /* 0x000000ffff0b7224 */ /* 0x000fe200078e005d */
[----:B------:R-:W-:-:S07]  /*5860*/  F2FP.SATFINITE.E4M3.F32.PACK_AB_MERGE_C R14, R14, R105, R87 ;  /* 0x000000690e0e723e */ /* 0x000fce0004807057 */
.L_x_1296:
[----:B------:R-:W-:Y:S05]  /*5870*/  BSYNC B2 ;  /* 0x0000000000027941 */ /* 0x000fea0003800000 */
.L_x_1295:
[----:B0-----:R0:W-:Y:S04]  /*5880*/  ST.E.128 desc[UR42][R70.64], R8 ;  /* 0x0000000846007985 */ /* 0x0011e8000c101d2a */
[----:B--2---:R0:W-:Y:S02]  /*5890*/  @!P5 ST.E.128 desc[UR42][R72.64], R12 ;  /* 0x0000000c4800d985 */ /* 0x0041e4000c101d2a */
.L_x_1294:
[----:B------:R-:W-:Y:S05]  /*58a0*/  BSYNC B1 ;  /* 0x0000000000017941 */ /* 0x000fea0003800000 */
.L_x_1293:
[----:B------:R-:W-:-:S13]  /*58b0*/  ISETP.NE.AND P5, PT, R51, RZ, PT ;  /* 0x000000ff3300720c */ /* 0x000fda0003fa5270 */
[----:B------:R-:W-:Y:S05]  /*58c0*/  @!P5 BRA `(.L_x_1276) ;  /* 0x0000001000b8d947 */ /* 0x000fea0003800000 */
[----:B0-----:R-:W5:Y:S04]  /*58d0*/  LDL R12, [R1+0x28] ;  /* 0x00002800010c7983 */ /* 0x001f680000100800 */
[----:B------:R-:W3:Y:S04]  /*58e0*/  LDL R11, [R1+0x7c] ;  /* 0x00007c00010b7983 */ /* 0x000ee80000100800 */
[----:B------:R-:W3:Y:S01]  /*58f0*/  LDL R10, [R1+0x3c] ;  /* 0x00003c00010a7983 */ /* 0x000ee20000100800 */
[----:B------:R-:W-:Y:S01]  /*5900*/  SEL R92, R53, R92, !P2 ;  /* 0x0000005c355c7207 */ /* 0x000fe20005000000 */
[----:B------:R-:W-:Y:S01]  /*5910*/  BSSY B1, `(.L_x_1297) ;  /* 0x00000e5000017945 */ /* 0x000fe20003800000 */
[----:B------:R-:W-:-:S02]  /*5920*/  ISETP.GE.AND P6, PT, R65, R79, PT ;  /* 0x0000004f4100720c */ /* 0x000fc40003fc6270 */
[----:B------:R-:W-:Y:S02]  /*5930*/  SHF.R.S32.HI R9, RZ, 0x1f, R92 ;  /* 0x0000001fff097819 */ /* 0x000fe4000001145c */
[C---:B----4-:R-:W-:Y:S02]  /*5940*/  IADD3 R28, P5, R0.reuse, R81, RZ ;  /* 0x00000051001c7210 */ /* 0x050fe40007fbe0ff */
[----:B------:R-:W-:Y:S02]  /*5950*/  LEA.HI R9, R9, R92, RZ, 0x5 ;  /* 0x0000005c09097211 */ /* 0x000fe400078f28ff */
[----:B--2---:R-:W-:Y:S02]  /*5960*/  LEA.HI.X.SX32 R29, R0, R80, 0x1, P5 ;  /* 0x00000050001d7211 */ /* 0x004fe400028f0eff */
[----:B------:R-:W-:-:S04]  /*5970*/  SHF.R.S32.HI R9, RZ, 0x5, R9 ;  /* 0x00000005ff097819 */ /* 0x000fc80000011409 */
[----:B------:R-:W-:-:S04]  /*5980*/  LEA.HI.SX32 R9, R62, R9, 0x1c ;  /* 0x000000093e097211 */ /* 0x000fc800078fe2ff */
[C---:B------:R-:W-:Y:S01]  /*5990*/  LEA.HI R8, R9.reuse, R9, RZ, 0x1 ;  /* 0x0000000909087211 */ /* 0x040fe200078f08ff */
[----:B------:R-:W-:-:S04]  /*59a0*/  IMAD.SHL.U32 R31, R9, 0x10, RZ ;  /* 0x00000010091f7824 */ /* 0x000fc800078e00ff */
[----:B------:R-:W-:-:S05]  /*59b0*/  IMAD.SHL.U32 R9, R8, 0x800, RZ ;  /* 0x0000080008097824 */ /* 0x000fca00078e00ff */
[----:B------:R-:W-:Y:S02]  /*59c0*/  LOP3.LUT R9, R9, 0xfffff000, RZ, 0xc0, !PT ;  /* 0xfffff00009097812 */ /* 0x000fe400078ec0ff */
[----:B-----5:R-:W-:-:S04]  /*59d0*/  LOP3.LUT R8, R12, 0x10, R31, 0xf8, !PT ;  /* 0x000000100c087812 */ /* 0x020fc800078ef81f */
[----:B---3--:R-:W-:-:S04]  /*59e0*/  LOP3.LUT R8, R8, R11, RZ, 0x3c, !PT ;  /* 0x0000000b08087212 */ /* 0x008fc800078e3cff */
        /* <DEDUP_REMOVED lines=8> */
[--C-:B------:R-:W-:Y:S01]  /*5a70*/  SHF.R.U32.HI R72, RZ, 0x8, R5.reuse ;  /* 0x00000008ff487819 */ /* 0x100fe20000011605 */
[----:B--2---:R-:W-:Y:S01]  /*5a80*/  IMAD.MOV.U32 R32, RZ, RZ, R12 ;  /* 0x000000ffff207224 */ /* 0x004fe200078e000c */
[----:B------:R-:W-:Y:S01]  /*5a90*/  LOP3.LUT R4, R5, 0xff0000ff, RZ, 0xc0, !PT ;  /* 0xff0000ff05047812 */ /* 0x000fe200078ec0ff */
[----:B0-----:R-:W-:Y:S01]  /*5aa0*/  IMAD.MOV.U32 R30, RZ, RZ, R8 ;  /* 0x000000ffff1e7224 */ /* 0x001fe200078e0008 */
[----:B------:R-:W-:Y:S01]  /*5ab0*/  SHF.R.U32.HI R70, RZ, 0x10, R5 ;  /* 0x00000010ff467819 */ /* 0x000fe20000011605 */
[----:B------:R-:W-:Y:S01]  /*5ac0*/  IMAD.MOV.U32 R12, RZ, RZ, R10 ;  /* 0x000000ffff0c7224 */ /* 0x000fe200078e000a */
[--C-:B------:R-:W-:Y:S02]  /*5ad0*/  SHF.R.U32.HI R37, RZ, 0x8, R33.reuse ;  /* 0x00000008ff257819 */ /* 0x100fe40000011621 */
[----:B------:R-:W-:Y:S02]  /*5ae0*/  LOP3.LUT R34, R33, 0xff0000ff, RZ, 0xc0, !PT ;  /* 0xff0000ff21227812 */ /* 0x000fe400078ec0ff */
[----:B------:R-:W-:Y:S01]  /*5af0*/  SHF.R.U32.HI R5, RZ, 0x10, R33 ;  /* 0x00000010ff057819 */ /* 0x000fe20000011621 */
[----:B------:R-:W-:Y:S01]  /*5b00*/  IMAD.SHL.U32 R33, R72, 0x100, RZ ;  /* 0x0000010048217824 */ /* 0x000fe200078e00ff */
[--C-:B------:R-:W-:Y:S01]  /*5b10*/  SHF.R.U32.HI R38, RZ, 0x8, R7.reuse ;  /* 0x00000008ff267819 */ /* 0x100fe20000011607 */
[----:B------:R-:W-:Y:S01]  /*5b20*/  IMAD.SHL.U32 R37, R37, 0x100, RZ ;  /* 0x0000010025257824 */ /* 0x000fe200078e00ff */
[----:B------:R-:W-:Y:S01]  /*5b30*/  LOP3.LUT R6, R7, 0xff0000ff, RZ, 0xc0, !PT ;  /* 0xff0000ff07067812 */ /* 0x000fe200078ec0ff */
[----:B------:R-:W-:Y:S01]  /*5b40*/  IMAD.U32 R5, R5, 0x10000, RZ ;  /* 0x0001000005057824 */ /* 0x000fe200078e00ff */
[----:B------:R-:W-:-:S02]  /*5b50*/  SHF.R.U32.HI R71, RZ, 0x10, R7 ;  /* 0x00000010ff477819 */ /* 0x000fc40000011607 */
[--C-:B------:R-:W-:Y:S02]  /*5b60*/  SHF.R.U32.HI R39, RZ, 0x8, R35.reuse ;  /* 0x00000008ff277819 */ /* 0x100fe40000011623 */
[----:B------:R-:W-:Y:S02]  /*5b70*/  LOP3.LUT R36, R35, 0xff0000ff, RZ, 0xc0, !PT ;  /* 0xff0000ff23247812 */ /* 0x000fe400078ec0ff */
[----:B------:R-:W-:Y:S01]  /*5b80*/  SHF.R.U32.HI R7, RZ, 0x10, R35 ;  /* 0x00000010ff077819 */ /* 0x000fe20000011623 */
[----:B------:R-:W-:Y:S01]  /*5b90*/  IMAD.SHL.U32 R35, R38, 0x100, RZ ;  /* 0x0000010026237824 */ /* 0x000fe200078e00ff */
[----:B------:R-:W-:Y:S01]  /*5ba0*/  LOP3.LUT R4, R4, 0xff00, R33, 0xf8, !PT ;  /* 0x0000ff0004047812 */ /* 0x000fe200078ef821 */
[----:B------:R-:W-:Y:S01]  /*5bb0*/  IMAD.U32 R33, R70, 0x10000, RZ ;  /* 0x0001000046217824 */ /* 0x000fe200078e00ff */
[----:B------:R-:W-:Y:S01]  /*5bc0*/  LOP3.LUT R38, R34, 0xff00, R37, 0xf8, !PT ;  /* 0x0000ff0022267812 */ /* 0x000fe200078ef825 */
[----:B------:R-:W-:Y:S01]  /*5bd0*/  IMAD.SHL.U32 R39, R39, 0x100, RZ ;  /* 0x0000010027277824 */ /* 0x000fe200078e00ff */
[----:B------:R-:W-:-:S02]  /*5be0*/  LOP3.LUT R35, R6, 0xff00, R35, 0xf8, !PT ;  /* 0x0000ff0006237812 */ /* 0x000fc400078ef823 */
[----:B------:R-:W-:Y:S01]  /*5bf0*/  LOP3.LUT R6, R4, 0xff0000, R33, 0xf8, !PT ;  /* 0x00ff000004067812 */ /* 0x000fe200078ef821 */
[----:B------:R-:W-:Y:S01]  /*5c00*/  IMAD.U32 R4, R71, 0x10000, RZ ;  /* 0x0001000047047824 */ /* 0x000fe200078e00ff */
[----:B------:R-:W-:Y:S01]  /*5c10*/  LOP3.LUT R70, R36, 0xff00, R39, 0xf8, !PT ;  /* 0x0000ff0024467812 */ /* 0x000fe200078ef827 */
[----:B------:R-:W-:Y:S01]  /*5c20*/  IMAD.U32 R71, R7, 0x10000, RZ ;  /* 0x0001000007477824 */ /* 0x000fe200078e00ff */
[----:B------:R-:W-:Y:S02]  /*5c30*/  F2FP.F16.E4M3.UNPACK_B R36, R82.H1 ;  /* 0x00000052ff24723e */ /* 0x000fe400030006ff */
[----:B------:R-:W-:Y:S02]  /*5c40*/  F2FP.F16.E4M3.UNPACK_B R34, R32.H1 ;  /* 0x00000020ff22723e */ /* 0x000fe400030006ff */
[----:B------:R-:W-:Y:S01]  /*5c50*/  F2FP.F16.E4M3.UNPACK_B R33, R30.H1 ;  /* 0x0000001eff21723e */ /* 0x000fe200030006ff */
[----:B------:R-:W-:Y:S01]  /*5c60*/  HADD2.F32 R39, -RZ, R36.H0_H0 ;  /* 0x20000024ff277230 */ /* 0x000fe20000004100 */
[----:B------:R-:W-:Y:S01]  /*5c70*/  LOP3.LUT R4, R35, 0xff0000, R4, 0xf8, !PT ;  /* 0x00ff000023047812 */ /* 0x000fe200078ef804 */
[----:B------:R-:W-:Y:S01]  /*5c80*/  HADD2.F32 R10, -RZ, R34.H0_H0 ;  /* 0x20000022ff0a7230 */ /* 0x000fe20000004100 */
[----:B------:R-:W-:Y:S01]  /*5c90*/  F2FP.F16.E4M3.UNPACK_B R35, R84.H1 ;  /* 0x00000054ff23723e */ /* 0x000fe200030006ff */
[----:B------:R-:W-:Y:S01]  /*5ca0*/  HADD2.F32 R8, -RZ, R33.H0_H0 ;  /* 0x20000021ff087230 */ /* 0x000fe20000004100 */
[----:B------:R-:W-:Y:S01]  /*5cb0*/  LOP3.LUT R7, R38, 0xff0000, R5, 0xf8, !PT ;  /* 0x00ff000026077812 */ /* 0x000fe200078ef805 */
[----:B------:R-:W-:-:S02]  /*5cc0*/  HADD2.F32 R36, -RZ, R36.H1_H1 ;  /* 0x30000024ff247230 */ /* 0x000fc40000004100 */
[-C--:B------:R-:W-:Y:S01]  /*5cd0*/  FMUL.FTZ R73, R10, R39.reuse ;  /* 0x000000270a497220 */ /* 0x080fe20000410000 */
[--C-:B------:R-:W-:Y:S02]  /*5ce0*/  HADD2.F32 R37, -RZ, R35.reuse.H0_H0 ;  /* 0x20000023ff257230 */ /* 0x100fe40000004100 */
[C---:B------:R-:W-:Y:S01]  /*5cf0*/  FMUL.FTZ R39, R8.reuse, R39 ;  /* 0x0000002708277220 */ /* 0x040fe20000410000 */
[----:B------:R-:W-:Y:S01]  /*5d00*/  HADD2.F32 R38, -RZ, R35.H1_H1 ;  /* 0x30000023ff267230 */ /* 0x000fe20000004100 */
[----:B------:R-:W-:Y:S01]  /*5d10*/  F2FP.F16.E4M3.UNPACK_B R82, R82 ;  /* 0x00000052ff52723e */ /* 0x000fe200020006ff */
[----:B------:R-:W-:Y:S01]  /*5d20*/  HADD2.F32 R33, -RZ, R33.H1_H1 ;  /* 0x30000021ff217230 */ /* 0x000fe20000004100 */
[----:B------:R-:W-:Y:S01]  /*5d30*/  F2FP.F16.E4M3.UNPACK_B R32, R32 ;  /* 0x00000020ff20723e */ /* 0x000fe200020006ff */
[----:B------:R-:W-:Y:S01]  /*5d40*/  HADD2.F32 R35, -RZ, R34.H1_H1 ;  /* 0x30000022ff237230 */ /* 0x000fe20000004100 */
[----:B------:R-:W-:Y:S01]  /*5d50*/  F2FP.F16.E4M3.UNPACK_B R34, R30 ;  /* 0x0000001eff22723e */ /* 0x000fe200020006ff */
[-C--:B------:R-:W-:Y:S01]  /*5d60*/  FFMA.FTZ R8, R8, R37.reuse, -R73 ;  /* 0x0000002508087223 */ /* 0x080fe20000010849 */
[----:B------:R-:W-:Y:S01]  /*5d70*/  LOP3.LUT R5, R70, 0xff0000, R71, 0xf8, !PT ;  /* 0x00ff000046057812 */ /* 0x000fe200078ef847 */
[----:B------:R-:W-:Y:S01]  /*5d80*/  FFMA.FTZ R10, R10, R37, R39 ;  /* 0x000000250a0a7223 */ /* 0x000fe20000010027 */
[-C--:B------:R-:W-:Y:S01]  /*5d90*/  FMUL.FTZ R70, R35, R36.reuse ;  /* 0x0000002423467220 */ /* 0x080fe20000410000 */
[----:B------:R-:W-:Y:S01]  /*5da0*/  FMUL.FTZ R72, R33, R36 ;  /* 0x0000002421487220 */ /* 0x000fe20000410000 */
[----:B------:R-:W-:Y:S01]  /*5db0*/  F2FP.F16.E4M3.UNPACK_B R84, R84 ;  /* 0x00000054ff54723e */ /* 0x000fe200020006ff */
[----:B------:R-:W-:-:S02]  /*5dc0*/  HADD2.F32 R37, -RZ, R82.H0_H0 ;  /* 0x20000052ff257230 */ /* 0x000fc40000004100 */
[-C--:B------:R-:W-:Y:S01]  /*5dd0*/  FFMA.FTZ R33, R33, R38.reuse, -R70 ;  /* 0x0000002621217223 */ /* 0x080fe20000010846 */
[----:B------:R-:W-:Y:S02]  /*5de0*/  HADD2.F32 R36, -RZ, R32.H0_H0 ;  /* 0x20000020ff247230 */ /* 0x000fe40000004100 */
[----:B------:R-:W-:Y:S01]  /*5df0*/  FFMA.FTZ R35, R35, R38, R72 ;  /* 0x0000002623237223 */ /* 0x000fe20000010048 */
[----:B------:R-:W-:Y:S01]  /*5e00*/  HADD2.F32 R30, -RZ, R34.H0_H0 ;  /* 0x20000022ff1e7230 */ /* 0x000fe20000004100 */
[----:B------:R-:W-:Y:S01]  /*5e10*/  F2FP.F16.E4M3.UNPACK_B R38, R14.H1 ;  /* 0x0000000eff26723e */ /* 0x000fe200030006ff */
        /* <DEDUP_REMOVED lines=15> */
[----:B------:R-:W-:-:S02]  /*5f10*/  HADD2.F32 R79, -RZ, R36.H0_H0 ;  /* 0x20000024ff4f7230 */ /* 0x000fc40000004100 */
[----:B------:R-:W-:Y:S01]  /*5f20*/  FFMA.FTZ R37, R37, R84, R82 ;  /* 0x0000005425257223 */ /* 0x000fe20000010052 */
[----:B------:R-:W-:Y:S01]  /*5f30*/  HADD2.F32 R70, -RZ, R38.H0_H0 ;  /* 0x20000026ff467230 */ /* 0x000fe20000004100 */
[----:B------:R-:W-:Y:S01]  /*5f40*/  F2FP.F16.E4M3.UNPACK_B R83, R83 ;  /* 0x00000053ff53723e */ /* 0x000fe200020006ff */
[----:B------:R-:W-:Y:S01]  /*5f50*/  HADD2.F32 R82, -RZ, R36.H1_H1 ;  /* 0x30000024ff527230 */ /* 0x000fe20000004100 */
[----:B------:R-:W-:Y:S01]  /*5f60*/  F2FP.F16.E4M3.UNPACK_B R12, R12 ;  /* 0x0000000cff0c723e */ /* 0x000fe200020006ff */
[----:B------:R-:W-:Y:S02]  /*5f70*/  HADD2.F32 R36, -RZ, R34.H0_H0 ;  /* 0x20000022ff247230 */ /* 0x000fe40000004100 */
[----:B------:R-:W-:Y:S01]  /*5f80*/  FMUL.FTZ R87, R70, R79 ;  /* 0x0000004f46577220 */ /* 0x000fe20000410000 */
[----:B------:R-:W-:Y:S01]  /*5f90*/  HADD2.F32 R73, -RZ, R72.H0_H0 ;  /* 0x20000048ff497230 */ /* 0x000fe20000004100 */
[----:B------:R-:W-:Y:S01]  /*5fa0*/  F2FP.F16.E4M3.UNPACK_B R85, R85 ;  /* 0x00000055ff55723e */ /* 0x000fe200020006ff */
[----:B------:R-:W-:-:S02]  /*5fb0*/  HADD2.F32 R71, -RZ, R34.H1_H1 ;  /* 0x30000022ff477230 */ /* 0x000fc40000004100 */
[C---:B------:R-:W-:Y:S01]  /*5fc0*/  FMUL.FTZ R79, R36.reuse, R79 ;  /* 0x0000004f244f7220 */ /* 0x040fe20000410000 */
[----:B------:R-:W-:Y:S02]  /*5fd0*/  HADD2.F32 R38, -RZ, R38.H1_H1 ;  /* 0x30000026ff267230 */ /* 0x000fe40000004100 */
[-C--:B------:R-:W-:Y:S01]  /*5fe0*/  FFMA.FTZ R34, R36, R73.reuse, -R87 ;  /* 0x0000004924227223 */ /* 0x080fe20000010857 */
[----:B------:R-:W-:Y:S02]  /*5ff0*/  HADD2.F32 R72, -RZ, R72.H1_H1 ;  /* 0x30000048ff487230 */ /* 0x000fe40000004100 */
[-C--:B------:R-:W-:Y:S01]  /*6000*/  FMUL.FTZ R87, R71, R82.reuse ;  /* 0x0000005247577220 */ /* 0x080fe20000410000 */
[----:B------:R-:W-:Y:S01]  /*6010*/  FFMA.FTZ R36, R70, R73, R79 ;  /* 0x0000004946247223 */ /* 0x000fe2000001004f */
[C---:B------:R-:W-:Y:S01]  /*6020*/  FMUL.FTZ R84, R38.reuse, R82 ;  /* 0x0000005226547220 */ /* 0x040fe20000410000 */
[----:B------:R-:W-:Y:S02]  /*6030*/  HADD2.F32 R79, -RZ, R83.H0_H0 ;  /* 0x20000053ff4f7230 */ /* 0x000fe40000004100 */
[----:B------:R-:W-:Y:S01]  /*6040*/  FFMA.FTZ R91, R38, R72, R87 ;  /* 0x00000048265b7223 */ /* 0x000fe20000010057 */
[----:B------:R-:W-:Y:S01]  /*6050*/  F2FP.F16.E4M3.UNPACK_B R38, R14 ;  /* 0x0000000eff26723e */ /* 0x000fe200020006ff */
[----:B------:R-:W-:-:S02]  /*6060*/  HADD2.F32 R14, -RZ, R12.H0_H0 ;  /* 0x2000000cff0e7230 */ /* 0x000fc40000004100 */
[----:B------:R-:W-:Y:S01]  /*6070*/  FFMA.FTZ R71, R71, R72, -R84 ;  /* 0x0000004847477223 */ /* 0x000fe20000010854 */
[----:B------:R-:W-:Y:S01]  /*6080*/  HADD2.F32 R83, -RZ, R83.H1_H1 ;  /* 0x30000053ff537230 */ /* 0x000fe20000004100 */
[----:B------:R-:W-:Y:S01]  /*6090*/  F2FP.SATFINITE.E4M3.F32.PACK_AB_MERGE_C R8, R33, R8, RZ ;  /* 0x000000082108723e */ /* 0x000fe200048070ff */
[--C-:B------:R-:W-:Y:S01]  /*60a0*/  HADD2.F32 R70, -RZ, R38.reuse.H0_H0 ;  /* 0x20000026ff467230 */ /* 0x100fe20000004100 */
[----:B------:R-:W-:Y:S01]  /*60b0*/  F2FP.F16.E4M3.UNPACK_B R33, R13 ;  /* 0x0000000dff21723e */ /* 0x000fe200020006ff */
[----:B------:R-:W-:Y:S01]  /*60c0*/  HADD2.F32 R38, -RZ, R38.H1_H1 ;  /* 0x30000026ff267230 */ /* 0x000fe20000004100 */
[----:B------:R-:W-:Y:S01]  /*60d0*/  F2FP.SATFINITE.E4M3.F32.PACK_AB_MERGE_C R8, R39, R30, R8 ;  /* 0x0000001e2708723e */ /* 0x000fe20004807008 */
[----:B------:R-:W-:Y:S02]  /*60e0*/  HADD2.F32 R73, -RZ, R85.H0_H0 ;  /* 0x20000055ff497230 */ /* 0x000fe40000004100 */
[----:B------:R-:W-:Y:S01]  /*60f0*/  FMUL.FTZ R87, R70, R79 ;  /* 0x0000004f46577220 */ /* 0x000fe20000410000 */
[----:B------:R-:W-:-:S02]  /*6100*/  HADD2.F32 R12, -RZ, R12.H1_H1 ;  /* 0x3000000cff0c7230 */ /* 0x000fc40000004100 */
[----:B------:R-:W-:Y:S01]  /*6110*/  FMUL.FTZ R79, R14, R79 ;  /* 0x0000004f0e4f7220 */ /* 0x000fe20000410000 */
[----:B------:R-:W-:Y:S02]  /*6120*/  HADD2.F32 R85, -RZ, R85.H1_H1 ;  /* 0x30000055ff557230 */ /* 0x000fe40000004100 */
[----:B------:R-:W-:Y:S01]  /*6130*/  FMUL.FTZ R89, R38, R83 ;  /* 0x0000005326597220 */ /* 0x000fe20000410000 */
[-C--:B------:R-:W-:Y:S01]  /*6140*/  FFMA.FTZ R87, R14, R73.reuse, -R87 ;  /* 0x000000490e577223 */ /* 0x080fe20000010857 */
[----:B------:R-:W-:Y:S01]  /*6150*/  FFMA.FTZ R14, R70, R73, R79 ;  /* 0x00000049460e7223 */ /* 0x000fe2000001004f */
[C---:B------:R-:W-:Y:S01]  /*6160*/  FMUL.FTZ R83, R12.reuse, R83 ;  /* 0x000000530c537220 */ /* 0x040fe20000410000 */
[-C--:B------:R-:W-:Y:S01]  /*6170*/  FFMA.FTZ R70, R12, R85.reuse, -R89 ;  /* 0x000000550c467223 */ /* 0x080fe20000010859 */
[----:B------:R-:W-:Y:S01]  /*6180*/  F2FP.SATFINITE.E4M3.F32.PACK_AB_MERGE_C R12, R35, R10, RZ ;  /* 0x0000000a230c723e */ /* 0x000fe200048070ff */
[----:B------:R-:W-:Y:S01]  /*6190*/  HADD2.F32 R35, -RZ, R33.H0_H0 ;  /* 0x20000021ff237230 */ /* 0x000fe20000004100 */
[----:B------:R-:W-:Y:S01]  /*61a0*/  F2FP.SATFINITE.E4M3.F32.PACK_AB_MERGE_C R10, R71, R34, RZ ;  /* 0x00000022470a723e */ /* 0x000fe200048070ff */
[----:B------:R-:W-:Y:S01]  /*61b0*/  FFMA.FTZ R83, R38, R85, R83 ;  /* 0x0000005526537223 */ /* 0x000fe20000010053 */
[----:B------:R-:W-:-:S02]  /*61c0*/  F2FP.SATFINITE.E4M3.F32.PACK_AB_MERGE_C R12, R37, R32, R12 ;  /* 0x00000020250c723e */ /* 0x000fc4000480700c */
[----:B------:R-:W-:Y:S02]  /*61d0*/  F2FP.F16.E4M3.UNPACK_B R34, R7 ;  /* 0x00000007ff22723e */ /* 0x000fe400020006ff */
[----:B------:R-:W-:Y:S02]  /*61e0*/  F2FP.F16.E4M3.UNPACK_B R32, R9 ;  /* 0x00000009ff20723e */ /* 0x000fe400020006ff */
        /* <DEDUP_REMOVED lines=24> */
[-C--:B------:R-:W-:Y:S01]  /*6370*/  F2FP.F16.E4M3.UNPACK_B R83, R5.reuse.H1 ;  /* 0x00000005ff53723e */ /* 0x080fe200030006ff */
[----:B------:R-:W-:Y:S01]  /*6380*/  HADD2.F32 R37, -RZ, R38.H0_H0 ;  /* 0x20000026ff257230 */ /* 0x000fe20000004100 */
[----:B------:R-:W-:Y:S01]  /*6390*/  F2FP.F16.E4M3.UNPACK_B R79, R5 ;  /* 0x00000005ff4f723e */ /* 0x000fe200020006ff */
[----:B------:R-:W-:Y:S01]  /*63a0*/  HADD2.F32 R13, -RZ, R33.H0_H0 ;  /* 0x20000021ff0d7230 */ /* 0x000fe20000004100 */
[----:B------:R-:W-:Y:S01]  /*63b0*/  F2FP.F16.E4M3.UNPACK_B R71, R4 ;  /* 0x00000004ff47723e */ /* 0x000fe200020006ff */
[----:B------:R-:W-:-:S02]  /*63c0*/  HADD2.F32 R36, -RZ, R35.H1_H1 ;  /* 0x30000023ff247230 */ /* 0x000fc40000004100 */
[-C--:B------:R-:W-:Y:S01]  /*63d0*/  FMUL.FTZ R70, R34, R37.reuse ;  /* 0x0000002522467220 */ /* 0x080fe20000410000 */
[----:B------:R-:W-:Y:S02]  /*63e0*/  HADD2.F32 R35, -RZ, R6.H0_H0 ;  /* 0x20000006ff237230 */ /* 0x000fe40000004100 */
[C---:B------:R-:W-:Y:S01]  /*63f0*/  FMUL.FTZ R37, R13.reuse, R37 ;  /* 0x000000250d257220 */ /* 0x040fe20000410000 */
[----:B------:R-:W-:Y:S02]  /*6400*/  HADD2.F32 R39, -RZ, R38.H1_H1 ;  /* 0x30000026ff277230 */ /* 0x000fe40000004100 */
[----:B------:R-:W-:Y:S02]  /*6410*/  HADD2.F32 R33, -RZ, R33.H1_H1 ;  /* 0x30000021ff217230 */ /* 0x000fe40000004100 */
[----:B------:R-:W-:Y:S02]  /*6420*/  HADD2.F32 R38, -RZ, R6.H1_H1 ;  /* 0x30000006ff267230 */ /* 0x000fe40000004100 */
[----:B------:R-:W-:Y:S01]  /*6430*/  FFMA.FTZ R6, R13, R35, -R70 ;  /* 0x000000230d067223 */ /* 0x000fe20000010846 */
[----:B------:R-:W-:Y:S01]  /*6440*/  FMUL.FTZ R72, R36, R39 ;  /* 0x0000002724487220 */ /* 0x000fe20000410000 */
[----:B------:R-:W-:Y:S01]  /*6450*/  FFMA.FTZ R13, R34, R35, R37 ;  /* 0x00000023220d7223 */ /* 0x000fe20000010025 */
[C---:B------:R-:W-:Y:S01]  /*6460*/  FMUL.FTZ R39, R33.reuse, R39 ;  /* 0x0000002721277220 */ /* 0x040fe20000410000 */
[-C--:B------:R-:W-:Y:S01]  /*6470*/  F2FP.F16.E4M3.UNPACK_B R35, R11.reuse ;  /* 0x0000000bff23723e */ /* 0x080fe200020006ff */
[-C--:B------:R-:W-:Y:S01]  /*6480*/  FFMA.FTZ R33, R33, R38.reuse, -R72 ;  /* 0x0000002621217223 */ /* 0x080fe20000010848 */
[----:B------:R-:W-:Y:S01]  /*6490*/  F2FP.F16.E4M3.UNPACK_B R11, R11.H1 ;  /* 0x0000000bff0b723e */ /* 0x000fe200030006ff */
[----:B------:R-:W-:Y:S01]  /*64a0*/  FFMA.FTZ R34, R36, R38, R39 ;  /* 0x0000002624227223 */ /* 0x000fe20000010027 */
[-C--:B------:R-:W-:Y:S01]  /*64b0*/  F2FP.F16.E4M3.UNPACK_B R37, R15.reuse ;  /* 0x0000000fff25723e */ /* 0x080fe200020006ff */
[----:B------:R-:W-:Y:S01]  /*64c0*/  HADD2.F32 R5, -RZ, R83.H0_H0 ;  /* 0x20000053ff057230 */ /* 0x000fe20000004100 */
[----:B------:R-:W-:Y:S01]  /*64d0*/  F2FP.F16.E4M3.UNPACK_B R38, R15.H1 ;  /* 0x0000000fff26723e */ /* 0x000fe200030006ff */
[----:B------:R-:W-:Y:S01]  /*64e0*/  HADD2.F32 R36, -RZ, R11.H0_H0 ;  /* 0x2000000bff247230 */ /* 0x000fe20000004100 */
[----:B------:R-:W-:Y:S01]  /*64f0*/  F2FP.F16.E4M3.UNPACK_B R72, R4.H1 ;  /* 0x00000004ff48723e */ /* 0x000fe200030006ff */
[----:B------:R-:W-:Y:S01]  /*6500*/  HADD2.F32 R39, -RZ, R37.H0_H0 ;  /* 0x20000025ff277230 */ /* 0x000fe20000004100 */
[----:B------:R-:W-:Y:S01]  /*6510*/  F2FP.SATFINITE.E4M3.F32.PACK_AB_MERGE_C R6, R33, R6, RZ ;  /* 0x000000062106723e */ /* 0x000fe200048070ff */
[----:B------:R-:W-:-:S02]  /*6520*/  HADD2.F32 R4, -RZ, R79.H0_H0 ;  /* 0x2000004fff047230 */ /* 0x000fc40000004100 */
[----:B------:R-:W-:Y:S01]  /*6530*/  FMUL.FTZ R87, R36, R5 ;  /* 0x0000000524577220 */ /* 0x000fe20000410000 */
[----:B------:R-:W-:Y:S01]  /*6540*/  HADD2.F32 R15, -RZ, R35.H0_H0 ;  /* 0x20000023ff0f7230 */ /* 0x000fe20000004100 */
[----:B------:R-:W-:Y:S01]  /*6550*/  F2FP.SATFINITE.E4M3.F32.PACK_AB_MERGE_C R13, R34, R13, RZ ;  /* 0x0000000d220d723e */ /* 0x000fe200048070ff */
[----:B------:R-:W-:Y:S02]  /*6560*/  HADD2.F32 R70, -RZ, R38.H0_H0 ;  /* 0x20000026ff467230 */ /* 0x000fe40000004100 */
[-C--:B------:R-:W-:Y:S01]  /*6570*/  FMUL.FTZ R84, R39, R4.reuse ;  /* 0x0000000427547220 */ /* 0x080fe20000410000 */
[----:B------:R-:W-:Y:S02]  /*6580*/  HADD2.F32 R73, -RZ, R72.H0_H0 ;  /* 0x20000048ff497230 */ /* 0x000fe40000004100 */
[----:B------:R-:W-:Y:S01]  /*6590*/  FMUL.FTZ R90, R15, R4 ;  /* 0x000000040f5a7220 */ /* 0x000fe20000410000 */
[----:B------:R-:W-:Y:S02]  /*65a0*/  HADD2.F32 R82, -RZ, R71.H0_H0 ;  /* 0x20000047ff527230 */ /* 0x000fe40000004100 */
[----:B------:R-:W-:Y:S01]  /*65b0*/  FMUL.FTZ R85, R70, R5 ;  /* 0x0000000546557220 */ /* 0x000fe20000410000 */
[----:B------:R-:W-:-:S02]  /*65c0*/  HADD2.F32 R38, -RZ, R38.H1_H1 ;  /* 0x30000026ff267230 */ /* 0x000fc40000004100 */
[----:B------:R-:W-:Y:S01]  /*65d0*/  FFMA.FTZ R87, R70, R73, R87 ;  /* 0x0000004946577223 */ /* 0x000fe20000010057 */
[----:B------:R-:W-:Y:S02]  /*65e0*/  HADD2.F32 R83, -RZ, R83.H1_H1 ;  /* 0x30000053ff537230 */ /* 0x000fe40000004100 */
[-C--:B------:R-:W-:Y:S01]  /*65f0*/  FFMA.FTZ R4, R15, R82.reuse, -R84 ;  /* 0x000000520f047223 */ /* 0x080fe20000010854 */
[----:B------:R-:W-:Y:S02]  /*6600*/  HADD2.F32 R11, -RZ, R11.H1_H1 ;  /* 0x3000000bff0b7230 */ /* 0x000fe40000004100 */
[----:B------:R-:W-:Y:S01]  /*6610*/  FFMA.FTZ R5, R39, R82, R90 ;  /* 0x0000005227057223 */ /* 0x000fe2000001005a */
[----:B------:R-:W-:Y:S02]  /*6620*/  HADD2.F32 R37, -RZ, R37.H1_H1 ;  /* 0x30000025ff257230 */ /* 0x000fe40000004100 */
[----:B------:R-:W-:Y:S01]  /*6630*/  FMUL.FTZ R84, R38, R83 ;  /* 0x0000005326547220 */ /* 0x000fe20000410000 */
[----:B------:R-:W-:-:S02]  /*6640*/  HADD2.F32 R70, -RZ, R79.H1_H1 ;  /* 0x3000004fff467230 */ /* 0x000fc40000004100 */
[----:B------:R-:W-:Y:S01]  /*6650*/  FMUL.FTZ R83, R11, R83 ;  /* 0x000000530b537220 */ /* 0x000fe20000410000 */
[----:B------:R-:W-:Y:S02]  /*6660*/  HADD2.F32 R35, -RZ, R35.H1_H1 ;  /* 0x30000023ff237230 */ /* 0x000fe40000004100 */
[----:B------:R-:W-:Y:S01]  /*6670*/  FFMA.FTZ R85, R36, R73, -R85 ;  /* 0x0000004924557223 */ /* 0x000fe20000010855 */
[----:B------:R-:W-:Y:S02]  /*6680*/  HADD2.F32 R72, -RZ, R72.H1_H1 ;  /* 0x30000048ff487230 */ /* 0x000fe40000004100 */
[-C--:B------:R-:W-:Y:S01]  /*6690*/  FMUL.FTZ R82, R37, R70.reuse ;  /* 0x0000004625527220 */ /* 0x080fe20000410000 */
[----:B------:R-:W-:Y:S02]  /*66a0*/  HADD2.F32 R36, -RZ, R71.H1_H1 ;  /* 0x30000047ff247230 */ /* 0x000fe40000004100 */
[----:B------:R-:W-:Y:S01]  /*66b0*/  FMUL.FTZ R70, R35, R70 ;  /* 0x0000004623467220 */ /* 0x000fe20000410000 */
[----:B------:R-:W-:Y:S01]  /*66c0*/  F2FP.SATFINITE.E4M3.F32.PACK_AB_MERGE_C R9, R9, R30, R6 ;  /* 0x0000001e0909723e */ /* 0x000fe20004807006 */
[-C--:B------:R-:W-:Y:S01]  /*66d0*/  FFMA.FTZ R84, R11, R72.reuse, -R84 ;  /* 0x000000480b547223 */ /* 0x080fe20000010854 */
[----:B------:R-:W-:Y:S01]  /*66e0*/  FFMA.FTZ R38, R38, R72, R83 ;  /* 0x0000004826267223 */ /* 0x000fe20000010053 */
[-C--:B------:R-:W-:Y:S01]  /*66f0*/  FFMA.FTZ R35, R35, R36.reuse, -R82 ;  /* 0x0000002423237223 */ /* 0x080fe20000010852 */
[----:B------:R-:W-:Y:S01]  /*6700*/  FFMA.FTZ R70, R37, R36, R70 ;  /* 0x0000002425467223 */ /* 0x000fe20000010046 */
[----:B------:R-:W-:-:S02]  /*6710*/  F2FP.SATFINITE.E4M3.F32.PACK_AB_MERGE_C R13, R7, R32, R13 ;  /* 0x00000020070d723e */ /* 0x000fc4000480700d */
[----:B------:R-:W-:Y:S02]  /*6720*/  F2FP.SATFINITE.E4M3.F32.PACK_AB_MERGE_C R84, R84, R85, RZ ;  /* 0x000000555454723e */ /* 0x000fe400048070ff */
[----:B------:R-:W-:Y:S02]  /*6730*/  F2FP.SATFINITE.E4M3.F32.PACK_AB_MERGE_C R38, R38, R87, RZ ;  /* 0x000000572626723e */ /* 0x000fe400048070ff */
[----:B------:R-:W-:Y:S02]  /*6740*/  F2FP.SATFINITE.E4M3.F32.PACK_AB_MERGE_C R11, R35, R4, R84 ;  /* 0x00000004230b723e */ /* 0x000fe40004807054 */
[----:B------:R-:W-:-:S07]  /*6750*/  F2FP.SATFINITE.E4M3.F32.PACK_AB_MERGE_C R15, R70, R5, R38 ;  /* 0x00000005460f723e */ /* 0x000fce0004807026 */
.L_x_1298:
[----:B------:R-:W-:Y:S05]  /*6760*/  BSYNC B1 ;  /* 0x0000000000017941 */ /* 0x000fea0003800000 */
.L_x_1297:
[----:B0-----:R0:W-:Y:S01]  /*6770*/  ST.E.128 desc[UR42][R28.64], R8 ;  /* 0x000000081c007985 */ /* 0x0011e2000c101d2a */
[----:B------:R-:W-:-:S13]  /*6780*/  ISETP.GE.AND P5, PT, R31, R86, PT ;  /* 0x000000561f00720c */ /* 0x000fda0003fa6270 */
[----:B------:R-:W-:Y:S05]  /*6790*/  @P5 BRA `(.L_x_1276) ;  /* 0x0000000400045947 */ /* 0x000fea0003800000 */
[----:B------:R-:W-:-:S04]  /*67a0*/  IADD3 R4, P5, R81, R31, RZ ;  /* 0x0000001f51047210 */ /* 0x000fc80007fbe0ff */
[----:B------:R-:W-:-:S05]  /*67b0*/  LEA.HI.X.SX32 R5, R31, R80, 0x1, P5 ;  /* 0x000000501f057211 */ /* 0x000fca00028f0eff */
[----:B--2---:R2:W-:Y:S01]  /*67c0*/  ST.E.128 desc[UR42][R4.64], R12 ;  /* 0x0000000c04007985 */ /* 0x0045e2000c101d2a */
[----:B------:R-:W-:Y:S05]  /*67d0*/  BRA `(.L_x_1276) ;  /* 0x0000000000f47947 */ /* 0x000fea0003800000 */
.L_x_1268:
[----:B------:R-:W-:-:S06]  /*67e0*/  UISETP.NE.AND UP0, UPT, UR36, 0x3, UPT ;  /* 0x000000032400788c */ /* 0x000fcc000bf05270 */
[----:B------:R-:W-:-:S13]  /*67f0*/  PLOP3.LUT P0, PT, PT, PT, UP0, 0x80, 0x0 ;  /* 0x000000000000781c */ /* 0x000fda0003f0f008 */
[----:B------:R-:W-:Y:S05]  /*6800*/  @!P0 BRA `(.L_x_1299) ;  /* 0x0000000000048947 */ /* 0x000fea0003800000 */
[----:B------:R-:W-:Y:S01]  /*6810*/  BPT.TRAP 0x1 ;  /* 0x000000040000795c */ /* 0x000fe20000300000 */
.L_x_1299:
[----:B------:R-:W2:Y:S01]  /*6820*/  LDL R4, [R1+0xc] ;  /* 0x00000c0001047983 */ /* 0x000ea20000100800 */
[----:B------:R-:W-:Y:S01]  /*6830*/  IMAD R67, R23, 0x8, R16 ;  /* 0x0000000817437824 */ /* 0x000fe200078e0210 */
[----:B------:R-:W-:Y:S01]  /*6840*/  BSSY B1, `(.L_x_1300) ;  /* 0x0000005000017945 */ /* 0x000fe20003800000 */
[----:B------:R-:W-:Y:S02]  /*6850*/  SHF.R.S32.HI R75, RZ, 0x1f, R76 ;  /* 0x0000001fff4b7819 */ /* 0x000fe4000001144c */
[----:B--2---:R-:W-:-:S04]  /*6860*/  SHF.L.U32 R78, R4, 0x1f, RZ ;  /* 0x0000001f044e7819 */ /* 0x004fc800000006ff */
[----:B------:R-:W0:Y:S02]  /*6870*/  SYNCS.PHASECHK.TRANS64.TRYWAIT P5, [R67+URZ+0x19c90], R78 ;  /* 0x019c904e430075a7 */ /* 0x000e2400080a017f */
[----:B0-----:R-:W-:Y:S05]  /*6880*/  @!P5 BRA `(.L_x_1301) ;  /* 0x000001d800c0d947 */ /* 0x001fea0003800000 */
.L_x_1627:
[----:B------:R-:W-:Y:S05]  /*6890*/  BSYNC B1 ;  /* 0x0000000000017941 */ /* 0x000fea0003800000 */
.L_x_1300:
[----:B------:R-:W1:Y:S01]  /*68a0*/  S2R R8, SR_TID.X ;  /* 0x0000000000087919 */ /* 0x000e620000002100 */
        /* <DEDUP_REMOVED lines=18> */
[----:B------:R-:W-:Y:S01]  /*69d0*/  IADD3 R4, P6, R4, UR6, RZ ;  /* 0x0000000604047c10 */ /* 0x000fe2000ffde0ff */
[----:B-1----:R-:W-:-:S03]  /*69e0*/  VIADD R8, R8, 0xffffff80 ;  /* 0xffffff8008087836 */ /* 0x002fc60000000000 */
[----:B------:R-:W-:Y:S02]  /*69f0*/  IADD3.X R13, R13, UR7, RZ, P6, !PT ;  /* 0x000000070d0d7c10 */ /* 0x000fe4000b7fe4ff */
[----:B------:R-:W-:-:S04]  /*6a00*/  LEA.HI R8, R8, R8, RZ, 0x1 ;  /* 0x0000000808087211 */ /* 0x000fc800078f08ff */
[----:B------:R-:W-:-:S04]  /*6a10*/  SHF.R.S32.HI R8, RZ, 0x1, R8 ;  /* 0x00000001ff087819 */ /* 0x000fc80000011408 */
[----:B------:R-:W-:Y:S01]  /*6a20*/  ISETP.GT.AND P5, PT, R69, R8, PT ;  /* 0x000000084500720c */ /* 0x000fe20003fa4270 */
[----:B------:R-:W-:-:S12]  /*6a30*/  BRA.DIV UR4, `(.L_x_1302) ;  /* 0x000001da04687947 */ /* 0x000fd8000b800000 */
[----:B------:R1:W2:Y:S04]  /*6a40*/  SHFL.IDX PT, R29, R13, RZ, 0x1e1f ;  /* 0x001e1fff0d1d7589 */ /* 0x0002a800000e0000 */
[----:B------:R1:W3:Y:S02]  /*6a50*/  SHFL.IDX PT, R14, R4, RZ, 0x1e1f ;  /* 0x001e1fff040e7589 */ /* 0x0002e400000e0000 */
.L_x_1631:
[----:B------:R-:W-:Y:S05]  /*6a60*/  @!P5 BRA `(.L_x_1276) ;  /* 0x000000000050d947 */ /* 0x000fea0003800000 */
[----:B------:R-:W4:Y:S01]  /*6a70*/  LDL R10, [R1+0x1c] ;  /* 0x00001c00010a7983 */ /* 0x000f220000100800 */
[----:B------:R-:W-:-:S03]  /*6a80*/  ULDC UR4, c[0x0][0x2f4] ;  /* 0x0000bd0000047ab9 */ /* 0x000fc60000000800 */
[----:B------:R-:W5:Y:S04]  /*6a90*/  LDL R12, [R1+0x8] ;  /* 0x00000800010c7983 */ /* 0x000f680000100800 */
[----:B------:R-:W5:Y:S01]  /*6aa0*/  LDL R11, [R1+0x30] ;  /* 0x00003000010b7983 */ /* 0x000f620000100800 */
[----:B------:R-:W-:-:S13]  /*6ab0*/  ISETP.GE.AND P6, PT, R18, UR4, PT ;  /* 0x0000000412007c0c */ /* 0x000fda000bfc6270 */
[----:B-1----:R-:W1:Y:S01]  /*6ac0*/  @!P6 LDS.128 R4, [R68+0x13800] ;  /* 0x013800004404e984 */ /* 0x002e620000000c00 */
[----:B---3--:R-:W-:-:S05]  /*6ad0*/  @!P6 IADD3 R8, P5, R18, R14, RZ ;  /* 0x0000000e1208e210 */ /* 0x008fca0007fbe0ff */
[----:B--2---:R-:W-:Y:S01]  /*6ae0*/  @!P6 IMAD.X R9, R29, 0x1, R19, P5 ;  /* 0x000000011d09e824 */ /* 0x004fe200028e0613 */
[----:B------:R-:W-:-:S04]  /*6af0*/  ISETP.GE.AND P5, PT, R65, UR4, PT ;  /* 0x0000000441007c0c */ /* 0x000fc8000bfa6270 */
[----:B-1----:R1:W-:Y:S09]  /*6b00*/  @!P6 ST.E.128 desc[UR42][R8.64], R4 ;  /* 0x000000040800e985 */ /* 0x0023f2000c101d2a */
[----:B------:R-:W2:Y:S01]  /*6b10*/  @!P5 LDS.128 R4, [R68+0x14800] ;  /* 0x014800004404d984 */ /* 0x000ea20000000c00 */
[----:B----4-:R-:W-:-:S05]  /*6b20*/  @!P5 IMAD.SHL.U32 R10, R10, 0x10, RZ ;  /* 0x000000100a0ad824 */ /* 0x010fca00078e00ff */
[----:B-1----:R-:W-:-:S04]  /*6b30*/  @!P5 IADD3 R8, P6, R10, R14, RZ ;  /* 0x0000000e0a08d210 */ /* 0x002fc80007fde0ff */
[----:B------:R-:W-:Y:S02]  /*6b40*/  @!P5 LEA.HI.X.SX32 R9, R10, R29, 0x1, P6 ;  /* 0x0000001d0a09d211 */ /* 0x000fe400030f0eff */
[----:B-----5:R-:W-:-:S03]  /*6b50*/  ISETP.GE.AND P6, PT, R12, UR4, PT ;  /* 0x000000040c007c0c */ /* 0x020fc6000bfc6270 */
[----:B--2---:R1:W-:Y:S10]  /*6b60*/  @!P5 ST.E.128 desc[UR42][R8.64], R4 ;  /* 0x000000040800d985 */ /* 0x0043f4000c101d2a */
[----:B------:R-:W2:Y:S01]  /*6b70*/  @!P6 LDS.128 R4, [R68+0x15800] ;  /* 0x015800004404e984 */ /* 0x000ea20000000c00 */
[----:B-1----:R-:W-:-:S05]  /*6b80*/  @!P6 IADD3 R8, P5, R12, R14, RZ ;  /* 0x0000000e0c08e210 */ /* 0x002fca0007fbe0ff */
[----:B------:R-:W-:-:S05]  /*6b90*/  @!P6 IMAD.X R9, R29, 0x1, R11, P5 ;  /* 0x000000011d09e824 */ /* 0x000fca00028e060b */
[----:B--2---:R4:W-:Y:S03]  /*6ba0*/  @!P6 ST.E.128 desc[UR42][R8.64], R4 ;  /* 0x000000040800e985 */ /* 0x0049e6000c101d2a */
.L_x_1276:
[----:B------:R-:W-:Y:S05]  /*6bb0*/  BSYNC B0 ;  /* 0x0000000000007941 */ /* 0x000fea0003800000 */
.L_x_1267:
        /* <DEDUP_REMOVED lines=16> */
.L_x_1304:
[----:B------:R-:W-:Y:S05]  /*6cc0*/  BSYNC B0 ;  /* 0x0000000000007941 */ /* 0x000fea0003800000 */
.L_x_1303:
[----:B------:R-:W0:Y:S01]  /*6cd0*/  SYNCS.PHASECHK.TRANS64.TRYWAIT P0, [R67+URZ+0x19cb0], R78 ;  /* 0x019cb04e430075a7 */ /* 0x000e22000800017f */
[----:B------:R-:W-:Y:S04]  /*6ce0*/  BSSY B0, `(.L_x_1305) ;  /* 0x0000002000007945 */ /* 0x000fe80003800000 */
[----:B0-----:R-:W-:Y:S05]  /*6cf0*/  @!P0 BRA `(.L_x_1306) ;  /* 0x000001d400fc8947 */ /* 0x001fea0003800000 */
.L_x_1632:
[----:B------:R-:W-:Y:S05]  /*6d00*/  BSYNC B0 ;  /* 0x0000000000007941 */ /* 0x000fea0003800000 */
.L_x_1305:
[----:B------:R-:W2:Y:S01]  /*6d10*/  S2R R6, SR_TID.X ;  /* 0x0000000000067919 */ /* 0x000ea20000002100 */
        /* <DEDUP_REMOVED lines=15> */
[----:B------:R-:W-:Y:S01]  /*6e10*/  IADD3 R4, P0, R4, UR6, RZ ;  /* 0x0000000604047c10 */ /* 0x000fe2000ff1e0ff */
[----:B--2---:R-:W-:-:S03]  /*6e20*/  VIADD R6, R6, 0xffffff80 ;  /* 0xffffff8006067836 */ /* 0x004fc60000000000 */
[----:B------:R-:W-:Y:S01]  /*6e30*/  IADD3.X R5, R5, UR7, RZ, P0, !PT ;  /* 0x0000000705057c10 */ /* 0x000fe200087fe4ff */
[----:B------:R1:W2:Y:S01]  /*6e40*/  SHFL.IDX PT, R13, R4, RZ, 0x1e1f ;  /* 0x001e1fff040d7589 */ /* 0x0002a200000e0000 */
[----:B------:R-:W-:-:S03]  /*6e50*/  LEA.HI R6, R6, R6, RZ, 0x1 ;  /* 0x0000000606067211 */ /* 0x000fc600078f08ff */
[----:B------:R1:W4:Y:S01]  /*6e60*/  SHFL.IDX PT, R11, R5, RZ, 0x1e1f ;  /* 0x001e1fff050b7589 */ /* 0x00032200000e0000 */
[----:B------:R-:W-:-:S04]  /*6e70*/  SHF.R.S32.HI R6, RZ, 0x1, R6 ;  /* 0x00000001ff067819 */ /* 0x000fc80000011406 */
[----:B------:R-:W-:-:S13]  /*6e80*/  ISETP.GT.AND P0, PT, R69, R6, PT ;  /* 0x000000064500720c */ /* 0x000fda0003f04270 */
[----:B-12---:R-:W-:Y:S05]  /*6e90*/  @!P0 BRA `(.L_x_1308) ;  /* 0x0000000000508947 */ /* 0x006fea0003800000 */
[----:B------:R-:W2:Y:S01]  /*6ea0*/  LDL R10, [R1+0x1c] ;  /* 0x00001c00010a7983 */ /* 0x000ea20000100800 */
[----:B------:R-:W-:-:S03]  /*6eb0*/  ULDC UR4, c[0x0][0x2f4] ;  /* 0x0000bd0000047ab9 */ /* 0x000fc60000000800 */
[----:B---3--:R-:W3:Y:S04]  /*6ec0*/  LDL R14, [R1+0x8] ;  /* 0x00000800010e7983 */ /* 0x008ee80000100800 */
[----:B------:R-:W5:Y:S01]  /*6ed0*/  LDL R12, [R1+0x30] ;  /* 0x00003000010c7983 */ /* 0x000f620000100800 */
[----:B------:R-:W-:-:S13]  /*6ee0*/  ISETP.GE.AND P6, PT, R18, UR4, PT ;  /* 0x0000000412007c0c */ /* 0x000fda000bfc6270 */
[----:B------:R-:W1:Y:S01]  /*6ef0*/  @!P6 LDS.128 R4, [R68+0x9000] ;  /* 0x009000004404e984 */ /* 0x000e620000000c00 */
[----:B------:R-:W-:-:S05]  /*6f00*/  @!P6 IADD3 R8, P0, R18, R13, RZ ;  /* 0x0000000d1208e210 */ /* 0x000fca0007f1e0ff */
[----:B----4-:R-:W-:Y:S01]  /*6f10*/  @!P6 IMAD.X R9, R11, 0x1, R19, P0 ;  /* 0x000000010b09e824 */ /* 0x010fe200000e0613 */
[----:B------:R-:W-:-:S04]  /*6f20*/  ISETP.GE.AND P0, PT, R65, UR4, PT ;  /* 0x0000000441007c0c */ /* 0x000fc8000bf06270 */
[----:B-1----:R1:W-:Y:S09]  /*6f30*/  @!P6 ST.E.128 desc[UR42][R8.64], R4 ;  /* 0x000000040800e985 */ /* 0x0023f2000c101d2a */
[----:B------:R-:W4:Y:S01]  /*6f40*/  @!P0 LDS.128 R4, [R68+0xa000] ;  /* 0x00a0000044048984 */ /* 0x000f220000000c00 */
[----:B--2---:R-:W-:-:S05]  /*6f50*/  @!P0 IMAD.SHL.U32 R10, R10, 0x10, RZ ;  /* 0x000000100a0a8824 */ /* 0x004fca00078e00ff */
[----:B-1----:R-:W-:-:S04]  /*6f60*/  @!P0 IADD3 R8, P6, R10, R13, RZ ;  /* 0x0000000d0a088210 */ /* 0x002fc80007fde0ff */
[----:B------:R-:W-:Y:S02]  /*6f70*/  @!P0 LEA.HI.X.SX32 R9, R10, R11, 0x1, P6 ;  /* 0x0000000b0a098211 */ /* 0x000fe400030f0eff */
[----:B---3--:R-:W-:-:S03]  /*6f80*/  ISETP.GE.AND P6, PT, R14, UR4, PT ;  /* 0x000000040e007c0c */ /* 0x008fc6000bfc6270 */
[----:B----4-:R1:W-:Y:S10]  /*6f90*/  @!P0 ST.E.128 desc[UR42][R8.64], R4 ;  /* 0x0000000408008985 */ /* 0x0103f4000c101d2a */
[----:B------:R-:W2:Y:S01]  /*6fa0*/  @!P6 LDS.128 R4, [R68+0xb000] ;  /* 0x00b000004404e984 */ /* 0x000ea20000000c00 */
[----:B-1----:R-:W-:-:S05]  /*6fb0*/  @!P6 IADD3 R8, P0, R14, R13, RZ ;  /* 0x0000000d0e08e210 */ /* 0x002fca0007f1e0ff */
[----:B-----5:R-:W-:-:S05]  /*6fc0*/  @!P6 IMAD.X R9, R11, 0x1, R12, P0 ;  /* 0x000000010b09e824 */ /* 0x020fca00000e060c */
[----:B--2---:R1:W-:Y:S03]  /*6fd0*/  @!P6 ST.E.128 desc[UR42][R8.64], R4 ;  /* 0x000000040800e985 */ /* 0x0043e6000c101d2a */
.L_x_1308:
[----:B------:R-:W-:Y:S05]  /*6fe0*/  BSYNC B0 ;  /* 0x0000000000007941 */ /* 0x000fea0003800000 */
.L_x_1307:
[----:B-1----:R-:W2:Y:S01]  /*6ff0*/  LDL.LU R5, [R1+0xc] ;  /* 0x00000c0001057983 */ /* 0x002ea20000300800 */
[----:B0-----:R-:W-:Y:S01]  /*7000*/  @!P5 VIADD R67, R67, 0x19cc0 ;  /* 0x00019cc04343d836 */ /* 0x001fe20000000000 */
[----:B------:R-:W-:Y:S01]  /*7010*/  PLOP3.LUT P0, PT, PT, PT, PT, 0x8, 0x0 ;  /* 0x000000000000781c */ /* 0x000fe20003f0e170 */
[----:B------:R-:W-:Y:S01]  /*7020*/  VIADD R23, R23, 0x1 ;  /* 0x0000000117177836 */ /* 0x000fe20000000000 */
[----:B------:R-:W-:Y:S01]  /*7030*/  @!PT LDS RZ, [RZ] ;  /* 0x00000000fffff984 */ /* 0x000fe20000000800 */
[----:B------:R-:W-:Y:S01]  /*7040*/  @!PT LDS RZ, [RZ] ;  /* 0x00000000fffff984 */ /* 0x000fe20000000800 */
[----:B------:R-:W-:Y:S01]  /*7050*/  @!PT LDS RZ, [RZ] ;  /* 0x00000000fffff984 */ /* 0x000fe20000000800 */
[----:B------:R-:W-:Y:S01]  /*7060*/  @!PT LDS RZ, [RZ] ;  /* 0x00000000fffff984 */ /* 0x000fe20000000800 */
[----:B------:R0:W-:Y:S06]  /*7070*/  MEMBAR.ALL.CTA ;  /* 0x0000000000007992 */ /* 0x0001ec0000008000 */
[----:B0-----:R-:W0:Y:S01]  /*7080*/  FENCE.VIEW.ASYNC.S ;  /* 0x00000000000073c6 */ /* 0x001e220000000000 */
[----:B------:R-:W-:Y:S01]  /*7090*/  @!P5 PRMT R67, RZ, 0x654, R67 ;  /* 0x00000654ff43d816 */ /* 0x000fe20000000043 */
[----:B0-----:R0:W-:Y:S06]  /*70a0*/  BAR.SYNC.DEFER_BLOCKING R54, 0x80 ;  /* 0x000200360000751d */ /* 0x0011ec0000010000 */
[----:B------:R0:W-:Y:S01]  /*70b0*/  @!P5 SYNCS.ARRIVE.TRANS64.RED.A1T0 RZ, [R67+URZ], RZ ;  /* 0x000000ff43ffd9a7 */ /* 0x0001e2000810043f */
[----:B------:R-:W-:-:S04]  /*70c0*/  ISETP.NE.AND P5, PT, R23, 0x2, PT ;  /* 0x000000021700780c */ /* 0x000fc80003fa5270 */
[----:B------:R-:W-:Y:S02]  /*70d0*/  SEL R4, RZ, 0x1, P5 ;  /* 0x00000001ff047807 */ /* 0x000fe40002800000 */
[----:B------:R-:W-:Y:S02]  /*70e0*/  SEL R23, R23, RZ, P5 ;  /* 0x000000ff17177207 */ /* 0x000fe40002800000 */
[----:B--2---:R-:W-:-:S05]  /*70f0*/  LOP3.LUT R5, R5, R4, RZ, 0x3c, !PT ;  /* 0x0000000405057212 */ /* 0x004fca00078e3cff */
[----:B------:R0:W-:Y:S01]  /*7100*/  STL [R1+0xc], R5 ;  /* 0x00000c0501007387 */ /* 0x0001e20000100800 */
[----:B------:R-:W-:Y:S05]  /*7110*/  @P4 BRA `(.L_x_1309) ;  /* 0xffffffb400bc4947 */ /* 0x000fea000383ffff */
.L_x_1262:
[----:B------:R-:W-:Y:S04]  /*7120*/  BSSY B0, `(.L_x_1310) ;  /* 0x0000004000007945 */ /* 0x000fe80003800000 */
[----:B------:R-:W-:Y:S05]  /*7130*/  @P0 BRA `(.L_x_1311) ;  /* 0x0000000000080947 */ /* 0x000fea0003800000 */
[----:B------:R-:W1:Y:S02]  /*7140*/  FENCE.VIEW.ASYNC.G ;  /* 0x00000000000073c6 */ /* 0x000e640000000100 */
[----:B-1----:R-:W-:Y:S06]  /*7150*/  BAR.ARV 0xc, 0x200 ;  /* 0x0308000000007b1d */ /* 0x002fec0000002000 */
.L_x_1311:
[----:B------:R-:W-:Y:S05]  /*7160*/  BSYNC B0 ;  /* 0x0000000000007941 */ /* 0x000fea0003800000 */
.L_x_1310:
[----:B------:R-:W0:Y:S01]  /*7170*/  LDL R4, [R1+0x5c] ;  /* 0x00005c0001047983 */ /* 0x000e220000100800 */
[----:B------:R-:W-:Y:S01]  /*7180*/  ULDC.64 UR6, c[0x0][0x998] ;  /* 0x0002660000067ab9 */ /* 0x000fe20000000a00 */
[----:B------:R-:W-:Y:S01]  /*7190*/  ULDC.64 UR4, c[0x0][0x990] ;  /* 0x0002640000047ab9 */ /* 0x000fe20000000a00 */
[----:B------:R-:W-:Y:S01]  /*71a0*/  ISETP.NE.U32.AND P1, PT, RZ, UR6, PT ;  /* 0x00000006ff007c0c */ /* 0x000fe2000bf25070 */
[----:B---3--:R-:W2:Y:S01]  /*71b0*/  LDL R14, [R1+0x20] ;  /* 0x00002000010e7983 */ /* 0x008ea20000100800 */
[----:B------:R-:W-:Y:S02]  /*71c0*/  ISETP.NE.U32.AND P0, PT, RZ, UR4, PT ;  /* 0x00000004ff007c0c */ /* 0x000fe4000bf05070 */
[----:B------:R-:W-:Y:S01]  /*71d0*/  ISETP.NE.AND.EX P1, PT, RZ, UR7, PT, P1 ;  /* 0x00000007ff007c0c */ /* 0x000fe2000bf25310 */
[----:B------:R-:W3:Y:S01]  /*71e0*/  LDL R15, [R1] ;  /* 0x00000000010f7983 */ /* 0x000ee20000100800 */
[----:B------:R-:W-:-:S11]  /*71f0*/  ISETP.NE.AND.EX P0, PT, RZ, UR5, PT, P0 ;  /* 0x00000005ff007c0c */ /* 0x000fd6000bf05300 */
[----:B------:R-:W1:Y:S08]  /*7200*/  @P1 LDC.64 R8, c[0x0][0x9b8] ;  /* 0x00026e00ff081b82 */ /* 0x000e700000000a00 */
[----:B------:R-:W1:Y:S08]  /*7210*/  @P0 LDC.64 R6, c[0x0][0x9a8] ;  /* 0x00026a00ff060b82 */ /* 0x000e700000000a00 */
[----:B----4-:R-:W4:Y:S08]  /*7220*/  @P0 LDC.64 R10, c[0x0][0x9b0] ;  /* 0x00026c00ff0a0b82 */ /* 0x010f300000000a00 */
[----:B------:R-:W4:Y:S01]  /*7230*/  @P1 LDC.64 R12, c[0x0][0x9c0] ;  /* 0x00027000ff0c1b82 */ /* 0x000f220000000a00 */
[----:B0-----:R-:W-:-:S02]  /*7240*/  @P1 SHF.R.S32.HI R5, RZ, 0x1f, R4 ;  /* 0x0000001fff051819 */ /* 0x001fc40000011404 */
[----:B------:R-:W-:-:S03]  /*7250*/  @P0 SHF.R.S32.HI R3, RZ, 0x1f, R4 ;  /* 0x0000001fff030819 */ /* 0x000fc60000011404 */
[----:B-1----:R-:W-:Y:S02]  /*7260*/  @P1 IMAD R2, R5, R8, RZ ;  /* 0x0000000805021224 */ /* 0x002fe400078e02ff */
[-C--:B------:R-:W-:Y:S02]  /*7270*/  @P0 IMAD R0, R3, R6.reuse, RZ ;  /* 0x0000000603000224 */ /* 0x080fe400078e02ff */
[C---:B------:R-:W-:Y:S02]  /*7280*/  @P1 IMAD R9, R4.reuse, R9, R2 ;  /* 0x0000000904091224 */ /* 0x040fe400078e0202 */
[C---:B------:R-:W-:Y:S02]  /*7290*/  @P0 IMAD R7, R4.reuse, R7, R0 ;  /* 0x0000000704070224 */ /* 0x040fe400078e0200 */
[----:B------:R-:W-:-:S04]  /*72a0*/  @P0 IMAD.WIDE.U32 R2, R4, R6, RZ ;  /* 0x0000000604020225 */ /* 0x000fc800078e00ff */
[----:B------:R-:W-:-:S04]  /*72b0*/  @P1 IMAD.WIDE.U32 R4, R4, R8, RZ ;  /* 0x0000000804041225 */ /* 0x000fc800078e00ff */
[----:B------:R-:W-:Y:S02]  /*72c0*/  @P0 IMAD.IADD R3, R3, 0x1, R7 ;  /* 0x0000000103030824 */ /* 0x000fe400078e0207 */
[----:B------:R-:W-:Y:S02]  /*72d0*/  @P1 IMAD.IADD R5, R5, 0x1, R9 ;  /* 0x0000000105051824 */ /* 0x000fe400078e0209 */
[----:B----4-:R-:W-:-:S04]  /*72e0*/  @P0 IMAD.WIDE.U32 R2, R154, R10, R2 ;  /* 0x0000000a9a020225 */ /* 0x010fc800078e0002 */
        /* <DEDUP_REMOVED lines=9> */
[----:B------:R-:W-:Y:S01]  /*7380*/  @P1 LEA.HI.X R9, R6, UR7, R3, 0x2, P3 ;  /* 0x0000000706091c11 */ /* 0x000fe200098f1403 */
[----:B------:R-:W0:Y:S02]  /*7390*/  LDC R2, c[0x0][0x448] ;  /* 0x00011200ff027b82 */ /* 0x000e240000000800 */
[----:B------:R3:W4:Y:S04]  /*73a0*/  @P0 LDG.E R7, desc[UR42][R4.64] ;  /* 0x0000002a04070981 */ /* 0x000728000c1e1900 */
[----:B------:R-:W4:Y:S01]  /*73b0*/  @P1 LDG.E R0, desc[UR42][R8.64] ;  /* 0x0000002a08001981 */ /* 0x000f22000c1e1900 */
[----:B0-----:R-:W-:-:S02]  /*73c0*/  ISETP.NE.AND P1, PT, R2, 0x1, PT ;  /* 0x000000010200780c */ /* 0x001fc40003f25270 */
[----:B------:R-:W0:Y:S11]  /*73d0*/  LDC.64 R2, c[0x0][0x9e0] ;  /* 0x00027800ff027b82 */ /* 0x000e360000000a00 */
[----:B------:R-:W1:Y:S08]  /*73e0*/  @P1 LDC R11, c[0x0][0x44c] ;  /* 0x00011300ff0b1b82 */ /* 0x000e700000000800 */
[----:B------:R-:W1:Y:S01]  /*73f0*/  @P1 LDC R10, c[0x0][0x450] ;  /* 0x00011400ff0a1b82 */ /* 0x000e620000000800 */
[----:B--2---:R-:W-:Y:S01]  /*7400*/  VIADD R6, R14, 0xbf ;  /* 0x000000bf0e067836 */ /* 0x004fe20000000000 */
[----:B---3--:R-:W-:-:S02]  /*7410*/  IADD3 R5, R15, 0x1, -R155 ;  /* 0x000000010f057810 */ /* 0x008fc40007ffe89b */
[----:B0-----:R-:W-:Y:S01]  /*7420*/  ISETP.GE.AND P2, PT, R3, 0x1, PT ;  /* 0x000000010300780c */ /* 0x001fe20003f46270 */
[----:B-1----:R-:W-:-:S05]  /*7430*/  @P1 IMAD.HI.U32 R11, R6, R11, RZ ;  /* 0x0000000b060b1227 */ /* 0x002fca00078e00ff */
[----:B------:R-:W-:-:S05]  /*7440*/  @P1 SHF.R.U32.HI R6, RZ, R10, R11 ;  /* 0x0000000aff061219 */ /* 0x000fca000001160b */
[----:B------:R-:W-:-:S04]  /*7450*/  IMAD.IADD R5, R5, 0x1, R6 ;  /* 0x0000000105057824 */ /* 0x000fc800078e0206 */
[----:B------:R-:W-:Y:S02]  /*7460*/  IMAD.IADD R4, R5, 0x1, R2 ;  /* 0x0000000105047824 */ /* 0x000fe400078e0202 */
[----:B----4-:R-:W-:-:S04]  /*7470*/  FMUL.FTZ R0, R7, R0 ;  /* 0x0000000007007220 */ /* 0x010fc80000410000 */
[----:B------:R-:W-:Y:S01]  /*7480*/  FMUL.FTZ R2, R0, UR4 ;  /* 0x0000000400027c20 */ /* 0x000fe20008410000 */
[----:B------:R-:W-:Y:S06]  /*7490*/  @!P2 BRA `(.L_x_1312) ;  /* 0x000000000048a947 */ /* 0x000fec0003800000 */
        /* <DEDUP_REMOVED lines=11> */
.L_x_1314:
[----:B------:R-:W-:-:S13]  /*7550*/  ISETP.NE.AND P0, PT, R3, 0x1, PT ;  /* 0x000000010300780c */ /* 0x000fda0003f05270 */
[----:B------:R-:W0:Y:S02]  /*7560*/  @P0 LDC.64 R6, c[0x0][0x9e8] ;  /* 0x00027a00ff060b82 */ /* 0x000e240000000a00 */
[----:B0-----:R-:W-:-:S05]  /*7570*/  @P0 IMAD.HI.U32 R6, R0, R6, RZ ;  /* 0x0000000600060227 */ /* 0x001fca00078e00ff */
[----:B------:R-:W-:-:S07]  /*7580*/  @P0 SHF.R.U32.HI R0, RZ, R7, R6 ;  /* 0x00000007ff000219 */ /* 0x000fce0000011606 */
.L_x_1315:
[----:B------:R-:W-:Y:S05]  /*7590*/  BSYNC B0 ;  /* 0x0000000000007941 */ /* 0x000fea0003800000 */
.L_x_1313:
[----:B------:R-:W-:-:S05]  /*75a0*/  IMAD R5, R0, R3, R3 ;  /* 0x0000000300057224 */ /* 0x000fca00078e0203 */
[----:B------:R-:W-:-:S07]  /*75b0*/  VIMNMX R4, R4, R5, PT ;  /* 0x0000000504047248 */ /* 0x000fce0003fe0100 */
.L_x_1312:
[----:B------:R-:W0:Y:S01]  /*75c0*/  @P1 LDC R0, c[0x0][0x44c] ;  /* 0x00011300ff001b82 */ /* 0x000e220000000800 */
[----:B------:R-:W-:Y:S01]  /*75d0*/  VIADD R4, R4, 0x7f ;  /* 0x0000007f04047836 */ /* 0x000fe20000000000 */
[----:B------:R-:W-:Y:S01]  /*75e0*/  ULDC UR4, c[0x0][0x9dc] ;  /* 0x0002770000047ab9 */ /* 0x000fe20000000800 */
[----:B------:R-:W-:-:S03]  /*75f0*/  IMAD.MOV.U32 R7, RZ, RZ, R14 ;  /* 0x000000ffff077224 */ /* 0x000fc600078e000e */
        /* <DEDUP_REMOVED lines=20> */
.L_x_1318:
[----:B------:R-:W-:-:S13]  /*7740*/  ISETP.NE.AND P0, PT, R3, 0x1, PT ;  /* 0x000000010300780c */ /* 0x000fda0003f05270 */
[----:B------:R-:W0:Y:S02]  /*7750*/  @P0 LDC.64 R6, c[0x0][0x9e8] ;  /* 0x00027a00ff060b82 */ /* 0x000e240000000a00 */
[----:B0-----:R-:W-:-:S05]  /*7760*/  @P0 IMAD.HI.U32 R6, R4, R6, RZ ;  /* 0x0000000604060227 */ /* 0x001fca00078e00ff */
[----:B------:R-:W-:-:S07]  /*7770*/  @P0 SHF.R.U32.HI R4, RZ, R7, R6 ;  /* 0x00000007ff040219 */ /* 0x000fce0000011606 */
.L_x_1319:
[----:B------:R-:W-:Y:S05]  /*7780*/  BSYNC B0 ;  /* 0x0000000000007941 */ /* 0x000fea0003800000 */
.L_x_1317:
[----:B------:R-:W-:-:S05]  /*7790*/  IMAD R3, R4, R3, RZ ;  /* 0x0000000304037224 */ /* 0x000fca00078e02ff */
[----:B------:R-:W-:-:S07]  /*77a0*/  VIMNMX R0, R0, R3, !PT ;  /* 0x0000000300007248 */ /* 0x000fce0007fe0100 */
.L_x_1316:
[----:B------:R-:W-:Y:S01]  /*77b0*/  SHF.R.S32.HI R3, RZ, 0x1f, R0 ;  /* 0x0000001fff037819 */ /* 0x000fe20000011400 */
[----:B------:R-:W-:Y:S01]  /*77c0*/  BSSY B0, `(.L_x_1320) ;  /* 0x0000027000007945 */ /* 0x000fe20003800000 */
[----:B------:R-:W-:Y:S02]  /*77d0*/  IMAD.MOV.U32 R89, RZ, RZ, RZ ;  /* 0x000000ffff597224 */ /* 0x000fe400078e00ff */
[----:B------:R-:W-:-:S04]  /*77e0*/  LEA.HI R3, R3, R0, RZ, 0x7 ;  /* 0x0000000003037211 */ /* 0x000fc800078f38ff */
[----:B------:R-:W-:-:S04]  /*77f0*/  SHF.R.S32.HI R3, RZ, 0x7, R3 ;  /* 0x00000007ff037819 */ /* 0x000fc80000011403 */
[----:B------:R-:W-:-:S04]  /*7800*/  VIMNMX R9, RZ, R3, !PT ;  /* 0x00000003ff097248 */ /* 0x000fc80007fe0100 */
[----:B------:R-:W-:-:S13]  /*7810*/  ISETP.GT.AND P0, PT, R8, R9, PT ;  /* 0x000000090800720c */ /* 0x000fda0003f04270 */
[----:B------:R-:W-:Y:S05]  /*7820*/  @!P0 BRA `(.L_x_1321) ;  /* 0x0000000000808947 */ /* 0x000fea0003800000 */
[----:B------:R-:W2:Y:S01]  /*7830*/  LDL R4, [R1+0x60] ;  /* 0x0000600001047983 */ /* 0x000ea20000100800 */
[----:B------:R-:W-:Y:S01]  /*7840*/  ULDC UR4, c[0x0][0x9f0] ;  /* 0x00027c0000047ab9 */ /* 0x000fe20000000800 */
[----:B--2---:R-:W-:-:S04]  /*7850*/  ISETP.NE.AND P0, PT, R4, RZ, PT ;  /* 0x000000ff0400720c */ /* 0x004fc80003f05270 */
[----:B------:R-:W-:-:S04]  /*7860*/  SEL R11, R4, UR4, P0 ;  /* 0x00000004040b7c07 */ /* 0x000fc80008000000 */
[-C--:B------:R-:W-:Y:S02]  /*7870*/  IABS R6, R11.reuse ;  /* 0x0000000b00067213 */ /* 0x080fe40000000000 */
[----:B------:R-:W-:Y:S02]  /*7880*/  IADD3 R0, R11, -0x1, R8 ;  /* 0xffffffff0b007810 */ /* 0x000fe40007ffe008 */
[----:B------:R-:W0:Y:S01]  /*7890*/  I2F.RP R3, R6 ;  /* 0x0000000600037306 */ /* 0x000e220000209400 */
[----:B------:R-:W-:Y:S02]  /*78a0*/  IABS R12, R11 ;  /* 0x0000000b000c7213 */ /* 0x000fe40000000000 */
[----:B------:R-:W-:-:S05]  /*78b0*/  IMAD.IADD R0, R0, 0x1, -R9 ;  /* 0x0000000100007824 */ /* 0x000fca00078e0a09 */
        /* <DEDUP_REMOVED lines=10> */
[----:B------:R-:W-:-:S04]  /*7960*/  IMAD.HI.U32 R5, R5, R7, R4 ;  /* 0x0000000705057227 */ /* 0x000fc800078e0004 */
        /* <DEDUP_REMOVED lines=12> */
.L_x_1321:
[----:B------:R-:W-:Y:S05]  /*7a30*/  BSYNC B0 ;  /* 0x0000000000007941 */ /* 0x000fea0003800000 */
.L_x_1320:
[----:B------:R-:W2:Y:S01]  /*7a40*/  LDL R0, [R1+0x70] ;  /* 0x0000700001007983 */ /* 0x000ea20000100800 */
[----:B------:R-:W-:Y:S02]  /*7a50*/  PLOP3.LUT P0, PT, PT, PT, PT, 0x80, 0x0 ;  /* 0x000000000000781c */ /* 0x000fe40003f0f070 */
        /* <DEDUP_REMOVED lines=24> */
[----:B------:R-:W-:Y:S01]  /*7be0*/  CS2R R130, SRZ ;  /* 0x0000000000827805 */ /* 0x000fe2000001ff00 */
[----:B--2---:R-:W-:Y:S02]  /*7bf0*/  IMAD R3, R0, R89, R9 ;  /* 0x0000005900037224 */ /* 0x004fe400078e0209 */
[----:B------:R-:W-:-:S03]  /*7c00*/  IMAD.MOV.U32 R0, RZ, RZ, RZ ;  /* 0x000000ffff007224 */ /* 0x000fc600078e00ff */
[----:B------:R0:W-:Y:S01]  /*7c10*/  STL [R1+0x44], R3 ;  /* 0x0000440301007387 */ /* 0x0001e20000100800 */
[----:B------:R-:W-:-:S04]  /*7c20*/  VIADDMNMX R89, R3, R89, R8, PT ;  /* 0x0000005903597246 */ /* 0x000fc80003800108 */
        /* <DEDUP_REMOVED lines=34> */
.L_x_1324:
[----:B------:R-:W-:Y:S05]  /*7e50*/  BSYNC B6 ;  /* 0x0000000000067941 */ /* 0x000fea0003800000 */
.L_x_1323:
        /* <DEDUP_REMOVED lines=13> */
.L_x_1328:
[----:B-1----:R1:W2:Y:S02]  /*7f30*/  SYNCS.PHASECHK.TRANS64.TRYWAIT P0, [R16+URZ+0x19c00], R3 ;  /* 0x019c0003100075a7 */ /* 0x0022a4000800017f */
[----:B--2---:R-:W-:Y:S05]  /*7f40*/  @!P0 NANOSLEEP.SYNCS 0x989680 ;  /* 0x009896800000895d */ /* 0x004fea0003900000 */
[----:B------:R-:W2:Y:S02]  /*7f50*/  @!P0 SYNCS.PHASECHK.TRANS64 P0, [R16+URZ+0x19c00], R3 ;  /* 0x019c0003100085a7 */ /* 0x000ea4000800007f */
[----:B--2---:R-:W-:Y:S05]  /*7f60*/  @!P0 BRA `(.L_x_1328) ;  /* 0xfffffffc00f08947 */ /* 0x004fea000383ffff */
.L_x_1327:
[----:B------:R-:W-:Y:S05]  /*7f70*/  BSYNC B0 ;  /* 0x0000000000007941 */ /* 0x000fea0003800000 */
.L_x_1326:
[----:B------:R-:W-:Y:S05]  /*7f80*/  BRA `(.L_x_1329) ;  /* 0x0000004400847947 */ /* 0x000fea0003800000 */
.L_x_1325:
[----:B------:R-:W-:Y:S01]  /*7f90*/  LOP3.LUT P0, RZ, R26, 0x9f, RZ, 0xc0, !PT ;  /* 0x0000009f1aff7812 */ /* 0x000fe2000780c0ff */
[----:B------:R-:W-:Y:S01]  /*7fa0*/  ULDC.64 UR4, c[0x0][0x3f8] ;  /* 0x0000fe0000047ab9 */ /* 0x000fe20000000a00 */
[----:B-----5:R-:W-:Y:S01]  /*7fb0*/  SHF.R.S32.HI R0, RZ, 0x1f, R24 ;  /* 0x0000001fff007819 */ /* 0x020fe20000011418 */
[----:B------:R-:W-:Y:S01]  /*7fc0*/  ULDC.64 UR6, c[0x0][0x408] ;  /* 0x0001020000067ab9 */ /* 0x000fe20000000a00 */
[----:B------:R-:W-:Y:S01]  /*7fd0*/  IMAD.WIDE.U32 R26, R24, UR4, RZ ;  /* 0x00000004181a7c25 */ /* 0x000fe2000f8e00ff */
[----:B------:R-:W-:Y:S03]  /*7fe0*/  BSSY B6, `(.L_x_1330) ;  /* 0x0000019000067945 */ /* 0x000fe60003800000 */
[C---:B------:R-:W-:Y:S02]  /*7ff0*/  IMAD R3, R0.reuse, UR4, RZ ;  /* 0x0000000400037c24 */ /* 0x040fe4000f8e02ff */
[----:B------:R-:W-:-:S02]  /*8000*/  IMAD R5, R0, UR6, RZ ;  /* 0x0000000600057c24 */ /* 0x000fc4000f8e02ff */
[C---:B------:R-:W-:Y:S02]  /*8010*/  IMAD R3, R24.reuse, UR5, R3 ;  /* 0x0000000518037c24 */ /* 0x040fe4000f8e0203 */
[C---:B------:R-:W-:Y:S02]  /*8020*/  IMAD R5, R24.reuse, UR7, R5 ;  /* 0x0000000718057c24 */ /* 0x040fe4000f8e0205 */
[----:B------:R-:W-:-:S04]  /*8030*/  IMAD.WIDE.U32 R24, R24, UR6, RZ ;  /* 0x0000000618187c25 */ /* 0x000fc8000f8e00ff */
[----:B------:R-:W-:Y:S02]  /*8040*/  IMAD.IADD R29, R3, 0x1, R27 ;  /* 0x00000001031d7824 */ /* 0x000fe400078e021b */
        /* <DEDUP_REMOVED lines=18> */
.L_x_1331:
[----:B------:R-:W-:Y:S05]  /*8170*/  BSYNC B6 ;  /* 0x0000000000067941 */ /* 0x000fea0003800000 */
.L_x_1330:
[----:B------:R-:W0:Y:S01]  /*8180*/  S2R R20, SR_TID.X ;  /* 0x0000000000147919 */ /* 0x000e220000002100 */
[----:B------:R-:W-:Y:S01]  /*8190*/  ULDC.U8 UR4, c[0x0][0x410] ;  /* 0x0001040000047ab9 */ /* 0x000fe20000000000 */
[----:B------:R-:W2:Y:S01]  /*81a0*/  LDL R21, [R1+0x20] ;  /* 0x0000200001157983 */ /* 0x000ea20000100800 */
[----:B0-----:R-:W-:-:S03]  /*81b0*/  VIADD R28, R20, 0xffffff80 ;  /* 0xffffff80141c7836 */ /* 0x001fc60000000000 */
[----:B------:R-:W3:Y:S01]  /*81c0*/  LDL R20, [R1+0x48] ;  /* 0x0000480001147983 */ /* 0x000ee20000100800 */
[----:B------:R-:W-:Y:S02]  /*81d0*/  ISETP.NE.AND P0, PT, RZ, UR4, PT ;  /* 0x00000004ff007c0c */ /* 0x000fe4000bf05270 */
[----:B------:R-:W-:Y:S01]  /*81e0*/  LEA.HI R38, R28, R28, RZ, 0x1 ;  /* 0x0000001c1c267211 */ /* 0x000fe200078f08ff */
[----:B------:R-:W-:Y:S03]  /*81f0*/  BSSY B0, `(.L_x_1332) ;  /* 0x0000432000007945 */ /* 0x000fe60003800000 */
[----:B------:R-:W-:-:S05]  /*8200*/  SHF.R.S32.HI R38, RZ, 0x1, R38 ;  /* 0x00000001ff267819 */ /* 0x000fca0000011426 */
[----:B--2---:R-:W-:Y:S02]  /*8210*/  IMAD.IADD R10, R38, 0x1, R21 ;  /* 0x00000001260a7824 */ /* 0x004fe400078e0215 */
[----:B---3--:R-:W-:Y:S01]  /*8220*/  IMAD.IADD R37, R16, 0x1, R20 ;  /* 0x0000000110257824 */ /* 0x008fe200078e0214 */
[----:B------:R-:W-:Y:S06]  /*8230*/  @!P0 BRA `(.L_x_1333) ;  /* 0x0000001c00408947 */ /* 0x000fec0003800000 */
[----:B------:R-:W0:Y:S01]  /*8240*/  LDC R20, c[0x0][0x448] ;  /* 0x00011200ff147b82 */ /* 0x000e220000000800 */
[----:B------:R-:W-:Y:S01]  /*8250*/  IMAD.MOV.U32 R5, RZ, RZ, R10 ;  /* 0x000000ffff057224 */ /* 0x000fe200078e000a */
[----:B------:R-:W-:Y:S01]  /*8260*/  ULDC.64 UR4, c[0x0][0x3f8] ;  /* 0x0000fe0000047ab9 */ /* 0x000fe20000000a00 */
[----:B------:R-:W-:Y:S01]  /*8270*/  IMAD.MOV.U32 R6, RZ, RZ, R26 ;  /* 0x000000ffff067224 */ /* 0x000fe200078e001a */
[----:B------:R-:W-:Y:S01]  /*8280*/  ULDC.64 UR6, c[0x0][0x408] ;  /* 0x0001020000067ab9 */ /* 0x000fe20000000a00 */
[----:B------:R-:W-:Y:S01]  /*8290*/  IMAD.MOV.U32 R8, RZ, RZ, R24 ;  /* 0x000000ffff087224 */ /* 0x000fe200078e0018 */
[----:B------:R-:W-:Y:S01]  /*82a0*/  ULDC.64 UR8, c[0x0][0x400] ;  /* 0x0001000000087ab9 */ /* 0x000fe20000000a00 */
[----:B------:R-:W-:Y:S01]  /*82b0*/  IMAD.MOV.U32 R9, RZ, RZ, R31 ;  /* 0x000000ffff097224 */ /* 0x000fe200078e001f */
[----:B0-----:R-:W-:-:S13]  /*82c0*/  ISETP.NE.AND P0, PT, R20, 0x1, PT ;  /* 0x000000011400780c */ /* 0x001fda0003f05270 */
[----:B------:R-:W0:Y:S08]  /*82d0*/  @P0 LDC R3, c[0x0][0x44c] ;  /* 0x00011300ff030b82 */ /* 0x000e300000000800 */
[----:B------:R-:W1:Y:S01]  /*82e0*/  @P0 LDC R7, c[0x0][0x450] ;  /* 0x00011400ff070b82 */ /* 0x000e620000000800 */
[----:B0-----:R-:W-:-:S05]  /*82f0*/  @P0 IMAD.HI.U32 R0, R10, R3, RZ ;  /* 0x000000030a000227 */ /* 0x001fca00078e00ff */
[----:B-1----:R-:W-:Y:S01]  /*8300*/  @P0 SHF.R.U32.HI R5, RZ, R7, R0 ;  /* 0x00000007ff050219 */ /* 0x002fe20000011600 */
[----:B------:R-:W-:-:S03]  /*8310*/  IMAD.MOV.U32 R7, RZ, RZ, R29 ;  /* 0x000000ffff077224 */ /* 0x000fc600078e001d */
[----:B------:R-:W-:Y:S01]  /*8320*/  SHF.R.S32.HI R0, RZ, 0x1f, R5 ;  /* 0x0000001fff007819 */ /* 0x000fe20000011405 */
[----:B------:R-:W-:-:S04]  /*8330*/  IMAD.WIDE.U32 R6, R5, UR4, R6 ;  /* 0x0000000405067c25 */ /* 0x000fc8000f8e0006 */
[----:B------:R-:W-:Y:S02]  /*8340*/  IMAD R4, R0, UR4, RZ ;  /* 0x0000000400047c24 */ /* 0x000fe4000f8e02ff */
[----:B------:R-:W-:-:S04]  /*8350*/  IMAD.WIDE.U32 R8, R5, UR6, R8 ;  /* 0x0000000605087c25 */ /* 0x000fc8000f8e0008 */
[----:B------:R-:W-:Y:S02]  /*8360*/  IMAD R0, R0, UR6, RZ ;  /* 0x0000000600007c24 */ /* 0x000fe4000f8e02ff */
[C---:B------:R-:W-:Y:S01]  /*8370*/  IMAD R13, R5.reuse, UR5, R4 ;  /* 0x00000005050d7c24 */ /* 0x040fe2000f8e0204 */
[----:B------:R-:W-:Y:S01]  /*8380*/  ULDC.64 UR4, c[0x0][0x3e8] ;  /* 0x0000fa0000047ab9 */ /* 0x000fe20000000a00 */
[----:B------:R-:W-:Y:S01]  /*8390*/  IMAD R11, R5, UR7, R0 ;  /* 0x00000007050b7c24 */ /* 0x000fe2000f8e0200 */
[----:B------:R-:W-:Y:S01]  /*83a0*/  IADD3 R3, P0, R6, UR4, RZ ;  /* 0x0000000406037c10 */ /* 0x000fe2000ff1e0ff */
[----:B------:R-:W-:Y:S01]  /*83b0*/  UMOV UR4, 0xffffffff ;  /* 0xffffffff00047882 */ /* 0x000fe20000000000 */
[----:B------:R-:W-:Y:S02]  /*83c0*/  IADD3 R5, P1, R8, UR8, RZ ;  /* 0x0000000808057c10 */ /* 0x000fe4000ff3e0ff */
[----:B------:R-:W-:Y:S02]  /*83d0*/  IADD3.X R13, R7, UR5, R13, P0, !PT ;  /* 0x00000005070d7c10 */ /* 0x000fe400087fe40d */
[----:B------:R-:W-:Y:S01]  /*83e0*/  IADD3.X R4, R9, UR9, R11, P1, !PT ;  /* 0x0000000909047c10 */ /* 0x000fe20008ffe40b */
[----:B------:R-:W-:Y:S08]  /*83f0*/  BRA.DIV UR4, `(.L_x_1334) ;  /* 0x000001c204507947 */ /* 0x000ff0000b800000 */
[----:B------:R0:W1:Y:S04]  /*8400*/  SHFL.IDX PT, R0, R13, RZ, 0x1e1f ;  /* 0x001e1fff0d007589 */ /* 0x00006800000e0000 */
[----:B------:R-:W2:Y:S04]  /*8410*/  SHFL.IDX PT, R3, R3, RZ, 0x1e1f ;  /* 0x001e1fff03037589 */ /* 0x000ea800000e0000 */
[----:B------:R-:W3:Y:S04]  /*8420*/  SHFL.IDX PT, R4, R4, RZ, 0x1e1f ;  /* 0x001e1fff04047589 */ /* 0x000ee800000e0000 */
[----:B------:R0:W4:Y:S02]  /*8430*/  SHFL.IDX PT, R14, R5, RZ, 0x1e1f ;  /* 0x001e1fff050e7589 */ /* 0x00012400000e0000 */
.L_x_1638:
[----:B------:R-:W5:Y:S01]  /*8440*/  LDL R6, [R1+0x68] ;  /* 0x0000680001067983 */ /* 0x000f620000100800 */
[----:B------:R-:W-:Y:S01]  /*8450*/  IMAD R39, R155, R20, RZ ;  /* 0x000000149b277224 */ /* 0x000fe200078e02ff */
[----:B------:R-:W-:Y:S01]  /*8460*/  BSSY B1, `(.L_x_1335) ;  /* 0x000002f000017945 */ /* 0x000fe20003800000 */
[----:B------:R-:W-:Y:S02]  /*8470*/  CS2R R24, SRZ ;  /* 0x0000000000187805 */ /* 0x000fe4000001ff00 */
[----:B0-----:R-:W-:Y:S02]  /*8480*/  CS2R R12, SRZ ;  /* 0x00000000000c7805 */ /* 0x001fe4000001ff00 */
[----:B------:R-:W-:Y:S02]  /*8490*/  CS2R R8, SRZ ;  /* 0x0000000000087805 */ /* 0x000fe4000001ff00 */
[----:B------:R-:W-:Y:S02]  /*84a0*/  ISETP.GE.AND P0, PT, R10, R39, PT ;  /* 0x000000270a00720c */ /* 0x000fe40003f06270 */
[----:B------:R-:W-:-:S02]  /*84b0*/  CS2R R26, SRZ ;  /* 0x00000000001a7805 */ /* 0x000fc4000001ff00 */
        /* <DEDUP_REMOVED lines=9> */
[----:B------:R-:W3:Y:S04]  /*8550*/  LDL.64 R28, [R1+0x10] ;  /* 0x00001000011c7983 */ /* 0x000ee80000100a00 */
[----:B------:R-:W4:Y:S01]  /*8560*/  LDL R15, [R1+0x38] ;  /* 0x00003800010f7983 */ /* 0x000f220000100800 */
[----:B------:R-:W-:Y:S02]  /*8570*/  CS2R R20, SRZ ;  /* 0x0000000000147805 */ /* 0x000fe4000001ff00 */
[----:B------:R-:W-:Y:S02]  /*8580*/  CS2R R12, SRZ ;  /* 0x00000000000c7805 */ /* 0x000fe4000001ff00 */
[----:B------:R-:W-:Y:S02]  /*8590*/  CS2R R26, SRZ ;  /* 0x00000000001a7805 */ /* 0x000fe4000001ff00 */
[----:B------:R-:W-:-:S02]  /*85a0*/  CS2R R24, SRZ ;  /* 0x0000000000187805 */ /* 0x000fc4000001ff00 */
[----:B------:R-:W-:Y:S02]  /*85b0*/  CS2R R10, SRZ ;  /* 0x00000000000a7805 */ /* 0x000fe4000001ff00 */
[----:B--2---:R-:W-:Y:S02]  /*85c0*/  ISETP.GE.AND P2, PT, R34, UR4, PT ;  /* 0x0000000422007c0c */ /* 0x004fe4000bf46270 */
[----:B------:R-:W-:Y:S02]  /*85d0*/  SHF.R.S32.HI R7, RZ, 0x1f, R34 ;  /* 0x0000001fff077819 */ /* 0x000fe40000011422 */
[----:B---3--:R-:W-:Y:S02]  /*85e0*/  ISETP.GE.AND P1, PT, R28, UR4, PT ;  /* 0x000000041c007c0c */ /* 0x008fe4000bf26270 */
[----:B----4-:R-:W-:Y:S02]  /*85f0*/  ISETP.GE.AND P0, PT, R15, UR4, PT ;  /* 0x000000040f007c0c */ /* 0x010fe4000bf06270 */
[----:B------:R-:W-:-:S05]  /*8600*/  SHF.R.S32.HI R9, RZ, 0x1f, R15 ;  /* 0x0000001fff097819 */ /* 0x000fca000001140f */
[CC--:B------:R-:W-:Y:S02]  /*8610*/  @!P2 IADD3 R32, P6, R34.reuse, R3.reuse, RZ ;  /* 0x000000032220a210 */ /* 0x0c0fe40007fde0ff */
[-C--:B------:R-:W-:Y:S02]  /*8620*/  @!P2 IADD3 R34, P5, R34, R14.reuse, RZ ;  /* 0x0000000e2222a210 */ /* 0x080fe40007fbe0ff */
[-C--:B------:R-:W-:Y:S01]  /*8630*/  @!P1 IADD3 R30, P3, R28, R3.reuse, RZ ;  /* 0x000000031c1e9210 */ /* 0x080fe20007f7e0ff */
[--C-:B-1----:R-:W-:Y:S02]  /*8640*/  @!P2 IMAD.X R33, R0, 0x1, R7.reuse, P6 ;  /* 0x000000010021a824 */ /* 0x102fe400030e0607 */
[----:B------:R-:W-:Y:S01]  /*8650*/  @!P2 IMAD.X R35, R4, 0x1, R7, P5 ;  /* 0x000000010423a824 */ /* 0x000fe200028e0607 */
[C---:B------:R-:W-:Y:S02]  /*8660*/  @!P0 IADD3 R6, P4, R15.reuse, R3, RZ ;  /* 0x000000030f068210 */ /* 0x040fe40007f9e0ff */
[----:B------:R-:W-:Y:S01]  /*8670*/  @!P1 SHF.R.S32.HI R3, RZ, 0x1f, R28 ;  /* 0x0000001fff039819 */ /* 0x000fe2000001141c */
[----:B------:R0:W5:Y:S01]  /*8680*/  @!P2 LD.E.64 R20, desc[UR42][R32.64] ;  /* 0x0000002a2014a980 */ /* 0x000162000c101b00 */
[-C--:B------:R-:W-:Y:S01]  /*8690*/  @!P1 IADD3 R28, P6, R28, R14.reuse, RZ ;  /* 0x0000000e1c1c9210 */ /* 0x080fe20007fde0ff */
[C---:B------:R-:W-:Y:S01]  /*86a0*/  @!P0 IMAD.X R7, R0.reuse, 0x1, R9, P4 ;  /* 0x0000000100078824 */ /* 0x040fe200020e0609 */
[----:B------:R-:W-:Y:S01]  /*86b0*/  @!P0 IADD3 R14, P5, R15, R14, RZ ;  /* 0x0000000e0f0e8210 */ /* 0x000fe20007fbe0ff */
[--C-:B------:R-:W-:Y:S01]  /*86c0*/  @!P1 IMAD.X R31, R0, 0x1, R3.reuse, P3 ;  /* 0x00000001001f9824 */ /* 0x100fe200018e0603 */
[----:B------:R0:W5:Y:S01]  /*86d0*/  @!P2 LD.E.64 R12, desc[UR42][R34.64] ;  /* 0x0000002a220ca980 */ /* 0x000162000c101b00 */
[----:B------:R-:W-:-:S02]  /*86e0*/  @!P1 IMAD.X R29, R4, 0x1, R3, P6 ;  /* 0x00000001041d9824 */ /* 0x000fc400030e0603 */
[----:B------:R-:W-:Y:S01]  /*86f0*/  @!P0 IMAD.X R15, R4, 0x1, R9, P5 ;  /* 0x00000001040f8824 */ /* 0x000fe200028e0609 */
[----:B------:R-:W-:Y:S01]  /*8700*/  CS2R R8, SRZ ;  /* 0x0000000000087805 */ /* 0x000fe2000001ff00 */
[----:B------:R0:W5:Y:S04]  /*8710*/  @!P1 LD.E.64 R26, desc[UR42][R30.64] ;  /* 0x0000002a1e1a9980 */ /* 0x000168000c101b00 */
[----:B------:R0:W5:Y:S04]  /*8720*/  @!P1 LD.E.64 R24, desc[UR42][R28.64] ;  /* 0x0000002a1c189980 */ /* 0x000168000c101b00 */
[----:B------:R0:W5:Y:S04]  /*8730*/  @!P0 LD.E.64 R10, desc[UR42][R6.64] ;  /* 0x0000002a060a8980 */ /* 0x000168000c101b00 */
[----:B------:R0:W5:Y:S02]  /*8740*/  @!P0 LD.E.64 R8, desc[UR42][R14.64] ;  /* 0x0000002a0e088980 */ /* 0x000164000c101b00 */
.L_x_1336:
[----:B------:R-:W-:Y:S05]  /*8750*/  BSYNC B1 ;  /* 0x0000000000017941 */ /* 0x000fea0003800000 */
.L_x_1335:
[----:B-1----:R-:W2:Y:S01]  /*8760*/  LDL.LU R0, [R1+0x54] ;  /* 0x0000540001007983 */ /* 0x002ea20000300800 */
[----:B------:R-:W1:Y:S01]  /*8770*/  SYNCS.PHASECHK.TRANS64.TRYWAIT P0, [R16+URZ+0x19c00], R5 ;  /* 0x019c0005100075a7 */ /* 0x000e62000800017f */
[----:B------:R-:W-:Y:S01]  /*8780*/  BSSY B1, `(.L_x_1337) ;  /* 0x0000005000017945 */ /* 0x000fe20003800000 */
[----:B--2---:R-:W-:-:S05]  /*8790*/  IMAD R0, R0, -0xc0, R39 ;  /* 0xffffff4000007824 */ /* 0x004fca00078e0227 */
[----:B------:R-:W-:-:S04]  /*87a0*/  VIMNMX R0, R0, 0xc0, PT ;  /* 0x000000c000007848 */ /* 0x000fc80003fe0100 */
[----:B------:R-:W-:Y:S01]  /*87b0*/  ISETP.GE.AND P1, PT, R38, R0, PT ;  /* 0x000000002600720c */ /* 0x000fe20003f26270 */
[----:B-1----:R-:W-:-:S12]  /*87c0*/  @!P0 BRA `(.L_x_1338) ;  /* 0x000001bc00c88947 */ /* 0x002fd80003800000 */
.L_x_1639:
[----:B------:R-:W-:Y:S05]  /*87d0*/  BSYNC B1 ;  /* 0x0000000000017941 */ /* 0x000fea0003800000 */
.L_x_1337:
[----:B------:R-:W-:Y:S05]  /*87e0*/  @P1 BRA `(.L_x_1339) ;  /* 0x0000003c00481947 */ /* 0x000fea0003800000 */
[----:B0-----:R-:W2:Y:S01]  /*87f0*/  LDL.64 R6, [R1+0x10] ;  /* 0x0000100001067983 */ /* 0x001ea20000100a00 */
[----:B------:R-:W2:Y:S03]  /*8800*/  LDC R0, c[0x0][0x3f4] ;  /* 0x0000fd00ff007b82 */ /* 0x000ea60000000800 */
[----:B---3--:R-:W3:Y:S04]  /*8810*/  LDL R4, [R1+0x34] ;  /* 0x0000340001047983 */ /* 0x008ee80000100800 */
[----:B------:R-:W4:Y:S01]  /*8820*/  LDL R3, [R1+0x38] ;  /* 0x0000380001037983 */ /* 0x000f220000100800 */
[----:B------:R-:W-:Y:S01]  /*8830*/  BSSY B1, `(.L_x_1340) ;  /* 0x000007b000017945 */ /* 0x000fe20003800000 */
[----:B--2---:R-:W-:-:S02]  /*8840*/  ISETP.GE.AND P0, PT, R6, R0, PT ;  /* 0x000000000600720c */ /* 0x004fc40003f06270 */
[-C--:B---3--:R-:W-:Y:S02]  /*8850*/  ISETP.GE.AND P1, PT, R4, R0.reuse, PT ;  /* 0x000000000400720c */ /* 0x088fe40003f26270 */
[----:B----4-:R-:W-:-:S09]  /*8860*/  ISETP.GE.AND P2, PT, R3, R0, PT ;  /* 0x000000000300720c */ /* 0x010fd20003f46270 */
[----:B------:R-:W-:Y:S05]  /*8870*/  @P0 BRA `(.L_x_1341) ;  /* 0x0000000400d80947 */ /* 0x000fea0003800000 */
[----:B-1----:R-:W0:Y:S01]  /*8880*/  LDS.128 R4, [R37+0xf000] ;  /* 0x00f0000025047984 */ /* 0x002e220000000c00 */
[----:B-----5:R-:W-:Y:S02]  /*8890*/  SHF.R.U32.HI R15, RZ, 0x8, R27 ;  /* 0x00000008ff0f7819 */ /* 0x020fe4000001161b */
[----:B------:R-:W-:Y:S02]  /*88a0*/  LOP3.LUT R14, R27, 0xff, RZ, 0xc0, !PT ;  /* 0x000000ff1b0e7812 */ /* 0x000fe400078ec0ff */
[----:B------:R-:W-:Y:S02]  /*88b0*/  LOP3.LUT R15, R15, 0xff, RZ, 0xc0, !PT ;  /* 0x000000ff0f0f7812 */ /* 0x000fe400078ec0ff */
[----:B------:R-:W-:Y:S02]  /*88c0*/  SHF.R.U32.HI R31, RZ, 0x8, R25 ;  /* 0x00000008ff1f7819 */ /* 0x000fe40000011619 */
[----:B------:R-:W-:Y:S02]  /*88d0*/  PRMT R14, R15, 0x7604, R14 ;  /* 0x000076040f0e7816 */ /* 0x000fe4000000000e */
[----:B------:R-:W-:-:S02]  /*88e0*/  SHF.R.U32.HI R32, RZ, 0x10, R27 ;  /* 0x00000010ff207819 */ /* 0x000fc4000001161b */
[----:B------:R-:W-:Y:S02]  /*88f0*/  SHF.R.U32.HI R15, RZ, 0x8, R24 ;  /* 0x00000008ff0f7819 */ /* 0x000fe40000011618 */
[----:B------:R-:W-:Y:S02]  /*8900*/  LOP3.LUT R28, R25, 0xff, RZ, 0xc0, !PT ;  /* 0x000000ff191c7812 */ /* 0x000fe400078ec0ff */
[----:B------:R-:W-:Y:S02]  /*8910*/  LOP3.LUT R31, R31, 0xff, RZ, 0xc0, !PT ;  /* 0x000000ff1f1f7812 */ /* 0x000fe400078ec0ff */
[----:B------:R-:W-:Y:S02]  /*8920*/  SHF.R.U32.HI R30, RZ, 0x10, R25 ;  /* 0x00000010ff1e7819 */ /* 0x000fe40000011619 */
[----:B------:R-:W-:Y:S02]  /*8930*/  SHF.R.U32.HI R3, RZ, 0x8, R26 ;  /* 0x00000008ff037819 */ /* 0x000fe4000001161a */
[----:B------:R-:W-:Y:S01]  /*8940*/  LOP3.LUT R29, R15, 0xff, RZ, 0xc0, !PT ;  /* 0x000000ff0f1d7812 */ /* 0x000fe200078ec0ff */
[----:B------:R-:W-:Y:S01]  /*8950*/  IMAD.U32 R15, R32, 0x10000, RZ ;  /* 0x00010000200f7824 */ /* 0x000fe200078e00ff */
[----:B------:R-:W-:Y:S01]  /*8960*/  PRMT R28, R31, 0x7604, R28 ;  /* 0x000076041f1c7816 */ /* 0x000fe2000000001c */
[----:B------:R-:W-:Y:S01]  /*8970*/  IMAD.U32 R31, R30, 0x10000, RZ ;  /* 0x000100001e1f7824 */ /* 0x000fe200078e00ff */
[----:B------:R-:W-:-:S02]  /*8980*/  LOP3.LUT R0, R26, 0xff, RZ, 0xc0, !PT ;  /* 0x000000ff1a007812 */ /* 0x000fc400078ec0ff */
[----:B------:R-:W-:Y:S02]  /*8990*/  LOP3.LUT R3, R3, 0xff, RZ, 0xc0, !PT ;  /* 0x000000ff03037812 */ /* 0x000fe400078ec0ff */
[----:B------:R-:W-:Y:S02]  /*89a0*/  LOP3.LUT R15, R14, 0xff0000, R15, 0xf8, !PT ;  /* 0x00ff00000e0f7812 */ /* 0x000fe400078ef80f */
[----:B------:R-:W-:Y:S02]  /*89b0*/  PRMT R3, R3, 0x7604, R0 ;  /* 0x0000760403037816 */ /* 0x000fe40000000000 */
[----:B------:R-:W-:Y:S02]  /*89c0*/  LOP3.LUT R0, R24, 0xff, RZ, 0xc0, !PT ;  /* 0x000000ff18007812 */ /* 0x000fe400078ec0ff */
[----:B------:R-:W-:Y:S02]  /*89d0*/  LOP3.LUT R31, R28, 0xff0000, R31, 0xf8, !PT ;  /* 0x00ff00001c1f7812 */ /* 0x000fe400078ef81f */
[----:B------:R-:W-:-:S02]  /*89e0*/  PRMT R29, R29, 0x7604, R0 ;  /* 0x000076041d1d7816 */ /* 0x000fc40000000000 */
[----:B------:R-:W-:Y:S02]  /*89f0*/  LOP3.LUT R31, R31, 0xff000000, R25, 0xf8, !PT ;  /* 0xff0000001f1f7812 */ /* 0x000fe400078ef819 */
[----:B------:R-:W-:Y:S02]  /*8a00*/  LOP3.LUT R27, R15, 0xff000000, R27, 0xf8, !PT ;  /* 0xff0000000f1b7812 */ /* 0x000fe400078ef81b */
[----:B------:R-:W-:Y:S02]  /*8a10*/  LOP3.LUT R3, R3, 0xff0000, R26, 0xf8, !PT ;  /* 0x00ff000003037812 */ /* 0x000fe400078ef81a */
[-C--:B0-----:R-:W-:Y:S02]  /*8a20*/  F2FP.F16.E4M3.UNPACK_B R0, R6.reuse.H1 ;  /* 0x00000006ff00723e */ /* 0x081fe400030006ff */
[----:B------:R-:W-:Y:S02]  /*8a30*/  LOP3.LUT R29, R29, 0xff0000, R24, 0xf8, !PT ;  /* 0x00ff00001d1d7812 */ /* 0x000fe400078ef818 */
[----:B------:R-:W-:Y:S01]  /*8a40*/  F2FP.F16.E4M3.UNPACK_B R32, R31 ;  /* 0x0000001fff20723e */ /* 0x000fe200020006ff */
[--C-:B------:R-:W-:Y:S01]  /*8a50*/  HADD2.F32 R15, -RZ, R0.reuse.H1_H1 ;  /* 0x30000000ff0f7230 */ /* 0x100fe20000004100 */
[----:B------:R-:W-:Y:S01]  /*8a60*/  F2FP.F16.E4M3.UNPACK_B R28, R27 ;  /* 0x0000001bff1c723e */ /* 0x000fe200020006ff */
[----:B------:R-:W-:Y:S01]  /*8a70*/  HADD2.F32 R14, -RZ, R0.H0_H0 ;  /* 0x20000000ff0e7230 */ /* 0x000fe20000004100 */
[----:B------:R-:W-:Y:S01]  /*8a80*/  LOP3.LUT R26, R3, 0xff000000, R26, 0xf8, !PT ;  /* 0xff000000031a7812 */ /* 0x000fe200078ef81a */
[----:B------:R-:W-:Y:S01]  /*8a90*/  HADD2.F32 R33, -RZ, R32.H1_H1 ;  /* 0x30000020ff217230 */ /* 0x000fe20000004100 */
[----:B------:R-:W-:Y:S01]  /*8aa0*/  LOP3.LUT R30, R29, 0xff000000, R24, 0xf8, !PT ;  /* 0xff0000001d1e7812 */ /* 0x000fe200078ef818 */
[----:B------:R-:W-:Y:S01]  /*8ab0*/  HADD2.F32 R29, -RZ, R28.H1_H1 ;  /* 0x3000001cff1d7230 */ /* 0x000fe20000004100 */
[----:B------:R-:W-:Y:S01]  /*8ac0*/  F2FP.F16.E4M3.UNPACK_B R3, R6 ;  /* 0x00000006ff03723e */ /* 0x000fe200020006ff */
[----:B------:R-:W-:Y:S01]  /*8ad0*/  HADD2.F32 R32, -RZ, R32.H0_H0 ;  /* 0x20000020ff207230 */ /* 0x000fe20000004100 */
[----:B------:R-:W-:Y:S01]  /*8ae0*/  F2FP.F16.E4M3.UNPACK_B R24, R7 ;  /* 0x00000007ff18723e */ /* 0x000fe200020006ff */
[C---:B------:R-:W-:Y:S01]  /*8af0*/  FMUL.FTZ R35, R15.reuse, R33 ;  /* 0x000000210f237220 */ /* 0x040fe20000410000 */
        /* <DEDUP_REMOVED lines=77> */
[----:B------:R0:W-:Y:S02]  /*8fd0*/  STS.128 [R37+0xf000], R4 ;  /* 0x00f0000425007388 */ /* 0x0001e40000000c00 */
.L_x_1341:
[----:B------:R-:W-:Y:S05]  /*8fe0*/  BSYNC B1 ;  /* 0x0000000000017941 */ /* 0x000fea0003800000 */
.L_x_1340:
[----:B------:R-:W-:Y:S04]  /*8ff0*/  BSSY B1, `(.L_x_1342) ;  /* 0x000007c000017945 */ /* 0x000fe80003800000 */
[----:B------:R-:W-:Y:S05]  /*9000*/  @P1 BRA `(.L_x_1343) ;  /* 0x0000000400e81947 */ /* 0x000fea0003800000 */
[----:B01----:R-:W0:Y:S01]  /*9010*/  LDS.128 R4, [R37+0x10800] ;  /* 0x0108000025047984 */ /* 0x003e220000000c00 */
        /* <DEDUP_REMOVED lines=14> */
[----:B------:R-:W-:Y:S02]  /*9100*/  LOP3.LUT R0, R0, 0xff, RZ, 0xc0, !PT ;  /* 0x000000ff00007812 */ /* 0x000fe400078ec0ff */
        /* <DEDUP_REMOVED lines=41> */
[--C-:B------:R-:W-:Y:S01]  /*93a0*/  HADD2.F32 R5, -RZ, R14.reuse.H1_H1 ;  /* 0x3000000eff057230 */ /* 0x100fe20000004100 */
[----:B------:R-:W-:Y:S01]  /*93b0*/  F2FP.F16.E4M3.UNPACK_B R0, R4 ;  /* 0x00000004ff00723e */ /* 0x000fe200020006ff */
[----:B------:R-:W-:Y:S02]  /*93c0*/  HADD2.F32 R13, -RZ, R27.H0_H0 ;  /* 0x2000001bff0d7230 */ /* 0x000fe40000004100 */
[C---:B------:R-:W-:Y:S01]  /*93d0*/  FFMA.FTZ R29, R3.reuse, R24, -R12 ;  /* 0x00000018031d7223 */ /* 0x040fe2000001080c */
[----:B------:R-:W-:Y:S01]  /*93e0*/  FFMA.FTZ R28, R3, R28, R25 ;  /* 0x0000001c031c7223 */ /* 0x000fe20000010019 */
[----:B------:R-:W-:Y:S01]  /*93f0*/  HADD2.F32 R12, -RZ, R21.H0_H0 ;  /* 0x20000015ff0c7230 */ /* 0x000fe20000004100 */
[----:B------:R-:W-:Y:S01]  /*9400*/  F2FP.F16.E4M3.UNPACK_B R4, R4.H1 ;  /* 0x00000004ff04723e */ /* 0x000fe200030006ff */
[----:B------:R-:W-:-:S02]  /*9410*/  HADD2.F32 R14, -RZ, R14.H0_H0 ;  /* 0x2000000eff0e7230 */ /* 0x000fc40000004100 */
[CC--:B------:R-:W-:Y:S01]  /*9420*/  FMUL.FTZ R25, R5.reuse, R13.reuse ;  /* 0x0000000d05197220 */ /* 0x0c0fe20000410000 */
[----:B------:R-:W-:Y:S02]  /*9430*/  HADD2.F32 R24, -RZ, R27.H1_H1 ;  /* 0x3000001bff187230 */ /* 0x000fe40000004100 */
[-C--:B------:R-:W-:Y:S01]  /*9440*/  FMUL.FTZ R5, R5, R12.reuse ;  /* 0x0000000c05057220 */ /* 0x080fe20000410000 */
[----:B------:R-:W-:Y:S02]  /*9450*/  HADD2.F32 R3, -RZ, R15.H1_H1 ;  /* 0x3000000fff037230 */ /* 0x000fe40000004100 */
[C---:B------:R-:W-:Y:S01]  /*9460*/  FFMA.FTZ R27, R14.reuse, R12, -R25 ;  /* 0x0000000c0e1b7223 */ /* 0x040fe20000010819 */
[----:B------:R-:W-:Y:S02]  /*9470*/  HADD2.F32 R12, -RZ, R21.H1_H1 ;  /* 0x30000015ff0c7230 */ /* 0x000fe40000004100 */
[----:B------:R-:W-:Y:S01]  /*9480*/  FFMA.FTZ R32, R14, R13, R5 ;  /* 0x0000000d0e207223 */ /* 0x000fe20000010005 */
[----:B------:R-:W-:-:S02]  /*9490*/  HADD2.F32 R15, -RZ, R15.H0_H0 ;  /* 0x2000000fff0f7230 */ /* 0x000fc40000004100 */
        /* <DEDUP_REMOVED lines=49> */
.L_x_1343:
[----:B------:R-:W-:Y:S05]  /*97b0*/  BSYNC B1 ;  /* 0x0000000000017941 */ /* 0x000fea0003800000 */
.L_x_1342:
[----:B------:R-:W-:Y:S05]  /*97c0*/  @P2 BRA `(.L_x_1339) ;  /* 0x0000002c00502947 */ /* 0x000fea0003800000 */
[----:B012---:R-:W0:Y:S01]  /*97d0*/  LDS.128 R4, [R37+0x12000] ;  /* 0x0120000025047984 */ /* 0x007e220000000c00 */
        /* <DEDUP_REMOVED lines=25> */
[----:B0-----:R-:W-:Y:S02]  /*9970*/  F2FP.F16.E4M3.UNPACK_B R0, R6.H1 ;  /* 0x00000006ff00723e */ /* 0x001fe400030006ff */
[----:B------:R-:W-:Y:S02]  /*9980*/  LOP3.LUT R15, R15, 0xff0000, R8, 0xf8, !PT ;  /* 0x00ff00000f0f7812 */ /* 0x000fe400078ef808 */
[----:B------:R-:W-:Y:S01]  /*9990*/  F2FP.F16.E4M3.UNPACK_B R24, R21 ;  /* 0x00000015ff18723e */ /* 0x000fe200020006ff */
[----:B------:R-:W-:Y:S01]  /*99a0*/  HADD2.F32 R9, -RZ, R0.H1_H1 ;  /* 0x30000000ff097230 */ /* 0x000fe20000004100 */
[----:B------:R-:W-:-:S02]  /*99b0*/  F2FP.F16.E4M3.UNPACK_B R14, R13 ;  /* 0x0000000dff0e723e */ /* 0x000fc400020006ff */
        /* <DEDUP_REMOVED lines=88> */
.L_x_1333:
[----:B------:R-:W0:Y:S01]  /*9f40*/  LDC R28, c[0x0][0x448] ;  /* 0x00011200ff1c7b82 */ /* 0x000e220000000800 */
[----:B------:R-:W-:Y:S01]  /*9f50*/  IMAD.MOV.U32 R9, RZ, RZ, R10 ;  /* 0x000000ffff097224 */ /* 0x000fe200078e000a */
[----:B------:R-:W-:Y:S01]  /*9f60*/  ULDC.64 UR4, c[0x0][0x3f8] ;  /* 0x0000fe0000047ab9 */ /* 0x000fe20000000a00 */
[----:B------:R-:W-:Y:S01]  /*9f70*/  IMAD.MOV.U32 R4, RZ, RZ, R26 ;  /* 0x000000ffff047224 */ /* 0x000fe200078e001a */
[----:B------:R-:W-:Y:S01]  /*9f80*/  ULDC.64 UR6, c[0x0][0x408] ;  /* 0x0001020000067ab9 */ /* 0x000fe20000000a00 */
[----:B------:R-:W-:Y:S01]  /*9f90*/  IMAD.MOV.U32 R5, RZ, RZ, R29 ;  /* 0x000000ffff057224 */ /* 0x000fe200078e001d */
[----:B------:R-:W-:Y:S01]  /*9fa0*/  ULDC.64 UR8, c[0x0][0x400] ;  /* 0x0001000000087ab9 */ /* 0x000fe20000000a00 */
[----:B------:R-:W-:Y:S02]  /*9fb0*/  IMAD.MOV.U32 R6, RZ, RZ, R24 ;  /* 0x000000ffff067224 */ /* 0x000fe400078e0018 */
[----:B------:R-:W-:Y:S01]  /*9fc0*/  IMAD.MOV.U32 R7, RZ, RZ, R31 ;  /* 0x000000ffff077224 */ /* 0x000fe200078e001f */
[----:B0-----:R-:W-:-:S13]  /*9fd0*/  ISETP.NE.AND P0, PT, R28, 0x1, PT ;  /* 0x000000011c00780c */ /* 0x001fda0003f05270 */
[----:B------:R-:W0:Y:S08]  /*9fe0*/  @P0 LDC R3, c[0x0][0x44c] ;  /* 0x00011300ff030b82 */ /* 0x000e300000000800 */
[----:B------:R-:W1:Y:S01]  /*9ff0*/  @P0 LDC R0, c[0x0][0x450] ;  /* 0x00011400ff000b82 */ /* 0x000e620000000800 */
[----:B0-----:R-:W-:-:S05]  /*a000*/  @P0 IMAD.HI.U32 R3, R10, R3, RZ ;  /* 0x000000030a030227 */ /* 0x001fca00078e00ff */
[----:B-1----:R-:W-:-:S04]  /*a010*/  @P0 SHF.R.U32.HI R9, RZ, R0, R3 ;  /* 0x00000000ff090219 */ /* 0x002fc80000011603 */
[----:B------:R-:W-:Y:S01]  /*a020*/  SHF.R.S32.HI R0, RZ, 0x1f, R9 ;  /* 0x0000001fff007819 */ /* 0x000fe20000011409 */
[----:B------:R-:W-:-:S04]  /*a030*/  IMAD.WIDE.U32 R4, R9, UR4, R4 ;  /* 0x0000000409047c25 */ /* 0x000fc8000f8e0004 */
[----:B------:R-:W-:Y:S02]  /*a040*/  IMAD R8, R0, UR4, RZ ;  /* 0x0000000400087c24 */ /* 0x000fe4000f8e02ff */
[----:B------:R-:W-:-:S04]  /*a050*/  IMAD.WIDE.U32 R6, R9, UR6, R6 ;  /* 0x0000000609067c25 */ /* 0x000fc8000f8e0006 */
[----:B------:R-:W-:Y:S01]  /*a060*/  IMAD R0, R0, UR6, RZ ;  /* 0x0000000600007c24 */ /* 0x000fe2000f8e02ff */
[----:B------:R-:W-:Y:S01]  /*a070*/  IADD3 R21, P1, R6, UR8, RZ ;  /* 0x0000000806157c10 */ /* 0x000fe2000ff3e0ff */
[C---:B------:R-:W-:Y:S01]  /*a080*/  IMAD R13, R9.reuse, UR5, R8 ;  /* 0x00000005090d7c24 */ /* 0x040fe2000f8e0208 */
[----:B------:R-:W-:Y:S01]  /*a090*/  ULDC.64 UR4, c[0x0][0x3e8] ;  /* 0x0000fa0000047ab9 */ /* 0x000fe20000000a00 */
[----:B------:R-:W-:Y:S01]  /*a0a0*/  IMAD R9, R9, UR7, R0 ;  /* 0x0000000709097c24 */ /* 0x000fe2000f8e0200 */
[----:B------:R-:W-:Y:S01]  /*a0b0*/  IADD3 R3, P0, R4, UR4, RZ ;  /* 0x0000000404037c10 */ /* 0x000fe2000ff1e0ff */
[----:B------:R-:W-:-:S03]  /*a0c0*/  UMOV UR4, 0xffffffff ;  /* 0xffffffff00047882 */ /* 0x000fc60000000000 */
[----:B------:R-:W-:Y:S02]  /*a0d0*/  IADD3.X R13, R5, UR5, R13, P0, !PT ;  /* 0x00000005050d7c10 */ /* 0x000fe400087fe40d */
[----:B------:R-:W-:Y:S01]  /*a0e0*/  IADD3.X R20, R7, UR9, R9, P1, !PT ;  /* 0x0000000907147c10 */ /* 0x000fe20008ffe409 */
[----:B------:R-:W-:Y:S06]  /*a0f0*/  BRA.DIV UR4, `(.L_x_1344) ;  /* 0x000001a604907947 */ /* 0x000fec000b800000 */
[----:B------:R0:W1:Y:S04]  /*a100*/  SHFL.IDX PT, R0, R13, RZ, 0x1e1f ;  /* 0x001e1fff0d007589 */ /* 0x00006800000e0000 */
[----:B------:R-:W2:Y:S04]  /*a110*/  SHFL.IDX PT, R3, R3, RZ, 0x1e1f ;  /* 0x001e1fff03037589 */ /* 0x000ea800000e0000 */
[----:B------:R-:W3:Y:S04]  /*a120*/  SHFL.IDX PT, R20, R20, RZ, 0x1e1f ;  /* 0x001e1fff14147589 */ /* 0x000ee800000e0000 */
[----:B0-----:R-:W4:Y:S02]  /*a130*/  SHFL.IDX PT, R21, R21, RZ, 0x1e1f ;  /* 0x001e1fff15157589 */ /* 0x001f2400000e0000 */
.L_x_1645:
[----:B------:R-:W5:Y:S01]  /*a140*/  LDL R13, [R1+0x68] ;  /* 0x00006800010d7983 */ /* 0x000f620000100800 */
[----:B------:R-:W-:Y:S01]  /*a150*/  IMAD R41, R155, R28, RZ ;  /* 0x0000001c9b297224 */ /* 0x000fe200078e02ff */
[----:B------:R-:W-:Y:S01]  /*a160*/  BSSY B1, `(.L_x_1345) ;  /* 0x000002b000017945 */ /* 0x000fe20003800000 */
[----:B------:R-:W-:Y:S02]  /*a170*/  CS2R R4, SRZ ;  /* 0x0000000000047805 */ /* 0x000fe4000001ff00 */
[----:B------:R-:W-:Y:S02]  /*a180*/  CS2R R8, SRZ ;  /* 0x0000000000087805 */ /* 0x000fe4000001ff00 */
[----:B------:R-:W-:Y:S02]  /*a190*/  CS2R R14, SRZ ;  /* 0x00000000000e7805 */ /* 0x000fe4000001ff00 */
[----:B------:R-:W-:Y:S02]  /*a1a0*/  ISETP.GE.AND P0, PT, R10, R41, PT ;  /* 0x000000290a00720c */ /* 0x000fe40003f06270 */
[----:B------:R-:W-:-:S02]  /*a1b0*/  CS2R R10, SRZ ;  /* 0x00000000000a7805 */ /* 0x000fc4000001ff00 */
        /* <DEDUP_REMOVED lines=9> */
[----:B------:R-:W3:Y:S01]  /*a250*/  LDL R29, [R1+0x1c] ;  /* 0x00001c00011d7983 */ /* 0x000ee20000100800 */
        /* <DEDUP_REMOVED lines=12> */
[----:B--2---:R-:W-:-:S02]  /*a320*/  @!P4 IADD3 R34, P0, R18, R3, RZ ;  /* 0x000000031222c210 */ /* 0x004fc40007f1e0ff */
[----:B----4-:R-:W-:-:S03]  /*a330*/  @!P4 IADD3 R28, P1, R18, R21, RZ ;  /* 0x00000015121cc210 */ /* 0x010fc60007f3e0ff */
[----:B-1----:R-:W-:-:S05]  /*a340*/  @!P4 IMAD.X R35, R0, 0x1, R5, P0 ;  /* 0x000000010023c824 */ /* 0x002fca00000e0605 */
[----:B------:R0:W5:Y:S01]  /*a350*/  @!P4 LD.E.128 R12, desc[UR42][R34.64] ;  /* 0x0000002a220cc980 */ /* 0x000162000c101d00 */
[----:B---3--:R-:W-:Y:S02]  /*a360*/  @!P5 IMAD.SHL.U32 R4, R29, 0x10, RZ ;  /* 0x000000101d04d824 */ /* 0x008fe400078e00ff */
[----:B------:R-:W-:-:S03]  /*a370*/  @!P4 IMAD.X R29, R20, 0x1, R5, P1 ;  /* 0x00000001141dc824 */ /* 0x000fc600008e0605 */
[C---:B------:R-:W-:Y:S02]  /*a380*/  @!P5 IADD3 R30, P2, R4.reuse, R3, RZ ;  /* 0x00000003041ed210 */ /* 0x040fe40007f5e0ff */
[----:B------:R-:W-:Y:S02]  /*a390*/  @!P5 IADD3 R32, P3, R4, R21, RZ ;  /* 0x000000150420d210 */ /* 0x000fe40007f7e0ff */
[----:B------:R-:W-:Y:S02]  /*a3a0*/  @!P5 SHF.R.S32.HI R3, RZ, 0x1f, R4 ;  /* 0x0000001fff03d819 */ /* 0x000fe40000011404 */
[----:B------:R-:W-:-:S03]  /*a3b0*/  CS2R R4, SRZ ;  /* 0x0000000000047805 */ /* 0x000fc6000001ff00 */
[--C-:B------:R-:W-:Y:S02]  /*a3c0*/  @!P5 IMAD.X R31, R0, 0x1, R3.reuse, P2 ;  /* 0x00000001001fd824 */ /* 0x100fe400010e0603 */
[----:B------:R-:W-:Y:S01]  /*a3d0*/  @!P5 IMAD.X R33, R20, 0x1, R3, P3 ;  /* 0x000000011421d824 */ /* 0x000fe200018e0603 */
[----:B------:R0:W5:Y:S04]  /*a3e0*/  @!P4 LD.E.128 R4, desc[UR42][R28.64] ;  /* 0x0000002a1c04c980 */ /* 0x000168000c101d00 */
[----:B------:R0:W5:Y:S04]  /*a3f0*/  @!P5 LD.E.128 R24, desc[UR42][R30.64] ;  /* 0x0000002a1e18d980 */ /* 0x000168000c101d00 */
[----:B------:R0:W5:Y:S02]  /*a400*/  @!P5 LD.E.128 R8, desc[UR42][R32.64] ;  /* 0x0000002a2008d980 */ /* 0x000164000c101d00 */
.L_x_1346:
[----:B------:R-:W-:Y:S05]  /*a410*/  BSYNC B1 ;  /* 0x0000000000017941 */ /* 0x000fea0003800000 */
.L_x_1345:
[----:B-1----:R-:W2:Y:S01]  /*a420*/  S2R R0, SR_TID.X ;  /* 0x0000000000007919 */ /* 0x002ea20000002100 */
[----:B------:R-:W1:Y:S01]  /*a430*/  SYNCS.PHASECHK.TRANS64.TRYWAIT P0, [R16+URZ+0x19c00], R39 ;  /* 0x019c0027100075a7 */ /* 0x000e62000800017f */
[----:B--2---:R-:W-:Y:S02]  /*a440*/  VIADD R3, R0, 0xffffff80 ;  /* 0xffffff8000037836 */ /* 0x004fe40000000000 */
[----:B------:R-:W2:Y:S01]  /*a450*/  LDL.LU R0, [R1+0x54] ;  /* 0x0000540001007983 */ /* 0x000ea20000300800 */
[----:B------:R-:W-:Y:S02]  /*a460*/  BSSY B1, `(.L_x_1347) ;  /* 0x0000007000017945 */ /* 0x000fe40003800000 */
[----:B------:R-:W-:-:S04]  /*a470*/  LEA.HI R3, R3, R3, RZ, 0x1 ;  /* 0x0000000303037211 */ /* 0x000fc800078f08ff */
[----:B------:R-:W-:Y:S01]  /*a480*/  SHF.R.S32.HI R3, RZ, 0x1, R3 ;  /* 0x00000001ff037819 */ /* 0x000fe20000011403 */
[----:B--2---:R-:W-:-:S05]  /*a490*/  IMAD R0, R0, -0xc0, R41 ;  /* 0xffffff4000007824 */ /* 0x004fca00078e0229 */
[----:B------:R-:W-:-:S04]  /*a4a0*/  VIMNMX R0, R0, 0xc0, PT ;  /* 0x000000c000007848 */ /* 0x000fc80003fe0100 */
[----:B------:R-:W-:Y:S01]  /*a4b0*/  ISETP.GE.AND P1, PT, R3, R0, PT ;  /* 0x000000000300720c */ /* 0x000fe20003f26270 */
[----:B-1----:R-:W-:-:S12]  /*a4c0*/  @!P0 BRA `(.L_x_1348) ;  /* 0x000001a4000c8947 */ /* 0x002fd80003800000 */
.L_x_1646:
[----:B------:R-:W-:Y:S05]  /*a4d0*/  BSYNC B1 ;  /* 0x0000000000017941 */ /* 0x000fea0003800000 */
.L_x_1347:
        /* <DEDUP_REMOVED lines=9> */
[----:B--2---:R-:W-:Y:S05]  /*a570*/  @P0 BRA `(.L_x_1350) ;  /* 0x0000000c00e40947 */ /* 0x004fea0003800000 */
[----:B----4-:R-:W0:Y:S01]  /*a580*/  S2R R21, SR_TID.X ;  /* 0x0000000000157919 */ /* 0x010e220000002100 */
[----:B---3-5:R-:W-:Y:S02]  /*a590*/  SHF.R.U32.HI R20, RZ, 0x8, R12 ;  /* 0x00000008ff147819 */ /* 0x028fe4000001160c */
[----:B------:R-:W-:Y:S02]  /*a5a0*/  LOP3.LUT R0, R12, 0xff, RZ, 0xc0, !PT ;  /* 0x000000ff0c007812 */ /* 0x000fe400078ec0ff */
[----:B------:R-:W-:Y:S02]  /*a5b0*/  SHF.R.U32.HI R30, RZ, 0x8, R14 ;  /* 0x00000008ff1e7819 */ /* 0x000fe4000001160e */
[----:B------:R-:W-:Y:S02]  /*a5c0*/  SHF.R.U32.HI R29, RZ, 0x8, R13 ;  /* 0x00000008ff1d7819 */ /* 0x000fe4000001160d */
[----:B------:R-:W-:Y:S02]  /*a5d0*/  LOP3.LUT R28, R13, 0xff, RZ, 0xc0, !PT ;  /* 0x000000ff0d1c7812 */ /* 0x000fe400078ec0ff */
[----:B------:R-:W-:-:S02]  /*a5e0*/  LOP3.LUT R29, R29, 0xff, RZ, 0xc0, !PT ;  /* 0x000000ff1d1d7812 */ /* 0x000fc400078ec0ff */
[----:B------:R-:W-:Y:S02]  /*a5f0*/  SHF.R.U32.HI R47, RZ, 0x8, R7 ;  /* 0x00000008ff2f7819 */ /* 0x000fe40000011607 */
[----:B------:R-:W-:Y:S02]  /*a600*/  PRMT R38, R29, 0x7604, R28 ;  /* 0x000076041d267816 */ /* 0x000fe4000000001c */
[----:B------:R-:W-:Y:S02]  /*a610*/  SHF.R.U32.HI R29, RZ, 0x8, R15 ;  /* 0x00000008ff1d7819 */ /* 0x000fe4000001160f */
[----:B------:R-:W-:Y:S02]  /*a620*/  LOP3.LUT R28, R15, 0xff, RZ, 0xc0, !PT ;  /* 0x000000ff0f1c7812 */ /* 0x000fe400078ec0ff */
[----:B------:R-:W-:Y:S02]  /*a630*/  LOP3.LUT R29, R29, 0xff, RZ, 0xc0, !PT ;  /* 0x000000ff1d1d7812 */ /* 0x000fe400078ec0ff */
[----:B------:R-:W-:-:S02]  /*a640*/  SHF.R.U32.HI R40, RZ, 0x8, R5 ;  /* 0x00000008ff287819 */ /* 0x000fc40000011605 */
[----:B------:R-:W-:Y:S02]  /*a650*/  LOP3.LUT R44, R7, 0xff, RZ, 0xc0, !PT ;  /* 0x000000ff072c7812 */ /* 0x000fe400078ec0ff */
[----:B------:R-:W-:Y:S02]  /*a660*/  LOP3.LUT R47, R47, 0xff, RZ, 0xc0, !PT ;  /* 0x000000ff2f2f7812 */ /* 0x000fe400078ec0ff */
[----:B------:R-:W-:Y:S02]  /*a670*/  SHF.R.U32.HI R43, RZ, 0x8, R6 ;  /* 0x00000008ff2b7819 */ /* 0x000fe40000011606 */
        /* <DEDUP_REMOVED lines=8> */
[----:B------:R-:W-:Y:S01]  /*a700*/  PRMT R44, R47, 0x7604, R44 ;  /* 0x000076042f2c7816 */ /* 0x000fe2000000002c */
[----:B------:R-:W-:Y:S01]  /*a710*/  IMAD.IADD R32, R31, 0x1, -R32 ;  /* 0x000000011f207824 */ /* 0x000fe200078e0a20 */
[----:B------:R-:W-:-:S02]  /*a720*/  LOP3.LUT R31, R30, 0xff, RZ, 0xc0, !PT ;  /* 0x000000ff1e1f7812 */ /* 0x000fc400078ec0ff */
[----:B------:R-:W-:Y:S02]  /*a730*/  LOP3.LUT R33, R21, 0xff, RZ, 0xc0, !PT ;  /* 0x000000ff15217812 */ /* 0x000fe400078ec0ff */
[----:B------:R-:W-:Y:S02]  /*a740*/  LEA.HI R0, R3, R32, RZ, 0x1c ;  /* 0x0000002003007211 */ /* 0x000fe400078fe0ff */
[----:B------:R-:W-:Y:S02]  /*a750*/  PRMT R41, R31, 0x7604, R20 ;  /* 0x000076041f297816 */ /* 0x000fe40000000014 */
[C---:B------:R-:W-:Y:S01]  /*a760*/  LEA.HI R20, R0.reuse, R0, RZ, 0x1 ;  /* 0x0000000000147211 */ /* 0x040fe200078f08ff */
[----:B------:R-:W-:Y:S01]  /*a770*/  IMAD.SHL.U32 R0, R0, 0x10, RZ ;  /* 0x0000001000007824 */ /* 0x000fe200078e00ff */
[----:B------:R-:W-:Y:S02]  /*a780*/  LOP3.LUT R32, R4, 0xff, RZ, 0xc0, !PT ;  /* 0x000000ff04207812 */ /* 0x000fe400078ec0ff */
[----:B------:R-:W-:-:S02]  /*a790*/  SHF.R.S32.HI R20, RZ, 0x1, R20 ;  /* 0x00000001ff147819 */ /* 0x000fc40000011414 */
[----:B------:R-:W-:Y:S02]  /*a7a0*/  LOP3.LUT R0, R62, 0x10, R0, 0xf8, !PT ;  /* 0x000000103e007812 */ /* 0x000fe400078ef800 */
[----:B------:R-:W-:Y:S01]  /*a7b0*/  PRMT R45, R33, 0x7604, R32 ;  /* 0x00007604212d7816 */ /* 0x000fe20000000020 */
[----:B------:R-:W-:Y:S01]  /*a7c0*/  IMAD R21, R20, 0x1800, R61 ;  /* 0x0000180014157824 */ /* 0x000fe200078e023d */
[----:B------:R-:W-:Y:S02]  /*a7d0*/  LOP3.LUT R0, R0, R59, RZ, 0x3c, !PT ;  /* 0x0000003b00007212 */ /* 0x000fe400078e3cff */
[----:B------:R-:W-:Y:S02]  /*a7e0*/  PRMT R20, R29, 0x7604, R28 ;  /* 0x000076041d147816 */ /* 0x000fe4000000001c */
[----:B------:R-:W-:Y:S01]  /*a7f0*/  IADD3 R0, R16, R21, R0 ;  /* 0x0000001510007210 */ /* 0x000fe20007ffe000 */
[----:B------:R-:W0:Y:S01]  /*a800*/  LDS.128 R28, [R37+0xf000] ;  /* 0x00f00000251c7984 */ /* 0x000e220000000c00 */
[----:B------:R-:W-:-:S02]  /*a810*/  LOP3.LUT R21, R5, 0xff, RZ, 0xc0, !PT ;  /* 0x000000ff05157812 */ /* 0x000fc400078ec0ff */
[----:B------:R-:W-:Y:S01]  /*a820*/  LOP3.LUT R42, R6, 0xff, RZ, 0xc0, !PT ;  /* 0x000000ff062a7812 */ /* 0x000fe200078ec0ff */
[----:B------:R-:W1:Y:S01]  /*a830*/  LDS.128 R32, [R0+0xf000] ;  /* 0x00f0000000207984 */ /* 0x000e620000000c00 */
[----:B------:R-:W-:Y:S02]  /*a840*/  LOP3.LUT R43, R43, 0xff, RZ, 0xc0, !PT ;  /* 0x000000ff2b2b7812 */ /* 0x000fe400078ec0ff */
        /* <DEDUP_REMOVED lines=15> */
[----:B------:R-:W-:Y:S02]  /*a940*/  SHF.R.U32.HI R51, RZ, 0x10, R7 ;  /* 0x00000010ff337819 */ /* 0x000fe40000011607 */
[----:B------:R-:W-:Y:S02]  /*a950*/  LOP3.LUT R43, R20, 0xff0000, R43, 0xf8, !PT ;  /* 0x00ff0000142b7812 */ /* 0x000fe400078ef82b */
[----:B------:R-:W-:Y:S01]  /*a960*/  LOP3.LUT R42, R21, 0xff000000, R13, 0xf8, !PT ;  /* 0xff000000152a7812 */ /* 0x000fe200078ef80d */
[----:B------:R-:W-:Y:S01]  /*a970*/  IMAD.U32 R51, R51, 0x10000, RZ ;  /* 0x0001000033337824 */ /* 0x000fe200078e00ff */
[----:B------:R-:W-:Y:S02]  /*a980*/  LOP3.LUT R20, R39, 0xff000000, R12, 0xf8, !PT ;  /* 0xff00000027147812 */ /* 0x000fe400078ef80c */
[----:B------:R-:W-:Y:S02]  /*a990*/  LOP3.LUT R38, R45, 0xff000000, R4, 0xf8, !PT ;  /* 0xff0000002d267812 */ /* 0x000fe400078ef804 */
[----:B------:R-:W-:-:S02]  /*a9a0*/  LOP3.LUT R12, R41, 0xff000000, R14, 0xf8, !PT ;  /* 0xff000000290c7812 */ /* 0x000fc400078ef80e */
[----:B------:R-:W-:Y:S02]  /*a9b0*/  LOP3.LUT R4, R49, 0xff000000, R6, 0xf8, !PT ;  /* 0xff00000031047812 */ /* 0x000fe400078ef806 */
[-C--:B0-----:R-:W-:Y:S02]  /*a9c0*/  F2FP.F16.E4M3.UNPACK_B R14, R28.reuse ;  /* 0x0000001cff0e723e */ /* 0x081fe400020006ff */
[----:B------:R-:W-:Y:S02]  /*a9d0*/  F2FP.F16.E4M3.UNPACK_B R39, R28.H1 ;  /* 0x0000001cff27723e */ /* 0x000fe400030006ff */
[----:B------:R-:W-:Y:S02]  /*a9e0*/  F2FP.F16.E4M3.UNPACK_B R49, R48 ;  /* 0x00000030ff31723e */ /* 0x000fe400020006ff */
[----:B-1----:R-:W-:Y:S02]  /*a9f0*/  F2FP.F16.E4M3.UNPACK_B R21, R33 ;  /* 0x00000021ff15723e */ /* 0x002fe400020006ff */
[----:B------:R-:W-:Y:S01]  /*aa00*/  F2FP.F16.E4M3.UNPACK_B R28, R42 ;  /* 0x0000002aff1c723e */ /* 0x000fe200020006ff */
[----:B------:R-:W-:Y:S01]  /*aa10*/  HADD2.F32 R50, -RZ, R49.H0_H0 ;  /* 0x20000031ff327230 */ /* 0x000fe20000004100 */
[----:B------:R-:W-:Y:S01]  /*aa20*/  LOP3.LUT R43, R43, 0xff000000, R15, 0xf8, !PT ;  /* 0xff0000002b2b7812 */ /* 0x000fe200078ef80f */
[----:B------:R-:W-:Y:S01]  /*aa30*/  HADD2.F32 R6, -RZ, R21.H0_H0 ;  /* 0x20000015ff067230 */ /* 0x000fe20000004100 */
[-C--:B------:R-:W-:Y:S01]  /*aa40*/  F2FP.F16.E4M3.UNPACK_B R15, R29.reuse ;  /* 0x0000001dff0f723e */ /* 0x080fe200020006ff */
[----:B------:R-:W-:Y:S01]  /*aa50*/  HADD2.F32 R49, -RZ, R49.H1_H1 ;  /* 0x30000031ff317230 */ /* 0x000fe20000004100 */
[----:B------:R-:W-:Y:S01]  /*aa60*/  F2FP.F16.E4M3.UNPACK_B R40, R29.H1 ;  /* 0x0000001dff28723e */ /* 0x000fe200030006ff */
[----:B------:R-:W-:Y:S01]  /*aa70*/  HADD2.F32 R29, -RZ, R28.H0_H0 ;  /* 0x2000001cff1d7230 */ /* 0x000fe20000004100 */
[----:B------:R-:W-:Y:S01]  /*aa80*/  LOP3.LUT R51, R44, 0xff0000, R51, 0xf8, !PT ;  /* 0x00ff00002c337812 */ /* 0x000fe200078ef833 */
[----:B------:R-:W-:Y:S01]  /*aa90*/  HADD2.F32 R13, -RZ, R15.H0_H0 ;  /* 0x2000000fff0d7230 */ /* 0x000fe20000004100 */
[-C--:B------:R-:W-:Y:S01]  /*aaa0*/  F2FP.F16.E4M3.UNPACK_B R44, R31.reuse ;  /* 0x0000001fff2c723e */ /* 0x080fe200020006ff */
[----:B------:R-:W-:Y:S01]  /*aab0*/  HADD2.F32 R21, -RZ, R21.H1_H1 ;  /* 0x30000015ff157230 */ /* 0x000fe20000004100 */
[----:B------:R-:W-:-:S02]  /*aac0*/  F2FP.F16.E4M3.UNPACK_B R45, R31.H1 ;  /* 0x0000001fff2d723e */ /* 0x000fc400030006ff */
[-C--:B------:R-:W-:Y:S02]  /*aad0*/  F2FP.F16.E4M3.UNPACK_B R31, R32.reuse ;  /* 0x00000020ff1f723e */ /* 0x080fe400020006ff */
[----:B------:R-:W-:Y:S01]  /*aae0*/  F2FP.F16.E4M3.UNPACK_B R41, R32.H1 ;  /* 0x00000020ff29723e */ /* 0x000fe200030006ff */
[C---:B------:R-:W-:Y:S01]  /*aaf0*/  FMUL.FTZ R32, R6.reuse, R50 ;  /* 0x0000003206207220 */ /* 0x040fe20000410000 */
[-C--:B------:R-:W-:Y:S02]  /*ab00*/  F2FP.F16.E4M3.UNPACK_B R46, R35.reuse ;  /* 0x00000023ff2e723e */ /* 0x080fe400020006ff */
[----:B------:R-:W-:Y:S01]  /*ab10*/  F2FP.F16.E4M3.UNPACK_B R47, R35.H1 ;  /* 0x00000023ff2f723e */ /* 0x000fe200030006ff */
[-C--:B------:R-:W-:Y:S01]  /*ab20*/  FMUL.FTZ R35, R6, R29.reuse ;  /* 0x0000001d06237220 */ /* 0x080fe20000410000 */
[----:B------:R-:W-:Y:S01]  /*ab30*/  FFMA.FTZ R6, R13, R29, -R32 ;  /* 0x0000001d0d067223 */ /* 0x000fe20000010820 */
[----:B------:R-:W-:Y:S01]  /*ab40*/  F2FP.F16.E4M3.UNPACK_B R33, R33.H1 ;  /* 0x00000021ff21723e */ /* 0x000fe200030006ff */
[----:B------:R-:W-:-:S02]  /*ab50*/  HADD2.F32 R32, -RZ, R28.H1_H1 ;  /* 0x3000001cff207230 */ /* 0x000fc40000004100 */
[----:B------:R-:W-:Y:S01]  /*ab60*/  FFMA.FTZ R13, R13, R50, R35 ;  /* 0x000000320d0d7223 */ /* 0x000fe20000010023 */
[----:B------:R-:W-:Y:S01]  /*ab70*/  F2FP.F16.E4M3.UNPACK_B R35, R48.H1 ;  /* 0x00000030ff23723e */ /* 0x000fe200030006ff */
[----:B------:R-:W-:Y:S01]  /*ab80*/  HADD2.F32 R28, -RZ, R15.H1_H1 ;  /* 0x3000000fff1c7230 */ /* 0x000fe20000004100 */
[----:B------:R-:W-:Y:S01]  /*ab90*/  F2FP.F16.E4M3.UNPACK_B R42, R42.H1 ;  /* 0x0000002aff2a723e */ /* 0x000fe200030006ff */
[----:B------:R-:W-:Y:S01]  /*aba0*/  HADD2.F32 R15, -RZ, R33.H0_H0 ;  /* 0x20000021ff0f7230 */ /* 0x000fe20000004100 */
[----:B------:R-:W-:Y:S01]  /*abb0*/  LOP3.LUT R52, R51, 0xff000000, R7, 0xf8, !PT ;  /* 0xff00000033347812 */ /* 0x000fe200078ef807 */
[----:B------:R-:W-:Y:S02]  /*abc0*/  HADD2.F32 R50, -RZ, R35.H0_H0 ;  /* 0x20000023ff327230 */ /* 0x000fe40000004100 */
[C---:B------:R-:W-:Y:S01]  /*abd0*/  FMUL.FTZ R51, R21.reuse, R49 ;  /* 0x0000003115337220 */ /* 0x040fe20000410000 */
[----:B------:R-:W-:Y:S02]  /*abe0*/  HADD2.F32 R48, -RZ, R42.H0_H0 ;  /* 0x2000002aff307230 */ /* 0x000fe40000004100 */
[----:B------:R-:W-:Y:S01]  /*abf0*/  FMUL.FTZ R54, R21, R32 ;  /* 0x0000002015367220 */ /* 0x000fe20000410000 */
[----:B------:R-:W-:-:S02]  /*ac00*/  HADD2.F32 R29, -RZ, R40.H0_H0 ;  /* 0x20000028ff1d7230 */ /* 0x000fc40000004100 */
[C---:B------:R-:W-:Y:S01]  /*ac10*/  FMUL.FTZ R56, R15.reuse, R50 ;  /* 0x000000320f387220 */ /* 0x040fe20000410000 */
[----:B------:R-:W-:Y:S02]  /*ac20*/  HADD2.F32 R33, -RZ, R33.H1_H1 ;  /* 0x30000021ff217230 */ /* 0x000fe40000004100 */
[----:B------:R-:W-:Y:S01]  /*ac30*/  FMUL.FTZ R53, R15, R48 ;  /* 0x000000300f357220 */ /* 0x000fe20000410000 */
[C---:B------:R-:W-:Y:S01]  /*ac40*/  FFMA.FTZ R15, R28.reuse, R32, -R51 ;  /* 0x000000201c0f7223 */ /* 0x040fe20000010833 */
[C---:B------:R-:W-:Y:S01]  /*ac50*/  FFMA.FTZ R21, R29.reuse, R48, -R56 ;  /* 0x000000301d157223 */ /* 0x040fe20000010838 */
[----:B------:R-:W-:Y:S01]  /*ac60*/  FFMA.FTZ R28, R28, R49, R54 ;  /* 0x000000311c1c7223 */ /* 0x000fe20000010036 */
[----:B------:R-:W-:Y:S01]  /*ac70*/  FFMA.FTZ R29, R29, R50, R53 ;  /* 0x000000321d1d7223 */ /* 0x000fe20000010035 */
[-C--:B------:R-:W-:Y:S01]  /*ac80*/  F2FP.F16.E4M3.UNPACK_B R53, R52.reuse ;  /* 0x00000034ff35723e */ /* 0x080fe200020006ff */
[----:B------:R-:W-:Y:S01]  /*ac90*/  HADD2.F32 R48, -RZ, R42.H1_H1 ;  /* 0x3000002aff307230 */ /* 0x000fe20000004100 */
[----:B------:R-:W-:Y:S01]  /*aca0*/  F2FP.F16.E4M3.UNPACK_B R49, R43 ;  /* 0x0000002bff31723e */ /* 0x000fe200020006ff */
[----:B------:R-:W-:Y:S01]  /*acb0*/  HADD2.F32 R51, -RZ, R35.H1_H1 ;  /* 0x30000023ff337230 */ /* 0x000fe20000004100 */
[----:B------:R-:W-:Y:S01]  /*acc0*/  F2FP.F16.E4M3.UNPACK_B R52, R52.H1 ;  /* 0x00000034ff34723e */ /* 0x000fe200030006ff */
[----:B------:R-:W-:-:S02]  /*acd0*/  HADD2.F32 R54, -RZ, R53.H0_H0 ;  /* 0x20000035ff367230 */ /* 0x000fc40000004100 */
[C---:B------:R-:W-:Y:S01]  /*ace0*/  FMUL.FTZ R56, R33.reuse, R48 ;  /* 0x0000003021387220 */ /* 0x040fe20000410000 */
[----:B------:R-:W-:Y:S02]  /*acf0*/  HADD2.F32 R35, -RZ, R46.H0_H0 ;  /* 0x2000002eff237230 */ /* 0x000fe40000004100 */
[----:B------:R-:W-:Y:S01]  /*ad00*/  FMUL.FTZ R55, R33, R51 ;  /* 0x0000003321377220 */ /* 0x000fe20000410000 */
[----:B------:R-:W-:Y:S01]  /*ad10*/  HADD2.F32 R50, -RZ, R49.H0_H0 ;  /* 0x20000031ff327230 */ /* 0x000fe20000004100 */
[----:B------:R-:W-:Y:S01]  /*ad20*/  F2FP.F16.E4M3.UNPACK_B R7, R34 ;  /* 0x00000022ff07723e */ /* 0x000fe200020006ff */
[----:B------:R-:W-:Y:S02]  /*ad30*/  HADD2.F32 R42, -RZ, R40.H1_H1 ;  /* 0x30000028ff2a7230 */ /* 0x000fe40000004100 */
[C---:B------:R-:W-:Y:S01]  /*ad40*/  FMUL.FTZ R33, R35.reuse, R54 ;  /* 0x0000003623217220 */ /* 0x040fe20000410000 */
[----:B------:R-:W-:Y:S02]  /*ad50*/  HADD2.F32 R32, -RZ, R44.H0_H0 ;  /* 0x2000002cff207230 */ /* 0x000fe40000004100 */
[----:B------:R-:W-:Y:S01]  /*ad60*/  FMUL.FTZ R35, R35, R50 ;  /* 0x0000003223237220 */ /* 0x000fe20000410000 */
[----:B------:R-:W-:Y:S01]  /*ad70*/  F2FP.F16.E4M3.UNPACK_B R34, R34.H1 ;  /* 0x00000022ff22723e */ /* 0x000fe200030006ff */
[----:B------:R-:W-:Y:S01]  /*ad80*/  FFMA.FTZ R40, R42, R48, -R55 ;  /* 0x000000302a287223 */ /* 0x000fe20000010837 */
[----:B------:R-:W-:Y:S01]  /*ad90*/  F2FP.F16.E4M3.UNPACK_B R48, R43.H1 ;  /* 0x0000002bff30723e */ /* 0x000fe200030006ff */
[C---:B------:R-:W-:Y:S01]  /*ada0*/  FFMA.FTZ R33, R32.reuse, R50, -R33 ;  /* 0x0000003220217223 */ /* 0x040fe20000010821 */
[----:B------:R-:W-:Y:S01]  /*adb0*/  FFMA.FTZ R32, R32, R54, R35 ;  /* 0x0000003620207223 */ /* 0x000fe20000010023 */
[----:B------:R-:W-:-:S02]  /*adc0*/  HADD2.F32 R54, -RZ, R53.H1_H1 ;  /* 0x30000035ff367230 */ /* 0x000fc40000004100 */
[----:B------:R-:W-:Y:S01]  /*add0*/  FFMA.FTZ R42, R42, R51, R56 ;  /* 0x000000332a2a7223 */ /* 0x000fe20000010038 */
[----:B------:R-:W-:Y:S01]  /*ade0*/  HADD2.F32 R43, -RZ, R46.H1_H1 ;  /* 0x3000002eff2b7230 */ /* 0x000fe20000004100 */
[-C--:B------:R-:W-:Y:S01]  /*adf0*/  F2FP.F16.E4M3.UNPACK_B R5, R30.reuse ;  /* 0x0000001eff05723e */ /* 0x080fe200020006ff */
[----:B------:R-:W-:Y:S01]  /*ae00*/  HADD2.F32 R50, -RZ, R49.H1_H1 ;  /* 0x30000031ff327230 */ /* 0x000fe20000004100 */
[----:B------:R-:W-:Y:S01]  /*ae10*/  F2FP.F16.E4M3.UNPACK_B R30, R30.H1 ;  /* 0x0000001eff1e723e */ /* 0x000fe200030006ff */
[----:B------:R-:W-:Y:S02]  /*ae20*/  HADD2.F32 R35, -RZ, R44.H1_H1 ;  /* 0x3000002cff237230 */ /* 0x000fe40000004100 */
[C---:B------:R-:W-:Y:S01]  /*ae30*/  FMUL.FTZ R56, R43.reuse, R54 ;  /* 0x000000362b387220 */ /* 0x040fe20000410000 */
[----:B------:R-:W-:Y:S02]  /*ae40*/  HADD2.F32 R51, -RZ, R52.H0_H0 ;  /* 0x20000034ff337230 */ /* 0x000fe40000004100 */
[----:B------:R-:W-:Y:S01]  /*ae50*/  FMUL.FTZ R43, R43, R50 ;  /* 0x000000322b2b7220 */ /* 0x000fe20000410000 */
[----:B------:R-:W-:Y:S01]  /*ae60*/  HADD2.F32 R44, -RZ, R47.H0_H0 ;  /* 0x2000002fff2c7230 */ /* 0x000fe20000004100 */
[----:B------:R-:W-:Y:S01]  /*ae70*/  F2FP.SATFINITE.E4M3.F32.PACK_AB_MERGE_C R29, R42, R29, RZ ;  /* 0x0000001d2a1d723e */ /* 0x000fe200048070ff */
[----:B------:R-:W-:-:S02]  /*ae80*/  HADD2.F32 R49, -RZ, R48.H0_H0 ;  /* 0x20000030ff317230 */ /* 0x000fc40000004100 */
[----:B------:R-:W-:Y:S02]  /*ae90*/  HADD2.F32 R46, -RZ, R45.H0_H0 ;  /* 0x2000002dff2e7230 */ /* 0x000fe40000004100 */
[C---:B------:R-:W-:Y:S01]  /*aea0*/  FMUL.FTZ R53, R44.reuse, R51 ;  /* 0x000000332c357220 */ /* 0x040fe20000410000 */
[----:B------:R-:W-:Y:S02]  /*aeb0*/  HADD2.F32 R55, -RZ, R52.H1_H1 ;  /* 0x30000034ff377230 */ /* 0x000fe40000004100 */
[-C--:B------:R-:W-:Y:S01]  /*aec0*/  FMUL.FTZ R58, R44, R49.reuse ;  /* 0x000000312c3a7220 */ /* 0x080fe20000410000 */
[C---:B------:R-:W-:Y:S01]  /*aed0*/  FFMA.FTZ R44, R35.reuse, R50, -R56 ;  /* 0x00000032232c7223 */ /* 0x040fe20000010838 */
[----:B------:R-:W-:Y:S01]  /*aee0*/  FFMA.FTZ R35, R35, R54, R43 ;  /* 0x0000003623237223 */ /* 0x000fe2000001002b */
[C---:B------:R-:W-:Y:S01]  /*aef0*/  FFMA.FTZ R43, R46.reuse, R49, -R53 ;  /* 0x000000312e2b7223 */ /* 0x040fe20000010835 */
[----:B------:R-:W-:Y:S01]  /*af00*/  F2FP.F16.E4M3.UNPACK_B R53, R38.H1 ;  /* 0x00000026ff35723e */ /* 0x000fe200030006ff */
[----:B------:R-:W-:Y:S01]  /*af10*/  FFMA.FTZ R46, R46, R51, R58 ;  /* 0x000000332e2e7223 */ /* 0x000fe2000001003a */
[----:B------:R-:W-:Y:S01]  /*af20*/  HADD2.F32 R51, -RZ, R48.H1_H1 ;  /* 0x30000030ff337230 */ /* 0x000fe20000004100 */
[----:B------:R-:W-:Y:S01]  /*af30*/  F2FP.F16.E4M3.UNPACK_B R50, R20.H1 ;  /* 0x00000014ff32723e */ /* 0x000fe200030006ff */
[----:B------:R-:W-:Y:S01]  /*af40*/  HADD2.F32 R48, -RZ, R47.H1_H1 ;  /* 0x3000002fff307230 */ /* 0x000fe20000004100 */
[----:B------:R-:W-:Y:S01]  /*af50*/  F2FP.SATFINITE.E4M3.F32.PACK_AB_MERGE_C R13, R28, R13, R29 ;  /* 0x0000000d1c0d723e */ /* 0x000fe2000480701d */
[----:B------:R-:W-:-:S02]  /*af60*/  HADD2.F32 R54, -RZ, R53.H0_H0 ;  /* 0x20000035ff367230 */ /* 0x000fc40000004100 */
[----:B------:R-:W-:Y:S02]  /*af70*/  HADD2.F32 R47, -RZ, R41.H0_H0 ;  /* 0x20000029ff2f7230 */ /* 0x000fe40000004100 */
[C---:B------:R-:W-:Y:S01]  /*af80*/  FMUL.FTZ R58, R48.reuse, R55 ;  /* 0x00000037303a7220 */ /* 0x040fe20000410000 */
[----:B------:R-:W-:Y:S02]  /*af90*/  HADD2.F32 R52, -RZ, R50.H0_H0 ;  /* 0x20000032ff347230 */ /* 0x000fe40000004100 */
[----:B------:R-:W-:Y:S01]  /*afa0*/  FMUL.FTZ R60, R48, R51 ;  /* 0x00000033303c7220 */ /* 0x000fe20000410000 */
[----:B------:R-:W-:Y:S02]  /*afb0*/  HADD2.F32 R49, -RZ, R39.H0_H0 ;  /* 0x20000027ff317230 */ /* 0x000fe40000004100 */
[C---:B------:R-:W-:Y:S01]  /*afc0*/  FMUL.FTZ R56, R47.reuse, R54 ;  /* 0x000000362f387220 */ /* 0x040fe20000410000 */
[----:B------:R-:W-:Y:S02]  /*afd0*/  HADD2.F32 R45, -RZ, R45.H1_H1 ;  /* 0x3000002dff2d7230 */ /* 0x000fe40000004100 */
[----:B------:R-:W-:Y:S01]  /*afe0*/  FMUL.FTZ R57, R47, R52 ;  /* 0x000000342f397220 */ /* 0x000fe20000410000 */
[----:B------:R-:W-:-:S02]  /*aff0*/  HADD2.F32 R41, -RZ, R41.H1_H1 ;  /* 0x30000029ff297230 */ /* 0x000fc40000004100 */
[----:B------:R-:W-:Y:S01]  /*b000*/  FFMA.FTZ R47, R49, R52, -R56 ;  /* 0x00000034312f7223 */ /* 0x000fe20000010838 */
[----:B------:R-:W-:Y:S02]  /*b010*/  HADD2.F32 R50, -RZ, R50.H1_H1 ;  /* 0x30000032ff327230 */ /* 0x000fe40000004100 */
[C---:B------:R-:W-:Y:S01]  /*b020*/  FFMA.FTZ R48, R45.reuse, R51, -R58 ;  /* 0x000000332d307223 */ /* 0x040fe2000001083a */
[----:B------:R-:W-:Y:S01]  /*b030*/  HADD2.F32 R52, -RZ, R53.H1_H1 ;  /* 0x30000035ff347230 */ /* 0x000fe20000004100 */
[----:B------:R-:W-:Y:S01]  /*b040*/  F2FP.F16.E4M3.UNPACK_B R53, R38 ;  /* 0x00000026ff35723e */ /* 0x000fe200020006ff */
[----:B------:R-:W-:Y:S01]  /*b050*/  FFMA.FTZ R45, R45, R55, R60 ;  /* 0x000000372d2d7223 */ /* 0x000fe2000001003c */
[----:B------:R-:W-:Y:S01]  /*b060*/  HADD2.F32 R39, -RZ, R39.H1_H1 ;  /* 0x30000027ff277230 */ /* 0x000fe20000004100 */
[----:B------:R-:W-:Y:S01]  /*b070*/  F2FP.F16.E4M3.UNPACK_B R51, R20 ;  /* 0x00000014ff33723e */ /* 0x000fe200020006ff */
[----:B------:R-:W-:Y:S01]  /*b080*/  FMUL.FTZ R55, R41, R50 ;  /* 0x0000003229377220 */ /* 0x000fe20000410000 */
[----:B------:R-:W-:Y:S01]  /*b090*/  FFMA.FTZ R49, R49, R54, R57 ;  /* 0x0000003631317223 */ /* 0x000fe20000010039 */
[----:B------:R-:W-:Y:S01]  /*b0a0*/  FMUL.FTZ R20, R41, R52 ;  /* 0x0000003429147220 */ /* 0x000fe20000410000 */
[----:B------:R-:W-:-:S02]  /*b0b0*/  HADD2.F32 R54, -RZ, R53.H0_H0 ;  /* 0x20000035ff367230 */ /* 0x000fc40000004100 */
[C---:B------:R-:W-:Y:S01]  /*b0c0*/  FFMA.FTZ R38, R39.reuse, R52, R55 ;  /* 0x0000003427267223 */ /* 0x040fe20000010037 */
[----:B------:R-:W-:Y:S02]  /*b0d0*/  HADD2.F32 R41, -RZ, R31.H0_H0 ;  /* 0x2000001fff297230 */ /* 0x000fe40000004100 */
[----:B------:R-:W-:Y:S01]  /*b0e0*/  FFMA.FTZ R20, R39, R50, -R20 ;  /* 0x0000003227147223 */ /* 0x000fe20000010814 */
[----:B------:R-:W-:Y:S01]  /*b0f0*/  HADD2.F32 R52, -RZ, R51.H0_H0 ;  /* 0x20000033ff347230 */ /* 0x000fe20000004100 */
[----:B------:R-:W-:Y:S01]  /*b100*/  F2FP.SATFINITE.E4M3.F32.PACK_AB_MERGE_C R45, R45, R46, RZ ;  /* 0x0000002e2d2d723e */ /* 0x000fe200048070ff */
[----:B------:R-:W-:Y:S02]  /*b110*/  HADD2.F32 R39, -RZ, R14.H0_H0 ;  /* 0x2000000eff277230 */ /* 0x000fe40000004100 */
[C---:B------:R-:W-:Y:S01]  /*b120*/  FMUL.FTZ R56, R41.reuse, R54 ;  /* 0x0000003629387220 */ /* 0x040fe20000410000 */
[----:B------:R-:W-:Y:S02]  /*b130*/  HADD2.F32 R53, -RZ, R53.H1_H1 ;  /* 0x30000035ff357230 */ /* 0x000fe40000004100 */
[----:B------:R-:W-:Y:S01]  /*b140*/  FMUL.FTZ R58, R41, R52 ;  /* 0x00000034293a7220 */ /* 0x000fe20000410000 */
[----:B------:R-:W-:-:S02]  /*b150*/  HADD2.F32 R50, -RZ, R31.H1_H1 ;  /* 0x3000001fff327230 */ /* 0x000fc40000004100 */
[C---:B------:R-:W-:Y:S01]  /*b160*/  FFMA.FTZ R31, R39.reuse, R52, -R56 ;  /* 0x00000034271f7223 */ /* 0x040fe20000010838 */
[----:B------:R-:W-:Y:S01]  /*b170*/  HADD2.F32 R51, -RZ, R51.H1_H1 ;  /* 0x30000033ff337230 */ /* 0x000fe20000004100 */
[----:B------:R-:W-:Y:S01]  /*b180*/  F2FP.F16.E4M3.UNPACK_B R52, R4.H1 ;  /* 0x00000004ff34723e */ /* 0x000fe200030006ff */
[----:B------:R-:W-:Y:S02]  /*b190*/  HADD2.F32 R41, -RZ, R14.H1_H1 ;  /* 0x3000000eff297230 */ /* 0x000fe40000004100 */
[----:B------:R-:W-:Y:S01]  /*b1a0*/  FFMA.FTZ R14, R39, R54, R58 ;  /* 0x00000036270e7223 */ /* 0x000fe2000001003a */
[C---:B------:R-:W-:Y:S01]  /*b1b0*/  FMUL.FTZ R56, R50.reuse, R53 ;  /* 0x0000003532387220 */ /* 0x040fe20000410000 */
[----:B------:R-:W-:Y:S01]  /*b1c0*/  F2FP.F16.E4M3.UNPACK_B R39, R12.H1 ;  /* 0x0000000cff27723e */ /* 0x000fe200030006ff */
[-C--:B------:R-:W-:Y:S01]  /*b1d0*/  FMUL.FTZ R58, R50, R51.reuse ;  /* 0x00000033323a7220 */ /* 0x080fe20000410000 */
[----:B------:R-:W-:Y:S02]  /*b1e0*/  HADD2.F32 R54, -RZ, R52.H0_H0 ;  /* 0x20000034ff367230 */ /* 0x000fe40000004100 */
[----:B------:R-:W-:Y:S01]  /*b1f0*/  FFMA.FTZ R56, R41, R51, -R56 ;  /* 0x0000003329387223 */ /* 0x000fe20000010838 */
[----:B------:R-:W-:-:S02]  /*b200*/  HADD2.F32 R50, -RZ, R34.H0_H0 ;  /* 0x20000022ff327230 */ /* 0x000fc40000004100 */
[----:B------:R-:W-:Y:S01]  /*b210*/  FFMA.FTZ R55, R41, R53, R58 ;  /* 0x0000003529377223 */ /* 0x000fe2000001003a */
[--C-:B------:R-:W-:Y:S01]  /*b220*/  HADD2.F32 R41, -RZ, R39.reuse.H0_H0 ;  /* 0x20000027ff297230 */ /* 0x100fe20000004100 */
[----:B------:R-:W-:Y:S01]  /*b230*/  F2FP.F16.E4M3.UNPACK_B R12, R12 ;  /* 0x0000000cff0c723e */ /* 0x000fe200020006ff */
[----:B------:R-:W-:Y:S02]  /*b240*/  HADD2.F32 R51, -RZ, R39.H1_H1 ;  /* 0x30000027ff337230 */ /* 0x000fe40000004100 */
[C---:B------:R-:W-:Y:S01]  /*b250*/  FMUL.FTZ R58, R50.reuse, R54 ;  /* 0x00000036323a7220 */ /* 0x040fe20000410000 */
[----:B------:R-:W-:Y:S02]  /*b260*/  HADD2.F32 R39, -RZ, R30.H0_H0 ;  /* 0x2000001eff277230 */ /* 0x000fe40000004100 */
[----:B------:R-:W-:Y:S01]  /*b270*/  FMUL.FTZ R50, R50, R41 ;  /* 0x0000002932327220 */ /* 0x000fe20000410000 */
[----:B------:R-:W-:Y:S01]  /*b280*/  HADD2.F32 R53, -RZ, R52.H1_H1 ;  /* 0x30000034ff357230 */ /* 0x000fe20000004100 */
[----:B------:R-:W-:Y:S01]  /*b290*/  F2FP.F16.E4M3.UNPACK_B R4, R4 ;  /* 0x00000004ff04723e */ /* 0x000fe200020006ff */
[----:B------:R-:W-:-:S02]  /*b2a0*/  HADD2.F32 R34, -RZ, R34.H1_H1 ;  /* 0x30000022ff227230 */ /* 0x000fc40000004100 */
[C---:B------:R-:W-:Y:S01]  /*b2b0*/  FFMA.FTZ R58, R39.reuse, R41, -R58 ;  /* 0x00000029273a7223 */ /* 0x040fe2000001083a */
[----:B------:R-:W-:Y:S02]  /*b2c0*/  HADD2.F32 R30, -RZ, R30.H1_H1 ;  /* 0x3000001eff1e7230 */ /* 0x000fe40000004100 */
[----:B------:R-:W-:Y:S01]  /*b2d0*/  FFMA.FTZ R54, R39, R54, R50 ;  /* 0x0000003627367223 */ /* 0x000fe20000010032 */
[----:B------:R-:W-:Y:S02]  /*b2e0*/  HADD2.F32 R39, -RZ, R12.H0_H0 ;  /* 0x2000000cff277230 */ /* 0x000fe40000004100 */
[C---:B------:R-:W-:Y:S01]  /*b2f0*/  FMUL.FTZ R41, R34.reuse, R53 ;  /* 0x0000003522297220 */ /* 0x040fe20000410000 */
[----:B------:R-:W-:-:S03]  /*b300*/  FMUL.FTZ R34, R34, R51 ;  /* 0x0000003322227220 */ /* 0x000fc60000410000 */
[C---:B------:R-:W-:Y:S01]  /*b310*/  FFMA.FTZ R57, R30.reuse, R51, -R41 ;  /* 0x000000331e397223 */ /* 0x040fe20000010829 */
[----:B------:R-:W-:Y:S01]  /*b320*/  FFMA.FTZ R53, R30, R53, R34 ;  /* 0x000000351e357223 */ /* 0x000fe20000010022 */
[----:B------:R-:W-:Y:S02]  /*b330*/  HADD2.F32 R30, -RZ, R12.H1_H1 ;  /* 0x3000000cff1e7230 */ /* 0x000fe40000004100 */
[--C-:B------:R-:W-:Y:S01]  /*b340*/  HADD2.F32 R12, -RZ, R7.reuse.H0_H0 ;  /* 0x20000007ff0c7230 */ /* 0x100fe20000004100 */
[----:B------:R-:W-:Y:S01]  /*b350*/  F2FP.SATFINITE.E4M3.F32.PACK_AB_MERGE_C R57, R57, R58, RZ ;  /* 0x0000003a3939723e */ /* 0x000fe200048070ff */
[--C-:B------:R-:W-:Y:S01]  /*b360*/  HADD2.F32 R34, -RZ, R4.reuse.H1_H1 ;  /* 0x30000004ff227230 */ /* 0x100fe20000004100 */
[----:B------:R-:W-:Y:S01]  /*b370*/  F2FP.SATFINITE.E4M3.F32.PACK_AB_MERGE_C R53, R53, R54, RZ ;  /* 0x000000363535723e */ /* 0x000fe200048070ff */
[----:B------:R-:W-:Y:S02]  /*b380*/  HADD2.F32 R7, -RZ, R7.H1_H1 ;  /* 0x30000007ff077230 */ /* 0x000fe40000004100 */
[----:B------:R-:W-:-:S02]  /*b390*/  HADD2.F32 R41, -RZ, R4.H0_H0 ;  /* 0x20000004ff297230 */ /* 0x000fc40000004100 */
[--C-:B------:R-:W-:Y:S02]  /*b3a0*/  HADD2.F32 R4, -RZ, R5.reuse.H0_H0 ;  /* 0x20000005ff047230 */ /* 0x100fe40000004100 */
[C---:B------:R-:W-:Y:S01]  /*b3b0*/  FMUL.FTZ R50, R7.reuse, R34 ;  /* 0x0000002207327220 */ /* 0x040fe20000410000 */
[----:B------:R-:W-:Y:S02]  /*b3c0*/  HADD2.F32 R5, -RZ, R5.H1_H1 ;  /* 0x30000005ff057230 */ /* 0x000fe40000004100 */
[C---:B------:R-:W-:Y:S01]  /*b3d0*/  FMUL.FTZ R51, R12.reuse, R41 ;  /* 0x000000290c337220 */ /* 0x040fe20000410000 */
[-C--:B------:R-:W-:Y:S01]  /*b3e0*/  FMUL.FTZ R7, R7, R30.reuse ;  /* 0x0000001e07077220 */ /* 0x080fe20000410000 */
[-C--:B------:R-:W-:Y:S01]  /*b3f0*/  FMUL.FTZ R12, R12, R39.reuse ;  /* 0x000000270c0c7220 */ /* 0x080fe20000410000 */
[C---:B------:R-:W-:Y:S02]  /*b400*/  FFMA.FTZ R50, R5.reuse, R30, -R50 ;  /* 0x0000001e05327223 */ /* 0x040fe40000010832 */
        /* <DEDUP_REMOVED lines=16> */
.L_x_1350:
[----:B------:R-:W-:Y:S05]  /*b510*/  BSYNC B1 ;  /* 0x0000000000017941 */ /* 0x000fea0003800000 */
.L_x_1349:
[----:B------:R-:W-:Y:S05]  /*b520*/  @P1 BRA `(.L_x_1339) ;  /* 0x0000000c00f81947 */ /* 0x000fea0003800000 */
[----:B----4-:R-:W2:Y:S04]  /*b530*/  LDL R21, [R1+0x1c] ;  /* 0x00001c0001157983 */ /* 0x010ea80000100800 */
[----:B------:R-:W4:Y:S01]  /*b540*/  LDL R49, [R1+0x78] ;  /* 0x0000780001317983 */ /* 0x000f220000100800 */
[----:B0----5:R-:W-:Y:S02]  /*b550*/  SHF.R.U32.HI R0, RZ, 0x8, R24 ;  /* 0x00000008ff007819 */ /* 0x021fe40000011618 */
[----:B------:R-:W-:Y:S02]  /*b560*/  LOP3.LUT R5, R24, 0xff, RZ, 0xc0, !PT ;  /* 0x000000ff18057812 */ /* 0x000fe400078ec0ff */
[----:B------:R-:W-:Y:S02]  /*b570*/  LOP3.LUT R0, R0, 0xff, RZ, 0xc0, !PT ;  /* 0x000000ff00007812 */ /* 0x000fe400078ec0ff */
[----:B------:R-:W-:-:S02]  /*b580*/  SHF.R.U32.HI R14, RZ, 0x8, R25 ;  /* 0x00000008ff0e7819 */ /* 0x000fc40000011619 */
[----:B---3--:R-:W-:Y:S02]  /*b590*/  PRMT R20, R0, 0x7604, R5 ;  /* 0x0000760400147816 */ /* 0x008fe40000000005 */
        /* <DEDUP_REMOVED lines=11> */
[----:B------:R-:W-:Y:S02]  /*b650*/  PRMT R33, R12, 0x7604, R15 ;  /* 0x000076040c217816 */ /* 0x000fe4000000000f */
[----:B------:R-:W-:Y:S02]  /*b660*/  LOP3.LUT R14, R13, 0xff, RZ, 0xc0, !PT ;  /* 0x000000ff0d0e7812 */ /* 0x000fe400078ec0ff */
[----:B------:R-:W-:Y:S02]  /*b670*/  SHF.R.U32.HI R12, RZ, 0x8, R9 ;  /* 0x00000008ff0c7819 */ /* 0x000fe40000011609 */
        /* <DEDUP_REMOVED lines=8> */
[----:B------:R-:W-:-:S02]  /*b700*/  SHF.R.U32.HI R31, RZ, 0x10, R27 ;  /* 0x00000010ff1f7819 */ /* 0x000fc4000001161b */
[----:B------:R-:W-:Y:S02]  /*b710*/  LOP3.LUT R34, R11, 0xff, RZ, 0xc0, !PT ;  /* 0x000000ff0b227812 */ /* 0x000fe400078ec0ff */
        /* <DEDUP_REMOVED lines=9> */
[----:B------:R-:W-:Y:S01]  /*b7b0*/  PRMT R37, R14, 0x7604, R21 ;  /* 0x000076040e257816 */ /* 0x000fe20000000015 */
[----:B----4-:R-:W-:Y:S01]  /*b7c0*/  LDS.128 R4, [R49+0xf000] ;  /* 0x00f0000031047984 */ /* 0x010fe20000000c00 */
[----:B------:R-:W-:Y:S02]  /*b7d0*/  SHF.R.S32.HI R0, RZ, 0x1, R0 ;  /* 0x00000001ff007819 */ /* 0x000fe40000011400 */
[----:B------:R-:W-:Y:S02]  /*b7e0*/  LOP3.LUT R3, R62, 0x10, R3, 0xf8, !PT ;  /* 0x000000103e037812 */ /* 0x000fe400078ef803 */
[----:B------:R-:W-:Y:S01]  /*b7f0*/  SHF.R.U32.HI R21, RZ, 0x10, R25 ;  /* 0x00000010ff157819 */ /* 0x000fe20000011619 */
[----:B------:R-:W-:Y:S01]  /*b800*/  IMAD R13, R0, 0x1800, R61 ;  /* 0x00001800000d7824 */ /* 0x000fe200078e023d */
[----:B------:R-:W-:-:S02]  /*b810*/  LOP3.LUT R0, R3, R59, RZ, 0x3c, !PT ;  /* 0x0000003b03007212 */ /* 0x000fc400078e3cff */
[----:B------:R-:W-:Y:S02]  /*b820*/  LOP3.LUT R3, R29, 0xff, RZ, 0xc0, !PT ;  /* 0x000000ff1d037812 */ /* 0x000fe400078ec0ff */
[----:B------:R-:W-:Y:S02]  /*b830*/  IADD3 R0, R16, R13, R0 ;  /* 0x0000000d10007210 */ /* 0x000fe40007ffe000 */
[----:B------:R-:W-:Y:S02]  /*b840*/  SHF.R.U32.HI R29, RZ, 0x10, R26 ;  /* 0x00000010ff1d7819 */ /* 0x000fe4000001161a */
[----:B------:R-:W-:Y:S01]  /*b850*/  LOP3.LUT R21, R21, 0xff, RZ, 0xc0, !PT ;  /* 0x000000ff15157812 */ /* 0x000fe200078ec0ff */
[----:B------:R-:W0:Y:S01]  /*b860*/  LDS.128 R12, [R0+0xf000] ;  /* 0x00f00000000c7984 */ /* 0x000e220000000c00 */
[----:B-1----:R-:W-:Y:S02]  /*b870*/  PRMT R39, R3, 0x7604, R34 ;  /* 0x0000760403277816 */ /* 0x002fe40000000022 */
[----:B------:R-:W-:-:S02]  /*b880*/  LOP3.LUT R29, R29, 0xff, RZ, 0xc0, !PT ;  /* 0x000000ff1d1d7812 */ /* 0x000fc400078ec0ff */
[----:B------:R-:W-:Y:S02]  /*b890*/  PRMT R21, R21, 0x7054, R28 ;  /* 0x0000705415157816 */ /* 0x000fe4000000001c */
[----:B------:R-:W-:Y:S02]  /*b8a0*/  SHF.R.U32.HI R3, RZ, 0x10, R24 ;  /* 0x00000010ff037819 */ /* 0x000fe40000011618 */
[----:B------:R-:W-:Y:S02]  /*b8b0*/  SHF.R.U32.HI R28, RZ, 0x10, R9 ;  /* 0x00000010ff1c7819 */ /* 0x000fe40000011609 */
[----:B------:R-:W-:Y:S02]  /*b8c0*/  PRMT R29, R29, 0x7054, R30 ;  /* 0x000070541d1d7816 */ /* 0x000fe4000000001e */
[----:B------:R-:W-:Y:S02]  /*b8d0*/  LOP3.LUT R3, R3, 0xff, RZ, 0xc0, !PT ;  /* 0x000000ff03037812 */ /* 0x000fe400078ec0ff */
[----:B------:R-:W-:-:S02]  /*b8e0*/  SHF.R.U32.HI R30, RZ, 0x10, R10 ;  /* 0x00000010ff1e7819 */ /* 0x000fc4000001160a */
[----:B------:R-:W-:Y:S02]  /*b8f0*/  LOP3.LUT R28, R28, 0xff, RZ, 0xc0, !PT ;  /* 0x000000ff1c1c7812 */ /* 0x000fe400078ec0ff */
[----:B------:R-:W-:Y:S02]  /*b900*/  PRMT R3, R3, 0x7054, R20 ;  /* 0x0000705403037816 */ /* 0x000fe40000000014 */
[----:B------:R-:W-:Y:S02]  /*b910*/  LOP3.LUT R30, R30, 0xff, RZ, 0xc0, !PT ;  /* 0x000000ff1e1e7812 */ /* 0x000fe400078ec0ff */
[----:B------:R-:W-:Y:S02]  /*b920*/  PRMT R35, R28, 0x7054, R35 ;  /* 0x000070541c237816 */ /* 0x000fe40000000023 */
[----:B------:R-:W-:Y:S02]  /*b930*/  SHF.R.U32.HI R20, RZ, 0x10, R8 ;  /* 0x00000010ff147819 */ /* 0x000fe40000011608 */
[----:B------:R-:W-:-:S02]  /*b940*/  PRMT R41, R32, 0x7054, R39 ;  /* 0x0000705420297816 */ /* 0x000fc40000000027 */
[----:B------:R-:W-:Y:S02]  /*b950*/  PRMT R37, R30, 0x7054, R37 ;  /* 0x000070541e257816 */ /* 0x000fe40000000025 */
[----:B------:R-:W-:Y:S02]  /*b960*/  LOP3.LUT R39, R35, 0xff000000, R9, 0xf8, !PT ;  /* 0xff00000023277812 */ /* 0x000fe400078ef809 */
[----:B------:R-:W-:Y:S02]  /*b970*/  LOP3.LUT R20, R20, 0xff, RZ, 0xc0, !PT ;  /* 0x000000ff14147812 */ /* 0x000fe400078ec0ff */
[----:B------:R-:W-:Y:S02]  /*b980*/  LOP3.LUT R30, R21, 0xff000000, R25, 0xf8, !PT ;  /* 0xff000000151e7812 */ /* 0x000fe400078ef819 */
[----:B------:R-:W-:Y:S02]  /*b990*/  F2FP.F16.E4M3.UNPACK_B R40, R39 ;  /* 0x00000027ff28723e */ /* 0x000fe400020006ff */
[----:B------:R-:W-:-:S02]  /*b9a0*/  PRMT R33, R20, 0x7054, R33 ;  /* 0x0000705414217816 */ /* 0x000fc40000000021 */
[----:B0-----:R-:W-:Y:S01]  /*b9b0*/  F2FP.F16.E4M3.UNPACK_B R27, R13 ;  /* 0x0000000dff1b723e */ /* 0x001fe200020006ff */
[--C-:B------:R-:W-:Y:S01]  /*b9c0*/  HADD2.F32 R42, -RZ, R40.reuse.H0_H0 ;  /* 0x20000028ff2a7230 */ /* 0x100fe20000004100 */
[----:B------:R-:W-:Y:S01]  /*b9d0*/  F2FP.F16.E4M3.UNPACK_B R32, R30 ;  /* 0x0000001eff20723e */ /* 0x000fe200020006ff */
[----:B------:R-:W-:Y:S01]  /*b9e0*/  HADD2.F32 R40, -RZ, R40.H1_H1 ;  /* 0x30000028ff287230 */ /* 0x000fe20000004100 */
[----:B------:R-:W-:Y:S02]  /*b9f0*/  LOP3.LUT R20, R3, 0xff000000, R24, 0xf8, !PT ;  /* 0xff00000003147812 */ /* 0x000fe400078ef818 */
[----:B------:R-:W-:Y:S01]  /*ba00*/  LOP3.LUT R3, R29, 0xff000000, R26, 0xf8, !PT ;  /* 0xff0000001d037812 */ /* 0x000fe200078ef81a */
[--C-:B------:R-:W-:Y:S01]  /*ba10*/  HADD2.F32 R34, -RZ, R32.reuse.H0_H0 ;  /* 0x20000020ff227230 */ /* 0x100fe20000004100 */
[-C--:B------:R-:W-:Y:S01]  /*ba20*/  F2FP.F16.E4M3.UNPACK_B R24, R5.reuse ;  /* 0x00000005ff18723e */ /* 0x080fe200020006ff */
[----:B------:R-:W-:Y:S01]  /*ba30*/  HADD2.F32 R32, -RZ, R32.H1_H1 ;  /* 0x30000020ff207230 */ /* 0x000fe20000004100 */
[----:B------:R-:W-:Y:S01]  /*ba40*/  F2FP.F16.E4M3.UNPACK_B R26, R5.H1 ;  /* 0x00000005ff1a723e */ /* 0x000fe200030006ff */
[--C-:B------:R-:W-:Y:S01]  /*ba50*/  HADD2.F32 R5, -RZ, R27.reuse.H0_H0 ;  /* 0x2000001bff057230 */ /* 0x100fe20000004100 */
[----:B------:R-:W-:Y:S01]  /*ba60*/  LOP3.LUT R21, R33, 0xff000000, R8, 0xf8, !PT ;  /* 0xff00000021157812 */ /* 0x000fe200078ef808 */
[----:B------:R-:W-:Y:S01]  /*ba70*/  HADD2.F32 R9, -RZ, R24.H0_H0 ;  /* 0x20000018ff097230 */ /* 0x000fe20000004100 */
[----:B------:R-:W-:Y:S01]  /*ba80*/  LOP3.LUT R43, R41, 0xff000000, R11, 0xf8, !PT ;  /* 0xff000000292b7812 */ /* 0x000fe200078ef80b */
[----:B------:R-:W-:Y:S01]  /*ba90*/  HADD2.F32 R27, -RZ, R27.H1_H1 ;  /* 0x3000001bff1b7230 */ /* 0x000fe20000004100 */
[----:B------:R-:W-:-:S02]  /*baa0*/  F2FP.F16.E4M3.UNPACK_B R11, R12 ;  /* 0x0000000cff0b723e */ /* 0x000fc400020006ff */
[----:B------:R-:W-:Y:S01]  /*bab0*/  F2FP.F16.E4M3.UNPACK_B R33, R12.H1 ;  /* 0x0000000cff21723e */ /* 0x000fe200030006ff */
[C---:B------:R-:W-:Y:S01]  /*bac0*/  FMUL.FTZ R12, R5.reuse, R42 ;  /* 0x0000002a050c7220 */ /* 0x040fe20000410000 */
[----:B------:R-:W-:Y:S01]  /*bad0*/  F2FP.F16.E4M3.UNPACK_B R28, R13.H1 ;  /* 0x0000000dff1c723e */ /* 0x000fe200030006ff */
[-C--:B------:R-:W-:Y:S01]  /*bae0*/  FMUL.FTZ R13, R5, R34.reuse ;  /* 0x00000022050d7220 */ /* 0x080fe20000410000 */
[----:B------:R-:W-:Y:S01]  /*baf0*/  F2FP.F16.E4M3.UNPACK_B R41, R39.H1 ;  /* 0x00000027ff29723e */ /* 0x000fe200030006ff */
[C---:B------:R-:W-:Y:S01]  /*bb00*/  FFMA.FTZ R5, R9.reuse, R34, -R12 ;  /* 0x0000002209057223 */ /* 0x040fe2000001080c */
[----:B------:R-:W-:Y:S01]  /*bb10*/  F2FP.F16.E4M3.UNPACK_B R30, R30.H1 ;  /* 0x0000001eff1e723e */ /* 0x000fe200030006ff */
[----:B------:R-:W-:Y:S01]  /*bb20*/  FFMA.FTZ R9, R9, R42, R13 ;  /* 0x0000002a09097223 */ /* 0x000fe2000001000d */
[----:B------:R-:W-:Y:S02]  /*bb30*/  HADD2.F32 R12, -RZ, R24.H1_H1 ;  /* 0x30000018ff0c7230 */ /* 0x000fe40000004100 */
[----:B------:R-:W-:Y:S01]  /*bb40*/  FMUL.FTZ R39, R27, R40 ;  /* 0x000000281b277220 */ /* 0x000fe20000410000 */
[----:B------:R-:W-:-:S02]  /*bb50*/  HADD2.F32 R42, -RZ, R41.H0_H0 ;  /* 0x20000029ff2a7230 */ /* 0x000fc40000004100 */
[-C--:B------:R-:W-:Y:S01]  /*bb60*/  FMUL.FTZ R27, R27, R32.reuse ;  /* 0x000000201b1b7220 */ /* 0x080fe20000410000 */
[----:B------:R-:W-:Y:S01]  /*bb70*/  HADD2.F32 R13, -RZ, R28.H0_H0 ;  /* 0x2000001cff0d7230 */ /* 0x000fe20000004100 */
[----:B------:R-:W-:Y:S01]  /*bb80*/  LOP3.LUT R8, R37, 0xff000000, R10, 0xf8, !PT ;  /* 0xff00000025087812 */ /* 0x000fe200078ef80a */
[----:B------:R-:W-:Y:S01]  /*bb90*/  HADD2.F32 R34, -RZ, R30.H0_H0 ;  /* 0x2000001eff227230 */ /* 0x000fe20000004100 */
[-C--:B------:R-:W-:Y:S01]  /*bba0*/  F2FP.F16.E4M3.UNPACK_B R31, R15.reuse ;  /* 0x0000000fff1f723e */ /* 0x080fe200020006ff */
[C---:B------:R-:W-:Y:S01]  /*bbb0*/  FFMA.FTZ R24, R12.reuse, R32, -R39 ;  /* 0x000000200c187223 */ /* 0x040fe20000010827 */
[----:B------:R-:W-:Y:S01]  /*bbc0*/  F2FP.F16.E4M3.UNPACK_B R37, R15.H1 ;  /* 0x0000000fff25723e */ /* 0x000fe200030006ff */
[----:B------:R-:W-:Y:S02]  /*bbd0*/  HADD2.F32 R15, -RZ, R26.H0_H0 ;  /* 0x2000001aff0f7230 */ /* 0x000fe40000004100 */
[C---:B------:R-:W-:Y:S01]  /*bbe0*/  FMUL.FTZ R44, R13.reuse, R42 ;  /* 0x0000002a0d2c7220 */ /* 0x040fe20000410000 */
[----:B------:R-:W-:Y:S01]  /*bbf0*/  FFMA.FTZ R12, R12, R40, R27 ;  /* 0x000000280c0c7223 */ /* 0x000fe2000001001b */
[-C--:B------:R-:W-:Y:S01]  /*bc00*/  FMUL.FTZ R45, R13, R34.reuse ;  /* 0x000000220d2d7220 */ /* 0x080fe20000410000 */
[----:B------:R-:W-:Y:S01]  /*bc10*/  F2FP.F16.E4M3.UNPACK_B R40, R43 ;  /* 0x0000002bff28723e */ /* 0x000fe200020006ff */
[----:B------:R-:W-:Y:S01]  /*bc20*/  FFMA.FTZ R13, R15, R34, -R44 ;  /* 0x000000220f0d7223 */ /* 0x000fe2000001082c */
[----:B------:R-:W-:Y:S01]  /*bc30*/  F2FP.F16.E4M3.UNPACK_B R32, R38 ;  /* 0x00000026ff20723e */ /* 0x000fe200020006ff */
[----:B------:R-:W-:Y:S01]  /*bc40*/  HADD2.F32 R39, -RZ, R30.H1_H1 ;  /* 0x3000001eff277230 */ /* 0x000fe20000004100 */
[----:B------:R-:W-:Y:S01]  /*bc50*/  F2FP.F16.E4M3.UNPACK_B R29, R7 ;  /* 0x00000007ff1d723e */ /* 0x000fe200020006ff */
[----:B------:R-:W-:-:S02]  /*bc60*/  HADD2.F32 R41, -RZ, R41.H1_H1 ;  /* 0x30000029ff297230 */ /* 0x000fc40000004100 */
[----:B------:R-:W-:Y:S01]  /*bc70*/  FFMA.FTZ R15, R15, R42, R45 ;  /* 0x0000002a0f0f7223 */ /* 0x000fe2000001002d */
[----:B------:R-:W-:Y:S01]  /*bc80*/  HADD2.F32 R28, -RZ, R28.H1_H1 ;  /* 0x3000001cff1c7230 */ /* 0x000fe20000004100 */
[----:B------:R-:W-:Y:S01]  /*bc90*/  F2FP.F16.E4M3.UNPACK_B R38, R38.H1 ;  /* 0x00000026ff26723e */ /* 0x000fe200030006ff */
[----:B------:R-:W-:Y:S01]  /*bca0*/  HADD2.F32 R30, -RZ, R26.H1_H1 ;  /* 0x3000001aff1e7230 */ /* 0x000fe20000004100 */
[----:B------:R-:W-:Y:S01]  /*bcb0*/  F2FP.F16.E4M3.UNPACK_B R35, R7.H1 ;  /* 0x00000007ff23723e */ /* 0x000fe200030006ff */
[----:B------:R-:W-:Y:S02]  /*bcc0*/  HADD2.F32 R42, -RZ, R40.H0_H0 ;  /* 0x20000028ff2a7230 */ /* 0x000fe40000004100 */
[C---:B------:R-:W-:Y:S01]  /*bcd0*/  FMUL.FTZ R45, R28.reuse, R41 ;  /* 0x000000291c2d7220 */ /* 0x040fe20000410000 */
[----:B------:R-:W-:Y:S02]  /*bce0*/  HADD2.F32 R26, -RZ, R31.H0_H0 ;  /* 0x2000001fff1a7230 */ /* 0x000fe40000004100 */
[----:B------:R-:W-:Y:S01]  /*bcf0*/  FMUL.FTZ R28, R28, R39 ;  /* 0x000000271c1c7220 */ /* 0x000fe20000410000 */
[----:B------:R-:W-:Y:S01]  /*bd00*/  HADD2.F32 R34, -RZ, R32.H0_H0 ;  /* 0x20000020ff227230 */ /* 0x000fe20000004100 */
[----:B------:R-:W-:Y:S01]  /*bd10*/  F2FP.F16.E4M3.UNPACK_B R25, R4.H1 ;  /* 0x00000004ff19723e */ /* 0x000fe200030006ff */
[----:B------:R-:W-:-:S02]  /*bd20*/  HADD2.F32 R27, -RZ, R29.H0_H0 ;  /* 0x2000001dff1b7230 */ /* 0x000fc40000004100 */
[C---:B------:R-:W-:Y:S01]  /*bd30*/  FMUL.FTZ R44, R26.reuse, R42 ;  /* 0x0000002a1a2c7220 */ /* 0x040fe20000410000 */
[----:B------:R-:W-:Y:S02]  /*bd40*/  HADD2.F32 R31, -RZ, R31.H1_H1 ;  /* 0x3000001fff1f7230 */ /* 0x000fe40000004100 */
[-C--:B------:R-:W-:Y:S01]  /*bd50*/  FMUL.FTZ R47, R26, R34.reuse ;  /* 0x000000221a2f7220 */ /* 0x080fe20000410000 */
[C---:B------:R-:W-:Y:S01]  /*bd60*/  FFMA.FTZ R26, R30.reuse, R39, -R45 ;  /* 0x000000271e1a7223 */ /* 0x040fe2000001082d */
[----:B------:R-:W-:Y:S01]  /*bd70*/  FFMA.FTZ R30, R30, R41, R28 ;  /* 0x000000291e1e7223 */ /* 0x000fe2000001001c */
[C---:B------:R-:W-:Y:S01]  /*bd80*/  FFMA.FTZ R28, R27.reuse, R34, -R44 ;  /* 0x000000221b1c7223 */ /* 0x040fe2000001082c */
[----:B------:R-:W-:Y:S01]  /*bd90*/  FFMA.FTZ R27, R27, R42, R47 ;  /* 0x0000002a1b1b7223 */ /* 0x000fe2000001002f */
[----:B------:R-:W-:Y:S01]  /*bda0*/  F2FP.F16.E4M3.UNPACK_B R42, R43.H1 ;  /* 0x0000002bff2a723e */ /* 0x000fe200030006ff */
[----:B------:R-:W-:Y:S01]  /*bdb0*/  HADD2.F32 R39, -RZ, R32.H1_H1 ;  /* 0x30000020ff277230 */ /* 0x000fe20000004100 */
[----:B------:R-:W-:Y:S01]  /*bdc0*/  F2FP.F16.E4M3.UNPACK_B R10, R4 ;  /* 0x00000004ff0a723e */ /* 0x000fe200020006ff */
[----:B------:R-:W-:Y:S01]  /*bdd0*/  HADD2.F32 R41, -RZ, R40.H1_H1 ;  /* 0x30000028ff297230 */ /* 0x000fe20000004100 */
[----:B------:R-:W-:Y:S01]  /*bde0*/  F2FP.F16.E4M3.UNPACK_B R4, R6 ;  /* 0x00000006ff04723e */ /* 0x000fe200020006ff */
[----:B------:R-:W-:-:S02]  /*bdf0*/  HADD2.F32 R32, -RZ, R29.H1_H1 ;  /* 0x3000001dff207230 */ /* 0x000fc40000004100 */
[C---:B------:R-:W-:Y:S01]  /*be00*/  FMUL.FTZ R44, R31.reuse, R39 ;  /* 0x000000271f2c7220 */ /* 0x040fe20000410000 */
[----:B------:R-:W-:Y:S02]  /*be10*/  HADD2.F32 R43, -RZ, R42.H0_H0 ;  /* 0x2000002aff2b7230 */ /* 0x000fe40000004100 */
[----:B------:R-:W-:Y:S01]  /*be20*/  FMUL.FTZ R45, R31, R41 ;  /* 0x000000291f2d7220 */ /* 0x000fe20000410000 */
[----:B------:R-:W-:Y:S01]  /*be30*/  HADD2.F32 R29, -RZ, R37.H0_H0 ;  /* 0x20000025ff1d7230 */ /* 0x000fe20000004100 */
[----:B------:R-:W-:Y:S01]  /*be40*/  F2FP.F16.E4M3.UNPACK_B R7, R6.H1 ;  /* 0x00000006ff07723e */ /* 0x000fe200030006ff */
[----:B------:R-:W-:Y:S01]  /*be50*/  HADD2.F32 R40, -RZ, R38.H0_H0 ;  /* 0x20000026ff287230 */ /* 0x000fe20000004100 */
[----:B------:R-:W-:Y:S01]  /*be60*/  F2FP.F16.E4M3.UNPACK_B R6, R14 ;  /* 0x0000000eff06723e */ /* 0x000fe200020006ff */
[--C-:B------:R-:W-:Y:S02]  /*be70*/  HADD2.F32 R34, -RZ, R35.reuse.H0_H0 ;  /* 0x20000023ff227230 */ /* 0x100fe40000004100 */
[----:B------:R-:W-:Y:S01]  /*be80*/  FMUL.FTZ R31, R29, R43 ;  /* 0x0000002b1d1f7220 */ /* 0x000fe20000410000 */
[----:B------:R-:W-:-:S02]  /*be90*/  HADD2.F32 R35, -RZ, R35.H1_H1 ;  /* 0x30000023ff237230 */ /* 0x000fc40000004100 */
[-C--:B------:R-:W-:Y:S01]  /*bea0*/  FMUL.FTZ R46, R29, R40.reuse ;  /* 0x000000281d2e7220 */ /* 0x080fe20000410000 */
[----:B------:R-:W-:Y:S01]  /*beb0*/  FFMA.FTZ R29, R32, R39, -R45 ;  /* 0x00000027201d7223 */ /* 0x000fe2000001082d */
[C---:B------:R-:W-:Y:S01]  /*bec0*/  FFMA.FTZ R31, R34.reuse, R40, -R31 ;  /* 0x00000028221f7223 */ /* 0x040fe2000001081f */
[----:B------:R-:W-:Y:S01]  /*bed0*/  F2FP.F16.E4M3.UNPACK_B R40, R20.H1 ;  /* 0x00000014ff28723e */ /* 0x000fe200030006ff */
[----:B------:R-:W-:Y:S01]  /*bee0*/  FFMA.FTZ R34, R34, R43, R46 ;  /* 0x0000002b22227223 */ /* 0x000fe2000001002e */
[----:B------:R-:W-:Y:S01]  /*bef0*/  F2FP.F16.E4M3.UNPACK_B R43, R21.H1 ;  /* 0x00000015ff2b723e */ /* 0x000fe200030006ff */
[----:B------:R-:W-:Y:S01]  /*bf00*/  FFMA.FTZ R32, R32, R41, R44 ;  /* 0x0000002920207223 */ /* 0x000fe2000001002c */
[----:B------:R-:W-:Y:S01]  /*bf10*/  HADD2.F32 R41, -RZ, R38.H1_H1 ;  /* 0x30000026ff297230 */ /* 0x000fe20000004100 */
[----:B------:R-:W-:Y:S01]  /*bf20*/  F2FP.F16.E4M3.UNPACK_B R14, R14.H1 ;  /* 0x0000000eff0e723e */ /* 0x000fe200030006ff */
[----:B------:R-:W-:Y:S01]  /*bf30*/  HADD2.F32 R38, -RZ, R37.H1_H1 ;  /* 0x30000025ff267230 */ /* 0x000fe20000004100 */
[----:B------:R-:W-:Y:S01]  /*bf40*/  F2FP.SATFINITE.E4M3.F32.PACK_AB_MERGE_C R13, R26, R13, RZ ;  /* 0x0000000d1a0d723e */ /* 0x000fe200048070ff */
[----:B------:R-:W-:Y:S01]  /*bf50*/  HADD2.F32 R45, -RZ, R42.H1_H1 ;  /* 0x3000002aff2d7230 */ /* 0x000fe20000004100 */
[----:B------:R-:W-:Y:S01]  /*bf60*/  F2FP.SATFINITE.E4M3.F32.PACK_AB_MERGE_C R15, R30, R15, RZ ;  /* 0x0000000f1e0f723e */ /* 0x000fe200048070ff */
[----:B------:R-:W-:-:S02]  /*bf70*/  HADD2.F32 R44, -RZ, R43.H0_H0 ;  /* 0x2000002bff2c7230 */ /* 0x000fc40000004100 */
[C---:B------:R-:W-:Y:S01]  /*bf80*/  FMUL.FTZ R50, R38.reuse, R41 ;  /* 0x0000002926327220 */ /* 0x040fe20000410000 */
[----:B------:R-:W-:Y:S02]  /*bf90*/  HADD2.F32 R37, -RZ, R33.H0_H0 ;  /* 0x20000021ff257230 */ /* 0x000fe40000004100 */
[----:B------:R-:W-:Y:S01]  /*bfa0*/  FMUL.FTZ R48, R38, R45 ;  /* 0x0000002d26307220 */ /* 0x000fe20000410000 */
[--C-:B------:R-:W-:Y:S01]  /*bfb0*/  HADD2.F32 R42, -RZ, R40.reuse.H0_H0 ;  /* 0x20000028ff2a7230 */ /* 0x100fe20000004100 */
[----:B------:R-:W-:Y:S01]  /*bfc0*/  F2FP.SATFINITE.E4M3.F32.PACK_AB_MERGE_C R5, R24, R5, R13 ;  /* 0x000000051805723e */ /* 0x000fe2000480700d */
[----:B------:R-:W-:Y:S02]  /*bfd0*/  HADD2.F32 R39, -RZ, R25.H0_H0 ;  /* 0x20000019ff277230 */ /* 0x000fe40000004100 */
[C---:B------:R-:W-:Y:S01]  /*bfe0*/  FMUL.FTZ R46, R37.reuse, R44 ;  /* 0x0000002c252e7220 */ /* 0x040fe20000410000 */
[----:B------:R-:W-:Y:S02]  /*bff0*/  HADD2.F32 R33, -RZ, R33.H1_H1 ;  /* 0x30000021ff217230 */ /* 0x000fe40000004100 */
[-C--:B------:R-:W-:Y:S01]  /*c000*/  FMUL.FTZ R47, R37, R42.reuse ;  /* 0x0000002a252f7220 */ /* 0x080fe20000410000 */
[----:B------:R-:W-:Y:S01]  /*c010*/  FFMA.FTZ R38, R35, R41, -R48 ;  /* 0x0000002923267223 */ /* 0x000fe20000010830 */
[----:B------:R-:W-:Y:S01]  /*c020*/  FFMA.FTZ R37, R39, R42, -R46 ;  /* 0x0000002a27257223 */ /* 0x000fe2000001082e */
[----:B------:R-:W-:-:S02]  /*c030*/  HADD2.F32 R42, -RZ, R40.H1_H1 ;  /* 0x30000028ff2a7230 */ /* 0x000fc40000004100 */
[----:B------:R-:W-:Y:S01]  /*c040*/  FFMA.FTZ R39, R39, R44, R47 ;  /* 0x0000002c27277223 */ /* 0x000fe2000001002f */
[----:B------:R-:W-:Y:S01]  /*c050*/  HADD2.F32 R44, -RZ, R43.H1_H1 ;  /* 0x3000002bff2c7230 */ /* 0x000fe20000004100 */
[----:B------:R-:W-:Y:S01]  /*c060*/  F2FP.F16.E4M3.UNPACK_B R41, R21 ;  /* 0x00000015ff29723e */ /* 0x000fe200020006ff */
[----:B------:R-:W-:Y:S01]  /*c070*/  HADD2.F32 R25, -RZ, R25.H1_H1 ;  /* 0x30000019ff197230 */ /* 0x000fe20000004100 */
[----:B------:R-:W-:Y:S01]  /*c080*/  F2FP.F16.E4M3.UNPACK_B R40, R20 ;  /* 0x00000014ff28723e */ /* 0x000fe200020006ff */
[C---:B------:R-:W-:Y:S01]  /*c090*/  FMUL.FTZ R43, R33.reuse, R42 ;  /* 0x0000002a212b7220 */ /* 0x040fe20000410000 */
[----:B------:R-:W-:Y:S01]  /*c0a0*/  FMUL.FTZ R20, R33, R44 ;  /* 0x0000002c21147220 */ /* 0x000fe20000410000 */
[----:B------:R-:W-:Y:S02]  /*c0b0*/  HADD2.F32 R33, -RZ, R41.H0_H0 ;  /* 0x20000029ff217230 */ /* 0x000fe40000004100 */
[----:B------:R-:W-:Y:S01]  /*c0c0*/  FFMA.FTZ R35, R35, R45, R50 ;  /* 0x0000002d23237223 */ /* 0x000fe20000010032 */
[----:B------:R-:W-:-:S02]  /*c0d0*/  HADD2.F32 R21, -RZ, R11.H0_H0 ;  /* 0x2000000bff157230 */ /* 0x000fc40000004100 */
[C---:B------:R-:W-:Y:S01]  /*c0e0*/  FFMA.FTZ R46, R25.reuse, R42, -R20 ;  /* 0x0000002a192e7223 */ /* 0x040fe20000010814 */
[----:B------:R-:W-:Y:S01]  /*c0f0*/  FFMA.FTZ R48, R25, R44, R43 ;  /* 0x0000002c19307223 */ /* 0x000fe2000001002b */
[----:B------:R-:W-:Y:S01]  /*c100*/  HADD2.F32 R25, -RZ, R40.H0_H0 ;  /* 0x20000028ff197230 */ /* 0x000fe20000004100 */
[----:B------:R-:W-:Y:S01]  /*c110*/  F2FP.SATFINITE.E4M3.F32.PACK_AB_MERGE_C R9, R12, R9, R15 ;  /* 0x000000090c09723e */ /* 0x000fe2000480700f */
        /* <DEDUP_REMOVED lines=8> */
[----:B------:R-:W-:Y:S01]  /*c1a0*/  FFMA.FTZ R42, R20, R33, R21 ;  /* 0x00000021142a7223 */ /* 0x000fe20000010015 */
[----:B------:R-:W-:Y:S01]  /*c1b0*/  F2FP.F16.E4M3.UNPACK_B R20, R3.H1 ;  /* 0x00000003ff14723e */ /* 0x000fe200030006ff */
[----:B------:R-:W-:Y:S02]  /*c1c0*/  HADD2.F32 R10, -RZ, R10.H1_H1 ;  /* 0x3000000aff0a7230 */ /* 0x000fe40000004100 */
[C---:B------:R-:W-:Y:S01]  /*c1d0*/  FMUL.FTZ R45, R11.reuse, R41 ;  /* 0x000000290b2d7220 */ /* 0x040fe20000410000 */
[----:B------:R-:W-:Y:S01]  /*c1e0*/  FMUL.FTZ R44, R11, R40 ;  /* 0x000000280b2c7220 */ /* 0x000fe20000410000 */
[----:B------:R-:W-:Y:S01]  /*c1f0*/  HADD2.F32 R33, -RZ, R25.H0_H0 ;  /* 0x20000019ff217230 */ /* 0x000fe20000004100 */
[----:B------:R-:W-:Y:S01]  /*c200*/  F2FP.F16.E4M3.UNPACK_B R3, R3 ;  /* 0x00000003ff03723e */ /* 0x000fe200020006ff */
[----:B------:R-:W-:-:S02]  /*c210*/  HADD2.F32 R11, -RZ, R14.H0_H0 ;  /* 0x2000000eff0b7230 */ /* 0x000fc40000004100 */
[C---:B------:R-:W-:Y:S01]  /*c220*/  FFMA.FTZ R40, R10.reuse, R40, -R45 ;  /* 0x000000280a287223 */ /* 0x040fe2000001082d */
[----:B------:R-:W-:Y:S02]  /*c230*/  HADD2.F32 R21, -RZ, R20.H0_H0 ;  /* 0x20000014ff157230 */ /* 0x000fe40000004100 */
[----:B------:R-:W-:Y:S01]  /*c240*/  FFMA.FTZ R41, R10, R41, R44 ;  /* 0x000000290a297223 */ /* 0x000fe2000001002c */
        /* <DEDUP_REMOVED lines=8> */
[----:B------:R-:W-:Y:S02]  /*c2d0*/  HADD2.F32 R7, -RZ, R7.H1_H1 ;  /* 0x30000007ff077230 */ /* 0x000fe40000004100 */
[C---:B------:R-:W-:Y:S01]  /*c2e0*/  FMUL.FTZ R44, R14.reuse, R25 ;  /* 0x000000190e2c7220 */ /* 0x040fe20000410000 */
[----:B------:R-:W-:Y:S01]  /*c2f0*/  F2FP.F16.E4M3.UNPACK_B R10, R8 ;  /* 0x00000008ff0a723e */ /* 0x000fe200020006ff */
[-C--:B------:R-:W-:Y:S01]  /*c300*/  FMUL.FTZ R14, R14, R20.reuse ;  /* 0x000000140e0e7220 */ /* 0x080fe20000410000 */
[--C-:B------:R-:W-:Y:S02]  /*c310*/  HADD2.F32 R8, -RZ, R3.reuse.H0_H0 ;  /* 0x20000003ff087230 */ /* 0x100fe40000004100 */
[----:B------:R-:W-:Y:S01]  /*c320*/  FFMA.FTZ R44, R7, R20, -R44 ;  /* 0x00000014072c7223 */ /* 0x000fe2000001082c */
[----:B------:R-:W-:-:S02]  /*c330*/  HADD2.F32 R11, -RZ, R3.H1_H1 ;  /* 0x30000003ff0b7230 */ /* 0x000fc40000004100 */
[----:B------:R-:W-:Y:S01]  /*c340*/  FFMA.FTZ R50, R7, R25, R14 ;  /* 0x0000001907327223 */ /* 0x000fe2000001000e */
[----:B------:R-:W-:Y:S02]  /*c350*/  HADD2.F32 R14, -RZ, R10.H0_H0 ;  /* 0x2000000aff0e7230 */ /* 0x000fe40000004100 */
[----:B------:R-:W-:Y:S01]  /*c360*/  HADD2.F32 R7, -RZ, R6.H0_H0 ;  /* 0x20000006ff077230 */ /* 0x000fe20000004100 */
[----:B------:R-:W-:Y:S01]  /*c370*/  F2FP.SATFINITE.E4M3.F32.PACK_AB_MERGE_C R44, R44, R45, RZ ;  /* 0x0000002d2c2c723e */ /* 0x000fe200048070ff */
[----:B------:R-:W-:Y:S01]  /*c380*/  HADD2.F32 R21, -RZ, R10.H1_H1 ;  /* 0x3000000aff157230 */ /* 0x000fe20000004100 */
[----:B------:R-:W-:Y:S01]  /*c390*/  F2FP.SATFINITE.E4M3.F32.PACK_AB_MERGE_C R33, R50, R33, RZ ;  /* 0x000000213221723e */ /* 0x000fe200048070ff */
[----:B------:R-:W-:Y:S02]  /*c3a0*/  HADD2.F32 R6, -RZ, R6.H1_H1 ;  /* 0x30000006ff067230 */ /* 0x000fe40000004100 */
[----:B------:R-:W-:Y:S01]  /*c3b0*/  FMUL.FTZ R10, R7, R14 ;  /* 0x0000000e070a7220 */ /* 0x000fe20000410000 */
[----:B------:R-:W-:-:S02]  /*c3c0*/  HADD2.F32 R3, -RZ, R4.H0_H0 ;  /* 0x20000004ff037230 */ /* 0x000fc40000004100 */
[-C--:B------:R-:W-:Y:S01]  /*c3d0*/  FMUL.FTZ R7, R7, R8.reuse ;  /* 0x0000000807077220 */ /* 0x080fe20000410000 */
[----:B------:R-:W-:Y:S02]  /*c3e0*/  HADD2.F32 R4, -RZ, R4.H1_H1 ;  /* 0x30000004ff047230 */ /* 0x000fe40000004100 */
[C---:B------:R-:W-:Y:S01]  /*c3f0*/  FMUL.FTZ R25, R6.reuse, R21 ;  /* 0x0000001506197220 */ /* 0x040fe20000410000 */
        /* <DEDUP_REMOVED lines=13> */
[----:B------:R-:W-:Y:S01]  /*c4d0*/  F2FP.SATFINITE.E4M3.F32.PACK_AB_MERGE_C R8, R41, R42, R8 ;  /* 0x0000002a2908723e */ /* 0x000fe20004807008 */
[----:B------:R2:W-:Y:S01]  /*c4e0*/  STS.128 [R49+0xf000], R4 ;  /* 0x00f0000431007388 */ /* 0x0005e20000000c00 */
[----:B------:R-:W-:-:S05]  /*c4f0*/  F2FP.SATFINITE.E4M3.F32.PACK_AB_MERGE_C R10, R21, R10, R33 ;  /* 0x0000000a150a723e */ /* 0x000fca0004807021 */
[----:B------:R2:W-:Y:S02]  /*c500*/  STS.128 [R0+0xf000], R8 ;  /* 0x00f0000800007388 */ /* 0x0005e40000000c00 */
.L_x_1339:
[----:B------:R-:W-:Y:S05]  /*c510*/  BSYNC B0 ;  /* 0x0000000000007941 */ /* 0x000fea0003800000 */
.L_x_1332:
        /* <DEDUP_REMOVED lines=8> */
.L_x_1329:
[----:B0-2---:R-:W-:-:S05]  /*c5a0*/  IMAD.U32 R0, RZ, RZ, UR36 ;  /* 0x00000024ff007e24 */ /* 0x005fca000f8e00ff */
[----:B------:R-:W-:-:S13]  /*c5b0*/  ISETP.NE.AND P0, PT, R0, 0x3, PT ;  /* 0x000000030000780c */ /* 0x000fda0003f05270 */
[----:B------:R-:W-:Y:S05]  /*c5c0*/  @!P0 BRA `(.L_x_1351) ;  /* 0x0000000000048947 */ /* 0x000fea0003800000 */
[----:B------:R-:W-:Y:S01]  /*c5d0*/  BPT.TRAP 0x1 ;  /* 0x000000040000795c */ /* 0x000fe20000300000 */
.L_x_1351:
[----:B-----5:R-:W-:Y:S01]  /*c5e0*/  IMAD R10, R22, 0x8, R16 ;  /* 0x00000008160a7824 */ /* 0x020fe200078e0210 */
[----:B-1----:R-:W-:-:S04]  /*c5f0*/  SHF.L.U32 R3, R152, 0x1f, RZ ;  /* 0x0000001f98037819 */ /* 0x002fc800000006ff */
[----:B------:R0:W1:Y:S01]  /*c600*/  SYNCS.PHASECHK.TRANS64.TRYWAIT P1, [R10+URZ+0x19c30], R3 ;  /* 0x019c30030a0075a7 */ /* 0x000062000802017f */
[----:B------:R-:W-:Y:S05]  /*c610*/  @!P0 BRA `(.L_x_1352) ;  /* 0x0000000000048947 */ /* 0x000fea0003800000 */
[----:B------:R-:W-:Y:S01]  /*c620*/  BPT.TRAP 0x1 ;  /* 0x000000040000795c */ /* 0x000fe20000300000 */
.L_x_1352:
[----:B------:R-:W-:Y:S01]  /*c630*/  VIADD R0, R16, 0x13800 ;  /* 0x0001380010007836 */ /* 0x000fe20000000000 */
[----:B------:R-:W-:Y:S01]  /*c640*/  LOP3.LUT R8, R36, 0x10000, RZ, 0xfc, !PT ;  /* 0x0001000024087812 */ /* 0x000fe200078efcff */
[----:B------:R-:W-:-:S03]  /*c650*/  IMAD.MOV.U32 R9, RZ, RZ, -0x3ffffff0 ;  /* 0xc0000010ff097424 */ /* 0x000fc600078e00ff */
[----:B------:R-:W-:-:S04]  /*c660*/  SHF.R.U32.HI R0, RZ, 0x4, R0 ;  /* 0x00000004ff007819 */ /* 0x000fc80000011600 */
[----:B------:R-:W-:-:S04]  /*c670*/  LOP3.LUT R0, R0, 0x3fff, RZ, 0xc0, !PT ;  /* 0x00003fff00007812 */ /* 0x000fc800078ec0ff */
[----:B------:R-:W-:-:S05]  /*c680*/  LOP3.LUT R0, R0, 0x10000, RZ, 0xfc, !PT ;  /* 0x0001000000007812 */ /* 0x000fca00078efcff */
[----:B------:R2:W-:Y:S01]  /*c690*/  STL [R1+0x24], R0 ;  /* 0x0000240001007387 */ /* 0x0005e20000100800 */
[----:B-1----:R-:W-:Y:S05]  /*c6a0*/  @P1 BRA `(.L_x_1353) ;  /* 0x0000000000081947 */ /* 0x002fea0003800000 */
[----:B------:R-:W1:Y:S02]  /*c6b0*/  SYNCS.PHASECHK.TRANS64.TRYWAIT P1, [R10+URZ+0x19c30], R3 ;  /* 0x019c30030a0075a7 */ /* 0x000e64000802017f */
[----:B-1----:R-:W-:Y:S05]  /*c6c0*/  @!P1 BRA `(.L_x_1354) ;  /* 0x0000018000a09947 */ /* 0x002fea0003800000 */
.L_x_1353:
[----:B--2---:R-:W3:Y:S01]  /*c6d0*/  LDL R0, [R1+0x24] ;  /* 0x0000240001007983 */ /* 0x004ee20000100800 */
[----:B------:R-:W-:Y:S01]  /*c6e0*/  IMAD.MOV.U32 R5, RZ, RZ, -0x3ffffff0 ;  /* 0xc0000010ff057424 */ /* 0x000fe200078e00ff */
[----:B------:R-:W-:Y:S05]  /*c6f0*/  WARPSYNC.ALL ;  /* 0x0000000000007948 */ /* 0x000fea0003800000 */
[C---:B------:R-:W-:Y:S01]  /*c700*/  R2UR UR4, R8.reuse ;  /* 0x00000000080472ca */ /* 0x040fe200000e0000 */
[----:B------:R-:W-:Y:S01]  /*c710*/  WARPGROUP.ARRIVE ;  /* 0x00000000000079c5 */ /* 0x000fe20000000000 */
[----:B------:R-:W-:Y:S01]  /*c720*/  R2UR UR5, R9 ;  /* 0x00000000090572ca */ /* 0x000fe200000e0000 */
[----:B------:R-:W-:Y:S01]  /*c730*/  VIADD R156, R8, 0x180 ;  /* 0x00000180089c7836 */ /* 0x000fe20000000000 */
[----:B------:R-:W-:Y:S01]  /*c740*/  R2UR UR7, R5 ;  /* 0x00000000050772ca */ /* 0x000fe200000e0000 */
[----:B------:R-:W-:-:S02]  /*c750*/  IMAD.MOV.U32 R157, RZ, RZ, -0x3ffffff0 ;  /* 0xc0000010ff9d7424 */ /* 0x000fc400078e00ff */
[----:B------:R-:W-:Y:S02]  /*c760*/  IMAD.MOV.U32 R7, RZ, RZ, -0x3ffffff0 ;  /* 0xc0000010ff077424 */ /* 0x000fe400078e00ff */
[----:B------:R-:W-:Y:S02]  /*c770*/  VIADD R12, R8, 0x300 ;  /* 0x00000300080c7836 */ /* 0x000fe40000000000 */
[----:B------:R-:W-:Y:S02]  /*c780*/  IMAD.MOV.U32 R13, RZ, RZ, -0x3ffffff0 ;  /* 0xc0000010ff0d7424 */ /* 0x000fe400078e00ff */
[----:B------:R-:W-:Y:S02]  /*c790*/  IMAD.MOV.U32 R5, RZ, RZ, -0x3ffffff0 ;  /* 0xc0000010ff057424 */ /* 0x000fe400078e00ff */
[----:B---3--:R-:W-:-:S04]  /*c7a0*/  IMAD R4, R22, 0x300, R0 ;  /* 0x0000030016047824 */ /* 0x008fc800078e0200 */
[C---:B------:R-:W-:Y:S01]  /*c7b0*/  VIADD R6, R4.reuse, 0x100 ;  /* 0x0000010004067836 */ /* 0x040fe20000000000 */
[C---:B------:R-:W-:Y:S01]  /*c7c0*/  R2UR UR6, R4.reuse ;  /* 0x00000000040672ca */ /* 0x040fe200000e0000 */
[----:B------:R-:W-:-:S12]  /*c7d0*/  VIADD R4, R4, 0x200 ;  /* 0x0000020004047836 */ /* 0x000fd80000000000 */
[----:B------:R-:W-:Y:S01]  /*c7e0*/  QGMMA.64x128x32.F32.E4M3.E4M3 R24, gdesc[UR4], RZ, !UPT, gsb0 ;  /* 0x01e00000041879f3 */ /* 0x000fe2000c0008ff */
[----:B------:R-:W-:Y:S02]  /*c7f0*/  R2UR UR4, R156 ;  /* 0x000000009c0472ca */ /* 0x000fe400000e0000 */
[----:B------:R-:W-:Y:S02]  /*c800*/  R2UR UR5, R157 ;  /* 0x000000009d0572ca */ /* 0x000fe400000e0000 */
        /* <DEDUP_REMOVED lines=13> */
[----:B------:R-:W-:Y:S05]  /*c8e0*/  @!P0 BRA `(.L_x_1355) ;  /* 0x0000000000048947 */ /* 0x000fea0003800000 */
[----:B------:R-:W-:Y:S01]  /*c8f0*/  BPT.TRAP 0x1 ;  /* 0x000000040000795c */ /* 0x000fe20000300000 */
.L_x_1355:
[----:B------:R-:W4:Y:S01]  /*c900*/  LDL R0, [R1+0x40] ;  /* 0x0000400001007983 */ /* 0x000f220000100800 */
[----:B------:R-:W2:Y:S01]  /*c910*/  LDC R92, c[0x0][0x448] ;  /* 0x00011200ff5c7b82 */ /* 0x000ea20000000800 */
[----:B------:R-:W-:Y:S02]  /*c920*/  ULDC.64 UR4, c[0x0][0x9e0] ;  /* 0x0002780000047ab9 */ /* 0x000fe40000000a00 */
[----:B------:R-:W4:Y:S04]  /*c930*/  LDL R90, [R1+0x20] ;  /* 0x00002000015a7983 */ /* 0x000f280000100800 */
[----:B------:R-:W3:Y:S04]  /*c940*/  LDL R4, [R1+0x4] ;  /* 0x0000040001047983 */ /* 0x000ee80000100800 */
[----:B------:R-:W5:Y:S01]  /*c950*/  LDL R94, [R1] ;  /* 0x00000000015e7983 */ /* 0x000f620000100800 */
[----:B------:R-:W-:Y:S01]  /*c960*/  LOP3.LUT R17, R17, 0xffffff7f, RZ, 0xc0, !PT ;  /* 0xffffff7f11117812 */ /* 0x000fe200078ec0ff */
[----:B------:R-:W-:Y:S01]  /*c970*/  ULDC UR6, c[0x0][0x9dc] ;  /* 0x0002770000067ab9 */ /* 0x000fe20000000800 */
[----:B--2---:R-:W-:-:S13]  /*c980*/  ISETP.NE.AND P1, PT, R92, 0x1, PT ;  /* 0x000000015c00780c */ /* 0x004fda0003f25270 */
[----:B01----:R-:W0:Y:S08]  /*c990*/  @P1 LDC R3, c[0x0][0x44c] ;  /* 0x00011300ff031b82 */ /* 0x003e300000000800 */
[----:B------:R-:W1:Y:S01]  /*c9a0*/  @P1 LDC R5, c[0x0][0x450] ;  /* 0x00011400ff051b82 */ /* 0x000e620000000800 */
[----:B------:R-:W-:Y:S01]  /*c9b0*/  UISETP.GE.AND UP0, UPT, UR5, 0x1, UPT ;  /* 0x000000010500788c */ /* 0x000fe2000bf06270 */
[----:B------:R-:W-:Y:S01]  /*c9c0*/  @P1 LOP3.LUT R17, R17, 0x80, RZ, 0xfc, !PT ;  /* 0x0000008011111812 */ /* 0x000fe200078efcff */
[----:B------:R-:W-:-:S02]  /*c9d0*/  IMAD.U32 R7, RZ, RZ, UR6 ;  /* 0x00000006ff077e24 */ /* 0x000fc4000f8e00ff */
[----:B------:R-:W-:Y:S01]  /*c9e0*/  UP2UR UR39, UPR, URZ, 0x1 ;  /* 0x000000013f277883 */ /* 0x000fe20008000000 */
[----:B----4-:R-:W-:-:S04]  /*c9f0*/  IMAD.IADD R14, R0, 0x1, R90 ;  /* 0x00000001000e7824 */ /* 0x010fc800078e025a */
[----:B0-----:R-:W-:-:S05]  /*ca00*/  @P1 IMAD.HI.U32 R0, R14, R3, RZ ;  /* 0x000000030e001227 */ /* 0x001fca00078e00ff */
[----:B-1----:R-:W-:Y:S01]  /*ca10*/  @P1 SHF.R.U32.HI R14, RZ, R5, R0 ;  /* 0x00000005ff0e1219 */ /* 0x002fe20000011600 */
[----:B------:R-:W-:Y:S02]  /*ca20*/  VIADD R0, R10, 0x19c40 ;  /* 0x00019c400a007836 */ /* 0x000fe40000000000 */
[----:B------:R-:W-:Y:S02]  /*ca30*/  IMAD.MOV.U32 R10, RZ, RZ, -0x80 ;  /* 0xffffff80ff0a7424 */ /* 0x000fe400078e00ff */
[----:B------:R-:W0:Y:S01]  /*ca40*/  SHFL.IDX PT, R20, R14, RZ, 0x1c1f ;  /* 0x001c1fff0e147589 */ /* 0x000e2200000e0000 */
[----:B---3--:R-:W-:Y:S01]  /*ca50*/  PRMT R0, R4, 0x654, R0 ;  /* 0x0000065404007816 */ /* 0x008fe20000000000 */
[----:B------:R-:W-:Y:S01]  /*ca60*/  IMAD R10, R89, R10, 0x80 ;  /* 0x00000080590a7424 */ /* 0x000fe200078e020a */
[----:B------:R-:W-:Y:S02]  /*ca70*/  PLOP3.LUT P1, PT, PT, PT, UP0, 0x40, 0x0 ;  /* 0x000000000000781c */ /* 0x000fe40003f2e808 */
[----:B------:R1:W-:Y:S01]  /*ca80*/  SYNCS.ARRIVE.TRANS64.RED.A1T0 RZ, [R0+URZ], RZ ;  /* 0x000000ff00ff79a7 */ /* 0x0003e2000810043f */
[----:B------:R-:W-:-:S02]  /*ca90*/  LOP3.LUT R5, RZ, R7, RZ, 0x33, !PT ;  /* 0x00000007ff057212 */ /* 0x000fc400078e33ff */
[----:B-1----:R-:W-:-:S04]  /*caa0*/  IADD3 R0, -R153, 0x1, R10 ;  /* 0x0000000199007810 */ /* 0x002fc80007ffe10a */
[----:B-----5:R-:W-:Y:S02]  /*cab0*/  IADD3 R0, -R155, R0, R94 ;  /* 0x000000009b007210 */ /* 0x020fe40007ffe15e */
[----:B------:R-:W-:-:S03]  /*cac0*/  IADD3 R11, -R153, R94, R10 ;  /* 0x0000005e990b7210 */ /* 0x000fc60007ffe10a */
[C---:B------:R-:W-:Y:S02]  /*cad0*/  VIADD R6, R0.reuse, UR4 ;  /* 0x0000000400067c36 */ /* 0x040fe40008000000 */
[----:B------:R-:W-:Y:S01]  /*cae0*/  IMAD.IADD R5, R0, 0x1, R5 ;  /* 0x0000000100057824 */ /* 0x000fe200078e0205 */
[----:B------:R-:W-:Y:S02]  /*caf0*/  LEA R4, R89, 0xffffff80, 0x7 ;  /* 0xffffff8059047811 */ /* 0x000fe400078e38ff */
[----:B0-----:R-:W-:Y:S01]  /*cb00*/  VIADDMNMX R3, R20, R6, R11, PT ;  /* 0x0000000614037246 */ /* 0x001fe2000380010b */
[----:B------:R-:W-:Y:S01]  /*cb10*/  IMAD.IADD R0, R5, 0x1, R20 ;  /* 0x0000000105007824 */ /* 0x000fe200078e0214 */
[----:B------:R-:W-:Y:S06]  /*cb20*/  @P1 BRA `(.L_x_1356) ;  /* 0x0000000000581947 */ /* 0x000fec0003800000 */
[----:B------:R-:W-:Y:S01]  /*cb30*/  IADD3 R15, -R155, R94, R20 ;  /* 0x0000005e9b0f7210 */ /* 0x000fe20007ffe114 */
[----:B------:R-:W-:Y:S03]  /*cb40*/  BSSY B0, `(.L_x_1357) ;  /* 0x0000010000007945 */ /* 0x000fe60003800000 */
[----:B------:R-:W-:-:S13]  /*cb50*/  ISETP.GT.AND P1, PT, R15, -0x1, PT ;  /* 0xffffffff0f00780c */ /* 0x000fda0003f24270 */
[----:B------:R-:W-:Y:S05]  /*cb60*/  @P1 BRA `(.L_x_1358) ;  /* 0x0000000000201947 */ /* 0x000fea0003800000 */
[----:B------:R-:W-:Y:S01]  /*cb70*/  UISETP.NE.AND UP0, UPT, UR5, 0x1, UPT ;  /* 0x000000010500788c */ /* 0x000fe2000bf05270 */
[----:B------:R-:W-:-:S05]  /*cb80*/  LOP3.LUT R15, RZ, R15, RZ, 0x33, !PT ;  /* 0x0000000fff0f7212 */ /* 0x000fca00078e33ff */
[----:B------:R-:W-:-:S05]  /*cb90*/  PLOP3.LUT P1, PT, PT, PT, UP0, 0x80, 0x0 ;  /* 0x000000000000781c */ /* 0x000fca0003f2f008 */
[----:B------:R-:W-:-:S08]  /*cba0*/  @UP0 ULDC.64 UR6, c[0x0][0x9e8] ;  /* 0x00027a0000060ab9 */ /* 0x000fd00000000a00 */
[----:B------:R-:W-:-:S05]  /*cbb0*/  @P1 IMAD.HI.U32 R20, R15, UR6, RZ ;  /* 0x000000060f141c27 */ /* 0x000fca000f8e00ff */
[----:B------:R-:W-:-:S04]  /*cbc0*/  @P1 SHF.R.U32.HI R15, RZ, UR7, R20 ;  /* 0x00000007ff0f1c19 */ /* 0x000fc80008011614 */
[----:B------:R-:W-:Y:S01]  /*cbd0*/  LOP3.LUT R15, RZ, R15, RZ, 0x33, !PT ;  /* 0x0000000fff0f7212 */ /* 0x000fe200078e33ff */
[----:B------:R-:W-:Y:S06]  /*cbe0*/  BRA `(.L_x_1359) ;  /* 0x0000000000147947 */ /* 0x000fec0003800000 */
.L_x_1358:
[----:B------:R-:W-:-:S06]  /*cbf0*/  UISETP.NE.AND UP0, UPT, UR5, 0x1, UPT ;  /* 0x000000010500788c */ /* 0x000fcc000bf05270 */
[----:B------:R-:W-:-:S05]  /*cc00*/  PLOP3.LUT P1, PT, PT, PT, UP0, 0x80, 0x0 ;  /* 0x000000000000781c */ /* 0x000fca0003f2f008 */
[----:B------:R-:W-:-:S08]  /*cc10*/  @UP0 ULDC.64 UR6, c[0x0][0x9e8] ;  /* 0x00027a0000060ab9 */ /* 0x000fd00000000a00 */
[----:B------:R-:W-:-:S05]  /*cc20*/  @P1 IMAD.HI.U32 R20, R15, UR6, RZ ;  /* 0x000000060f141c27 */ /* 0x000fca000f8e00ff */
[----:B------:R-:W-:-:S07]  /*cc30*/  @P1 SHF.R.U32.HI R15, RZ, UR7, R20 ;  /* 0x00000007ff0f1c19 */ /* 0x000fce0008011614 */
.L_x_1359:
[----:B------:R-:W-:Y:S05]  /*cc40*/  BSYNC B0 ;  /* 0x0000000000007941 */ /* 0x000fea0003800000 */
.L_x_1357:
[----:B------:R-:W-:-:S04]  /*cc50*/  IMAD R20, R15, UR5, -R4 ;  /* 0x000000050f147c24 */ /* 0x000fc8000f8e0a04 */
[----:B------:R-:W-:-:S05]  /*cc60*/  IMAD.IADD R20, R20, 0x1, -R153 ;  /* 0x0000000114147824 */ /* 0x000fca00078e0a99 */
[----:B------:R-:W-:Y:S02]  /*cc70*/  VIMNMX R0, R0, R20, !PT ;  /* 0x0000001400007248 */ /* 0x000fe40007fe0100 */
[----:B------:R-:W-:-:S07]  /*cc80*/  VIADDMNMX R3, R20, UR5, R3, PT ;  /* 0x0000000514037c46 */ /* 0x000fce000b800103 */
.L_x_1356:
[C---:B------:R-:W-:Y:S01]  /*cc90*/  ISETP.GE.AND P3, PT, R10.reuse, 0x9, PT ;  /* 0x000000090a00780c */ /* 0x040fe20003f66270 */
[----:B------:R-:W0:Y:S01]  /*cca0*/  SHFL.IDX PT, R14, R14, 0x1, 0x1c1f ;  /* 0x003c1f000e0e7f89 */ /* 0x000e2200000e0000 */
[C---:B------:R-:W-:Y:S01]  /*ccb0*/  ISETP.GE.AND P1, PT, R10.reuse, 0x2, PT ;  /* 0x000000020a00780c */ /* 0x040fe20003f26270 */
[----:B------:R-:W-:Y:S01]  /*ccc0*/  UISETP.NE.AND UP0, UPT, UR39, URZ, UPT ;  /* 0x0000003f2700728c */ /* 0x000fe2000bf05270 */
[----:B------:R-:W-:Y:S02]  /*ccd0*/  ISETP.GE.AND P4, PT, R10, 0xa, PT ;  /* 0x0000000a0a00780c */ /* 0x000fe40003f86270 */
[----:B------:R-:W-:Y:S02]  /*cce0*/  LOP3.LUT R17, R17, 0xfffffffe, RZ, 0xc0, !PT ;  /* 0xfffffffe11117812 */ /* 0x000fe400078ec0ff */
[----:B------:R-:W-:Y:S02]  /*ccf0*/  ISETP.GT.AND P2, PT, R0, 0x1, !P1 ;  /* 0x000000010000780c */ /* 0x000fe40004f44270 */
[----:B------:R-:W-:-:S02]  /*cd00*/  ISETP.GE.AND P6, PT, R10, 0x1, PT ;  /* 0x000000010a00780c */ /* 0x000fc40003fc6270 */
[----:B------:R-:W-:Y:S02]  /*cd10*/  ISETP.LT.OR P2, PT, R3, 0x2, P2 ;  /* 0x000000020300780c */ /* 0x000fe40001741670 */
[----:B------:R-:W-:Y:S02]  /*cd20*/  @P3 LOP3.LUT R17, R17, 0x1, RZ, 0xfc, !PT ;  /* 0x0000000111113812 */ /* 0x000fe400078efcff */
[----:B------:R-:W-:Y:S02]  /*cd30*/  FSEL R25, R25, -INF , !P2 ;  /* 0xff80000019197808 */ /* 0x000fe40005000000 */
[----:B------:R-:W-:Y:S02]  /*cd40*/  LOP3.LUT R17, R17, 0xfffffffd, RZ, 0xc0, !PT ;  /* 0xfffffffd11117812 */ /* 0x000fe400078ec0ff */
[----:B------:R-:W-:Y:S02]  /*cd50*/  ISETP.GT.AND P3, PT, R0, 0x8, !P3 ;  /* 0x000000080000780c */ /* 0x000fe40005f64270 */
[----:B------:R-:W-:-:S02]  /*cd60*/  @P4 LOP3.LUT R17, R17, 0x2, RZ, 0xfc, !PT ;  /* 0x0000000211114812 */ /* 0x000fc400078efcff */
[----:B------:R-:W-:Y:S01]  /*cd70*/  ISETP.GT.AND P2, PT, R0, 0x9, !P4 ;  /* 0x000000090000780c */ /* 0x000fe20006744270 */
[----:B0-----:R-:W-:Y:S01]  /*cd80*/  IMAD.IADD R5, R5, 0x1, R14 ;  /* 0x0000000105057824 */ /* 0x001fe200078e020e */
[----:B------:R-:W-:Y:S02]  /*cd90*/  ISETP.GE.AND P4, PT, R10, 0x11, PT ;  /* 0x000000110a00780c */ /* 0x000fe40003f86270 */
[C---:B------:R-:W-:Y:S02]  /*cda0*/  ISETP.LT.OR P3, PT, R3.reuse, 0x9, P3 ;  /* 0x000000090300780c */ /* 0x040fe40001f61670 */
[----:B------:R-:W-:Y:S02]  /*cdb0*/  ISETP.LT.OR P2, PT, R3, 0xa, P2 ;  /* 0x0000000a0300780c */ /* 0x000fe40001741670 */
[----:B------:R-:W-:Y:S02]  /*cdc0*/  FSEL R15, R28, -INF , !P3 ;  /* 0xff8000001c0f7808 */ /* 0x000fe40005800000 */
[----:B------:R-:W-:-:S02]  /*cdd0*/  ISETP.GE.AND P3, PT, R10, 0x12, PT ;  /* 0x000000120a00780c */ /* 0x000fc40003f66270 */
[----:B------:R-:W-:Y:S02]  /*cde0*/  LOP3.LUT R17, R17, 0xfffffffb, RZ, 0xc0, !PT ;  /* 0xfffffffb11117812 */ /* 0x000fe400078ec0ff */
[----:B------:R-:W-:Y:S02]  /*cdf0*/  FSEL R29, R29, -INF , !P2 ;  /* 0xff8000001d1d7808 */ /* 0x000fe40005000000 */
[----:B------:R-:W-:Y:S02]  /*ce00*/  ISETP.GT.AND P2, PT, R0, 0x10, !P4 ;  /* 0x000000100000780c */ /* 0x000fe40006744270 */
[----:B------:R-:W-:Y:S02]  /*ce10*/  @P4 LOP3.LUT R17, R17, 0x4, RZ, 0xfc, !PT ;  /* 0x0000000411114812 */ /* 0x000fe400078efcff */
[----:B------:R-:W-:Y:S02]  /*ce20*/  ISETP.LT.OR P2, PT, R3, 0x11, P2 ;  /* 0x000000110300780c */ /* 0x000fe40001741670 */
[----:B------:R-:W-:-:S02]  /*ce30*/  LOP3.LUT R17, R17, 0xfdffffff, RZ, 0xc0, !PT ;  /* 0xfdffffff11117812 */ /* 0x000fc400078ec0ff */
[----:B------:R-:W-:Y:S02]  /*ce40*/  FSEL R21, R32, -INF , !P2 ;  /* 0xff80000020157808 */ /* 0x000fe40005000000 */
[----:B------:R-:W-:Y:S02]  /*ce50*/  @P3 LOP3.LUT R17, R17, 0x2000000, RZ, 0xfc, !PT ;  /* 0x0200000011113812 */ /* 0x000fe400078efcff */
[----:B------:R-:W-:Y:S02]  /*ce60*/  ISETP.GT.AND P2, PT, R0, 0x11, !P3 ;  /* 0x000000110000780c */ /* 0x000fe40005f44270 */
[----:B------:R-:W-:Y:S02]  /*ce70*/  ISETP.GE.AND P3, PT, R10, 0x19, PT ;  /* 0x000000190a00780c */ /* 0x000fe40003f66270 */
[----:B------:R-:W-:Y:S02]  /*ce80*/  ISETP.LT.OR P2, PT, R3, 0x12, P2 ;  /* 0x000000120300780c */ /* 0x000fe40001741670 */
[----:B------:R-:W-:-:S02]  /*ce90*/  LOP3.LUT R17, R17, 0xfeffffff, RZ, 0xc0, !PT ;  /* 0xfeffffff11117812 */ /* 0x000fc400078ec0ff */
[----:B------:R-:W-:Y:S02]  /*cea0*/  FSEL R33, R33, -INF , !P2 ;  /* 0xff80000021217808 */ /* 0x000fe40005000000 */
[----:B------:R-:W-:Y:S02]  /*ceb0*/  ISETP.GT.AND P2, PT, R0, 0x18, !P3 ;  /* 0x000000180000780c */ /* 0x000fe40005f44270 */
[----:B------:R-:W-:Y:S02]  /*cec0*/  VIADDMNMX R6, R14, R6, R11, PT ;  /* 0x000000060e067246 */ /* 0x000fe4000380010b */
[----:B------:R-:W-:Y:S02]  /*ced0*/  ISETP.LT.OR P2, PT, R3, 0x19, P2 ;  /* 0x000000190300780c */ /* 0x000fe40001741670 */
[----:B------:R-:W-:Y:S02]  /*cee0*/  @P3 LOP3.LUT R17, R17, 0x1000000, RZ, 0xfc, !PT ;  /* 0x0100000011113812 */ /* 0x000fe400078efcff */
[----:B------:R-:W-:-:S02]  /*cef0*/  ISETP.GE.AND P3, PT, R10, 0x1a, PT ;  /* 0x0000001a0a00780c */ /* 0x000fc40003f66270 */
        /* <DEDUP_REMOVED lines=139> */
[----:B------:R-:W-:-:S04]  /*d7b0*/  ISETP.GT.AND P5, PT, R0, RZ, !P6 ;  /* 0x000000ff0000720c */ /* 0x000fc800077a4270 */
[----:B------:R-:W-:-:S04]  /*d7c0*/  ISETP.LT.OR P5, PT, R3, 0x1, P5 ;  /* 0x000000010300780c */ /* 0x000fc80002fa1670 */
[----:B------:R-:W-:Y:S02]  /*d7d0*/  FSEL R24, R24, -INF , !P5 ;  /* 0xff80000018187808 */ /* 0x000fe40006800000 */
[----:B------:R-:W-:-:S13]  /*d7e0*/  ISETP.GE.AND P5, PT, R10, 0x7a, PT ;  /* 0x0000007a0a00780c */ /* 0x000fda0003fa6270 */
[----:B------:R-:W-:Y:S02]  /*d7f0*/  @P5 LOP3.LUT R17, R17, 0x8000000, RZ, 0xfc, !PT ;  /* 0x0800000011115812 */ /* 0x000fe400078efcff */
[----:B------:R-:W-:-:S04]  /*d800*/  ISETP.GT.AND P5, PT, R0, 0x79, !P5 ;  /* 0x000000790000780c */ /* 0x000fc80006fa4270 */
[----:B------:R-:W-:-:S04]  /*d810*/  ISETP.LT.OR P5, PT, R3, 0x7a, P5 ;  /* 0x0000007a0300780c */ /* 0x000fc80002fa1670 */
[----:B------:R-:W-:Y:S02]  /*d820*/  FSEL R85, R85, -INF , !P5 ;  /* 0xff80000055557808 */ /* 0x000fe40006800000 */
[----:B------:R-:W-:-:S13]  /*d830*/  PLOP3.LUT P5, PT, PT, PT, UP0, 0x40, 0x0 ;  /* 0x000000000000781c */ /* 0x000fda0003fae808 */
[----:B------:R-:W-:Y:S05]  /*d840*/  @P5 BRA `(.L_x_1360) ;  /* 0x0000000000605947 */ /* 0x000fea0003800000 */
        /* <DEDUP_REMOVED lines=8> */
[----:B------:R-:W-:Y:S01]  /*d8d0*/  @P5 IMAD.HI.U32 R0, R3, UR6, RZ ;  /* 0x0000000603005c27 */ /* 0x000fe2000f8e00ff */
[----:B------:R-:W-:-:S13]  /*d8e0*/  PLOP3.LUT P5, PT, PT, PT, UP0, 0x80, 0x0 ;  /* 0x000000000000781c */ /* 0x000fda0003faf008 */
[----:B------:R-:W-:-:S04]  /*d8f0*/  @P5 SHF.R.U32.HI R3, RZ, UR7, R0 ;  /* 0x00000007ff035c19 */ /* 0x000fc80008011600 */
[----:B------:R-:W-:Y:S01]  /*d900*/  LOP3.LUT R3, RZ, R3, RZ, 0x33, !PT ;  /* 0x00000003ff037212 */ /* 0x000fe200078e33ff */
[----:B------:R-:W-:Y:S06]  /*d910*/  BRA `(.L_x_1363) ;  /* 0x0000000000187947 */ /* 0x000fec0003800000 */
.L_x_1362:
[----:B------:R-:W-:-:S06]  /*d920*/  UISETP.NE.AND UP0, UPT, UR5, 0x1, UPT ;  /* 0x000000010500788c */ /* 0x000fcc000bf05270 */
[----:B------:R-:W-:-:S05]  /*d930*/  PLOP3.LUT P5, PT, PT, PT, UP0, 0x80, 0x0 ;  /* 0x000000000000781c */ /* 0x000fca0003faf008 */
[----:B------:R-:W-:-:S08]  /*d940*/  @UP0 ULDC.64 UR6, c[0x0][0x9e8] ;  /* 0x00027a0000060ab9 */ /* 0x000fd00000000a00 */
[----:B------:R-:W-:Y:S01]  /*d950*/  @P5 IMAD.HI.U32 R0, R3, UR6, RZ ;  /* 0x0000000603005c27 */ /* 0x000fe2000f8e00ff */
[----:B------:R-:W-:-:S13]  /*d960*/  PLOP3.LUT P5, PT, PT, PT, UP0, 0x80, 0x0 ;  /* 0x000000000000781c */ /* 0x000fda0003faf008 */
[----:B------:R-:W-:-:S07]  /*d970*/  @P5 SHF.R.U32.HI R3, RZ, UR7, R0 ;  /* 0x00000007ff035c19 */ /* 0x000fce0008011600 */
.L_x_1363:
[----:B------:R-:W-:Y:S05]  /*d980*/  BSYNC B0 ;  /* 0x0000000000007941 */ /* 0x000fea0003800000 */
.L_x_1361:
[----:B------:R-:W-:-:S04]  /*d990*/  IMAD R4, R3, UR5, -R4 ;  /* 0x0000000503047c24 */ /* 0x000fc8000f8e0a04 */
[----:B------:R-:W-:-:S05]  /*d9a0*/  IMAD.IADD R4, R4, 0x1, -R153 ;  /* 0x0000000104047824 */ /* 0x000fca00078e0a99 */
[----:B------:R-:W-:Y:S02]  /*d9b0*/  VIMNMX R5, R5, R4, !PT ;  /* 0x0000000405057248 */ /* 0x000fe40007fe0100 */
[----:B------:R-:W-:-:S07]  /*d9c0*/  VIADDMNMX R6, R4, UR5, R6, PT ;  /* 0x0000000504067c46 */ /* 0x000fce000b800106 */
.L_x_1360:
[----:B------:R-:W-:Y:S01]  /*d9d0*/  ISETP.GT.AND P1, PT, R5, 0x1, !P1 ;  /* 0x000000010500780c */ /* 0x000fe20004f24270 */
[----:B------:R-:W-:Y:S01]  /*d9e0*/  UISETP.NE.AND UP0, UPT, UR39, URZ, UPT ;  /* 0x0000003f2700728c */ /* 0x000fe2000bf05270 */
[----:B------:R-:W-:Y:S02]  /*d9f0*/  LOP3.LUT P5, RZ, R17, 0x4, RZ, 0xc0, !PT ;  /* 0x0000000411ff7812 */ /* 0x000fe400078ac0ff */
        /* <DEDUP_REMOVED lines=29> */
[----:B------:R-:W-:Y:S02]  /*dbd0*/  LOP3.LUT P1, RZ, R17, 0x1000000, RZ, 0xc0, !PT ;  /* 0x0100000011ff7812 */ /* 0x000fe4000782c0ff */
[----:B------:R-:W-:Y:S02]  /*dbe0*/  FMNMX.FTZ R0, R49, R0, !PT ;  /* 0x0000000031007209 */ /* 0x000fe40007810000 */
[----:B------:R-:W-:Y:S02]  /*dbf0*/  ISETP.GT.AND P1, PT, R5, 0x18, !P1 ;  /* 0x000000180500780c */ /* 0x000fe40004f24270 */
[----:B------:R-:W-:Y:S02]  /*dc00*/  FMNMX.FTZ R0, R99, R0, !PT ;  /* 0x0000000063007209 */ /* 0x000fe40007810000 */
        /* <DEDUP_REMOVED lines=17> */
[C---:B------:R-:W-:Y:S02]  /*dd20*/  LOP3.LUT P1, RZ, R17.reuse, 0x200000, RZ, 0xc0, !PT ;  /* 0x0020000011ff7812 */ /* 0x040fe4000782c0ff */
[----:B------:R-:W-:-:S02]  /*dd30*/  LOP3.LUT P5, RZ, R17, 0x8000, RZ, 0xc0, !PT ;  /* 0x0000800011ff7812 */ /* 0x000fc400078ac0ff */
        /* <DEDUP_REMOVED lines=24> */
[----:B------:R-:W-:Y:S01]  /*dec0*/  ISETP.GT.AND P6, PT, R5, RZ, !P6 ;  /* 0x000000ff0500720c */ /* 0x000fe200077c4270 */
[----:B------:R-:W0:Y:S01]  /*ded0*/  SHFL.BFLY PT, R3, R0, 0x2, 0x1f ;  /* 0x0c401f0000037f89 */ /* 0x000e2200000e0000 */
[----:B------:R-:W-:Y:S02]  /*dee0*/  FSEL R125, R50, -INF , !P1 ;  /* 0xff800000327d7808 */ /* 0x000fe40004800000 */
[----:B------:R-:W-:Y:S02]  /*def0*/  LOP3.LUT P1, RZ, R17, 0x20000, RZ, 0xc0, !PT ;  /* 0x0002000011ff7812 */ /* 0x000fe4000782c0ff */
[----:B------:R-:W-:Y:S02]  /*df00*/  ISETP.LT.OR P6, PT, R6, 0x1, P6 ;  /* 0x000000010600780c */ /* 0x000fe400037c1670 */
[----:B------:R-:W-:Y:S02]  /*df10*/  ISETP.GT.AND P1, PT, R5, 0x31, !P1 ;  /* 0x000000310500780c */ /* 0x000fe40004f24270 */
[----:B------:R-:W-:-:S02]  /*df20*/  FSEL R26, R26, -INF , !P6 ;  /* 0xff8000001a1a7808 */ /* 0x000fc40007000000 */
[----:B------:R-:W-:Y:S02]  /*df30*/  ISETP.LT.OR P1, PT, R6, 0x32, P1 ;  /* 0x000000320600780c */ /* 0x000fe40000f21670 */
[----:B------:R-:W-:Y:S02]  /*df40*/  ISETP.GT.AND P2, PT, R5, 0x70, !P2 ;  /* 0x000000700500780c */ /* 0x000fe40005744270 */
[----:B------:R-:W-:Y:S02]  /*df50*/  FSEL R51, R51, -INF , !P1 ;  /* 0xff80000033337808 */ /* 0x000fe40004800000 */
[----:B------:R-:W-:Y:S02]  /*df60*/  LOP3.LUT P1, RZ, R17, 0x10000, RZ, 0xc0, !PT ;  /* 0x0001000011ff7812 */ /* 0x000fe4000782c0ff */
[C---:B------:R-:W-:Y:S02]  /*df70*/  ISETP.GT.AND P3, PT, R5.reuse, 0x71, !P3 ;  /* 0x000000710500780c */ /* 0x040fe40005f64270 */
[----:B------:R-:W-:-:S02]  /*df80*/  ISETP.GT.AND P1, PT, R5, 0x38, !P1 ;  /* 0x000000380500780c */ /* 0x000fc40004f24270 */
[C---:B------:R-:W-:Y:S02]  /*df90*/  ISETP.LT.OR P2, PT, R6.reuse, 0x71, P2 ;  /* 0x000000710600780c */ /* 0x040fe40001741670 */
[----:B------:R-:W-:Y:S02]  /*dfa0*/  ISETP.LT.OR P1, PT, R6, 0x39, P1 ;  /* 0x000000390600780c */ /* 0x000fe40000f21670 */
[----:B0-----:R-:W-:Y:S02]  /*dfb0*/  FMNMX.FTZ R10, R0, R3, !PT ;  /* 0x00000003000a7209 */ /* 0x001fe40007810000 */
[----:B------:R-:W-:Y:S02]  /*dfc0*/  FSEL R127, R54, -INF , !P1 ;  /* 0xff800000367f7808 */ /* 0x000fe40004800000 */
[----:B------:R-:W-:Y:S01]  /*dfd0*/  ISETP.GT.AND P1, PT, R5, 0x39, !P5 ;  /* 0x000000390500780c */ /* 0x000fe20006f24270 */
[----:B------:R-:W0:Y:S01]  /*dfe0*/  SHFL.BFLY PT, R3, R10, 0x1, 0x1f ;  /* 0x0c201f000a037f89 */ /* 0x000e2200000e0000 */
        /* <DEDUP_REMOVED lines=42> */
[----:B------:R-:W-:-:S02]  /*e290*/  LOP3.LUT P5, RZ, R17, 0x8, RZ, 0xc0, !PT ;  /* 0x0000000811ff7812 */ /* 0x000fc400078ac0ff */
[----:B------:R-:W-:Y:S02]  /*e2a0*/  ISETP.LT.OR P1, PT, R6, 0x52, P1 ;  /* 0x000000520600780c */ /* 0x000fe40000f21670 */
[----:B------:R-:W-:Y:S02]  /*e2b0*/  FMNMX.FTZ R0, R63, R0, !PT ;  /* 0x000000003f007209 */ /* 0x000fe40007810000 */
[----:B------:R-:W-:Y:S02]  /*e2c0*/  FSEL R67, R67, -INF , !P1 ;  /* 0xff80000043437808 */ /* 0x000fe40004800000 */
[----:B------:R-:W-:Y:S02]  /*e2d0*/  LOP3.LUT P1, RZ, R17, 0x100, RZ, 0xc0, !PT ;  /* 0x0000010011ff7812 */ /* 0x000fe4000782c0ff */
[----:B------:R-:W-:Y:S02]  /*e2e0*/  FMNMX.FTZ R0, R133, R0, !PT ;  /* 0x0000000085007209 */ /* 0x000fe40007810000 */
[----:B------:R-:W-:-:S02]  /*e2f0*/  ISETP.GT.AND P1, PT, R5, 0x58, !P1 ;  /* 0x000000580500780c */ /* 0x000fc40004f24270 */
[----:B0-----:R-:W-:Y:S02]  /*e300*/  FMNMX.FTZ R3, R10, R3, !PT ;  /* 0x000000030a037209 */ /* 0x001fe40007810000 */
[----:B------:R-:W-:Y:S02]  /*e310*/  ISETP.LT.OR P1, PT, R6, 0x59, P1 ;  /* 0x000000590600780c */ /* 0x000fe40000f21670 */
[----:B------:R-:W-:Y:S01]  /*e320*/  FMNMX.FTZ R0, R67, R0, !PT ;  /* 0x0000000043007209 */ /* 0x000fe20007810000 */
[----:B------:R-:W-:-:S01]  /*e330*/  FFMA.FTZ R141, R2, R3, -8 ;  /* 0xc1000000028d7423 */ /* 0x000fc20000010003 */
[----:B------:R-:W-:Y:S02]  /*e340*/  FSEL R135, R70, -INF , !P1 ;  /* 0xff80000046877808 */ /* 0x000fe40004800000 */
[----:B------:R-:W-:Y:S02]  /*e350*/  LOP3.LUT P1, RZ, R17, 0x40, RZ, 0xc0, !PT ;  /* 0x0000004011ff7812 */ /* 0x000fe4000782c0ff */
[----:B------:R-:W-:-:S02]  /*e360*/  FMNMX.FTZ R0, R135, R0, !PT ;  /* 0x0000000087007209 */ /* 0x000fc40007810000 */
[C---:B------:R-:W-:Y:S02]  /*e370*/  ISETP.GT.AND P1, PT, R5.reuse, 0x59, !P1 ;  /* 0x000000590500780c */ /* 0x040fe40004f24270 */
[----:B------:R-:W-:Y:S02]  /*e380*/  ISETP.GT.AND P4, PT, R5, 0x78, !P4 ;  /* 0x000000780500780c */ /* 0x000fe40006784270 */
[C---:B------:R-:W-:Y:S02]  /*e390*/  ISETP.LT.OR P1, PT, R6.reuse, 0x5a, P1 ;  /* 0x0000005a0600780c */ /* 0x040fe40000f21670 */
[----:B------:R-:W-:Y:S02]  /*e3a0*/  ISETP.LT.OR P3, PT, R6, 0x72, P3 ;  /* 0x000000720600780c */ /* 0x000fe40001f61670 */
[----:B------:R-:W-:Y:S02]  /*e3b0*/  FSEL R71, R71, -INF , !P1 ;  /* 0xff80000047477808 */ /* 0x000fe40004800000 */
[----:B------:R-:W-:-:S02]  /*e3c0*/  LOP3.LUT P1, RZ, R17, 0x20, RZ, 0xc0, !PT ;  /* 0x0000002011ff7812 */ /* 0x000fc4000782c0ff */
[----:B------:R-:W-:Y:S02]  /*e3d0*/  FMNMX.FTZ R0, R71, R0, !PT ;  /* 0x0000000047007209 */ /* 0x000fe40007810000 */
[----:B------:R-:W-:Y:S02]  /*e3e0*/  ISETP.GT.AND P1, PT, R5, 0x60, !P1 ;  /* 0x000000600500780c */ /* 0x000fe40004f24270 */
[C---:B------:R-:W-:Y:S02]  /*e3f0*/  ISETP.LT.OR P4, PT, R6.reuse, 0x79, P4 ;  /* 0x000000790600780c */ /* 0x040fe40002781670 */
[----:B------:R-:W-:Y:S02]  /*e400*/  ISETP.LT.OR P1, PT, R6, 0x61, P1 ;  /* 0x000000610600780c */ /* 0x000fe40000f21670 */
[----:B------:R-:W-:Y:S02]  /*e410*/  FSEL R83, R83, -INF , !P3 ;  /* 0xff80000053537808 */ /* 0x000fe40005800000 */
[----:B------:R-:W-:-:S02]  /*e420*/  FSEL R137, R74, -INF , !P1 ;  /* 0xff8000004a897808 */ /* 0x000fc40004800000 */
[----:B------:R-:W-:Y:S02]  /*e430*/  LOP3.LUT P1, RZ, R17, 0x10, RZ, 0xc0, !PT ;  /* 0x0000001011ff7812 */ /* 0x000fe4000782c0ff */
[----:B------:R-:W-:Y:S02]  /*e440*/  FMNMX.FTZ R0, R137, R0, !PT ;  /* 0x0000000089007209 */ /* 0x000fe40007810000 */
[----:B------:R-:W-:Y:S02]  /*e450*/  ISETP.GT.AND P1, PT, R5, 0x61, !P1 ;  /* 0x000000610500780c */ /* 0x000fe40004f24270 */
[----:B------:R-:W-:Y:S02]  /*e460*/  ISETP.NE.AND P6, PT, R92, 0x1, PT ;  /* 0x000000015c00780c */ /* 0x000fe40003fc5270 */
[----:B------:R-:W-:-:S04]  /*e470*/  ISETP.LT.OR P1, PT, R6, 0x62, P1 ;  /* 0x000000620600780c */ /* 0x000fc80000f21670 */
[----:B------:R-:W-:Y:S02]  /*e480*/  FSEL R75, R75, -INF , !P1 ;  /* 0xff8000004b4b7808 */ /* 0x000fe40004800000 */
[----:B------:R-:W-:Y:S02]  /*e490*/  ISETP.GT.AND P1, PT, R5, 0x68, !P5 ;  /* 0x000000680500780c */ /* 0x000fe40006f24270 */
[----:B------:R-:W-:Y:S02]  /*e4a0*/  FMNMX.FTZ R0, R75, R0, !PT ;  /* 0x000000004b007209 */ /* 0x000fe40007810000 */
[----:B------:R-:W-:Y:S02]  /*e4b0*/  ISETP.LT.OR P1, PT, R6, 0x69, P1 ;  /* 0x000000690600780c */ /* 0x000fe40000f21670 */
[----:B------:R-:W-:Y:S02]  /*e4c0*/  LOP3.LUT P5, RZ, R17, 0x8000000, RZ, 0xc0, !PT ;  /* 0x0800000011ff7812 */ /* 0x000fe400078ac0ff */
[----:B------:R-:W-:-:S02]  /*e4d0*/  FSEL R139, R78, -INF , !P1 ;  /* 0xff8000004e8b7808 */ /* 0x000fc40004800000 */
[----:B------:R-:W-:Y:S02]  /*e4e0*/  FSETP.NEU.FTZ.AND P1, PT, R3, -INF , PT ;  /* 0xff8000000300780b */ /* 0x000fe40003f3d000 */
[----:B------:R-:W-:Y:S02]  /*e4f0*/  FMNMX.FTZ R0, R139, R0, !PT ;  /* 0x000000008b007209 */ /* 0x000fe40007810000 */
[----:B------:R-:W-:Y:S02]  /*e500*/  FSEL R141, R141, RZ, P1 ;  /* 0x000000ff8d8d7208 */ /* 0x000fe40000800000 */
[----:B------:R-:W-:Y:S02]  /*e510*/  LOP3.LUT P1, RZ, R17, 0x4000000, RZ, 0xc0, !PT ;  /* 0x0400000011ff7812 */ /* 0x000fe4000782c0ff */
[----:B------:R-:W-:Y:S01]  /*e520*/  ISETP.GT.AND P5, PT, R5, 0x79, !P5 ;  /* 0x000000790500780c */ /* 0x000fe20006fa4270 */
[----:B------:R-:W-:-:S01]  /*e530*/  FFMA.FTZ R10, R2, R15, -R141 ;  /* 0x0000000f020a7223 */ /* 0x000fc2000001088d */
[----:B------:R-:W-:Y:S01]  /*e540*/  ISETP.GT.AND P1, PT, R5, 0x69, !P1 ;  /* 0x000000690500780c */ /* 0x000fe20004f24270 */
[----:B------:R-:W-:-:S01]  /*e550*/  FFMA.FTZ R15, R2, R29, -R141 ;  /* 0x0000001d020f7223 */ /* 0x000fc2000001088d */
[C-C-:B------:R-:W-:Y:S01]  /*e560*/  FFMA.FTZ R29, R2.reuse, R37, -R141.reuse ;  /* 0x00000025021d7223 */ /* 0x140fe2000001088d */
[----:B------:R-:W-:-:S01]  /*e570*/  FFMA.FTZ R37, R2, R45, -R141 ;  /* 0x0000002d02257223 */ /* 0x000fc2000001088d */
[----:B------:R-:W-:Y:S01]  /*e580*/  ISETP.LT.OR P1, PT, R6, 0x6a, P1 ;  /* 0x0000006a0600780c */ /* 0x000fe20000f21670 */
[----:B------:R-:W-:-:S01]  /*e590*/  FFMA.FTZ R14, R2, R21, -R141 ;  /* 0x00000015020e7223 */ /* 0x000fc2000001088d */
[----:B------:R-:W-:Y:S01]  /*e5a0*/  FSEL R45, R82, -INF , !P2 ;  /* 0xff800000522d7808 */ /* 0x000fe20005000000 */
[----:B------:R-:W-:-:S01]  /*e5b0*/  FFMA.FTZ R21, R2, R33, -R141 ;  /* 0x0000002102157223 */ /* 0x000fc2000001088d */
[----:B------:R-:W-:Y:S01]  /*e5c0*/  FSEL R79, R79, -INF , !P1 ;  /* 0xff8000004f4f7808 */ /* 0x000fe20004800000 */
[----:B------:R-:W-:-:S01]  /*e5d0*/  FFMA.FTZ R33, R2, R41, -R141 ;  /* 0x0000002902217223 */ /* 0x000fc2000001088d */
[--C-:B------:R-:W-:Y:S01]  /*e5e0*/  FFMA.FTZ R41, R2, R49, -R141.reuse ;  /* 0x0000003102297223 */ /* 0x100fe2000001088d */
[----:B------:R-:W-:Y:S01]  /*e5f0*/  ISETP.LT.OR P5, PT, R6, 0x7a, P5 ;  /* 0x0000007a0600780c */ /* 0x000fe20002fa1670 */
[C-C-:B------:R-:W-:Y:S01]  /*e600*/  FFMA.FTZ R20, R2.reuse, R91, -R141.reuse ;  /* 0x0000005b02147223 */ /* 0x140fe2000001088d */
[----:B------:R-:W-:Y:S01]  /*e610*/  FMNMX.FTZ R0, R79, R0, !PT ;  /* 0x000000004f007209 */ /* 0x000fe20007810000 */
[--C-:B------:R-:W-:Y:S01]  /*e620*/  FFMA.FTZ R4, R2, R24, -R141.reuse ;  /* 0x0000001802047223 */ /* 0x100fe2000001088d */
[----:B------:R-:W-:Y:S01]  /*e630*/  FSEL R49, R86, -INF , !P4 ;  /* 0xff80000056317808 */ /* 0x000fe20006000000 */
[C-C-:B------:R-:W-:Y:S01]  /*e640*/  FFMA.FTZ R25, R2.reuse, R25, -R141.reuse ;  /* 0x0000001902197223 */ /* 0x140fe2000001088d */
[----:B------:R-:W-:Y:S01]  /*e650*/  FMNMX.FTZ R0, R45, R0, !PT ;  /* 0x000000002d007209 */ /* 0x000fe20007810000 */
[----:B------:R-:W-:Y:S01]  /*e660*/  MUFU.EX2 R10, R10 ;  /* 0x0000000a000a7308 */ /* 0x000fe20000000800 */
[----:B------:R-:W-:Y:S01]  /*e670*/  FSEL R87, R87, -INF , !P5 ;  /* 0xff80000057577808 */ /* 0x000fe20006800000 */
[C-C-:B------:R-:W-:Y:S01]  /*e680*/  FFMA.FTZ R46, R2.reuse, R81, -R141.reuse ;  /* 0x00000051022e7223 */ /* 0x140fe2000001088d */
[----:B------:R-:W-:Y:S01]  /*e690*/  FMNMX.FTZ R0, R83, R0, !PT ;  /* 0x0000000053007209 */ /* 0x000fe20007810000 */
[C-C-:B------:R-:W-:Y:S01]  /*e6a0*/  FFMA.FTZ R81, R2.reuse, R85, -R141.reuse ;  /* 0x0000005502517223 */ /* 0x140fe2000001088d */
[----:B------:R-:W-:-:S01]  /*e6b0*/  FFMA.FTZ R24, R2, R93, -R141 ;  /* 0x0000005d02187223 */ /* 0x000fc2000001088d */
[C-C-:B------:R-:W-:Y:S01]  /*e6c0*/  FFMA.FTZ R28, R2.reuse, R95, -R141.reuse ;  /* 0x0000005f021c7223 */ /* 0x140fe2000001088d */
[----:B------:R-:W-:Y:S01]  /*e6d0*/  FMNMX.FTZ R0, R49, R0, !PT ;  /* 0x0000000031007209 */ /* 0x000fe20007810000 */
[----:B------:R-:W-:Y:S01]  /*e6e0*/  MUFU.EX2 R4, R4 ;  /* 0x0000000400047308 */ /* 0x000fe20000000800 */
[----:B------:R-:W-:-:S01]  /*e6f0*/  FFMA.FTZ R30, R2, R97, -R141 ;  /* 0x00000061021e7223 */ /* 0x000fc2000001088d */
[C-C-:B------:R-:W-:Y:S01]  /*e700*/  FFMA.FTZ R53, R2.reuse, R53, -R141.reuse ;  /* 0x0000003502357223 */ /* 0x140fe2000001088d */
[----:B------:R-:W-:Y:S01]  /*e710*/  FMNMX.FTZ R0, R87, R0, !PT ;  /* 0x0000000057007209 */ /* 0x000fe20007810000 */
[C-C-:B------:R-:W-:Y:S01]  /*e720*/  FFMA.FTZ R32, R2.reuse, R99, -R141.reuse ;  /* 0x0000006302207223 */ /* 0x140fe2000001088d */
[----:B------:R-:W-:-:S01]  /*e730*/  FFMA.FTZ R6, R2, R103, -R141 ;  /* 0x0000006702067223 */ /* 0x000fc2000001088d */
[C-C-:B------:R-:W-:Y:S01]  /*e740*/  FFMA.FTZ R34, R2.reuse, R101, -R141.reuse ;  /* 0x0000006502227223 */ /* 0x140fe2000001088d */
[----:B------:R-:W-:-:S01]  /*e750*/  FFMA.FTZ R38, R2, R107, -R141 ;  /* 0x0000006b02267223 */ /* 0x000fc2000001088d */
[----:B------:R-:W0:Y:S01]  /*e760*/  SHFL.BFLY PT, R91, R0, 0x2, 0x1f ;  /* 0x0c401f00005b7f89 */ /* 0x000e2200000e0000 */
[----:B------:R-:W1:Y:S01]  /*e770*/  MUFU.EX2 R25, R25 ;  /* 0x0000001900197308 */ /* 0x000e620000000800 */
[----:B------:R-:W-:-:S01]  /*e780*/  FFMA.FTZ R36, R2, R105, -R141 ;  /* 0x0000006902247223 */ /* 0x000fc2000001088d */
[C-C-:B------:R-:W-:Y:S01]  /*e790*/  FFMA.FTZ R42, R2.reuse, R111, -R141.reuse ;  /* 0x0000006f022a7223 */ /* 0x140fe2000001088d */
[----:B------:R-:W-:-:S01]  /*e7a0*/  FFMA.FTZ R40, R2, R109, -R141 ;  /* 0x0000006d02287223 */ /* 0x000fc2000001088d */
[----:B------:R-:W-:-:S04]  /*e7b0*/  FFMA.FTZ R44, R2, R113, -R141 ;  /* 0x00000071022c7223 */ /* 0x000fc8000001088d */
[----:B------:R-:W2:Y:S08]  /*e7c0*/  MUFU.EX2 R15, R15 ;  /* 0x0000000f000f7308 */ /* 0x000eb00000000800 */
[----:B------:R-:W3:Y:S01]  /*e7d0*/  MUFU.EX2 R14, R14 ;  /* 0x0000000e000e7308 */ /* 0x000ee20000000800 */
[----:B-1----:R-:W-:-:S04]  /*e7e0*/  FADD.FTZ R85, R4, R25 ;  /* 0x0000001904557221 */ /* 0x002fc80000010000 */
[----:B------:R-:W-:Y:S01]  /*e7f0*/  FADD.FTZ R66, R10, R85 ;  /* 0x000000550a427221 */ /* 0x000fe20000010000 */
[----:B0-----:R-:W-:Y:S02]  /*e800*/  FMNMX.FTZ R91, R0, R91, !PT ;  /* 0x0000005b005b7209 */ /* 0x001fe40007810000 */
[----:B------:R-:W0:Y:S01]  /*e810*/  MUFU.EX2 R21, R21 ;  /* 0x0000001500157308 */ /* 0x000e220000000800 */
[----:B--2---:R-:W-:-:S01]  /*e820*/  FADD.FTZ R85, R15, R66 ;  /* 0x000000420f557221 */ /* 0x004fc20000010000 */
[----:B------:R-:W-:Y:S01]  /*e830*/  F2FP.SATFINITE.E4M3.F32.PACK_AB_MERGE_C R148, R15, R10, RZ ;  /* 0x0000000a0f94723e */ /* 0x000fe200048070ff */
[----:B------:R-:W1:Y:S03]  /*e840*/  SHFL.BFLY PT, R0, R91, 0x1, 0x1f ;  /* 0x0c201f005b007f89 */ /* 0x000e6600000e0000 */
[----:B------:R-:W-:Y:S02]  /*e850*/  F2FP.SATFINITE.E4M3.F32.PACK_AB_MERGE_C R148, R25, R4, R148 ;  /* 0x000000041994723e */ /* 0x000fe40004807094 */
[----:B------:R-:W2:Y:S01]  /*e860*/  MUFU.EX2 R20, R20 ;  /* 0x0000001400147308 */ /* 0x000ea20000000800 */
[----:B---3--:R-:W-:-:S07]  /*e870*/  FADD.FTZ R70, R14, R85 ;  /* 0x000000550e467221 */ /* 0x008fce0000010000 */
[----:B------:R-:W3:Y:S01]  /*e880*/  MUFU.EX2 R29, R29 ;  /* 0x0000001d001d7308 */ /* 0x000ee20000000800 */
[----:B0-----:R-:W-:-:S07]  /*e890*/  FADD.FTZ R85, R21, R70 ;  /* 0x0000004615557221 */ /* 0x001fce0000010000 */
[----:B------:R-:W-:Y:S01]  /*e8a0*/  MUFU.EX2 R24, R24 ;  /* 0x0000001800187308 */ /* 0x000fe20000000800 */
[----:B--2---:R-:W-:-:S01]  /*e8b0*/  FADD.FTZ R70, R20, R85 ;  /* 0x0000005514467221 */ /* 0x004fc20000010000 */
[----:B-1----:R-:W-:-:S04]  /*e8c0*/  FMNMX.FTZ R0, R91, R0, !PT ;  /* 0x000000005b007209 */ /* 0x002fc80007810000 */
[----:B------:R-:W-:Y:S01]  /*e8d0*/  FSETP.NEU.FTZ.AND P1, PT, R0, -INF , PT ;  /* 0xff8000000000780b */ /* 0x000fe20003f3d000 */
[----:B------:R-:W-:-:S01]  /*e8e0*/  FFMA.FTZ R48, R2, R0, -8 ;  /* 0xc100000002307423 */ /* 0x000fc20000010000 */
[----:B------:R-:W-:Y:S01]  /*e8f0*/  MUFU.EX2 R33, R33 ;  /* 0x0000002100217308 */ /* 0x000fe20000000800 */
[----:B---3--:R-:W-:-:S01]  /*e900*/  FADD.FTZ R85, R29, R70 ;  /* 0x000000461d557221 */ /* 0x008fc20000010000 */
[----:B------:R-:W-:Y:S02]  /*e910*/  F2FP.SATFINITE.E4M3.F32.PACK_AB_MERGE_C R150, R29, R20, RZ ;  /* 0x000000141d96723e */ /* 0x000fe400048070ff */
[----:B------:R-:W-:Y:S02]  /*e920*/  FSEL R48, R48, RZ, P1 ;  /* 0x000000ff30307208 */ /* 0x000fe40000800000 */
[----:B------:R-:W-:Y:S02]  /*e930*/  F2FP.SATFINITE.E4M3.F32.PACK_AB_MERGE_C R150, R21, R14, R150 ;  /* 0x0000000e1596723e */ /* 0x000fe40004807096 */
        /* <DEDUP_REMOVED lines=25> */
[----:B------:R-:W-:-:S01]  /*ead0*/  FFMA.FTZ R15, R2, R67, -R48 ;  /* 0x00000043020f7223 */ /* 0x000fc20000010830 */
[C-C-:B------:R-:W-:Y:S01]  /*eae0*/  FFMA.FTZ R4, R2.reuse, R135, -R48.reuse ;  /* 0x0000008702047223 */ /* 0x140fe20000010830 */
[----:B------:R-:W-:-:S01]  /*eaf0*/  FFMA.FTZ R21, R2, R71, -R48 ;  /* 0x0000004702157223 */ /* 0x000fc20000010830 */
[C-C-:B------:R-:W-:Y:S01]  /*eb00*/  FFMA.FTZ R79, R2.reuse, R79, -R48.reuse ;  /* 0x0000004f024f7223 */ /* 0x140fe20000010830 */
[----:B------:R-:W-:-:S01]  /*eb10*/  FFMA.FTZ R45, R2, R45, -R48 ;  /* 0x0000002d022d7223 */ /* 0x000fc20000010830 */
[C-C-:B------:R-:W-:Y:S01]  /*eb20*/  FFMA.FTZ R83, R2.reuse, R83, -R48.reuse ;  /* 0x0000005302537223 */ /* 0x140fe20000010830 */
[----:B------:R-:W-:-:S01]  /*eb30*/  FFMA.FTZ R49, R2, R49, -R48 ;  /* 0x0000003102317223 */ /* 0x000fc20000010830 */
[----:B------:R-:W2:Y:S01]  /*eb40*/  MUFU.EX2 R50, R50 ;  /* 0x0000003200327308 */ /* 0x000ea20000000800 */
[----:B0-----:R-:W-:-:S01]  /*eb50*/  FADD.FTZ R68, R26, R27 ;  /* 0x0000001b1a447221 */ /* 0x001fc20000010000 */
[----:B------:R-:W-:-:S06]  /*eb60*/  PLOP3.LUT P1, PT, PT, PT, UP0, 0x40, 0x0 ;  /* 0x000000000000781c */ /* 0x000fcc0003f2e808 */
[----:B------:R-:W0:Y:S01]  /*eb70*/  MUFU.EX2 R31, R31 ;  /* 0x0000001f001f7308 */ /* 0x000e220000000800 */
[----:B-1----:R-:W-:-:S07]  /*eb80*/  FADD.FTZ R63, R11, R68 ;  /* 0x000000440b3f7221 */ /* 0x002fce0000010000 */
[----:B------:R-:W1:Y:S01]  /*eb90*/  MUFU.EX2 R52, R52 ;  /* 0x0000003400347308 */ /* 0x000e620000000800 */
[----:B--2---:R-:W-:-:S01]  /*eba0*/  FADD.FTZ R68, R50, R63 ;  /* 0x0000003f32447221 */ /* 0x004fc20000010000 */
[----:B------:R-:W-:-:S04]  /*ebb0*/  F2FP.SATFINITE.E4M3.F32.PACK_AB_MERGE_C R149, R50, R11, RZ ;  /* 0x0000000b3295723e */ /* 0x000fc800048070ff */
[----:B------:R-:W-:Y:S02]  /*ebc0*/  F2FP.SATFINITE.E4M3.F32.PACK_AB_MERGE_C R149, R27, R26, R149 ;  /* 0x0000001a1b95723e */ /* 0x000fe40004807095 */
[----:B------:R-:W2:Y:S01]  /*ebd0*/  MUFU.EX2 R35, R35 ;  /* 0x0000002300237308 */ /* 0x000ea20000000800 */
[----:B0-----:R-:W-:-:S01]  /*ebe0*/  FADD.FTZ R63, R31, R68 ;  /* 0x000000441f3f7221 */ /* 0x001fc20000010000 */
[----:B------:R-:W-:Y:S01]  /*ebf0*/  FADD.FTZ R68, R24, R85 ;  /* 0x0000005518447221 */ /* 0x000fe20000010000 */
[----:B------:R-:W0:Y:S03]  /*ec00*/  @P6 LDC R27, c[0x0][0x450] ;  /* 0x00011400ff1b6b82 */ /* 0x000e260000000800 */
[----:B------:R-:W-:-:S02]  /*ec10*/  FADD.FTZ R29, R33, R68 ;  /* 0x00000044211d7221 */ /* 0x000fc40000010000 */
[----:B------:R-:W3:Y:S01]  /*ec20*/  MUFU.EX2 R54, R54 ;  /* 0x0000003600367308 */ /* 0x000ee20000000800 */
[----:B-1----:R-:W-:-:S07]  /*ec30*/  FADD.FTZ R20, R52, R63 ;  /* 0x0000003f34147221 */ /* 0x002fce0000010000 */
[----:B------:R-:W1:Y:S01]  /*ec40*/  MUFU.EX2 R39, R39 ;  /* 0x0000002700277308 */ /* 0x000e620000000800 */
[----:B--2---:R-:W-:-:S01]  /*ec50*/  FADD.FTZ R25, R35, R20 ;  /* 0x0000001423197221 */ /* 0x004fc20000010000 */
[----:B------:R-:W-:-:S06]  /*ec60*/  FADD.FTZ R20, R28, R29 ;  /* 0x0000001d1c147221 */ /* 0x000fcc0000010000 */
[----:B------:R-:W2:Y:S01]  /*ec70*/  MUFU.EX2 R37, R37 ;  /* 0x0000002500257308 */ /* 0x000ea20000000800 */
[----:B---3--:R-:W-:-:S01]  /*ec80*/  FADD.FTZ R14, R54, R25 ;  /* 0x00000019360e7221 */ /* 0x008fc20000010000 */
[----:B------:R-:W-:-:S04]  /*ec90*/  F2FP.SATFINITE.E4M3.F32.PACK_AB_MERGE_C R151, R54, R35, RZ ;  /* 0x000000233697723e */ /* 0x000fc800048070ff */
[----:B------:R-:W-:Y:S02]  /*eca0*/  F2FP.SATFINITE.E4M3.F32.PACK_AB_MERGE_C R151, R52, R31, R151 ;  /* 0x0000001f3497723e */ /* 0x000fe40004807097 */
[----:B------:R-:W3:Y:S01]  /*ecb0*/  MUFU.EX2 R56, R56 ;  /* 0x0000003800387308 */ /* 0x000ee20000000800 */
[----:B-1----:R-:W-:-:S07]  /*ecc0*/  FADD.FTZ R25, R39, R14 ;  /* 0x0000000e27197221 */ /* 0x002fce0000010000 */
[----:B------:R-:W1:Y:S01]  /*ecd0*/  MUFU.EX2 R30, R30 ;  /* 0x0000001e001e7308 */ /* 0x000e620000000800 */
[C---:B--2---:R-:W-:Y:S01]  /*ece0*/  F2FP.SATFINITE.E4M3.F32.PACK_AB_MERGE_C R144, R37.reuse, R28, RZ ;  /* 0x0000001c2590723e */ /* 0x044fe200048070ff */
[----:B------:R-:W-:-:S03]  /*ecf0*/  FADD.FTZ R37, R37, R20 ;  /* 0x0000001425257221 */ /* 0x000fc60000010000 */
[----:B------:R-:W-:-:S03]  /*ed00*/  F2FP.SATFINITE.E4M3.F32.PACK_AB_MERGE_C R144, R33, R24, R144 ;  /* 0x000000182190723e */ /* 0x000fc60004807090 */
[----:B------:R-:W2:Y:S01]  /*ed10*/  MUFU.EX2 R43, R43 ;  /* 0x0000002b002b7308 */ /* 0x000ea20000000800 */
[----:B---3--:R-:W-:-:S07]  /*ed20*/  FADD.FTZ R14, R56, R25 ;  /* 0x00000019380e7221 */ /* 0x008fce0000010000 */
[----:B------:R-:W3:Y:S01]  /*ed30*/  MUFU.EX2 R41, R41 ;  /* 0x0000002900297308 */ /* 0x000ee20000000800 */
[----:B-1----:R-:W-:-:S07]  /*ed40*/  FADD.FTZ R20, R30, R37 ;  /* 0x000000251e147221 */ /* 0x002fce0000010000 */
[----:B------:R-:W1:Y:S01]  /*ed50*/  MUFU.EX2 R58, R58 ;  /* 0x0000003a003a7308 */ /* 0x000e620000000800 */
[----:B--2---:R-:W-:-:S01]  /*ed60*/  FADD.FTZ R25, R43, R14 ;  /* 0x0000000e2b197221 */ /* 0x004fc20000010000 */
[----:B------:R-:W-:-:S06]  /*ed70*/  FFMA.FTZ R14, R2, R137, -R48 ;  /* 0x00000089020e7223 */ /* 0x000fcc0000010830 */
[----:B------:R-:W2:Y:S01]  /*ed80*/  MUFU.EX2 R47, R47 ;  /* 0x0000002f002f7308 */ /* 0x000ea20000000800 */
[----:B---3--:R-:W-:-:S07]  /*ed90*/  FADD.FTZ R29, R41, R20 ;  /* 0x00000014291d7221 */ /* 0x008fce0000010000 */
[----:B------:R-:W3:Y:S01]  /*eda0*/  MUFU.EX2 R60, R60 ;  /* 0x0000003c003c7308 */ /* 0x000ee20000000800 */
[----:B-1----:R-:W-:-:S01]  /*edb0*/  FADD.FTZ R20, R58, R25 ;  /* 0x000000193a147221 */ /* 0x002fc20000010000 */
[----:B------:R-:W-:-:S04]  /*edc0*/  F2FP.SATFINITE.E4M3.F32.PACK_AB_MERGE_C R43, R58, R43, RZ ;  /* 0x0000002b3a2b723e */ /* 0x000fc800048070ff */
[----:B------:R-:W-:Y:S02]  /*edd0*/  F2FP.SATFINITE.E4M3.F32.PACK_AB_MERGE_C R145, R56, R39, R43 ;  /* 0x000000273891723e */ /* 0x000fe4000480702b */
[----:B------:R-:W1:Y:S01]  /*ede0*/  MUFU.EX2 R51, R51 ;  /* 0x0000003300337308 */ /* 0x000e620000000800 */
[----:B--2---:R-:W-:-:S01]  /*edf0*/  FADD.FTZ R25, R47, R20 ;  /* 0x000000142f197221 */ /* 0x004fc20000010000 */
[----:B------:R-:W-:-:S06]  /*ee00*/  FFMA.FTZ R20, R2, R139, -R48 ;  /* 0x0000008b02147223 */ /* 0x000fcc0000010830 */
[----:B------:R2:W-:Y:S01]  /*ee10*/  MUFU.EX2 R5, R53 ;  /* 0x0000003500057308 */ /* 0x0005e20000000800 */
[----:B---3--:R-:W-:-:S07]  /*ee20*/  FADD.FTZ R24, R60, R25 ;  /* 0x000000193c187221 */ /* 0x008fce0000010000 */
[----:B------:R-:W3:Y:S01]  /*ee30*/  MUFU.EX2 R62, R62 ;  /* 0x0000003e003e7308 */ /* 0x000ee20000000800 */
[----:B--2---:R-:W-:-:S01]  /*ee40*/  FFMA.FTZ R53, R2, R57, -R141 ;  /* 0x0000003902357223 */ /* 0x004fc2000001088d */
[----:B------:R-:W-:Y:S01]  /*ee50*/  FFMA.FTZ R57, R2, R61, -R141 ;  /* 0x0000003d02397223 */ /* 0x000fe2000001088d */
[----:B-1----:R-:W-:-:S01]  /*ee60*/  FADD.FTZ R25, R51, R24 ;  /* 0x0000001833197221 */ /* 0x002fc20000010000 */
[C-C-:B------:R-:W-:Y:S01]  /*ee70*/  FFMA.FTZ R61, R2.reuse, R65, -R141.reuse ;  /* 0x00000041023d7223 */ /* 0x140fe2000001088d */
[----:B------:R-:W-:-:S01]  /*ee80*/  FFMA.FTZ R65, R2, R69, -R141 ;  /* 0x0000004502417223 */ /* 0x000fc2000001088d */
[C-C-:B------:R-:W-:Y:S01]  /*ee90*/  FFMA.FTZ R69, R2.reuse, R73, -R141.reuse ;  /* 0x0000004902457223 */ /* 0x140fe2000001088d */
[----:B------:R-:W-:-:S01]  /*eea0*/  FFMA.FTZ R73, R2, R77, -R141 ;  /* 0x0000004d02497223 */ /* 0x000fc2000001088d */
[----:B------:R-:W1:Y:S01]  /*eeb0*/  MUFU.EX2 R32, R32 ;  /* 0x0000002000207308 */ /* 0x000e620000000800 */
[----:B------:R-:W-:-:S07]  /*eec0*/  FFMA.FTZ R77, R2, R115, -R141 ;  /* 0x00000073024d7223 */ /* 0x000fce000001088d */
[----:B------:R-:W2:Y:S01]  /*eed0*/  MUFU.EX2 R55, R55 ;  /* 0x0000003700377308 */ /* 0x000ea20000000800 */
[----:B---3--:R-:W-:-:S01]  /*eee0*/  FADD.FTZ R24, R62, R25 ;  /* 0x000000193e187221 */ /* 0x008fc20000010000 */
[----:B------:R-:W-:-:S04]  /*eef0*/  F2FP.SATFINITE.E4M3.F32.PACK_AB_MERGE_C R51, R62, R51, RZ ;  /* 0x000000333e33723e */ /* 0x000fc800048070ff */
[----:B------:R-:W-:Y:S02]  /*ef00*/  F2FP.SATFINITE.E4M3.F32.PACK_AB_MERGE_C R147, R60, R47, R51 ;  /* 0x0000002f3c93723e */ /* 0x000fe40004807033 */
[----:B------:R-:W-:Y:S01]  /*ef10*/  MUFU.EX2 R6, R6 ;  /* 0x0000000600067308 */ /* 0x000fe20000000800 */
[----:B-1----:R-:W-:Y:S01]  /*ef20*/  F2FP.SATFINITE.E4M3.F32.PACK_AB_MERGE_C R146, R5, R32, RZ ;  /* 0x000000200592723e */ /* 0x002fe200048070ff */
[----:B------:R-:W-:-:S03]  /*ef30*/  FADD.FTZ R32, R32, R29 ;  /* 0x0000001d20207221 */ /* 0x000fc60000010000 */
[----:B------:R-:W-:Y:S01]  /*ef40*/  F2FP.SATFINITE.E4M3.F32.PACK_AB_MERGE_C R146, R41, R30, R146 ;  /* 0x0000001e2992723e */ /* 0x000fe20004807092 */
[----:B------:R-:W-:-:S01]  /*ef50*/  FADD.FTZ R29, R5, R32 ;  /* 0x00000020051d7221 */ /* 0x000fc20000010000 */
[----:B------:R-:W-:Y:S01]  /*ef60*/  FFMA.FTZ R5, R2, R75, -R48 ;  /* 0x0000004b02057223 */ /* 0x000fe20000010830 */
[----:B------:R-:W1:Y:S01]  /*ef70*/  MUFU.EX2 R57, R57 ;  /* 0x0000003900397308 */ /* 0x000e620000000800 */
[----:B--2---:R-:W-:-:S01]  /*ef80*/  FADD.FTZ R25, R55, R24 ;  /* 0x0000001837197221 */ /* 0x004fc20000010000 */
[----:B------:R-:W-:-:S06]  /*ef90*/  FFMA.FTZ R48, R2, R87, -R48 ;  /* 0x0000005702307223 */ /* 0x000fcc0000010830 */
[----:B------:R-:W2:Y:S08]  /*efa0*/  MUFU.EX2 R64, R64 ;  /* 0x0000004000407308 */ /* 0x000eb00000000800 */
[----:B------:R-:W-:Y:S01]  /*efb0*/  MUFU.EX2 R34, R34 ;  /* 0x0000002200227308 */ /* 0x000fe20000000800 */
[----:B-1----:R-:W-:-:S07]  /*efc0*/  F2FP.SATFINITE.E4M3.F32.PACK_AB_MERGE_C R140, R57, R6, RZ ;  /* 0x00000006398c723e */ /* 0x002fce00048070ff */
[----:B------:R-:W1:Y:S01]  /*efd0*/  MUFU.EX2 R53, R53 ;  /* 0x0000003500357308 */ /* 0x000e620000000800 */
[----:B--2---:R-:W-:-:S07]  /*efe0*/  FADD.FTZ R24, R64, R25 ;  /* 0x0000001940187221 */ /* 0x004fce0000010000 */
[----:B------:R-:W2:Y:S08]  /*eff0*/  MUFU.EX2 R59, R59 ;  /* 0x0000003b003b7308 */ /* 0x000eb00000000800 */
[----:B------:R-:W3:Y:S01]  /*f000*/  MUFU.EX2 R66, R66 ;  /* 0x0000004200427308 */ /* 0x000ee20000000800 */
[----:B-1----:R-:W-:Y:S01]  /*f010*/  F2FP.SATFINITE.E4M3.F32.PACK_AB_MERGE_C R140, R53, R34, R140 ;  /* 0x00000022358c723e */ /* 0x002fe2000480708c */
[----:B------:R-:W-:-:S04]  /*f020*/  FADD.FTZ R34, R34, R29 ;  /* 0x0000001d22227221 */ /* 0x000fc80000010000 */
[----:B------:R-:W-:Y:S02]  /*f030*/  FADD.FTZ R53, R53, R34 ;  /* 0x0000002235357221 */ /* 0x000fe40000010000 */
[----:B------:R-:W1:Y:S01]  /*f040*/  MUFU.EX2 R10, R133 ;  /* 0x00000085000a7308 */ /* 0x000e620000000800 */
[----:B--2---:R-:W-:-:S01]  /*f050*/  FADD.FTZ R25, R59, R24 ;  /* 0x000000183b197221 */ /* 0x004fc20000010000 */
[----:B------:R-:W-:-:S04]  /*f060*/  FADD.FTZ R6, R6, R53 ;  /* 0x0000003506067221 */ /* 0x000fc80000010000 */
[----:B------:R-:W-:Y:S02]  /*f070*/  FADD.FTZ R57, R57, R6 ;  /* 0x0000000639397221 */ /* 0x000fe40000010000 */
[----:B------:R-:W-:Y:S01]  /*f080*/  MUFU.EX2 R38, R38 ;  /* 0x0000002600267308 */ /* 0x000fe20000000800 */
[----:B---3--:R-:W-:-:S01]  /*f090*/  FADD.FTZ R25, R66, R25 ;  /* 0x0000001942197221 */ /* 0x008fc20000010000 */
[----:B------:R-:W-:-:S04]  /*f0a0*/  F2FP.SATFINITE.E4M3.F32.PACK_AB_MERGE_C R59, R66, R59, RZ ;  /* 0x0000003b423b723e */ /* 0x000fc800048070ff */
[----:B------:R-:W-:Y:S02]  /*f0b0*/  F2FP.SATFINITE.E4M3.F32.PACK_AB_MERGE_C R141, R64, R55, R59 ;  /* 0x00000037408d723e */ /* 0x000fe4000480703b */
[----:B------:R-:W2:Y:S01]  /*f0c0*/  MUFU.EX2 R65, R65 ;  /* 0x0000004100417308 */ /* 0x000ea20000000800 */
[----:B-1----:R-:W-:-:S07]  /*f0d0*/  FADD.FTZ R24, R10, R25 ;  /* 0x000000190a187221 */ /* 0x002fce0000010000 */
[----:B------:R-:W1:Y:S08]  /*f0e0*/  MUFU.EX2 R15, R15 ;  /* 0x0000000f000f7308 */ /* 0x000e700000000800 */
[----:B------:R-:W-:Y:S01]  /*f0f0*/  MUFU.EX2 R36, R36 ;  /* 0x0000002400247308 */ /* 0x000fe20000000800 */
[----:B--2---:R-:W-:-:S07]  /*f100*/  F2FP.SATFINITE.E4M3.F32.PACK_AB_MERGE_C R142, R65, R38, RZ ;  /* 0x00000026418e723e */ /* 0x004fce00048070ff */
[----:B------:R-:W2:Y:S01]  /*f110*/  MUFU.EX2 R61, R61 ;  /* 0x0000003d003d7308 */ /* 0x000ea20000000800 */
[----:B-1----:R-:W-:-:S07]  /*f120*/  FADD.FTZ R25, R15, R24 ;  /* 0x000000180f197221 */ /* 0x002fce0000010000 */
[----:B------:R-:W1:Y:S08]  /*f130*/  MUFU.EX2 R4, R4 ;  /* 0x0000000400047308 */ /* 0x000e700000000800 */
[----:B------:R-:W3:Y:S01]  /*f140*/  MUFU.EX2 R21, R21 ;  /* 0x0000001500157308 */ /* 0x000ee20000000800 */
[----:B--2---:R-:W-:Y:S01]  /*f150*/  F2FP.SATFINITE.E4M3.F32.PACK_AB_MERGE_C R142, R61, R36, R142 ;  /* 0x000000243d8e723e */ /* 0x004fe2000480708e */
[----:B------:R-:W-:-:S04]  /*f160*/  FADD.FTZ R36, R36, R57 ;  /* 0x0000003924247221 */ /* 0x000fc80000010000 */
[----:B------:R-:W-:Y:S02]  /*f170*/  FADD.FTZ R61, R61, R36 ;  /* 0x000000243d3d7221 */ /* 0x000fe40000010000 */
[----:B------:R-:W-:Y:S01]  /*f180*/  MUFU.EX2 R42, R42 ;  /* 0x0000002a002a7308 */ /* 0x000fe20000000800 */
[----:B-1----:R-:W-:-:S01]  /*f190*/  FADD.FTZ R24, R4, R25 ;  /* 0x0000001904187221 */ /* 0x002fc20000010000 */
[----:B------:R-:W-:-:S04]  /*f1a0*/  FADD.FTZ R38, R38, R61 ;  /* 0x0000003d26267221 */ /* 0x000fc80000010000 */
[----:B------:R-:W-:Y:S02]  /*f1b0*/  FADD.FTZ R65, R65, R38 ;  /* 0x0000002641417221 */ /* 0x000fe40000010000 */
[----:B------:R-:W1:Y:S01]  /*f1c0*/  MUFU.EX2 R73, R73 ;  /* 0x0000004900497308 */ /* 0x000e620000000800 */
[C---:B---3--:R-:W-:Y:S01]  /*f1d0*/  F2FP.SATFINITE.E4M3.F32.PACK_AB_MERGE_C R25, R21.reuse, R4, RZ ;  /* 0x000000041519723e */ /* 0x048fe200048070ff */
[----:B------:R-:W-:Y:S02]  /*f1e0*/  FADD.FTZ R21, R21, R24 ;  /* 0x0000001815157221 */ /* 0x000fe40000010000 */
[----:B------:R-:W2:Y:S01]  /*f1f0*/  @P6 LDC R24, c[0x0][0x44c] ;  /* 0x00011300ff186b82 */ /* 0x000ea20000000800 */
[----:B------:R-:W-:-:S03]  /*f200*/  F2FP.SATFINITE.E4M3.F32.PACK_AB_MERGE_C R143, R15, R10, R25 ;  /* 0x0000000a0f8f723e */ /* 0x000fc60004807019 */
[----:B------:R-:W-:Y:S08]  /*f210*/  MUFU.EX2 R40, R40 ;  /* 0x0000002800287308 */ /* 0x000ff00000000800 */
[----:B------:R-:W3:Y:S01]  /*f220*/  MUFU.EX2 R69, R69 ;  /* 0x0000004500457308 */ /* 0x000ee20000000800 */
[----:B-1----:R-:W-:-:S07]  /*f230*/  F2FP.SATFINITE.E4M3.F32.PACK_AB_MERGE_C R26, R73, R42, RZ ;  /* 0x0000002a491a723e */ /* 0x002fce00048070ff */
[----:B------:R-:W1:Y:S01]  /*f240*/  MUFU.EX2 R14, R14 ;  /* 0x0000000e000e7308 */ /* 0x000e620000000800 */
[----:B--2---:R-:W-:-:S07]  /*f250*/  @P6 IMAD.HI.U32 R24, R90, R24, RZ ;  /* 0x000000185a186227 */ /* 0x004fce00078e00ff */
[----:B------:R-:W2:Y:S01]  /*f260*/  MUFU.EX2 R5, R5 ;  /* 0x0000000500057308 */ /* 0x000ea20000000800 */
[----:B---3--:R-:W-:Y:S01]  /*f270*/  F2FP.SATFINITE.E4M3.F32.PACK_AB_MERGE_C R136, R69, R40, R26 ;  /* 0x000000284588723e */ /* 0x008fe2000480701a */
[----:B------:R-:W-:-:S04]  /*f280*/  FADD.FTZ R40, R40, R65 ;  /* 0x0000004128287221 */ /* 0x000fc80000010000 */
[----:B------:R-:W-:Y:S02]  /*f290*/  FADD.FTZ R69, R69, R40 ;  /* 0x0000002845457221 */ /* 0x000fe40000010000 */
[----:B------:R-:W3:Y:S01]  /*f2a0*/  MUFU.EX2 R20, R20 ;  /* 0x0000001400147308 */ /* 0x000ee20000000800 */
[----:B-1----:R-:W-:-:S01]  /*f2b0*/  FADD.FTZ R4, R14, R21 ;  /* 0x000000150e047221 */ /* 0x002fc20000010000 */
[----:B------:R-:W-:-:S04]  /*f2c0*/  FADD.FTZ R42, R42, R69 ;  /* 0x000000452a2a7221 */ /* 0x000fc80000010000 */
[----:B------:R-:W-:Y:S02]  /*f2d0*/  FADD.FTZ R73, R73, R42 ;  /* 0x0000002a49497221 */ /* 0x000fe40000010000 */
[----:B------:R-:W-:Y:S01]  /*f2e0*/  MUFU.EX2 R46, R46 ;  /* 0x0000002e002e7308 */ /* 0x000fe20000000800 */
[----:B--2---:R-:W-:-:S07]  /*f2f0*/  FADD.FTZ R21, R5, R4 ;  /* 0x0000000405157221 */ /* 0x004fce0000010000 */
[----:B------:R-:W1:Y:S01]  /*f300*/  MUFU.EX2 R81, R81 ;  /* 0x0000005100517308 */ /* 0x000e620000000800 */
[----:B---3--:R-:W-:-:S07]  /*f310*/  FADD.FTZ R4, R20, R21 ;  /* 0x0000001514047221 */ /* 0x008fce0000010000 */
[----:B------:R-:W2:Y:S08]  /*f320*/  MUFU.EX2 R11, R79 ;  /* 0x0000004f000b7308 */ /* 0x000eb00000000800 */
[----:B------:R-:W-:Y:S01]  /*f330*/  MUFU.EX2 R44, R44 ;  /* 0x0000002c002c7308 */ /* 0x000fe20000000800 */
[----:B-1----:R-:W-:-:S07]  /*f340*/  F2FP.SATFINITE.E4M3.F32.PACK_AB_MERGE_C R21, R81, R46, RZ ;  /* 0x0000002e5115723e */ /* 0x002fce00048070ff */
[----:B------:R-:W1:Y:S01]  /*f350*/  MUFU.EX2 R77, R77 ;  /* 0x0000004d004d7308 */ /* 0x000e620000000800 */
[C---:B--2---:R-:W-:Y:S01]  /*f360*/  F2FP.SATFINITE.E4M3.F32.PACK_AB_MERGE_C R20, R11.reuse, R20, RZ ;  /* 0x000000140b14723e */ /* 0x044fe200048070ff */
[----:B------:R-:W-:-:S03]  /*f370*/  FADD.FTZ R11, R11, R4 ;  /* 0x000000040b0b7221 */ /* 0x000fc60000010000 */
[----:B------:R-:W-:-:S03]  /*f380*/  F2FP.SATFINITE.E4M3.F32.PACK_AB_MERGE_C R137, R5, R14, R20 ;  /* 0x0000000e0589723e */ /* 0x000fc60004807014 */
[----:B------:R-:W2:Y:S08]  /*f390*/  MUFU.EX2 R6, R45 ;  /* 0x0000002d00067308 */ /* 0x000eb00000000800 */
[----:B------:R-:W3:Y:S01]  /*f3a0*/  MUFU.EX2 R83, R83 ;  /* 0x0000005300537308 */ /* 0x000ee20000000800 */
[----:B-1----:R-:W-:Y:S01]  /*f3b0*/  F2FP.SATFINITE.E4M3.F32.PACK_AB_MERGE_C R138, R77, R44, R21 ;  /* 0x0000002c4d8a723e */ /* 0x002fe20004807015 */
[----:B------:R-:W-:-:S04]  /*f3c0*/  FADD.FTZ R44, R44, R73 ;  /* 0x000000492c2c7221 */ /* 0x000fc80000010000 */
[----:B------:R-:W-:Y:S02]  /*f3d0*/  FADD.FTZ R77, R77, R44 ;  /* 0x0000002c4d4d7221 */ /* 0x000fe40000010000 */
[----:B------:R-:W1:Y:S01]  /*f3e0*/  MUFU.EX2 R49, R49 ;  /* 0x0000003100317308 */ /* 0x000e620000000800 */
[----:B--2---:R-:W-:-:S01]  /*f3f0*/  FADD.FTZ R4, R6, R11 ;  /* 0x0000000b06047221 */ /* 0x004fc20000010000 */
[----:B------:R-:W-:Y:S01]  /*f400*/  IMAD.MOV.U32 R11, RZ, RZ, R90 ;  /* 0x000000ffff0b7224 */ /* 0x000fe200078e005a */
[----:B0-----:R-:W-:Y:S01]  /*f410*/  @P6 SHF.R.U32.HI R11, RZ, R27, R24 ;  /* 0x0000001bff0b6219 */ /* 0x001fe20000011618 */
[----:B------:R-:W-:-:S04]  /*f420*/  FADD.FTZ R46, R46, R77 ;  /* 0x0000004d2e2e7221 */ /* 0x000fc80000010000 */
[----:B------:R-:W0:Y:S01]  /*f430*/  MUFU.EX2 R48, R48 ;  /* 0x0000003000307308 */ /* 0x000e220000000800 */
[----:B---3--:R-:W-:-:S01]  /*f440*/  FADD.FTZ R4, R83, R4 ;  /* 0x0000000453047221 */ /* 0x008fc20000010000 */
[----:B------:R-:W-:-:S03]  /*f450*/  IMAD.IADD R88, R88, 0x1, R11 ;  /* 0x0000000158587824 */ /* 0x000fc600078e020b */
[----:B-1----:R-:W-:Y:S01]  /*f460*/  FADD.FTZ R5, R49, R4 ;  /* 0x0000000431057221 */ /* 0x002fe20000010000 */
[----:B------:R-:W-:Y:S01]  /*f470*/  VIADD R4, R89, 0xfffffffe ;  /* 0xfffffffe59047836 */ /* 0x000fe20000000000 */
[C---:B0-----:R-:W-:Y:S02]  /*f480*/  F2FP.SATFINITE.E4M3.F32.PACK_AB_MERGE_C R10, R48.reuse, R49, RZ ;  /* 0x00000031300a723e */ /* 0x041fe400048070ff */
[----:B------:R-:W-:-:S02]  /*f490*/  FADD.FTZ R5, R48, R5 ;  /* 0x0000000530057221 */ /* 0x000fc40000010000 */
[----:B------:R-:W-:Y:S01]  /*f4a0*/  F2FP.SATFINITE.E4M3.F32.PACK_AB_MERGE_C R139, R83, R6, R10 ;  /* 0x00000006538b723e */ /* 0x000fe2000480700a */
[----:B------:R-:W-:-:S01]  /*f4b0*/  FADD.FTZ R6, R81, R46 ;  /* 0x0000002e51067221 */ /* 0x000fc20000010000 */
[----:B------:R-:W-:Y:S01]  /*f4c0*/  VIADD R10, R88, UR4 ;  /* 0x00000004580a7c36 */ /* 0x000fe20008000000 */
[----:B------:R-:W-:Y:S06]  /*f4d0*/  @P1 BRA `(.L_x_1364) ;  /* 0x0000000000541947 */ /* 0x000fec0003800000 */
[C---:B------:R-:W-:Y:S01]  /*f4e0*/  ISETP.GT.AND P1, PT, R88.reuse, RZ, PT ;  /* 0x000000ff5800720c */ /* 0x040fe20003f24270 */
[----:B------:R-:W-:Y:S01]  /*f4f0*/  BSSY B0, `(.L_x_1365) ;  /* 0x0000010000007945 */ /* 0x000fe20003800000 */
[----:B------:R-:W-:-:S11]  /*f500*/  VIADD R11, R88, 0xffffffff ;  /* 0xffffffff580b7836 */ /* 0x000fd60000000000 */
[----:B------:R-:W-:Y:S05]  /*f510*/  @P1 BRA `(.L_x_1366) ;  /* 0x0000000000201947 */ /* 0x000fea0003800000 */
[----:B------:R-:W-:Y:S01]  /*f520*/  UISETP.NE.AND UP0, UPT, UR5, 0x1, UPT ;  /* 0x000000010500788c */ /* 0x000fe2000bf05270 */
[----:B------:R-:W-:-:S05]  /*f530*/  IMAD.MOV R11, RZ, RZ, -R88 ;  /* 0x000000ffff0b7224 */ /* 0x000fca00078e0a58 */
[----:B------:R-:W-:-:S05]  /*f540*/  PLOP3.LUT P1, PT, PT, PT, UP0, 0x80, 0x0 ;  /* 0x000000000000781c */ /* 0x000fca0003f2f008 */
[----:B------:R-:W-:-:S08]  /*f550*/  @UP0 ULDC.64 UR6, c[0x0][0x9e8] ;  /* 0x00027a0000060ab9 */ /* 0x000fd00000000a00 */
[----:B------:R-:W-:-:S05]  /*f560*/  @P1 IMAD.HI.U32 R14, R11, UR6, RZ ;  /* 0x000000060b0e1c27 */ /* 0x000fca000f8e00ff */
[----:B------:R-:W-:-:S04]  /*f570*/  @P1 SHF.R.U32.HI R11, RZ, UR7, R14 ;  /* 0x00000007ff0b1c19 */ /* 0x000fc8000801160e */
[----:B------:R-:W-:Y:S01]  /*f580*/  LOP3.LUT R11, RZ, R11, RZ, 0x33, !PT ;  /* 0x0000000bff0b7212 */ /* 0x000fe200078e33ff */
[----:B------:R-:W-:Y:S06]  /*f590*/  BRA `(.L_x_1367) ;  /* 0x0000000000147947 */ /* 0x000fec0003800000 */
.L_x_1366:
[----:B------:R-:W-:-:S06]  /*f5a0*/  UISETP.NE.AND UP0, UPT, UR5, 0x1, UPT ;  /* 0x000000010500788c */ /* 0x000fcc000bf05270 */
[----:B------:R-:W-:-:S05]  /*f5b0*/  PLOP3.LUT P1, PT, PT, PT, UP0, 0x80, 0x0 ;  /* 0x000000000000781c */ /* 0x000fca0003f2f008 */
[----:B------:R-:W-:-:S08]  /*f5c0*/  @UP0 ULDC.64 UR6, c[0x0][0x9e8] ;  /* 0x00027a0000060ab9 */ /* 0x000fd00000000a00 */
[----:B------:R-:W-:-:S05]  /*f5d0*/  @P1 IMAD.HI.U32 R14, R11, UR6, RZ ;  /* 0x000000060b0e1c27 */ /* 0x000fca000f8e00ff */
[----:B------:R-:W-:-:S07]  /*f5e0*/  @P1 SHF.R.U32.HI R11, RZ, UR7, R14 ;  /* 0x00000007ff0b1c19 */ /* 0x000fce000801160e */
.L_x_1367:
[----:B------:R-:W-:Y:S05]  /*f5f0*/  BSYNC B0 ;  /* 0x0000000000007941 */ /* 0x000fea0003800000 */
.L_x_1365:
[----:B------:R-:W-:-:S04]  /*f600*/  IMAD.U32 R14, RZ, RZ, UR5 ;  /* 0x00000005ff0e7e24 */ /* 0x000fc8000f8e00ff */
[----:B------:R-:W-:-:S05]  /*f610*/  IMAD R11, R11, R14, UR5 ;  /* 0x000000050b0b7e24 */ /* 0x000fca000f8e020e */
[----:B------:R-:W-:-:S07]  /*f620*/  VIMNMX R10, R10, R11, PT ;  /* 0x0000000b0a0a7248 */ /* 0x000fce0003fe0100 */
.L_x_1364:
[----:B------:R-:W2:Y:S01]  /*f630*/  LDL R14, [R1+0x44] ;  /* 0x00004400010e7983 */ /* 0x000ea20000100800 */
[----:B------:R-:W-:Y:S01]  /*f640*/  SHF.R.S32.HI R11, RZ, 0x1f, R10 ;  /* 0x0000001fff0b7819 */ /* 0x000fe2000001140a */
[----:B------:R-:W-:Y:S01]  /*f650*/  ULDC UR41, c[0x0][0x9e4] ;  /* 0x0002790000297ab9 */ /* 0x000fe20000000800 */
[----:B------:R-:W-:Y:S01]  /*f660*/  ULDC UR40, c[0x0][0x9e4] ;  /* 0x0002790000287ab9 */ /* 0x000fe20000000800 */
[----:B------:R-:W-:Y:S01]  /*f670*/  ULDC UR44, c[0x0][0x9dc] ;  /* 0x00027700002c7ab9 */ /* 0x000fe20000000800 */
[----:B------:R-:W-:Y:S01]  /*f680*/  LEA.HI R11, R11, R10, RZ, 0x7 ;  /* 0x0000000a0b0b7211 */ /* 0x000fe200078f38ff */
[----:B------:R-:W-:Y:S01]  /*f690*/  ULDC UR46, c[0x0][0x9dc] ;  /* 0x00027700002e7ab9 */ /* 0x000fe20000000800 */
[----:B------:R-:W-:Y:S01]  /*f6a0*/  ULDC UR38, c[0x0][0x9e0] ;  /* 0x0002780000267ab9 */ /* 0x000fe20000000800 */
[----:B------:R-:W-:Y:S01]  /*f6b0*/  ULDC UR45, c[0x0][0x9e0] ;  /* 0x00027800002d7ab9 */ /* 0x000fe20000000800 */
[----:B------:R-:W-:Y:S01]  /*f6c0*/  SHF.R.S32.HI R11, RZ, 0x7, R11 ;  /* 0x00000007ff0b7819 */ /* 0x000fe2000001140b */
[----:B------:R-:W-:Y:S01]  /*f6d0*/  BSSY B1, `(.L_x_1368) ;  /* 0x0000345000017945 */ /* 0x000fe20003800000 */
        /* <DEDUP_REMOVED lines=24> */
[----:B--2---:R-:W-:-:S04]  /*f860*/  VIMNMX R14, R14, R11, !PT ;  /* 0x0000000b0e0e7248 */ /* 0x004fc80007fe0100 */
[----:B------:R-:W-:Y:S01]  /*f870*/  ISETP.GE.AND P1, PT, R4, R14, PT ;  /* 0x0000000e0400720c */ /* 0x000fe20003f26270 */
[----:B------:R0:W-:-:S12]  /*f880*/  STL [R1+0x2c], R14 ;  /* 0x00002c0e01007387 */ /* 0x0001d80000100800 */
[----:B0-----:R-:W-:Y:S05]  /*f890*/  @!P1 BRA `(.L_x_1369) ;  /* 0x0000003000a09947 */ /* 0x001fea0003800000 */
[----:B------:R-:W-:Y:S01]  /*f8a0*/  BSSY B0, `(.L_x_1370) ;  /* 0x0000323000007945 */ /* 0x000fe20003800000 */
        /* <DEDUP_REMOVED lines=23> */
[----:B------:R-:W-:-:S07]  /*fa20*/  CS2R R88, SRZ ;  /* 0x0000000000587805 */ /* 0x000fce000001ff00 */
.L_x_1391:
[----:B------:R-:W-:-:S05]  /*fa30*/  VIADD R21, R22, 0x1 ;  /* 0x0000000116157836 */ /* 0x000fca0000000000 */
[----:B------:R-:W-:-:S04]  /*fa40*/  ISETP.NE.AND P1, PT, R21, 0x2, PT ;  /* 0x000000021500780c */ /* 0x000fc80003f25270 */
[----:B------:R-:W-:Y:S02]  /*fa50*/  SEL R7, RZ, 0x1, P1 ;  /* 0x00000001ff077807 */ /* 0x000fe40000800000 */
[----:B------:R-:W-:Y:S02]  /*fa60*/  SEL R21, R21, RZ, P1 ;  /* 0x000000ff15157207 */ /* 0x000fe40000800000 */
[----:B------:R-:W-:Y:S01]  /*fa70*/  LOP3.LUT R20, R152, R7, RZ, 0x3c, !PT ;  /* 0x0000000798147212 */ /* 0x000fe200078e3cff */
[----:B------:R-:W-:Y:S06]  /*fa80*/  @!P0 BRA `(.L_x_1371) ;  /* 0x0000000000048947 */ /* 0x000fec0003800000 */
[----:B------:R-:W-:Y:S01]  /*fa90*/  BPT.TRAP 0x1 ;  /* 0x000000040000795c */ /* 0x000fe20000300000 */
.L_x_1371:
[----:B------:R-:W-:Y:S01]  /*faa0*/  IMAD R7, R21, 0x8, R16 ;  /* 0x0000000815077824 */ /* 0x000fe200078e0210 */
[----:B------:R-:W-:-:S04]  /*fab0*/  SHF.L.U32 R10, R20, 0x1f, RZ ;  /* 0x0000001f140a7819 */ /* 0x000fc800000006ff */
[----:B------:R0:W1:Y:S01]  /*fac0*/  SYNCS.PHASECHK.TRANS64.TRYWAIT P1, [R7+URZ+0x19c30], R10 ;  /* 0x019c300a070075a7 */ /* 0x000062000802017f */
[----:B------:R-:W-:Y:S05]  /*fad0*/  @!P0 BRA `(.L_x_1372) ;  /* 0x0000000000048947 */ /* 0x000fea0003800000 */
[----:B------:R-:W-:Y:S01]  /*fae0*/  BPT.TRAP 0x1 ;  /* 0x000000040000795c */ /* 0x000fe20000300000 */
.L_x_1372:
[----:B------:R-:W2:Y:S01]  /*faf0*/  LDL R11, [R1+0x24] ;  /* 0x00002400010b7983 */ /* 0x000ea20000100800 */
[----:B------:R-:W-:Y:S01]  /*fb00*/  BSSY B2, `(.L_x_1373) ;  /* 0x0000006000027945 */ /* 0x000fe20003800000 */
[----:B------:R-:W-:Y:S02]  /*fb10*/  IMAD.MOV.U32 R15, RZ, RZ, -0x3ffffff0 ;  /* 0xc0000010ff0f7424 */ /* 0x000fe400078e00ff */
[----:B--2---:R-:W-:Y:S01]  /*fb20*/  IMAD R14, R21, 0x300, R11 ;  /* 0x00000300150e7824 */ /* 0x004fe200078e020b */
[----:B-1----:R-:W-:Y:S06]  /*fb30*/  @P1 BRA `(.L_x_1374) ;  /* 0x0000000000081947 */ /* 0x002fec0003800000 */
[----:B------:R-:W1:Y:S02]  /*fb40*/  SYNCS.PHASECHK.TRANS64.TRYWAIT P1, [R7+URZ+0x19c30], R10 ;  /* 0x019c300a070075a7 */ /* 0x000e64000802017f */
[----:B-1----:R-:W-:Y:S05]  /*fb50*/  @!P1 BRA `(.L_x_1375) ;  /* 0x0000014c00909947 */ /* 0x002fea0003800000 */
.L_x_1374:
[----:B------:R-:W-:Y:S05]  /*fb60*/  BSYNC B2 ;  /* 0x0000000000027941 */ /* 0x000fea0003800000 */
.L_x_1373:
[C---:B------:R-:W-:Y:S01]  /*fb70*/  R2UR UR6, R14.reuse ;  /* 0x000000000e0672ca */ /* 0x040fe200000e0000 */
[----:B------:R-:W-:Y:S01]  /*fb80*/  WARPGROUP.ARRIVE ;  /* 0x00000000000079c5 */ /* 0x000fe20000000000 */
[----:B------:R-:W-:Y:S01]  /*fb90*/  R2UR UR7, R15 ;  /* 0x000000000f0772ca */ /* 0x000fe200000e0000 */
[----:B01----:R-:W-:Y:S01]  /*fba0*/  VIADD R10, R14, 0x100 ;  /* 0x000001000e0a7836 */ /* 0x003fe20000000000 */
[----:B------:R-:W-:Y:S01]  /*fbb0*/  R2UR UR4, R8 ;  /* 0x00000000080472ca */ /* 0x000fe200000e0000 */
[----:B------:R-:W-:Y:S01]  /*fbc0*/  IMAD.MOV.U32 R11, RZ, RZ, -0x3ffffff0 ;  /* 0xc0000010ff0b7424 */ /* 0x000fe200078e00ff */
[----:B------:R-:W-:Y:S01]  /*fbd0*/  R2UR UR5, R9 ;  /* 0x00000000090572ca */ /* 0x000fe200000e0000 */
[----:B------:R-:W-:Y:S01]  /*fbe0*/  VIADD R14, R14, 0x200 ;  /* 0x000002000e0e7836 */ /* 0x000fe20000000000 */
[----:B------:R-:W-:Y:S01]  /*fbf0*/  R2UR UR10, R10 ;  /* 0x000000000a0a72ca */ /* 0x000fe200000e0000 */
[----:B------:R-:W-:Y:S01]  /*fc00*/  IMAD.MOV.U32 R15, RZ, RZ, -0x3ffffff0 ;  /* 0xc0000010ff0f7424 */ /* 0x000fe200078e00ff */
[----:B------:R-:W-:-:S02]  /*fc10*/  R2UR UR11, R11 ;  /* 0x000000000b0b72ca */ /* 0x000fc400000e0000 */
[----:B------:R-:W-:Y:S02]  /*fc20*/  R2UR UR8, R156 ;  /* 0x000000009c0872ca */ /* 0x000fe400000e0000 */
[----:B------:R-:W-:Y:S02]  /*fc30*/  R2UR UR9, R157 ;  /* 0x000000009d0972ca */ /* 0x000fe400000e0000 */
[----:B------:R-:W-:Y:S02]  /*fc40*/  R2UR UR14, R14 ;  /* 0x000000000e0e72ca */ /* 0x000fe400000e0000 */
[----:B------:R-:W-:Y:S01]  /*fc50*/  R2UR UR15, R15 ;  /* 0x000000000f0f72ca */ /* 0x000fe200000e0000 */
[----:B------:R-:W-:Y:S01]  /*fc60*/  QGMMA.64x128x32.F32.E4M3.E4M3 R24, gdesc[UR4], RZ, !UPT, gsb0 ;  /* 0x01e00000041879f3 */ /* 0x000fe2000c0008ff */
[----:B------:R-:W-:Y:S02]  /*fc70*/  R2UR UR12, R12 ;  /* 0x000000000c0c72ca */ /* 0x000fe400000e0000 */
[----:B------:R-:W-:Y:S01]  /*fc80*/  R2UR UR13, R13 ;  /* 0x000000000d0d72ca */ /* 0x000fe200000e0000 */
[----:B------:R-:W-:-:S02]  /*fc90*/  WARPGROUP.DEPBAR.LE gsb0, 0x0 ;  /* 0x00008000000079c5 */ /* 0x000fc40000010000 */
        /* <DEDUP_REMOVED lines=8> */
.L_x_1376:
[----:B------:R-:W-:Y:S01]  /*fd20*/  SHF.L.U32 R10, R152, 0x1f, RZ ;  /* 0x0000001f980a7819 */ /* 0x000fe200000006ff */
[----:B------:R-:W-:-:S04]  /*fd30*/  IMAD R152, R22, 0x8, R16 ;  /* 0x0000000816987824 */ /* 0x000fc800078e0210 */
[----:B------:R0:W1:Y:S01]  /*fd40*/  SYNCS.PHASECHK.TRANS64.TRYWAIT P1, [R152+URZ+0x19c50], R10 ;  /* 0x019c500a980075a7 */ /* 0x000062000802017f */
[----:B------:R-:W-:Y:S05]  /*fd50*/  @!P0 BRA `(.L_x_1377) ;  /* 0x0000000000048947 */ /* 0x000fea0003800000 */
[----:B------:R-:W-:Y:S01]  /*fd60*/  BPT.TRAP 0x1 ;  /* 0x000000040000795c */ /* 0x000fe20000300000 */
.L_x_1377:
[----:B------:R-:W-:Y:S04]  /*fd70*/  BSSY B2, `(.L_x_1378) ;  /* 0x0000004000027945 */ /* 0x000fe80003800000 */
[----:B-1----:R-:W-:Y:S05]  /*fd80*/  @P1 BRA `(.L_x_1379) ;  /* 0x0000000000081947 */ /* 0x002fea0003800000 */
[----:B------:R-:W1:Y:S02]  /*fd90*/  SYNCS.PHASECHK.TRANS64.TRYWAIT P1, [R152+URZ+0x19c50], R10 ;  /* 0x019c500a980075a7 */ /* 0x000e64000802017f */
[----:B-1----:R-:W-:Y:S05]  /*fda0*/  @!P1 BRA `(.L_x_1380) ;  /* 0x0000014c00109947 */ /* 0x002fea0003800000 */
.L_x_1379:
[----:B------:R-:W-:Y:S05]  /*fdb0*/  BSYNC B2 ;  /* 0x0000000000027941 */ /* 0x000fea0003800000 */
.L_x_1378:
[----:B01----:R-:W-:Y:S01]  /*fdc0*/  VIADD R10, R16, 0x3000 ;  /* 0x00003000100a7836 */ /* 0x003fe20000000000 */
[----:B------:R-:W-:Y:S01]  /*fdd0*/  WARPGROUP.ARRIVE ;  /* 0x00000000000079c5 */ /* 0x000fe20000000000 */
[----:B------:R-:W-:Y:S02]  /*fde0*/  IMAD.MOV.U32 R11, RZ, RZ, 0x40000040 ;  /* 0x40000040ff0b7424 */ /* 0x000fe400078e00ff */
[----:B------:R-:W-:Y:S01]  /*fdf0*/  IMAD.MOV.U32 R15, RZ, RZ, 0x40000040 ;  /* 0x40000040ff0f7424 */ /* 0x000fe200078e00ff */
[----:B------:R-:W-:Y:S02]  /*fe00*/  SHF.R.U32.HI R10, RZ, 0x4, R10 ;  /* 0x00000004ff0a7819 */ /* 0x000fe4000001160a */
[----:B------:R-:W-:Y:S01]  /*fe10*/  R2UR UR7, R11 ;  /* 0x000000000b0772ca */ /* 0x000fe200000e0000 */
[----:B------:R-:W-:Y:S01]  /*fe20*/  IMAD.MOV.U32 R11, RZ, RZ, 0x40000040 ;  /* 0x40000040ff0b7424 */ /* 0x000fe200078e00ff */
[----:B------:R-:W-:-:S04]  /*fe30*/  LOP3.LUT R10, R10, 0x3fff, RZ, 0xc0, !PT ;  /* 0x00003fff0a0a7812 */ /* 0x000fc800078ec0ff */
[----:B------:R-:W-:-:S05]  /*fe40*/  LOP3.LUT R10, R10, 0x10000, RZ, 0xfc, !PT ;  /* 0x000100000a0a7812 */ /* 0x000fca00078efcff */
[----:B------:R-:W-:-:S04]  /*fe50*/  IMAD R10, R22, 0x300, R10 ;  /* 0x00000300160a7824 */ /* 0x000fc800078e020a */
[C---:B------:R-:W-:Y:S01]  /*fe60*/  VIADD R14, R10.reuse, 0x2 ;  /* 0x000000020a0e7836 */ /* 0x040fe20000000000 */
[----:B------:R-:W-:-:S13]  /*fe70*/  R2UR UR6, R10 ;  /* 0x000000000a0672ca */ /* 0x000fda00000e0000 */
        /* <DEDUP_REMOVED lines=22> */
.L_x_1381:
[----:B------:R-:W2:Y:S01]  /*ffe0*/  LDL R15, [R1+0x20] ;  /* 0x00002000010f7983 */ /* 0x000ea20000100800 */
[----:B------:R-:W0:Y:S03]  /*fff0*/  LDC R10, c[0x0][0x448] ;  /* 0x00011200ff0a7b82 */ /* 0x000e260000000800 */
[----:B------:R-:W2:Y:S04]  /*10000*/  LDL R14, [R1+0x40] ;  /* 0x00004000010e7983 */ /* 0x000ea80000100800 */
[----:B------:R-:W3:Y:S04]  /*10010*/  LDL R141, [R1+0x4] ;  /* 0x00000400018d7983 */ /* 0x000ee80000100800 */
[----:B------:R-:W4:Y:S01]  /*10020*/  LDL R142, [R1] ;  /* 0x00000000018e7983 */ /* 0x000f220000100800 */
[----:B0-----:R-:W-:-:S13]  /*10030*/  ISETP.NE.AND P1, PT, R10, 0x1, PT ;  /* 0x000000010a00780c */ /* 0x001fda0003f25270 */
[----:B------:R-:W0:Y:S08]  /*10040*/  @P1 LDC R11, c[0x0][0x44c] ;  /* 0x00011300ff0b1b82 */ /* 0x000e300000000800 */
[----:B------:R-:W1:Y:S01]  /*10050*/  @P1 LDC R10, c[0x0][0x450] ;  /* 0x00011400ff0a1b82 */ /* 0x000e620000000800 */
[----:B------:R-:W-:Y:S01]  /*10060*/  VIADD R7, R7, 0x19c40 ;  /* 0x00019c4007077836 */ /* 0x000fe20000000000 */
[----:B------:R-:W-:Y:S01]  /*10070*/  UISETP.NE.AND UP0, UPT, UR39, URZ, UPT ;  /* 0x0000003f2700728c */ /* 0x000fe2000bf05270 */
[----:B--2---:R-:W-:-:S04]  /*10080*/  IMAD.IADD R14, R14, 0x1, R15 ;  /* 0x000000010e0e7824 */ /* 0x004fc800078e020f */
[----:B0-----:R-:W-:-:S05]  /*10090*/  @P1 IMAD.HI.U32 R11, R14, R11, RZ ;  /* 0x0000000b0e0b1227 */ /* 0x001fca00078e00ff */
[----:B-1----:R-:W-:-:S05]  /*100a0*/  @P1 SHF.R.U32.HI R14, RZ, R10, R11 ;  /* 0x0000000aff0e1219 */ /* 0x002fca000001160b */
[----:B------:R-:W0:Y:S01]  /*100b0*/  SHFL.IDX PT, R139, R14, RZ, 0x1c1f ;  /* 0x001c1fff0e8b7589 */ /* 0x000e2200000e0000 */
[----:B---3--:R-:W-:Y:S01]  /*100c0*/  PRMT R7, R141, 0x654, R7 ;  /* 0x000006548d077816 */ /* 0x008fe20000000007 */
[----:B------:R-:W-:Y:S01]  /*100d0*/  IMAD.SHL.U32 R15, R4, 0x80, RZ ;  /* 0x00000080040f7824 */ /* 0x000fe200078e00ff */
[----:B------:R-:W-:Y:S02]  /*100e0*/  PLOP3.LUT P1, PT, PT, PT, UP0, 0x40, 0x0 ;  /* 0x000000000000781c */ /* 0x000fe40003f2e808 */
[----:B------:R1:W-:Y:S02]  /*100f0*/  SYNCS.ARRIVE.TRANS64.RED.A1T0 RZ, [R7+URZ], RZ ;  /* 0x000000ff07ff79a7 */ /* 0x0003e4000810043f */
[----:B------:R-:W-:Y:S01]  /*10100*/  IADD3 R136, -R153, 0x1, -R15 ;  /* 0x0000000199887810 */ /* 0x000fe20007ffe90f */
[----:B-1----:R-:W-:-:S03]  /*10110*/  IMAD.U32 R7, RZ, RZ, UR44 ;  /* 0x0000002cff077e24 */ /* 0x002fc6000f8e00ff */
[----:B----4-:R-:W-:Y:S02]  /*10120*/  IADD3 R136, -R155, R136, R142 ;  /* 0x000000889b887210 */ /* 0x010fe40007ffe18e */
[----:B------:R-:W-:-:S05]  /*10130*/  LOP3.LUT R22, RZ, R7, RZ, 0x33, !PT ;  /* 0x00000007ff167212 */ /* 0x000fca00078e33ff */
[----:B------:R-:W-:Y:S02]  /*10140*/  IMAD.IADD R22, R22, 0x1, R136 ;  /* 0x0000000116167824 */ /* 0x000fe400078e0288 */
[----:B------:R-:W-:Y:S02]  /*10150*/  VIADD R136, R136, UR38 ;  /* 0x0000002688887c36 */ /* 0x000fe40008000000 */
[--C-:B0-----:R-:W-:Y:S02]  /*10160*/  IMAD.IADD R138, R22, 0x1, R139.reuse ;  /* 0x00000001168a7824 */ /* 0x101fe400078e028b */
[----:B------:R-:W-:Y:S01]  /*10170*/  IMAD.IADD R137, R136, 0x1, R139 ;  /* 0x0000000188897824 */ /* 0x000fe200078e028b */
[----:B------:R-:W-:Y:S06]  /*10180*/  @P1 BRA `(.L_x_1382) ;  /* 0x0000000000581947 */ /* 0x000fec0003800000 */
[----:B------:R-:W-:Y:S01]  /*10190*/  IADD3 R139, -R155, R142, R139 ;  /* 0x0000008e9b8b7210 */ /* 0x000fe20007ffe18b */
[----:B------:R-:W-:Y:S03]  /*101a0*/  BSSY B2, `(.L_x_1383) ;  /* 0x0000010000027945 */ /* 0x000fe60003800000 */
        /* <DEDUP_REMOVED lines=10> */
.L_x_1384:
[----:B------:R-:W-:-:S05]  /*10250*/  IMAD.U32 R140, RZ, RZ, UR41 ;  /* 0x00000029ff8c7e24 */ /* 0x000fca000f8e00ff */
[----:B------:R-:W-:-:S13]  /*10260*/  ISETP.NE.AND P1, PT, R140, 0x1, PT ;  /* 0x000000018c00780c */ /* 0x000fda0003f25270 */
[----:B------:R-:W0:Y:S02]  /*10270*/  @P1 LDC.64 R10, c[0x0][0x9e8] ;  /* 0x00027a00ff0a1b82 */ /* 0x000e240000000a00 */
[----:B0-----:R-:W-:-:S05]  /*10280*/  @P1 IMAD.HI.U32 R10, R139, R10, RZ ;  /* 0x0000000a8b0a1227 */ /* 0x001fca00078e00ff */
[----:B------:R-:W-:-:S07]  /*10290*/  @P1 SHF.R.U32.HI R139, RZ, R11, R10 ;  /* 0x0000000bff8b1219 */ /* 0x000fce000001160a */
.L_x_1385:
[----:B------:R-:W-:Y:S05]  /*102a0*/  BSYNC B2 ;  /* 0x0000000000027941 */ /* 0x000fea0003800000 */
.L_x_1383:
[----:B------:R-:W-:-:S04]  /*102b0*/  IMAD R139, R139, R140, -R15 ;  /* 0x0000008c8b8b7224 */ /* 0x000fc800078e0a0f */
[----:B------:R-:W-:-:S05]  /*102c0*/  IMAD.IADD R139, R139, 0x1, -R153 ;  /* 0x000000018b8b7824 */ /* 0x000fca00078e0a99 */
[----:B------:R-:W-:Y:S02]  /*102d0*/  VIMNMX R138, R138, R139, !PT ;  /* 0x0000008b8a8a7248 */ /* 0x000fe40007fe0100 */
[----:B------:R-:W-:-:S07]  /*102e0*/  VIADDMNMX R137, R139, R140, R137, PT ;  /* 0x0000008c8b897246 */ /* 0x000fce0003800189 */
.L_x_1382:
[----:B------:R-:W-:Y:S01]  /*102f0*/  ISETP.GT.AND P1, PT, R4, -0x1, PT ;  /* 0xffffffff0400780c */ /* 0x000fe20003f24270 */
[----:B------:R-:W0:Y:S01]  /*10300*/  SHFL.IDX PT, R14, R14, 0x1, 0x1c1f ;  /* 0x003c1f000e0e7f89 */ /* 0x000e2200000e0000 */
[----:B------:R-:W-:Y:S02]  /*10310*/  UISETP.NE.AND UP0, UPT, UR39, URZ, UPT ;  /* 0x0000003f2700728c */ /* 0x000fe4000bf05270 */
[C---:B------:R-:W-:Y:S02]  /*10320*/  ISETP.GT.AND P4, PT, R138.reuse, RZ, P1 ;  /* 0x000000ff8a00720c */ /* 0x040fe40000f84270 */
[C---:B------:R-:W-:Y:S02]  /*10330*/  ISETP.GT.AND P3, PT, R138.reuse, 0x1, P1 ;  /* 0x000000018a00780c */ /* 0x040fe40000f64270 */
[----:B------:R-:W-:Y:S02]  /*10340*/  ISETP.LT.OR P4, PT, R137, 0x1, P4 ;  /* 0x000000018900780c */ /* 0x000fe40002781670 */
[----:B------:R-:W-:-:S02]  /*10350*/  ISETP.GT.AND P5, PT, R138, 0x8, P1 ;  /* 0x000000088a00780c */ /* 0x000fc40000fa4270 */
[----:B------:R-:W-:Y:S02]  /*10360*/  FSEL R24, R24, -INF , !P4 ;  /* 0xff80000018187808 */ /* 0x000fe40006000000 */
[C---:B------:R-:W-:Y:S02]  /*10370*/  ISETP.GT.AND P4, PT, R138.reuse, 0x10, P1 ;  /* 0x000000108a00780c */ /* 0x040fe40000f84270 */
[----:B------:R-:W-:Y:S02]  /*10380*/  ISETP.GT.AND P2, PT, R138, 0x9, P1 ;  /* 0x000000098a00780c */ /* 0x000fe40000f44270 */
[C---:B------:R-:W-:Y:S02]  /*10390*/  ISETP.LT.OR P4, PT, R137.reuse, 0x11, P4 ;  /* 0x000000118900780c */ /* 0x040fe40002781670 */
[----:B------:R-:W-:Y:S02]  /*103a0*/  ISETP.LT.OR P3, PT, R137, 0x2, P3 ;  /* 0x000000028900780c */ /* 0x000fe40001f61670 */
[----:B------:R-:W-:-:S02]  /*103b0*/  FSEL R32, R32, -INF , !P4 ;  /* 0xff80000020207808 */ /* 0x000fc40006000000 */
[----:B------:R-:W-:Y:S01]  /*103c0*/  ISETP.GT.AND P4, PT, R138, 0x20, P1 ;  /* 0x000000208a00780c */ /* 0x000fe20000f84270 */
[--C-:B0-----:R-:W-:Y:S01]  /*103d0*/  IMAD.IADD R136, R136, 0x1, R14.reuse ;  /* 0x0000000188887824 */ /* 0x101fe200078e020e */
[C---:B------:R-:W-:Y:S01]  /*103e0*/  ISETP.LT.OR P5, PT, R137.reuse, 0x9, P5 ;  /* 0x000000098900780c */ /* 0x040fe20002fa1670 */
[----:B------:R-:W-:Y:S01]  /*103f0*/  IMAD.IADD R22, R22, 0x1, R14 ;  /* 0x0000000116167824 */ /* 0x000fe200078e020e */
[C---:B------:R-:W-:Y:S02]  /*10400*/  ISETP.LT.OR P2, PT, R137.reuse, 0xa, P2 ;  /* 0x0000000a8900780c */ /* 0x040fe40001741670 */
[----:B------:R-:W-:Y:S02]  /*10410*/  ISETP.LT.OR P4, PT, R137, 0x21, P4 ;  /* 0x000000218900780c */ /* 0x000fe40002781670 */
[----:B------:R-:W-:Y:S02]  /*10420*/  FSEL R25, R25, -INF , !P3 ;  /* 0xff80000019197808 */ /* 0x000fe40005800000 */
[----:B------:R-:W-:-:S02]  /*10430*/  FSEL R28, R28, -INF , !P5 ;  /* 0xff8000001c1c7808 */ /* 0x000fc40006800000 */
[----:B------:R-:W-:Y:S02]  /*10440*/  FSEL R29, R29, -INF , !P2 ;  /* 0xff8000001d1d7808 */ /* 0x000fe40005000000 */
[C---:B------:R-:W-:Y:S02]  /*10450*/  ISETP.GT.AND P3, PT, R138.reuse, 0x11, P1 ;  /* 0x000000118a00780c */ /* 0x040fe40000f64270 */
[C---:B------:R-:W-:Y:S02]  /*10460*/  ISETP.GT.AND P5, PT, R138.reuse, 0x18, P1 ;  /* 0x000000188a00780c */ /* 0x040fe40000fa4270 */
[----:B------:R-:W-:Y:S02]  /*10470*/  ISETP.GT.AND P2, PT, R138, 0x19, P1 ;  /* 0x000000198a00780c */ /* 0x000fe40000f44270 */
[----:B------:R-:W-:Y:S02]  /*10480*/  FSEL R40, R40, -INF , !P4 ;  /* 0xff80000028287808 */ /* 0x000fe40006000000 */
[----:B------:R-:W-:-:S02]  /*10490*/  ISETP.GT.AND P4, PT, R138, 0x30, P1 ;  /* 0x000000308a00780c */ /* 0x000fc40000f84270 */
[C---:B------:R-:W-:Y:S02]  /*104a0*/  ISETP.LT.OR P3, PT, R137.reuse, 0x12, P3 ;  /* 0x000000128900780c */ /* 0x040fe40001f61670 */
[C---:B------:R-:W-:Y:S02]  /*104b0*/  ISETP.LT.OR P5, PT, R137.reuse, 0x19, P5 ;  /* 0x000000198900780c */ /* 0x040fe40002fa1670 */
        /* <DEDUP_REMOVED lines=57> */
[----:B------:R-:W-:-:S02]  /*10850*/  PLOP3.LUT P4, PT, PT, PT, UP0, 0x40, 0x0 ;  /* 0x000000000000781c */ /* 0x000fc40003f8e808 */
[C---:B------:R-:W-:Y:S02]  /*10860*/  ISETP.LT.OR P3, PT, R137.reuse, 0x62, P3 ;  /* 0x000000628900780c */ /* 0x040fe40001f61670 */
[C---:B------:R-:W-:Y:S02]  /*10870*/  ISETP.LT.OR P5, PT, R137.reuse, 0x69, P5 ;  /* 0x000000698900780c */ /* 0x040fe40002fa1670 */
[----:B------:R-:W-:Y:S02]  /*10880*/  ISETP.LT.OR P2, PT, R137, 0x6a, P2 ;  /* 0x0000006a8900780c */ /* 0x000fe40001741670 */
[----:B------:R-:W-:Y:S02]  /*10890*/  FSEL R73, R73, -INF , !P3 ;  /* 0xff80000049497808 */ /* 0x000fe40005800000 */
[----:B------:R-:W-:Y:S02]  /*108a0*/  FSEL R76, R76, -INF , !P5 ;  /* 0xff8000004c4c7808 */ /* 0x000fe40006800000 */
[----:B------:R-:W-:-:S02]  /*108b0*/  FSEL R77, R77, -INF , !P2 ;  /* 0xff8000004d4d7808 */ /* 0x000fc40005000000 */
[C---:B------:R-:W-:Y:S02]  /*108c0*/  ISETP.GT.AND P3, PT, R138.reuse, 0x71, P1 ;  /* 0x000000718a00780c */ /* 0x040fe40000f64270 */
[C---:B------:R-:W-:Y:S02]  /*108d0*/  ISETP.GT.AND P5, PT, R138.reuse, 0x78, P1 ;  /* 0x000000788a00780c */ /* 0x040fe40000fa4270 */
[----:B------:R-:W-:Y:S02]  /*108e0*/  ISETP.GT.AND P2, PT, R138, 0x79, P1 ;  /* 0x000000798a00780c */ /* 0x000fe40000f44270 */
[C---:B------:R-:W-:Y:S02]  /*108f0*/  ISETP.LT.OR P3, PT, R137.reuse, 0x72, P3 ;  /* 0x000000728900780c */ /* 0x040fe40001f61670 */
[C---:B------:R-:W-:Y:S02]  /*10900*/  ISETP.LT.OR P5, PT, R137.reuse, 0x79, P5 ;  /* 0x000000798900780c */ /* 0x040fe40002fa1670 */
[----:B------:R-:W-:-:S02]  /*10910*/  ISETP.LT.OR P2, PT, R137, 0x7a, P2 ;  /* 0x0000007a8900780c */ /* 0x000fc40001741670 */
[----:B------:R-:W-:Y:S02]  /*10920*/  FSEL R81, R81, -INF , !P3 ;  /* 0xff80000051517808 */ /* 0x000fe40005800000 */
[----:B------:R-:W-:Y:S02]  /*10930*/  FSEL R84, R84, -INF , !P5 ;  /* 0xff80000054547808 */ /* 0x000fe40006800000 */
[----:B------:R-:W-:Y:S01]  /*10940*/  FSEL R85, R85, -INF , !P2 ;  /* 0xff80000055557808 */ /* 0x000fe20005000000 */
        /* <DEDUP_REMOVED lines=13> */
.L_x_1388:
[----:B------:R-:W-:-:S05]  /*10a20*/  IMAD.U32 R137, RZ, RZ, UR41 ;  /* 0x00000029ff897e24 */ /* 0x000fca000f8e00ff */
[----:B------:R-:W-:-:S13]  /*10a30*/  ISETP.NE.AND P2, PT, R137, 0x1, PT ;  /* 0x000000018900780c */ /* 0x000fda0003f45270 */
[----:B------:R-:W0:Y:S02]  /*10a40*/  @P2 LDC.64 R10, c[0x0][0x9e8] ;  /* 0x00027a00ff0a2b82 */ /* 0x000e240000000a00 */
[----:B0-----:R-:W-:-:S05]  /*10a50*/  @P2 IMAD.HI.U32 R10, R14, R10, RZ ;  /* 0x0000000a0e0a2227 */ /* 0x001fca00078e00ff */
[----:B------:R-:W-:-:S07]  /*10a60*/  @P2 SHF.R.U32.HI R14, RZ, R11, R10 ;  /* 0x0000000bff0e2219 */ /* 0x000fce000001160a */
.L_x_1389:
[----:B------:R-:W-:Y:S05]  /*10a70*/  BSYNC B2 ;  /* 0x0000000000027941 */ /* 0x000fea0003800000 */
.L_x_1387:
[----:B------:R-:W-:-:S04]  /*10a80*/  IMAD R14, R14, R137, -R15 ;  /* 0x000000890e0e7224 */ /* 0x000fc800078e0a0f */
[----:B------:R-:W-:-:S05]  /*10a90*/  IMAD.IADD R14, R14, 0x1, -R153 ;  /* 0x000000010e0e7824 */ /* 0x000fca00078e0a99 */
[----:B------:R-:W-:Y:S02]  /*10aa0*/  VIMNMX R22, R22, R14, !PT ;  /* 0x0000000e16167248 */ /* 0x000fe40007fe0100 */
[----:B------:R-:W-:-:S07]  /*10ab0*/  VIADDMNMX R136, R14, R137, R136, PT ;  /* 0x000000890e887246 */ /* 0x000fce0003800188 */
.L_x_1386:
[----:B------:R-:W-:Y:S02]  /*10ac0*/  FMNMX.FTZ R10, R24, R3, !PT ;  /* 0x00000003180a7209 */ /* 0x000fe40007810000 */
[C---:B------:R-:W-:Y:S02]  /*10ad0*/  ISETP.GT.AND P2, PT, R22.reuse, 0x1, P1 ;  /* 0x000000011600780c */ /* 0x040fe40000f44270 */
[----:B------:R-:W-:Y:S02]  /*10ae0*/  FMNMX.FTZ R10, R25, R10, !PT ;  /* 0x0000000a190a7209 */ /* 0x000fe40007810000 */
[----:B------:R-:W-:Y:S02]  /*10af0*/  ISETP.GT.AND P3, PT, R22, 0x8, P1 ;  /* 0x000000081600780c */ /* 0x000fe40000f64270 */
[----:B------:R-:W-:Y:S02]  /*10b00*/  FMNMX.FTZ R10, R28, R10, !PT ;  /* 0x0000000a1c0a7209 */ /* 0x000fe40007810000 */
[----:B------:R-:W-:-:S02]  /*10b10*/  ISETP.GT.AND P4, PT, R22, 0x9, P1 ;  /* 0x000000091600780c */ /* 0x000fc40000f84270 */
[----:B------:R-:W-:Y:S02]  /*10b20*/  FMNMX.FTZ R10, R29, R10, !PT ;  /* 0x0000000a1d0a7209 */ /* 0x000fe40007810000 */
[----:B------:R-:W-:Y:S02]  /*10b30*/  ISETP.LT.OR P2, PT, R136, 0x2, P2 ;  /* 0x000000028800780c */ /* 0x000fe40001741670 */
[----:B------:R-:W-:Y:S02]  /*10b40*/  FMNMX.FTZ R10, R32, R10, !PT ;  /* 0x0000000a200a7209 */ /* 0x000fe40007810000 */
[C---:B------:R-:W-:Y:S02]  /*10b50*/  ISETP.LT.OR P3, PT, R136.reuse, 0x9, P3 ;  /* 0x000000098800780c */ /* 0x040fe40001f61670 */
[----:B------:R-:W-:Y:S02]  /*10b60*/  ISETP.LT.OR P4, PT, R136, 0xa, P4 ;  /* 0x0000000a8800780c */ /* 0x000fe40002781670 */
[----:B------:R-:W-:-:S02]  /*10b70*/  FMNMX.FTZ R10, R33, R10, !PT ;  /* 0x0000000a210a7209 */ /* 0x000fc40007810000 */
[----:B------:R-:W-:Y:S02]  /*10b80*/  FSEL R27, R27, -INF , !P2 ;  /* 0xff8000001b1b7808 */ /* 0x000fe40005000000 */
[----:B------:R-:W-:Y:S02]  /*10b90*/  FSEL R30, R30, -INF , !P3 ;  /* 0xff8000001e1e7808 */ /* 0x000fe40005800000 */
[----:B------:R-:W-:Y:S02]  /*10ba0*/  FSEL R31, R31, -INF , !P4 ;  /* 0xff8000001f1f7808 */ /* 0x000fe40006000000 */
[C---:B------:R-:W-:Y:S02]  /*10bb0*/  ISETP.GT.AND P5, PT, R22.reuse, 0x10, P1 ;  /* 0x000000101600780c */ /* 0x040fe40000fa4270 */
[C---:B------:R-:W-:Y:S02]  /*10bc0*/  ISETP.GT.AND P2, PT, R22.reuse, 0x11, P1 ;  /* 0x000000111600780c */ /* 0x040fe40000f44270 */
[----:B------:R-:W-:-:S02]  /*10bd0*/  ISETP.GT.AND P3, PT, R22, 0x18, P1 ;  /* 0x000000181600780c */ /* 0x000fc40000f64270 */
[----:B------:R-:W-:Y:S02]  /*10be0*/  ISETP.GT.AND P4, PT, R22, 0x19, P1 ;  /* 0x000000191600780c */ /* 0x000fe40000f84270 */
[----:B------:R-:W-:Y:S02]  /*10bf0*/  LOP3.LUT R17, R17, 0xefffffff, RZ, 0xc0, !PT ;  /* 0xefffffff11117812 */ /* 0x000fe400078ec0ff */
[----:B------:R-:W-:Y:S02]  /*10c00*/  FMNMX.FTZ R10, R36, R10, !PT ;  /* 0x0000000a240a7209 */ /* 0x000fe40007810000 */
[C---:B------:R-:W-:Y:S02]  /*10c10*/  ISETP.LT.OR P5, PT, R136.reuse, 0x11, P5 ;  /* 0x000000118800780c */ /* 0x040fe40002fa1670 */
[C---:B------:R-:W-:Y:S02]  /*10c20*/  ISETP.LT.OR P2, PT, R136.reuse, 0x12, P2 ;  /* 0x000000128800780c */ /* 0x040fe40001741670 */
[----:B------:R-:W-:-:S02]  /*10c30*/  ISETP.LT.OR P3, PT, R136, 0x19, P3 ;  /* 0x000000198800780c */ /* 0x000fc40001f61670 */
[----:B------:R-:W-:Y:S02]  /*10c40*/  ISETP.LT.OR P4, PT, R136, 0x1a, P4 ;  /* 0x0000001a8800780c */ /* 0x000fe40002781670 */
[----:B------:R-:W-:Y:S02]  /*10c50*/  @P0 LOP3.LUT R17, R17, 0x10000000, RZ, 0xfc, !PT ;  /* 0x1000000011110812 */ /* 0x000fe400078efcff */
[----:B------:R-:W-:Y:S02]  /*10c60*/  ISETP.GT.AND P0, PT, R22, 0x60, P1 ;  /* 0x000000601600780c */ /* 0x000fe40000f04270 */
[----:B------:R-:W-:Y:S02]  /*10c70*/  FMNMX.FTZ R10, R37, R10, !PT ;  /* 0x0000000a250a7209 */ /* 0x000fe40007810000 */
[----:B------:R-:W-:Y:S02]  /*10c80*/  FSEL R34, R34, -INF , !P5 ;  /* 0xff80000022227808 */ /* 0x000fe40006800000 */
[----:B------:R-:W-:-:S02]  /*10c90*/  FSEL R35, R35, -INF , !P2 ;  /* 0xff80000023237808 */ /* 0x000fc40005000000 */
[----:B------:R-:W-:Y:S02]  /*10ca0*/  FSEL R38, R38, -INF , !P3 ;  /* 0xff80000026267808 */ /* 0x000fe40005800000 */
[----:B------:R-:W-:Y:S02]  /*10cb0*/  FSEL R39, R39, -INF , !P4 ;  /* 0xff80000027277808 */ /* 0x000fe40006000000 */
        /* <DEDUP_REMOVED lines=8> */
[----:B------:R-:W-:Y:S02]  /*10d40*/  ISETP.LT.OR P4, PT, R136, 0x2a, P4 ;  /* 0x0000002a8800780c */ /* 0x000fe40002781670 */
[----:B------:R-:W-:-:S02]  /*10d50*/  FMNMX.FTZ R10, R41, R10, !PT ;  /* 0x0000000a290a7209 */ /* 0x000fc40007810000 */
[----:B------:R-:W-:Y:S02]  /*10d60*/  LOP3.LUT R17, R17, 0x7fffffff, RZ, 0xc0, !PT ;  /* 0x7fffffff11117812 */ /* 0x000fe400078ec0ff */
[----:B------:R-:W-:Y:S02]  /*10d70*/  FSEL R42, R42, -INF , !P5 ;  /* 0xff8000002a2a7808 */ /* 0x000fe40006800000 */
[----:B------:R-:W-:Y:S02]  /*10d80*/  FSEL R43, R43, -INF , !P2 ;  /* 0xff8000002b2b7808 */ /* 0x000fe40005000000 */
[----:B------:R-:W-:Y:S02]  /*10d90*/  FSEL R46, R46, -INF , !P3 ;  /* 0xff8000002e2e7808 */ /* 0x000fe40005800000 */
[----:B------:R-:W-:Y:S02]  /*10da0*/  FSEL R47, R47, -INF , !P4 ;  /* 0xff8000002f2f7808 */ /* 0x000fe40006000000 */
[----:B------:R-:W-:-:S02]  /*10db0*/  ISETP.GT.AND P5, PT, R22, 0x30, P1 ;  /* 0x000000301600780c */ /* 0x000fc40000fa4270 */
[C---:B------:R-:W-:Y:S02]  /*10dc0*/  ISETP.GT.AND P2, PT, R22.reuse, 0x31, P1 ;  /* 0x000000311600780c */ /* 0x040fe40000f44270 */
[C---:B------:R-:W-:Y:S02]  /*10dd0*/  ISETP.GT.AND P3, PT, R22.reuse, 0x38, P1 ;  /* 0x000000381600780c */ /* 0x040fe40000f64270 */
[----:B------:R-:W-:Y:S02]  /*10de0*/  ISETP.GT.AND P4, PT, R22, 0x39, P1 ;  /* 0x000000391600780c */ /* 0x000fe40000f84270 */
[----:B------:R-:W-:Y:S02]  /*10df0*/  FMNMX.FTZ R10, R44, R10, !PT ;  /* 0x0000000a2c0a7209 */ /* 0x000fe40007810000 */
[----:B------:R-:W-:Y:S02]  /*10e00*/  @P0 LOP3.LUT R17, R17, 0x80000000, RZ, 0xfc, !PT ;  /* 0x8000000011110812 */ /* 0x000fe400078efcff */
[----:B------:R-:W-:-:S02]  /*10e10*/  ISETP.GT.AND P0, PT, R22, 0x78, P1 ;  /* 0x000000781600780c */ /* 0x000fc40000f04270 */
[C---:B------:R-:W-:Y:S02]  /*10e20*/  ISETP.LT.OR P5, PT, R136.reuse, 0x31, P5 ;  /* 0x000000318800780c */ /* 0x040fe40002fa1670 */
[C---:B------:R-:W-:Y:S02]  /*10e30*/  ISETP.LT.OR P2, PT, R136.reuse, 0x32, P2 ;  /* 0x000000328800780c */ /* 0x040fe40001741670 */
[C---:B------:R-:W-:Y:S02]  /*10e40*/  ISETP.LT.OR P3, PT, R136.reuse, 0x39, P3 ;  /* 0x000000398800780c */ /* 0x040fe40001f61670 */
[----:B------:R-:W-:Y:S02]  /*10e50*/  ISETP.LT.OR P4, PT, R136, 0x3a, P4 ;  /* 0x0000003a8800780c */ /* 0x000fe40002781670 */
[----:B------:R-:W-:Y:S02]  /*10e60*/  FMNMX.FTZ R10, R45, R10, !PT ;  /* 0x0000000a2d0a7209 */ /* 0x000fe40007810000 */
[----:B------:R-:W-:-:S02]  /*10e70*/  FSEL R50, R50, -INF , !P5 ;  /* 0xff80000032327808 */ /* 0x000fc40006800000 */
[----:B------:R-:W-:Y:S02]  /*10e80*/  FSEL R51, R51, -INF , !P2 ;  /* 0xff80000033337808 */ /* 0x000fe40005000000 */
[----:B------:R-:W-:Y:S02]  /*10e90*/  FSEL R54, R54, -INF , !P3 ;  /* 0xff80000036367808 */ /* 0x000fe40005800000 */
[----:B------:R-:W-:Y:S02]  /*10ea0*/  FSEL R55, R55, -INF , !P4 ;  /* 0xff80000037377808 */ /* 0x000fe40006000000 */
[----:B------:R-:W-:Y:S02]  /*10eb0*/  FMNMX.FTZ R10, R48, R10, !PT ;  /* 0x0000000a300a7209 */ /* 0x000fe40007810000 */
[C---:B------:R-:W-:Y:S02]  /*10ec0*/  ISETP.GT.AND P5, PT, R22.reuse, 0x40, P1 ;  /* 0x000000401600780c */ /* 0x040fe40000fa4270 */
[----:B------:R-:W-:-:S02]  /*10ed0*/  ISETP.GT.AND P2, PT, R22, 0x41, P1 ;  /* 0x000000411600780c */ /* 0x000fc40000f44270 */
[C---:B------:R-:W-:Y:S02]  /*10ee0*/  ISETP.GT.AND P3, PT, R22.reuse, 0x48, P1 ;  /* 0x000000481600780c */ /* 0x040fe40000f64270 */
[----:B------:R-:W-:Y:S02]  /*10ef0*/  ISETP.GT.AND P4, PT, R22, 0x49, P1 ;  /* 0x000000491600780c */ /* 0x000fe40000f84270 */
[----:B------:R-:W-:Y:S02]  /*10f00*/  LOP3.LUT R17, R17, 0xfffffffd, RZ, 0xc0, !PT ;  /* 0xfffffffd11117812 */ /* 0x000fe400078ec0ff */
[----:B------:R-:W-:Y:S02]  /*10f10*/  FMNMX.FTZ R10, R49, R10, !PT ;  /* 0x0000000a310a7209 */ /* 0x000fe40007810000 */
[C---:B------:R-:W-:Y:S02]  /*10f20*/  ISETP.LT.OR P5, PT, R136.reuse, 0x41, P5 ;  /* 0x000000418800780c */ /* 0x040fe40002fa1670 */
[----:B------:R-:W-:-:S02]  /*10f30*/  ISETP.LT.OR P2, PT, R136, 0x42, P2 ;  /* 0x000000428800780c */ /* 0x000fc40001741670 */
[C---:B------:R-:W-:Y:S02]  /*10f40*/  ISETP.LT.OR P3, PT, R136.reuse, 0x49, P3 ;  /* 0x000000498800780c */ /* 0x040fe40001f61670 */
[----:B------:R-:W-:Y:S02]  /*10f50*/  ISETP.LT.OR P4, PT, R136, 0x4a, P4 ;  /* 0x0000004a8800780c */ /* 0x000fe40002781670 */
[----:B------:R-:W-:Y:S02]  /*10f60*/  @P0 LOP3.LUT R17, R17, 0x2, RZ, 0xfc, !PT ;  /* 0x0000000211110812 */ /* 0x000fe400078efcff */
[----:B------:R-:W-:Y:S02]  /*10f70*/  ISETP.GT.AND P0, PT, R22, RZ, P1 ;  /* 0x000000ff1600720c */ /* 0x000fe40000f04270 */
[----:B------:R-:W-:Y:S02]  /*10f80*/  FMNMX.FTZ R10, R52, R10, !PT ;  /* 0x0000000a340a7209 */ /* 0x000fe40007810000 */
        /* <DEDUP_REMOVED lines=8> */
[----:B------:R-:W-:Y:S02]  /*11010*/  FMNMX.FTZ R10, R53, R10, !PT ;  /* 0x0000000a350a7209 */ /* 0x000fe40007810000 */
        /* <DEDUP_REMOVED lines=10> */
[C---:B------:R-:W-:Y:S02]  /*110c0*/  ISETP.GT.AND P2, PT, R22.reuse, 0x61, P1 ;  /* 0x000000611600780c */ /* 0x040fe40000f44270 */
[C---:B------:R-:W-:Y:S02]  /*110d0*/  ISETP.GT.AND P3, PT, R22.reuse, 0x68, P1 ;  /* 0x000000681600780c */ /* 0x040fe40000f64270 */
[C---:B------:R-:W-:Y:S02]  /*110e0*/  ISETP.GT.AND P4, PT, R22.reuse, 0x69, P1 ;  /* 0x000000691600780c */ /* 0x040fe40000f84270 */
[C---:B------:R-:W-:Y:S02]  /*110f0*/  ISETP.GT.AND P5, PT, R22.reuse, 0x70, P1 ;  /* 0x000000701600780c */ /* 0x040fe40000fa4270 */
[C---:B------:R-:W-:Y:S02]  /*11100*/  ISETP.GT.AND P6, PT, R22.reuse, 0x71, P1 ;  /* 0x000000711600780c */ /* 0x040fe40000fc4270 */
[----:B------:R-:W-:-:S02]  /*11110*/  ISETP.GT.AND P1, PT, R22, 0x79, P1 ;  /* 0x000000791600780c */ /* 0x000fc40000f24270 */
[----:B------:R-:W-:Y:S02]  /*11120*/  FMNMX.FTZ R10, R57, R10, !PT ;  /* 0x0000000a390a7209 */ /* 0x000fe40007810000 */
[----:B------:R-:W-:Y:S02]  /*11130*/  @P0 LOP3.LUT R17, R17, 0x20, RZ, 0xfc, !PT ;  /* 0x0000002011110812 */ /* 0x000fe400078efcff */
[----:B------:R-:W-:Y:S02]  /*11140*/  FMNMX.FTZ R10, R60, R10, !PT ;  /* 0x0000000a3c0a7209 */ /* 0x000fe40007810000 */
[----:B------:R-:W-:Y:S02]  /*11150*/  LOP3.LUT P0, RZ, R17, 0x80000000, RZ, 0xc0, !PT ;  /* 0x8000000011ff7812 */ /* 0x000fe4000780c0ff */
[----:B------:R-:W-:Y:S02]  /*11160*/  FMNMX.FTZ R10, R61, R10, !PT ;  /* 0x0000000a3d0a7209 */ /* 0x000fe40007810000 */
[----:B------:R-:W-:-:S02]  /*11170*/  LOP3.LUT R17, R17, 0xfffffff7, RZ, 0xc0, !PT ;  /* 0xfffffff711117812 */ /* 0x000fc400078ec0ff */
[----:B------:R-:W-:Y:S02]  /*11180*/  ISETP.LT.OR P0, PT, R136, 0x61, P0 ;  /* 0x000000618800780c */ /* 0x000fe40000701670 */
[----:B------:R-:W-:Y:S02]  /*11190*/  FMNMX.FTZ R10, R64, R10, !PT ;  /* 0x0000000a400a7209 */ /* 0x000fe40007810000 */
[----:B------:R-:W-:Y:S02]  /*111a0*/  @P1 LOP3.LUT R17, R17, 0x8, RZ, 0xfc, !PT ;  /* 0x0000000811111812 */ /* 0x000fe400078efcff */
[----:B------:R-:W-:Y:S02]  /*111b0*/  FMNMX.FTZ R10, R65, R10, !PT ;  /* 0x0000000a410a7209 */ /* 0x000fe40007810000 */
[C---:B------:R-:W-:Y:S02]  /*111c0*/  LOP3.LUT P1, RZ, R17.reuse, 0x2, RZ, 0xc0, !PT ;  /* 0x0000000211ff7812 */ /* 0x040fe4000782c0ff */
[----:B------:R-:W-:-:S02]  /*111d0*/  LOP3.LUT R17, R17, 0xffffffbf, RZ, 0xc0, !PT ;  /* 0xffffffbf11117812 */ /* 0x000fc400078ec0ff */
[----:B------:R-:W-:Y:S02]  /*111e0*/  FMNMX.FTZ R10, R68, R10, !PT ;  /* 0x0000000a440a7209 */ /* 0x000fe40007810000 */
[----:B------:R-:W-:Y:S02]  /*111f0*/  @P0 LOP3.LUT R17, R17, 0x40, RZ, 0xfc, !PT ;  /* 0x0000004011110812 */ /* 0x000fe400078efcff */
[----:B------:R-:W-:Y:S02]  /*11200*/  FMNMX.FTZ R10, R69, R10, !PT ;  /* 0x0000000a450a7209 */ /* 0x000fe40007810000 */
[----:B------:R-:W-:Y:S02]  /*11210*/  ISETP.LT.OR P0, PT, R136, 0x62, P2 ;  /* 0x000000628800780c */ /* 0x000fe40001701670 */
[----:B------:R-:W-:Y:S02]  /*11220*/  LOP3.LUT P2, RZ, R17, 0x20, RZ, 0xc0, !PT ;  /* 0x0000002011ff7812 */ /* 0x000fe4000784c0ff */
[----:B------:R-:W-:-:S02]  /*11230*/  FMNMX.FTZ R10, R72, R10, !PT ;  /* 0x0000000a480a7209 */ /* 0x000fc40007810000 */
[----:B------:R-:W-:Y:S02]  /*11240*/  ISETP.LT.OR P2, PT, R136, 0x1, P2 ;  /* 0x000000018800780c */ /* 0x000fe40001741670 */
[----:B------:R-:W-:Y:S02]  /*11250*/  FMNMX.FTZ R10, R73, R10, !PT ;  /* 0x0000000a490a7209 */ /* 0x000fe40007810000 */
[----:B------:R-:W-:Y:S02]  /*11260*/  FSEL R26, R26, -INF , !P2 ;  /* 0xff8000001a1a7808 */ /* 0x000fe40005000000 */
        /* <DEDUP_REMOVED lines=12> */
[----:B------:R-:W-:Y:S01]  /*11330*/  LOP3.LUT R17, R17, 0xffffffef, RZ, 0xc0, !PT ;  /* 0xffffffef11117812 */ /* 0x000fe200078ec0ff */
[----:B------:R-:W0:Y:S01]  /*11340*/  SHFL.BFLY PT, R11, R10, 0x2, 0x1f ;  /* 0x0c401f000a0b7f89 */ /* 0x000e2200000e0000 */
[----:B------:R-:W-:Y:S02]  /*11350*/  FMNMX.FTZ R14, R38, R14, !PT ;  /* 0x0000000e260e7209 */ /* 0x000fe40007810000 */
[----:B------:R-:W-:-:S02]  /*11360*/  @P0 LOP3.LUT R17, R17, 0x10, RZ, 0xfc, !PT ;  /* 0x0000001011110812 */ /* 0x000fc400078efcff */
[----:B------:R-:W-:Y:S02]  /*11370*/  FMNMX.FTZ R14, R39, R14, !PT ;  /* 0x0000000e270e7209 */ /* 0x000fe40007810000 */
[----:B------:R-:W-:Y:S02]  /*11380*/  ISETP.LT.OR P0, PT, R136, 0x69, P3 ;  /* 0x000000698800780c */ /* 0x000fe40001f01670 */
[----:B------:R-:W-:Y:S02]  /*11390*/  FMNMX.FTZ R14, R42, R14, !PT ;  /* 0x0000000e2a0e7209 */ /* 0x000fe40007810000 */
[----:B------:R-:W-:Y:S02]  /*113a0*/  LOP3.LUT P3, RZ, R17, 0x8, RZ, 0xc0, !PT ;  /* 0x0000000811ff7812 */ /* 0x000fe4000786c0ff */
[----:B------:R-:W-:Y:S02]  /*113b0*/  FMNMX.FTZ R14, R43, R14, !PT ;  /* 0x0000000e2b0e7209 */ /* 0x000fe40007810000 */
[----:B------:R-:W-:-:S02]  /*113c0*/  LOP3.LUT R17, R17, 0xfffffffb, RZ, 0xc0, !PT ;  /* 0xfffffffb11117812 */ /* 0x000fc400078ec0ff */
[----:B------:R-:W-:Y:S02]  /*113d0*/  FMNMX.FTZ R14, R46, R14, !PT ;  /* 0x0000000e2e0e7209 */ /* 0x000fe40007810000 */
[----:B------:R-:W-:Y:S02]  /*113e0*/  ISETP.LT.OR P5, PT, R136, 0x71, P5 ;  /* 0x000000718800780c */ /* 0x000fe40002fa1670 */
[----:B------:R-:W-:Y:S02]  /*113f0*/  FMNMX.FTZ R14, R47, R14, !PT ;  /* 0x0000000e2f0e7209 */ /* 0x000fe40007810000 */
[----:B------:R-:W-:Y:S02]  /*11400*/  @P0 LOP3.LUT R17, R17, 0x4, RZ, 0xfc, !PT ;  /* 0x0000000411110812 */ /* 0x000fe400078efcff */
[----:B0-----:R-:W-:Y:S02]  /*11410*/  FMNMX.FTZ R10, R10, R11, !PT ;  /* 0x0000000b0a0a7209 */ /* 0x001fe40007810000 */
[----:B------:R-:W-:-:S02]  /*11420*/  FMNMX.FTZ R14, R50, R14, !PT ;  /* 0x0000000e320e7209 */ /* 0x000fc40007810000 */
[----:B------:R-:W-:Y:S01]  /*11430*/  ISETP.LT.OR P0, PT, R136, 0x6a, P4 ;  /* 0x0000006a8800780c */ /* 0x000fe20002701670 */
[----:B------:R-:W0:Y:S01]  /*11440*/  SHFL.BFLY PT, R11, R10, 0x1, 0x1f ;  /* 0x0c201f000a0b7f89 */ /* 0x000e2200000e0000 */
[----:B------:R-:W-:Y:S02]  /*11450*/  FMNMX.FTZ R14, R51, R14, !PT ;  /* 0x0000000e330e7209 */ /* 0x000fe40007810000 */
[----:B------:R-:W-:Y:S02]  /*11460*/  LOP3.LUT R17, R17, 0xdfffffff, RZ, 0xc0, !PT ;  /* 0xdfffffff11117812 */ /* 0x000fe400078ec0ff */
[----:B------:R-:W-:Y:S02]  /*11470*/  FMNMX.FTZ R14, R54, R14, !PT ;  /* 0x0000000e360e7209 */ /* 0x000fe40007810000 */
[----:B------:R-:W-:Y:S02]  /*11480*/  ISETP.LT.OR P6, PT, R136, 0x72, P6 ;  /* 0x000000728800780c */ /* 0x000fe400037c1670 */
[----:B------:R-:W-:-:S02]  /*11490*/  FMNMX.FTZ R14, R55, R14, !PT ;  /* 0x0000000e370e7209 */ /* 0x000fc40007810000 */
[----:B------:R-:W-:Y:S02]  /*114a0*/  ISETP.LT.OR P1, PT, R136, 0x79, P1 ;  /* 0x000000798800780c */ /* 0x000fe40000f21670 */
[----:B------:R-:W-:Y:S02]  /*114b0*/  FMNMX.FTZ R14, R58, R14, !PT ;  /* 0x0000000e3a0e7209 */ /* 0x000fe40007810000 */
[----:B------:R-:W-:Y:S02]  /*114c0*/  @P0 LOP3.LUT R17, R17, 0x20000000, RZ, 0xfc, !PT ;  /* 0x2000000011110812 */ /* 0x000fe400078efcff */
[----:B------:R-:W-:Y:S02]  /*114d0*/  FMNMX.FTZ R14, R59, R14, !PT ;  /* 0x0000000e3b0e7209 */ /* 0x000fe40007810000 */
[----:B------:R-:W-:Y:S02]  /*114e0*/  LOP3.LUT R17, R17, 0xbfffffff, RZ, 0xc0, !PT ;  /* 0xbfffffff11117812 */ /* 0x000fe400078ec0ff */
[----:B------:R-:W-:-:S02]  /*114f0*/  FMNMX.FTZ R14, R62, R14, !PT ;  /* 0x0000000e3e0e7209 */ /* 0x000fc40007810000 */
[----:B------:R-:W-:Y:S02]  /*11500*/  @P5 LOP3.LUT R17, R17, 0x40000000, RZ, 0xfc, !PT ;  /* 0x4000000011115812 */ /* 0x000fe400078efcff */
[----:B0-----:R-:W-:Y:S02]  /*11510*/  FMNMX.FTZ R10, R10, R11, !PT ;  /* 0x0000000b0a0a7209 */ /* 0x001fe40007810000 */
[----:B------:R-:W-:Y:S02]  /*11520*/  FMNMX.FTZ R14, R63, R14, !PT ;  /* 0x0000000e3f0e7209 */ /* 0x000fe40007810000 */
[----:B------:R-:W-:Y:S02]  /*11530*/  FSETP.NEU.FTZ.AND P4, PT, R10, -INF , PT ;  /* 0xff8000000a00780b */ /* 0x000fe40003f9d000 */
[----:B------:R-:W-:Y:S02]  /*11540*/  FMNMX.FTZ R14, R66, R14, !PT ;  /* 0x0000000e420e7209 */ /* 0x000fe40007810000 */
[----:B------:R-:W-:-:S02]  /*11550*/  FSEL R11, R10, RZ, P4 ;  /* 0x000000ff0a0b7208 */ /* 0x000fc40002000000 */
[----:B------:R-:W-:Y:S02]  /*11560*/  FMNMX.FTZ R14, R67, R14, !PT ;  /* 0x0000000e430e7209 */ /* 0x000fe40007810000 */
[----:B------:R-:W-:Y:S01]  /*11570*/  LOP3.LUT P5, RZ, R17, 0x40, RZ, 0xc0, !PT ;  /* 0x0000004011ff7812 */ /* 0x000fe200078ac0ff */
[----:B------:R-:W-:-:S01]  /*11580*/  FADD.FTZ R3, -R11, R3 ;  /* 0x000000030b037221 */ /* 0x000fc20000010100 */
[----:B------:R-:W-:Y:S01]  /*11590*/  FMNMX.FTZ R14, R70, R14, !PT ;  /* 0x0000000e460e7209 */ /* 0x000fe20007810000 */
[----:B------:R-:W-:-:S01]  /*115a0*/  FFMA.FTZ R11, R2, R10, -8 ;  /* 0xc1000000020b7423 */ /* 0x000fc2000001000a */
[----:B------:R-:W-:Y:S01]  /*115b0*/  LOP3.LUT P0, RZ, R17, 0x10, RZ, 0xc0, !PT ;  /* 0x0000001011ff7812 */ /* 0x000fe2000780c0ff */
[----:B------:R-:W-:Y:S01]  /*115c0*/  FMUL.FTZ R3, R2, R3 ;  /* 0x0000000302037220 */ /* 0x000fe20000410000 */
[----:B------:R-:W-:Y:S02]  /*115d0*/  FSEL R74, R74, -INF , !P5 ;  /* 0xff8000004a4a7808 */ /* 0x000fe40006800000 */
[----:B------:R-:W-:-:S02]  /*115e0*/  FMNMX.FTZ R14, R71, R14, !PT ;  /* 0x0000000e470e7209 */ /* 0x000fc40007810000 */
[----:B------:R-:W-:Y:S01]  /*115f0*/  FSEL R11, R11, RZ, P4 ;  /* 0x000000ff0b0b7208 */ /* 0x000fe20002000000 */
[----:B------:R-:W-:Y:S01]  /*11600*/  MUFU.EX2 R3, R3 ;  /* 0x0000000300037308 */ /* 0x000fe20000000800 */
[----:B------:R-:W-:Y:S02]  /*11610*/  LOP3.LUT P4, RZ, R17, 0x4, RZ, 0xc0, !PT ;  /* 0x0000000411ff7812 */ /* 0x000fe4000788c0ff */
[----:B------:R-:W-:Y:S01]  /*11620*/  FSEL R75, R75, -INF , !P0 ;  /* 0xff8000004b4b7808 */ /* 0x000fe20004000000 */
[----:B------:R-:W-:-:S01]  /*11630*/  FFMA.FTZ R24, R2, R24, -R11 ;  /* 0x0000001802187223 */ /* 0x000fc2000001080b */
[----:B------:R-:W-:Y:S01]  /*11640*/  FMNMX.FTZ R14, R74, R14, !PT ;  /* 0x0000000e4a0e7209 */ /* 0x000fe20007810000 */
[----:B------:R-:W-:-:S01]  /*11650*/  FFMA.FTZ R25, R2, R25, -R11 ;  /* 0x0000001902197223 */ /* 0x000fc2000001080b */
[----:B------:R-:W-:Y:S01]  /*11660*/  LOP3.LUT P0, RZ, R17, 0x20000000, RZ, 0xc0, !PT ;  /* 0x2000000011ff7812 */ /* 0x000fe2000780c0ff */
[----:B------:R-:W-:-:S01]  /*11670*/  FFMA.FTZ R28, R2, R28, -R11 ;  /* 0x0000001c021c7223 */ /* 0x000fc2000001080b */
[----:B------:R-:W-:Y:S01]  /*11680*/  FSEL R78, R78, -INF , !P4 ;  /* 0xff8000004e4e7808 */ /* 0x000fe20006000000 */
[----:B------:R-:W0:Y:S01]  /*11690*/  MUFU.EX2 R24, R24 ;  /* 0x0000001800187308 */ /* 0x000e220000000800 */
[----:B------:R-:W-:Y:S01]  /*116a0*/  FMNMX.FTZ R14, R75, R14, !PT ;  /* 0x0000000e4b0e7209 */ /* 0x000fe20007810000 */
[C-C-:B------:R-:W-:Y:S01]  /*116b0*/  FFMA.FTZ R29, R2.reuse, R29, -R11.reuse ;  /* 0x0000001d021d7223 */ /* 0x140fe2000001080b */
[----:B------:R-:W-:Y:S01]  /*116c0*/  LOP3.LUT P5, RZ, R17, 0x40000000, RZ, 0xc0, !PT ;  /* 0x4000000011ff7812 */ /* 0x000fe200078ac0ff */
[C-C-:B------:R-:W-:Y:S01]  /*116d0*/  FFMA.FTZ R32, R2.reuse, R32, -R11.reuse ;  /* 0x0000002002207223 */ /* 0x140fe2000001080b */
[----:B------:R-:W-:Y:S01]  /*116e0*/  FSEL R79, R79, -INF , !P0 ;  /* 0xff8000004f4f7808 */ /* 0x000fe20004000000 */
[--C-:B------:R-:W-:Y:S01]  /*116f0*/  FFMA.FTZ R33, R2, R33, -R11.reuse ;  /* 0x0000002102217223 */ /* 0x100fe2000001080b */
[----:B------:R-:W-:Y:S01]  /*11700*/  FMNMX.FTZ R14, R78, R14, !PT ;  /* 0x0000000e4e0e7209 */ /* 0x000fe20007810000 */
[----:B------:R-:W1:Y:S01]  /*11710*/  MUFU.EX2 R25, R25 ;  /* 0x0000001900197308 */ /* 0x000e620000000800 */
[----:B------:R-:W-:Y:S01]  /*11720*/  FSEL R82, R82, -INF , !P5 ;  /* 0xff80000052527808 */ /* 0x000fe20006800000 */
[C-C-:B------:R-:W-:Y:S01]  /*11730*/  FFMA.FTZ R36, R2.reuse, R36, -R11.reuse ;  /* 0x0000002402247223 */ /* 0x140fe2000001080b */
[----:B------:R-:W-:Y:S01]  /*11740*/  FMNMX.FTZ R14, R79, R14, !PT ;  /* 0x0000000e4f0e7209 */ /* 0x000fe20007810000 */
[C-C-:B------:R-:W-:Y:S01]  /*11750*/  FFMA.FTZ R37, R2.reuse, R37, -R11.reuse ;  /* 0x0000002502257223 */ /* 0x140fe2000001080b */
[----:B------:R-:W-:Y:S01]  /*11760*/  FSEL R83, R83, -INF , !P6 ;  /* 0xff80000053537808 */ /* 0x000fe20007000000 */
[--C-:B------:R-:W-:Y:S01]  /*11770*/  FFMA.FTZ R40, R2, R40, -R11.reuse ;  /* 0x0000002802287223 */ /* 0x100fe2000001080b */
[----:B------:R-:W-:Y:S01]  /*11780*/  FMNMX.FTZ R14, R82, R14, !PT ;  /* 0x0000000e520e7209 */ /* 0x000fe20007810000 */
[----:B------:R-:W-:Y:S01]  /*11790*/  MUFU.EX2 R28, R28 ;  /* 0x0000001c001c7308 */ /* 0x000fe20000000800 */
[----:B------:R-:W-:Y:S01]  /*117a0*/  ISETP.LT.OR P3, PT, R136, 0x7a, P3 ;  /* 0x0000007a8800780c */ /* 0x000fe20001f61670 */
[----:B0-----:R-:W-:Y:S01]  /*117b0*/  FFMA.FTZ R6, R3, R6, R24 ;  /* 0x0000000603067223 */ /* 0x001fe20000010018 */
[----:B------:R-:W-:Y:S01]  /*117c0*/  FSEL R86, R86, -INF , !P1 ;  /* 0xff80000056567808 */ /* 0x000fe20004800000 */
[C-C-:B------:R-:W-:Y:S01]  /*117d0*/  FFMA.FTZ R41, R2.reuse, R41, -R11.reuse ;  /* 0x0000002902297223 */ /* 0x140fe2000001080b */
[----:B------:R-:W-:Y:S01]  /*117e0*/  FMNMX.FTZ R14, R83, R14, !PT ;  /* 0x0000000e530e7209 */ /* 0x000fe20007810000 */
[--C-:B------:R-:W-:Y:S01]  /*117f0*/  FFMA.FTZ R44, R2, R44, -R11.reuse ;  /* 0x0000002c022c7223 */ /* 0x100fe2000001080b */
[----:B------:R-:W-:Y:S01]  /*11800*/  FSEL R87, R87, -INF , !P3 ;  /* 0xff80000057577808 */ /* 0x000fe20005800000 */
[----:B------:R-:W-:Y:S01]  /*11810*/  MUFU.EX2 R29, R29 ;  /* 0x0000001d001d7308 */ /* 0x000fe20000000800 */
[----:B------:R-:W-:Y:S01]  /*11820*/  FMNMX.FTZ R14, R86, R14, !PT ;  /* 0x0000000e560e7209 */ /* 0x000fe20007810000 */
[----:B-1----:R-:W-:Y:S01]  /*11830*/  FADD.FTZ R6, R25, R6 ;  /* 0x0000000619067221 */ /* 0x002fe20000010000 */
[----:B------:R-:W-:-:S01]  /*11840*/  FFMA.FTZ R45, R2, R45, -R11 ;  /* 0x0000002d022d7223 */ /* 0x000fc2000001080b */
[C-C-:B------:R-:W-:Y:S01]  /*11850*/  FFMA.FTZ R48, R2.reuse, R48, -R11.reuse ;  /* 0x0000003002307223 */ /* 0x140fe2000001080b */
[----:B------:R-:W-:Y:S01]  /*11860*/  FMNMX.FTZ R14, R87, R14, !PT ;  /* 0x0000000e570e7209 */ /* 0x000fe20007810000 */
[C-C-:B------:R-:W-:Y:S01]  /*11870*/  FFMA.FTZ R49, R2.reuse, R49, -R11.reuse ;  /* 0x0000003102317223 */ /* 0x140fe2000001080b */
[----:B------:R-:W-:-:S01]  /*11880*/  FFMA.FTZ R52, R2, R52, -R11 ;  /* 0x0000003402347223 */ /* 0x000fc2000001080b */
[----:B------:R-:W-:Y:S01]  /*11890*/  MUFU.EX2 R32, R32 ;  /* 0x0000002000207308 */ /* 0x000fe20000000800 */
[----:B------:R-:W-:-:S01]  /*118a0*/  FFMA.FTZ R53, R2, R53, -R11 ;  /* 0x0000003502357223 */ /* 0x000fc2000001080b */
[----:B------:R-:W0:Y:S01]  /*118b0*/  SHFL.BFLY PT, R15, R14, 0x2, 0x1f ;  /* 0x0c401f000e0f7f89 */ /* 0x000e2200000e0000 */
        /* <DEDUP_REMOVED lines=17> */
[----:B------:R-:W-:Y:S01]  /*119d0*/  FFMA.FTZ R11, R2, R85, -R11 ;  /* 0x00000055020b7223 */ /* 0x000fe2000001080b */
[----:B------:R-:W-:-:S03]  /*119e0*/  LOP3.LUT P0, RZ, R17, 0x10000000, RZ, 0xc0, !PT ;  /* 0x1000000011ff7812 */ /* 0x000fc6000780c0ff */
[----:B------:R-:W-:Y:S01]  /*119f0*/  MUFU.EX2 R37, R37 ;  /* 0x0000002500257308 */ /* 0x000fe20000000800 */
[----:B0-----:R-:W-:-:S05]  /*11a00*/  FMNMX.FTZ R14, R14, R15, !PT ;  /* 0x0000000f0e0e7209 */ /* 0x001fca0007810000 */
[----:B------:R-:W0:Y:S02]  /*11a10*/  SHFL.BFLY PT, R15, R14, 0x1, 0x1f ;  /* 0x0c201f000e0f7f89 */ /* 0x000e2400000e0000 */
[----:B------:R-:W-:Y:S08]  /*11a20*/  MUFU.EX2 R40, R40 ;  /* 0x0000002800287308 */ /* 0x000ff00000000800 */
[----:B------:R-:W-:Y:S08]  /*11a30*/  MUFU.EX2 R41, R41 ;  /* 0x0000002900297308 */ /* 0x000ff00000000800 */
[----:B------:R-:W-:Y:S01]  /*11a40*/  MUFU.EX2 R44, R44 ;  /* 0x0000002c002c7308 */ /* 0x000fe20000000800 */
[----:B0-----:R-:W-:-:S07]  /*11a50*/  FMNMX.FTZ R14, R14, R15, !PT ;  /* 0x0000000f0e0e7209 */ /* 0x001fce0007810000 */
[----:B------:R-:W-:Y:S01]  /*11a60*/  MUFU.EX2 R45, R45 ;  /* 0x0000002d002d7308 */ /* 0x000fe20000000800 */
[----:B------:R-:W-:-:S04]  /*11a70*/  FSETP.NEU.FTZ.AND P1, PT, R14, -INF , PT ;  /* 0xff8000000e00780b */ /* 0x000fc80003f3d000 */
[----:B------:R-:W-:-:S03]  /*11a80*/  FSEL R15, R14, RZ, P1 ;  /* 0x000000ff0e0f7208 */ /* 0x000fc60000800000 */
[----:B------:R-:W-:Y:S02]  /*11a90*/  MUFU.EX2 R48, R48 ;  /* 0x0000003000307308 */ /* 0x000fe40000000800 */
[----:B------:R-:W-:-:S01]  /*11aa0*/  FADD.FTZ R0, -R15, R0 ;  /* 0x000000000f007221 */ /* 0x000fc20000010100 */
[----:B------:R-:W-:-:S03]  /*11ab0*/  FFMA.FTZ R15, R2, R14, -8 ;  /* 0xc1000000020f7423 */ /* 0x000fc6000001000e */
[----:B------:R-:W-:Y:S02]  /*11ac0*/  FMUL.FTZ R0, R2, R0 ;  /* 0x0000000002007220 */ /* 0x000fe40000410000 */
[----:B------:R-:W-:Y:S01]  /*11ad0*/  MUFU.EX2 R49, R49 ;  /* 0x0000003100317308 */ /* 0x000fe20000000800 */
[----:B------:R-:W-:-:S05]  /*11ae0*/  FSEL R15, R15, RZ, P1 ;  /* 0x000000ff0f0f7208 */ /* 0x000fca0000800000 */
        /* <DEDUP_REMOVED lines=27> */
[----:B0-----:R-:W-:-:S01]  /*11ca0*/  FFMA.FTZ R5, R0, R5, R26 ;  /* 0x0000000500057223 */ /* 0x001fc2000001001a */
[C-C-:B------:R-:W-:Y:S01]  /*11cb0*/  FFMA.FTZ R71, R2.reuse, R71, -R15.reuse ;  /* 0x0000004702477223 */ /* 0x140fe2000001080f */
[----:B------:R-:W-:-:S01]  /*11cc0*/  FFMA.FTZ R74, R2, R74, -R15 ;  /* 0x0000004a024a7223 */ /* 0x000fc2000001080f */
[C-C-:B------:R-:W-:Y:S01]  /*11cd0*/  FFMA.FTZ R75, R2.reuse, R75, -R15.reuse ;  /* 0x0000004b024b7223 */ /* 0x140fe2000001080f */
[----:B------:R-:W-:-:S01]  /*11ce0*/  FFMA.FTZ R78, R2, R78, -R15 ;  /* 0x0000004e024e7223 */ /* 0x000fc2000001080f */
[C-C-:B------:R-:W-:Y:S01]  /*11cf0*/  FFMA.FTZ R79, R2.reuse, R79, -R15.reuse ;  /* 0x0000004f024f7223 */ /* 0x140fe2000001080f */
[----:B------:R-:W-:-:S01]  /*11d00*/  FFMA.FTZ R82, R2, R82, -R15 ;  /* 0x0000005202527223 */ /* 0x000fc2000001080f */
[----:B------:R-:W0:Y:S01]  /*11d10*/  MUFU.EX2 R31, R31 ;  /* 0x0000001f001f7308 */ /* 0x000e220000000800 */
[----:B-1----:R-:W-:-:S01]  /*11d20*/  FADD.FTZ R22, R27, R5 ;  /* 0x000000051b167221 */ /* 0x002fc20000010000 */
[----:B------:R-:W-:Y:S01]  /*11d30*/  FADD.FTZ R5, R28, R6 ;  /* 0x000000061c057221 */ /* 0x000fe20000010000 */
[----:B------:R-:W-:-:S01]  /*11d40*/  FFMA.FTZ R83, R2, R83, -R15 ;  /* 0x0000005302537223 */ /* 0x000fc2000001080f */
[C-C-:B------:R-:W-:Y:S01]  /*11d50*/  FFMA.FTZ R86, R2.reuse, R86, -R15.reuse ;  /* 0x0000005602567223 */ /* 0x140fe2000001080f */
[----:B------:R-:W-:-:S01]  /*11d60*/  FFMA.FTZ R15, R2, R87, -R15 ;  /* 0x00000057020f7223 */ /* 0x000fc2000001080f */
[----:B------:R-:W-:-:S02]  /*11d70*/  FADD.FTZ R5, R29, R5 ;  /* 0x000000051d057221 */ /* 0x000fc40000010000 */
        /* <DEDUP_REMOVED lines=102> */
[----:B0-----:R-:W-:-:S03]  /*123e0*/  FADD.FTZ R6, R11, R5 ;  /* 0x000000050b067221 */ /* 0x001fc60000010000 */
[----:B-1----:R-:W-:Y:S01]  /*123f0*/  FADD.FTZ R5, R15, R22 ;  /* 0x000000160f057221 */ /* 0x002fe20000010000 */
[----:B------:R-:W-:Y:S06]  /*12400*/  @!P0 BRA `(.L_x_1390) ;  /* 0x0000000000048947 */ /* 0x000fec0003800000 */
[----:B------:R-:W-:Y:S01]  /*12410*/  BPT.TRAP 0x1 ;  /* 0x000000040000795c */ /* 0x000fe20000300000 */
.L_x_1390:
[----:B------:R-:W2:Y:S01]  /*12420*/  LDL R22, [R1+0x2c] ;  /* 0x00002c0001167983 */ /* 0x000ea20000100800 */
[----:B------:R-:W-:Y:S01]  /*12430*/  VIADD R152, R152, 0x19c60 ;  /* 0x00019c6098987836 */ /* 0x000fe20000000000 */
        /* <DEDUP_REMOVED lines=16> */
[----:B------:R-:W-:-:S02]  /*12540*/  PRMT R152, R141, 0x654, R152 ;  /* 0x000006548d987816 */ /* 0x000fc40000000098 */
[----:B------:R-:W-:Y:S02]  /*12550*/  F2FP.SATFINITE.E4M3.F32.PACK_AB_MERGE_C R28, R25, R24, R28 ;  /* 0x00000018191c723e */ /* 0x000fe4000480701c */
[----:B------:R-:W-:Y:S01]  /*12560*/  F2FP.SATFINITE.E4M3.F32.PACK_AB_MERGE_C R30, R27, R26, R30 ;  /* 0x0000001a1b1e723e */ /* 0x000fe2000480701e */
[----:B------:R0:W-:Y:S01]  /*12570*/  SYNCS.ARRIVE.TRANS64.RED.A1T0 RZ, [R152+URZ], RZ ;  /* 0x000000ff98ff79a7 */ /* 0x0001e2000810043f */
        /* <DEDUP_REMOVED lines=63> */
[----:B------:R-:W-:Y:S02]  /*12970*/  IMAD.MOV.U32 R3, RZ, RZ, R10 ;  /* 0x000000ffff037224 */ /* 0x000fe400078e000a */
[----:B0-----:R-:W-:Y:S02]  /*12980*/  IMAD.MOV.U32 R152, RZ, RZ, R20 ;  /* 0x000000ffff987224 */ /* 0x001fe400078e0014 */
        /* <DEDUP_REMOVED lines=15> */
[----:B------:R-:W-:Y:S01]  /*12a80*/  IMAD.MOV.U32 R139, RZ, RZ, R15 ;  /* 0x000000ffff8b7224 */ /* 0x000fe200078e000f */
[C---:B--2---:R-:W-:Y:S01]  /*12a90*/  ISETP.GT.AND P1, PT, R4.reuse, R22, PT ;  /* 0x000000160400720c */ /* 0x044fe20003f24270 */
[----:B------:R-:W-:-:S02]  /*12aa0*/  VIADD R4, R4, 0xffffffff ;  /* 0xffffffff04047836 */ /* 0x000fc40000000000 */
[----:B------:R-:W-:-:S10]  /*12ab0*/  IMAD.MOV.U32 R22, RZ, RZ, R21 ;  /* 0x000000ffff167224 */ /* 0x000fd400078e0015 */
[----:B------:R-:W-:Y:S05]  /*12ac0*/  @P1 BRA `(.L_x_1391) ;  /* 0xffffffcc00d81947 */ /* 0x000fea000383ffff */
[----:B------:R-:W-:Y:S05]  /*12ad0*/  BSYNC B0 ;  /* 0x0000000000007941 */ /* 0x000fea0003800000 */
.L_x_1370:
[----:B------:R-:W-:Y:S02]  /*12ae0*/  IMAD.MOV.U32 R0, RZ, RZ, R14 ;  /* 0x000000ffff007224 */ /* 0x000fe400078e000e */
[----:B------:R-:W-:Y:S02]  /*12af0*/  IMAD.MOV.U32 R3, RZ, RZ, R10 ;  /* 0x000000ffff037224 */ /* 0x000fe400078e000a */
[----:B------:R-:W-:Y:S02]  /*12b00*/  IMAD.MOV.U32 R22, RZ, RZ, R21 ;  /* 0x000000ffff167224 */ /* 0x000fe400078e0015 */
[----:B------:R-:W-:-:S07]  /*12b10*/  IMAD.MOV.U32 R152, RZ, RZ, R20 ;  /* 0x000000ffff987224 */ /* 0x000fce00078e0014 */
.L_x_1369:
[----:B------:R-:W-:Y:S05]  /*12b20*/  BSYNC B1 ;  /* 0x0000000000017941 */ /* 0x000fea0003800000 */
.L_x_1368:
[----:B------:R-:W2:Y:S01]  /*12b30*/  LDL R10, [R1+0x20] ;  /* 0x00002000010a7983 */ /* 0x000ea20000100800 */
[----:B------:R-:W0:Y:S03]  /*12b40*/  LDC R11, c[0x0][0x448] ;  /* 0x00011200ff0b7b82 */ /* 0x000e260000000800 */
[----:B------:R-:W3:Y:S01]  /*12b50*/  LDL R15, [R1] ;  /* 0x00000000010f7983 */ /* 0x000ee20000100800 */
[----:B------:R-:W-:-:S04]  /*12b60*/  LOP3.LUT R17, R17, 0xffffffdf, RZ, 0xc0, !PT ;  /* 0xffffffdf11117812 */ /* 0x000fc800078ec0ff */
[----:B------:R-:W1:Y:S01]  /*12b70*/  LDC R20, c[0x0][0x9e4] ;  /* 0x00027900ff147b82 */ /* 0x000e620000000800 */
[----:B0-----:R-:W-:-:S13]  /*12b80*/  ISETP.NE.AND P1, PT, R11, 0x1, PT ;  /* 0x000000010b00780c */ /* 0x001fda0003f25270 */
[----:B------:R-:W0:Y:S01]  /*12b90*/  @P1 LDC R11, c[0x0][0x44c] ;  /* 0x00011300ff0b1b82 */ /* 0x000e220000000800 */
[----:B------:R-:W-:-:S04]  /*12ba0*/  @P1 LOP3.LUT R17, R17, 0x20, RZ, 0xfc, !PT ;  /* 0x0000002011111812 */ /* 0x000fc800078efcff */
[----:B------:R-:W-:-:S03]  /*12bb0*/  LOP3.LUT R17, R17, 0xffffffbf, RZ, 0xc0, !PT ;  /* 0xffffffbf11117812 */ /* 0x000fc600078ec0ff */
[----:B------:R-:W4:Y:S01]  /*12bc0*/  @P1 LDC R14, c[0x0][0x450] ;  /* 0x00011400ff0e1b82 */ /* 0x000f220000000800 */
[----:B--2---:R-:W-:-:S04]  /*12bd0*/  VIADD R10, R10, 0xbf ;  /* 0x000000bf0a0a7836 */ /* 0x004fc80000000000 */
[----:B0-----:R-:W-:Y:S01]  /*12be0*/  @P1 IMAD.HI.U32 R11, R10, R11, RZ ;  /* 0x0000000b0a0b1227 */ /* 0x001fe200078e00ff */
[----:B---3--:R-:W-:-:S04]  /*12bf0*/  IADD3 R15, R15, 0x1, -R155 ;  /* 0x000000010f0f7810 */ /* 0x008fc80007ffe89b */
[----:B----4-:R-:W-:Y:S02]  /*12c00*/  @P1 SHF.R.U32.HI R10, RZ, R14, R11 ;  /* 0x0000000eff0a1219 */ /* 0x010fe4000001160b */
[----:B-1----:R-:W-:-:S03]  /*12c10*/  ISETP.GE.AND P1, PT, R20, 0x1, PT ;  /* 0x000000011400780c */ /* 0x002fc60003f26270 */
[----:B------:R-:W-:-:S04]  /*12c20*/  IMAD.IADD R10, R15, 0x1, R10 ;  /* 0x000000010f0a7824 */ /* 0x000fc800078e020a */
[----:B------:R-:W-:-:S06]  /*12c30*/  IMAD.IADD R14, R10, 0x1, -R7 ;  /* 0x000000010a0e7824 */ /* 0x000fcc00078e0a07 */
[----:B------:R-:W-:Y:S01]  /*12c40*/  @P1 LOP3.LUT R17, R17, 0x40, RZ, 0xfc, !PT ;  /* 0x0000004011111812 */ /* 0x000fe200078efcff */
[----:B------:R-:W-:Y:S06]  /*12c50*/  @!P1 BRA `(.L_x_1392) ;  /* 0x0000000000489947 */ /* 0x000fec0003800000 */
[----:B------:R-:W-:Y:S01]  /*12c60*/  IMAD.MOV.U32 R7, RZ, RZ, R10 ;  /* 0x000000ffff077224 */ /* 0x000fe200078e000a */
[----:B------:R-:W-:Y:S04]  /*12c70*/  BSSY B0, `(.L_x_1393) ;  /* 0x000000e000007945 */ /* 0x000fe80003800000 */
[----:B------:R-:W-:-:S13]  /*12c80*/  ISETP.GT.AND P1, PT, R7, -0x1, PT ;  /* 0xffffffff0700780c */ /* 0x000fda0003f24270 */
        /* <DEDUP_REMOVED lines=8> */
.L_x_1394:
[----:B------:R-:W-:-:S13]  /*12d10*/  ISETP.NE.AND P1, PT, R20, 0x1, PT ;  /* 0x000000011400780c */ /* 0x000fda0003f25270 */
[----:B------:R-:W0:Y:S02]  /*12d20*/  @P1 LDC.64 R10, c[0x0][0x9e8] ;  /* 0x00027a00ff0a1b82 */ /* 0x000e240000000a00 */
[----:B0-----:R-:W-:-:S05]  /*12d30*/  @P1 IMAD.HI.U32 R10, R7, R10, RZ ;  /* 0x0000000a070a1227 */ /* 0x001fca00078e00ff */
[----:B------:R-:W-:-:S07]  /*12d40*/  @P1 SHF.R.U32.HI R7, RZ, R11, R10 ;  /* 0x0000000bff071219 */ /* 0x000fce000001160a */
.L_x_1395:
[----:B------:R-:W-:Y:S05]  /*12d50*/  BSYNC B0 ;  /* 0x0000000000007941 */ /* 0x000fea0003800000 */
.L_x_1393:
[----:B------:R-:W-:-:S05]  /*12d60*/  IMAD R7, R7, R20, RZ ;  /* 0x0000001407077224 */ /* 0x000fca00078e02ff */
[----:B------:R-:W-:-:S07]  /*12d70*/  VIMNMX R14, R14, R7, !PT ;  /* 0x000000070e0e7248 */ /* 0x000fce0007fe0100 */
.L_x_1392:
[----:B------:R-:W2:Y:S01]  /*12d80*/  LDL R10, [R1+0x44] ;  /* 0x00004400010a7983 */ /* 0x000ea20000100800 */
[----:B------:R-:W-:Y:S01]  /*12d90*/  VIADD R14, R14, 0x7f ;  /* 0x0000007f0e0e7836 */ /* 0x000fe20000000000 */
[----:B------:R-:W-:Y:S04]  /*12da0*/  BSSY B0, `(.L_x_1396) ;  /* 0x00001ec000007945 */ /* 0x000fe80003800000 */
[----:B------:R-:W-:-:S04]  /*12db0*/  SHF.R.S32.HI R7, RZ, 0x1f, R14 ;  /* 0x0000001fff077819 */ /* 0x000fc8000001140e */
[----:B------:R-:W-:-:S04]  /*12dc0*/  LEA.HI R7, R7, R14, RZ, 0x7 ;  /* 0x0000000e07077211 */ /* 0x000fc800078f38ff */
[----:B------:R-:W-:-:S04]  /*12dd0*/  SHF.R.S32.HI R7, RZ, 0x7, R7 ;  /* 0x00000007ff077819 */ /* 0x000fc80000011407 */
[----:B--2---:R-:W-:-:S04]  /*12de0*/  VIMNMX R10, R10, R7, !PT ;  /* 0x000000070a0a7248 */ /* 0x004fc80007fe0100 */
[----:B------:R-:W-:Y:S01]  /*12df0*/  ISETP.GE.AND P1, PT, R4, R10, PT ;  /* 0x0000000a0400720c */ /* 0x000fe20003f26270 */
[----:B------:R0:W-:-:S12]  /*12e00*/  STL [R1+0x2c], R10 ;  /* 0x00002c0a01007387 */ /* 0x0001d80000100800 */
[----:B0-----:R-:W-:Y:S05]  /*12e10*/  @!P1 BRA `(.L_x_1397) ;  /* 0x0000001c00909947 */ /* 0x001fea0003800000 */
[----:B------:R-:W-:Y:S01]  /*12e20*/  BSSY B1, `(.L_x_1397) ;  /* 0x00001e3000017945 */ /* 0x000fe20003800000 */
[----:B------:R-:W-:Y:S02]  /*12e30*/  IMAD.MOV.U32 R20, RZ, RZ, R0 ;  /* 0x000000ffff147224 */ /* 0x000fe400078e0000 */
[----:B------:R-:W-:Y:S02]  /*12e40*/  IMAD.MOV.U32 R7, RZ, RZ, R3 ;  /* 0x000000ffff077224 */ /* 0x000fe400078e0003 */
[----:B------:R-:W-:Y:S02]  /*12e50*/  IMAD.MOV.U32 R11, RZ, RZ, R152 ;  /* 0x000000ffff0b7224 */ /* 0x000fe400078e0098 */
[----:B------:R-:W-:-:S07]  /*12e60*/  IMAD.MOV.U32 R10, RZ, RZ, R22 ;  /* 0x000000ffff0a7224 */ /* 0x000fce00078e0016 */
.L_x_1410:
[----:B------:R-:W-:-:S05]  /*12e70*/  VIADD R0, R10, 0x1 ;  /* 0x000000010a007836 */ /* 0x000fca0000000000 */
[----:B------:R-:W-:-:S04]  /*12e80*/  ISETP.NE.AND P1, PT, R0, 0x2, PT ;  /* 0x000000020000780c */ /* 0x000fc80003f25270 */
[----:B------:R-:W-:Y:S02]  /*12e90*/  SEL R0, R0, RZ, P1 ;  /* 0x000000ff00007207 */ /* 0x000fe40000800000 */
[----:B------:R-:W-:-:S03]  /*12ea0*/  SEL R152, RZ, 0x1, P1 ;  /* 0x00000001ff987807 */ /* 0x000fc60000800000 */
[----:B------:R-:W-:Y:S01]  /*12eb0*/  IMAD.MOV.U32 R22, RZ, RZ, R0 ;  /* 0x000000ffff167224 */ /* 0x000fe200078e0000 */
[----:B------:R-:W-:Y:S01]  /*12ec0*/  LOP3.LUT R152, R11, R152, RZ, 0x3c, !PT ;  /* 0x000000980b987212 */ /* 0x000fe200078e3cff */
[----:B------:R-:W-:Y:S06]  /*12ed0*/  @!P0 BRA `(.L_x_1398) ;  /* 0x0000000000048947 */ /* 0x000fec0003800000 */
[----:B------:R-:W-:Y:S01]  /*12ee0*/  BPT.TRAP 0x1 ;  /* 0x000000040000795c */ /* 0x000fe20000300000 */
.L_x_1398:
[----:B------:R-:W-:Y:S01]  /*12ef0*/  IMAD R3, R22, 0x8, R16 ;  /* 0x0000000816037824 */ /* 0x000fe200078e0210 */
[----:B------:R-:W-:-:S04]  /*12f00*/  SHF.L.U32 R14, R152, 0x1f, RZ ;  /* 0x0000001f980e7819 */ /* 0x000fc800000006ff */
[----:B------:R0:W1:Y:S01]  /*12f10*/  SYNCS.PHASECHK.TRANS64.TRYWAIT P1, [R3+URZ+0x19c30], R14 ;  /* 0x019c300e030075a7 */ /* 0x000062000802017f */
[----:B------:R-:W-:Y:S05]  /*12f20*/  @!P0 BRA `(.L_x_1399) ;  /* 0x0000000000048947 */ /* 0x000fea0003800000 */
[----:B------:R-:W-:Y:S01]  /*12f30*/  BPT.TRAP 0x1 ;  /* 0x000000040000795c */ /* 0x000fe20000300000 */
.L_x_1399:
[----:B------:R-:W2:Y:S01]  /*12f40*/  LDL R15, [R1+0x24] ;  /* 0x00002400010f7983 */ /* 0x000ea20000100800 */
[----:B------:R-:W-:Y:S01]  /*12f50*/  BSSY B2, `(.L_x_1400) ;  /* 0x0000006000027945 */ /* 0x000fe20003800000 */
[----:B------:R-:W-:Y:S02]  /*12f60*/  IMAD.MOV.U32 R25, RZ, RZ, -0x3ffffff0 ;  /* 0xc0000010ff197424 */ /* 0x000fe400078e00ff */
[----:B--2---:R-:W-:Y:S01]  /*12f70*/  IMAD R24, R22, 0x300, R15 ;  /* 0x0000030016187824 */ /* 0x004fe200078e020f */
[----:B-1----:R-:W-:Y:S06]  /*12f80*/  @P1 BRA `(.L_x_1401) ;  /* 0x0000000000081947 */ /* 0x002fec0003800000 */
[----:B------:R-:W1:Y:S02]  /*12f90*/  SYNCS.PHASECHK.TRANS64.TRYWAIT P1, [R3+URZ+0x19c30], R14 ;  /* 0x019c300e030075a7 */ /* 0x000e64000802017f */
[----:B-1----:R-:W-:Y:S05]  /*12fa0*/  @!P1 BRA `(.L_x_1402) ;  /* 0x0000011800a49947 */ /* 0x002fea0003800000 */
.L_x_1401:
[----:B------:R-:W-:Y:S05]  /*12fb0*/  BSYNC B2 ;  /* 0x0000000000027941 */ /* 0x000fea0003800000 */
.L_x_1400:
[C---:B------:R-:W-:Y:S01]  /*12fc0*/  R2UR UR6, R24.reuse ;  /* 0x00000000180672ca */ /* 0x040fe200000e0000 */
[C---:B01----:R-:W-:Y:S01]  /*12fd0*/  VIADD R14, R24.reuse, 0x100 ;  /* 0x00000100180e7836 */ /* 0x043fe20000000000 */
[----:B------:R-:W-:Y:S01]  /*12fe0*/  R2UR UR7, R25 ;  /* 0x00000000190772ca */ /* 0x000fe200000e0000 */
[----:B------:R-:W-:Y:S01]  /*12ff0*/  VIADD R24, R24, 0x200 ;  /* 0x0000020018187836 */ /* 0x000fe20000000000 */
[----:B------:R-:W-:Y:S01]  /*13000*/  R2UR UR4, R8 ;  /* 0x00000000080472ca */ /* 0x000fe200000e0000 */
[----:B------:R-:W-:Y:S01]  /*13010*/  IMAD.MOV.U32 R25, RZ, RZ, -0x3ffffff0 ;  /* 0xc0000010ff197424 */ /* 0x000fe200078e00ff */
[----:B------:R-:W-:Y:S01]  /*13020*/  R2UR UR5, R9 ;  /* 0x00000000090572ca */ /* 0x000fe200000e0000 */
[----:B------:R-:W-:Y:S01]  /*13030*/  IMAD.MOV.U32 R15, RZ, RZ, -0x3ffffff0 ;  /* 0xc0000010ff0f7424 */ /* 0x000fe200078e00ff */
[----:B------:R-:W-:Y:S02]  /*13040*/  R2UR UR14, R24 ;  /* 0x00000000180e72ca */ /* 0x000fe400000e0000 */
[----:B------:R-:W-:-:S02]  /*13050*/  R2UR UR15, R25 ;  /* 0x00000000190f72ca */ /* 0x000fc400000e0000 */
[----:B------:R-:W-:Y:S01]  /*13060*/  WARPGROUP.ARRIVE ;  /* 0x00000000000079c5 */ /* 0x000fe20000000000 */
[----:B------:R-:W-:Y:S02]  /*13070*/  R2UR UR10, R14 ;  /* 0x000000000e0a72ca */ /* 0x000fe400000e0000 */
[----:B------:R-:W-:Y:S02]  /*13080*/  R2UR UR11, R15 ;  /* 0x000000000f0b72ca */ /* 0x000fe400000e0000 */
[----:B------:R-:W-:Y:S02]  /*13090*/  R2UR UR8, R156 ;  /* 0x000000009c0872ca */ /* 0x000fe400000e0000 */
[----:B------:R-:W-:Y:S01]  /*130a0*/  QGMMA.64x128x32.F32.E4M3.E4M3 R24, gdesc[UR4], RZ, !UPT, gsb0 ;  /* 0x01e00000041879f3 */ /* 0x000fe2000c0008ff */
[----:B------:R-:W-:Y:S02]  /*130b0*/  R2UR UR9, R157 ;  /* 0x000000009d0972ca */ /* 0x000fe400000e0000 */
[----:B------:R-:W-:-:S02]  /*130c0*/  R2UR UR12, R12 ;  /* 0x000000000c0c72ca */ /* 0x000fc400000e0000 */
[----:B------:R-:W-:Y:S01]  /*130d0*/  R2UR UR13, R13 ;  /* 0x000000000d0d72ca */ /* 0x000fe200000e0000 */
        /* <DEDUP_REMOVED lines=9> */
.L_x_1403:
[----:B------:R-:W-:Y:S01]  /*13170*/  SHF.L.U32 R3, R11, 0x1f, RZ ;  /* 0x0000001f0b037819 */ /* 0x000fe200000006ff */
[----:B------:R-:W-:-:S04]  /*13180*/  IMAD R21, R10, 0x8, R16 ;  /* 0x000000080a157824 */ /* 0x000fc800078e0210 */
[----:B------:R0:W1:Y:S01]  /*13190*/  SYNCS.PHASECHK.TRANS64.TRYWAIT P1, [R21+URZ+0x19c50], R3 ;  /* 0x019c5003150075a7 */ /* 0x000062000802017f */
[----:B------:R-:W-:Y:S05]  /*131a0*/  @!P0 BRA `(.L_x_1404) ;  /* 0x0000000000048947 */ /* 0x000fea0003800000 */
[----:B------:R-:W-:Y:S01]  /*131b0*/  BPT.TRAP 0x1 ;  /* 0x000000040000795c */ /* 0x000fe20000300000 */
.L_x_1404:
[----:B------:R-:W-:Y:S04]  /*131c0*/  BSSY B2, `(.L_x_1405) ;  /* 0x0000004000027945 */ /* 0x000fe80003800000 */
[----:B-1----:R-:W-:Y:S05]  /*131d0*/  @P1 BRA `(.L_x_1406) ;  /* 0x0000000000081947 */ /* 0x002fea0003800000 */
[----:B------:R-:W1:Y:S02]  /*131e0*/  SYNCS.PHASECHK.TRANS64.TRYWAIT P1, [R21+URZ+0x19c50], R3 ;  /* 0x019c5003150075a7 */ /* 0x000e64000802017f */
[----:B-1----:R-:W-:Y:S05]  /*131f0*/  @!P1 BRA `(.L_x_1407) ;  /* 0x0000011800249947 */ /* 0x002fea0003800000 */
.L_x_1406:
[----:B------:R-:W-:Y:S05]  /*13200*/  BSYNC B2 ;  /* 0x0000000000027941 */ /* 0x000fea0003800000 */
.L_x_1405:
        /* <DEDUP_REMOVED lines=34> */
.L_x_1408:
[----:B------:R-:W2:Y:S01]  /*13430*/  LDL R136, [R1+0x4] ;  /* 0x0000040001887983 */ /* 0x000ea20000100800 */
[----:B------:R-:W-:-:S04]  /*13440*/  IMAD R0, R0, 0x8, R16 ;  /* 0x0000000800007824 */ /* 0x000fc800078e0210 */
        /* <DEDUP_REMOVED lines=40> */
[C---:B------:R-:W-:Y:S01]  /*136d0*/  FFMA.FTZ R11, R2.reuse, R3, -8 ;  /* 0xc1000000020b7423 */ /* 0x040fe20000010003 */
[----:B------:R-:W-:Y:S01]  /*136e0*/  FMNMX.FTZ R0, R27, R0, !PT ;  /* 0x000000001b007209 */ /* 0x000fe20007810000 */
[----:B------:R-:W-:Y:S02]  /*136f0*/  FADD.FTZ R7, -R3, R7 ;  /* 0x0000000703077221 */ /* 0x000fe40000010100 */
[----:B------:R-:W-:-:S01]  /*13700*/  FFMA.FTZ R24, R2, R24, -R11 ;  /* 0x0000001802187223 */ /* 0x000fc2000001080b */
[----:B------:R-:W-:Y:S01]  /*13710*/  FMNMX.FTZ R0, R30, R0, !PT ;  /* 0x000000001e007209 */ /* 0x000fe20007810000 */
[C---:B------:R-:W-:Y:S01]  /*13720*/  FMUL.FTZ R7, R2.reuse, R7 ;  /* 0x0000000702077220 */ /* 0x040fe20000410000 */
[C-C-:B------:R-:W-:Y:S01]  /*13730*/  FFMA.FTZ R25, R2.reuse, R25, -R11.reuse ;  /* 0x0000001902197223 */ /* 0x140fe2000001080b */
[----:B------:R-:W-:-:S01]  /*13740*/  FFMA.FTZ R28, R2, R28, -R11 ;  /* 0x0000001c021c7223 */ /* 0x000fc2000001080b */
        /* <DEDUP_REMOVED lines=9> */
[----:B------:R-:W0:Y:S01]  /*137e0*/  MUFU.EX2 R7, R7 ;  /* 0x0000000700077308 */ /* 0x000e220000000800 */
[----:B------:R-:W-:-:S01]  /*137f0*/  FFMA.FTZ R40, R2, R40, -R11 ;  /* 0x0000002802287223 */ /* 0x000fc2000001080b */
[--C-:B------:R-:W-:Y:S01]  /*13800*/  FFMA.FTZ R41, R2, R41, -R11.reuse ;  /* 0x0000002902297223 */ /* 0x100fe2000001080b */
[----:B------:R-:W-:Y:S01]  /*13810*/  FMNMX.FTZ R0, R38, R0, !PT ;  /* 0x0000000026007209 */ /* 0x000fe20007810000 */
[C-C-:B------:R-:W-:Y:S01]  /*13820*/  FFMA.FTZ R44, R2.reuse, R44, -R11.reuse ;  /* 0x0000002c022c7223 */ /* 0x140fe2000001080b */
[----:B------:R-:W-:-:S01]  /*13830*/  FFMA.FTZ R45, R2, R45, -R11 ;  /* 0x0000002d022d7223 */ /* 0x000fc2000001080b */
[C-C-:B------:R-:W-:Y:S01]  /*13840*/  FFMA.FTZ R48, R2.reuse, R48, -R11.reuse ;  /* 0x0000003002307223 */ /* 0x140fe2000001080b */
[----:B------:R-:W-:Y:S01]  /*13850*/  FMNMX.FTZ R0, R39, R0, !PT ;  /* 0x0000000027007209 */ /* 0x000fe20007810000 */
[----:B------:R-:W1:Y:S01]  /*13860*/  MUFU.EX2 R25, R25 ;  /* 0x0000001900197308 */ /* 0x000e620000000800 */
[----:B------:R-:W-:-:S01]  /*13870*/  FFMA.FTZ R49, R2, R49, -R11 ;  /* 0x0000003102317223 */ /* 0x000fc2000001080b */
[--C-:B------:R-:W-:Y:S01]  /*13880*/  FFMA.FTZ R52, R2, R52, -R11.reuse ;  /* 0x0000003402347223 */ /* 0x100fe2000001080b */
[----:B------:R-:W-:Y:S01]  /*13890*/  FMNMX.FTZ R0, R42, R0, !PT ;  /* 0x000000002a007209 */ /* 0x000fe20007810000 */
[C-C-:B------:R-:W-:Y:S01]  /*138a0*/  FFMA.FTZ R53, R2.reuse, R53, -R11.reuse ;  /* 0x0000003502357223 */ /* 0x140fe2000001080b */
[----:B------:R-:W-:-:S01]  /*138b0*/  FFMA.FTZ R56, R2, R56, -R11 ;  /* 0x0000003802387223 */ /* 0x000fc2000001080b */
[----:B------:R-:W-:Y:S01]  /*138c0*/  FFMA.FTZ R57, R2, R57, -R11 ;  /* 0x0000003902397223 */ /* 0x000fe2000001080b */
[----:B------:R-:W-:Y:S01]  /*138d0*/  FMNMX.FTZ R0, R43, R0, !PT ;  /* 0x000000002b007209 */ /* 0x000fe20007810000 */
[----:B------:R-:W-:Y:S01]  /*138e0*/  MUFU.EX2 R28, R28 ;  /* 0x0000001c001c7308 */ /* 0x000fe20000000800 */
[----:B0-----:R-:W-:-:S01]  /*138f0*/  FFMA.FTZ R6, R7, R6, R24 ;  /* 0x0000000607067223 */ /* 0x001fc20000010018 */
[--C-:B------:R-:W-:Y:S01]  /*13900*/  FFMA.FTZ R60, R2, R60, -R11.reuse ;  /* 0x0000003c023c7223 */ /* 0x100fe2000001080b */
[----:B------:R-:W-:Y:S01]  /*13910*/  FMNMX.FTZ R0, R46, R0, !PT ;  /* 0x000000002e007209 */ /* 0x000fe20007810000 */
[C-C-:B------:R-:W-:Y:S01]  /*13920*/  FFMA.FTZ R61, R2.reuse, R61, -R11.reuse ;  /* 0x0000003d023d7223 */ /* 0x140fe2000001080b */
[----:B------:R-:W-:-:S01]  /*13930*/  FFMA.FTZ R64, R2, R64, -R11 ;  /* 0x0000004002407223 */ /* 0x000fc2000001080b */
[----:B------:R-:W-:Y:S01]  /*13940*/  FFMA.FTZ R65, R2, R65, -R11 ;  /* 0x0000004102417223 */ /* 0x000fe2000001080b */
[----:B------:R-:W-:Y:S01]  /*13950*/  FMNMX.FTZ R0, R47, R0, !PT ;  /* 0x000000002f007209 */ /* 0x000fe20007810000 */
[----:B------:R-:W-:Y:S01]  /*13960*/  MUFU.EX2 R29, R29 ;  /* 0x0000001d001d7308 */ /* 0x000fe20000000800 */
[----:B-1----:R-:W-:-:S01]  /*13970*/  FADD.FTZ R6, R25, R6 ;  /* 0x0000000619067221 */ /* 0x002fc20000010000 */
        /* <DEDUP_REMOVED lines=15> */
[----:B------:R-:W-:-:S02]  /*13a70*/  FFMA.FTZ R11, R2, R85, -R11 ;  /* 0x00000055020b7223 */ /* 0x000fc4000001080b */
        /* <DEDUP_REMOVED lines=34> */
[----:B0-----:R-:W-:-:S05]  /*13ca0*/  FMNMX.FTZ R0, R0, R10, !PT ;  /* 0x0000000a00007209 */ /* 0x001fca0007810000 */
[----:B------:R-:W-:Y:S01]  /*13cb0*/  FADD.FTZ R10, -R0, R20 ;  /* 0x00000014000a7221 */ /* 0x000fe20000010100 */
[----:B------:R-:W-:-:S01]  /*13cc0*/  FFMA.FTZ R15, R2, R0, -8 ;  /* 0xc1000000020f7423 */ /* 0x000fc20000010000 */
[----:B------:R-:W-:Y:S02]  /*13cd0*/  MUFU.EX2 R65, R65 ;  /* 0x0000004100417308 */ /* 0x000fe40000000800 */
[C---:B------:R-:W-:Y:S01]  /*13ce0*/  FMUL.FTZ R10, R2.reuse, R10 ;  /* 0x0000000a020a7220 */ /* 0x040fe20000410000 */
[C-C-:B------:R-:W-:Y:S01]  /*13cf0*/  FFMA.FTZ R26, R2.reuse, R26, -R15.reuse ;  /* 0x0000001a021a7223 */ /* 0x140fe2000001080f */
[----:B------:R-:W-:-:S01]  /*13d00*/  FFMA.FTZ R27, R2, R27, -R15 ;  /* 0x0000001b021b7223 */ /* 0x000fc2000001080f */
[C-C-:B------:R-:W-:Y:S01]  /*13d10*/  FFMA.FTZ R30, R2.reuse, R30, -R15.reuse ;  /* 0x0000001e021e7223 */ /* 0x140fe2000001080f */
[----:B------:R-:W-:-:S01]  /*13d20*/  FFMA.FTZ R31, R2, R31, -R15 ;  /* 0x0000001f021f7223 */ /* 0x000fc2000001080f */
[C-C-:B------:R-:W-:Y:S01]  /*13d30*/  FFMA.FTZ R34, R2.reuse, R34, -R15.reuse ;  /* 0x0000002202227223 */ /* 0x140fe2000001080f */
        /* <DEDUP_REMOVED lines=134> */
.L_x_1409:
        /* <DEDUP_REMOVED lines=103> */
[----:B------:R-:W-:Y:S01]  /*14c10*/  IMAD.MOV.U32 R139, RZ, RZ, R15 ;  /* 0x000000ffff8b7224 */ /* 0x000fe200078e000f */
[C---:B--2---:R-:W-:Y:S01]  /*14c20*/  ISETP.GT.AND P1, PT, R4.reuse, R14, PT ;  /* 0x0000000e0400720c */ /* 0x044fe20003f24270 */
[----:B------:R-:W-:-:S12]  /*14c30*/  VIADD R4, R4, 0xffffffff ;  /* 0xffffffff04047836 */ /* 0x000fd80000000000 */
[----:B0-----:R-:W-:Y:S05]  /*14c40*/  @P1 BRA `(.L_x_1410) ;  /* 0xffffffe000881947 */ /* 0x001fea000383ffff */
[----:B------:R-:W-:Y:S05]  /*14c50*/  BSYNC B1 ;  /* 0x0000000000017941 */ /* 0x000fea0003800000 */
.L_x_1397:
[----:B------:R-:W-:Y:S05]  /*14c60*/  BSYNC B0 ;  /* 0x0000000000007941 */ /* 0x000fea0003800000 */
.L_x_1396:
[----:B------:R-:W2:Y:S01]  /*14c70*/  LDL R7, [R1+0x44] ;  /* 0x0000440001077983 */ /* 0x000ea20000100800 */
[----:B------:R-:W-:Y:S01]  /*14c80*/  BSSY B0, `(.L_x_1411) ;  /* 0x0000307000007945 */ /* 0x000fe20003800000 */
[----:B--2---:R-:W-:-:S13]  /*14c90*/  ISETP.GE.AND P1, PT, R4, R7, PT ;  /* 0x000000070400720c */ /* 0x004fda0003f26270 */
[----:B------:R-:W-:Y:S05]  /*14ca0*/  @!P1 BRA `(.L_x_1412) ;  /* 0x0000003000109947 */ /* 0x000fea0003800000 */
[----:B------:R-:W-:Y:S02]  /*14cb0*/  IMAD.MOV.U32 R20, RZ, RZ, R0 ;  /* 0x000000ffff147224 */ /* 0x000fe400078e0000 */
[----:B------:R-:W-:Y:S02]  /*14cc0*/  IMAD.MOV.U32 R7, RZ, RZ, R3 ;  /* 0x000000ffff077224 */ /* 0x000fe400078e0003 */
[----:B------:R-:W-:Y:S02]  /*14cd0*/  IMAD.MOV.U32 R11, RZ, RZ, R152 ;  /* 0x000000ffff0b7224 */ /* 0x000fe400078e0098 */
[----:B------:R-:W-:-:S07]  /*14ce0*/  IMAD.MOV.U32 R10, RZ, RZ, R22 ;  /* 0x000000ffff0a7224 */ /* 0x000fce00078e0016 */
.L_x_1433:
        /* <DEDUP_REMOVED lines=8> */
.L_x_1413:
[----:B------:R-:W-:Y:S01]  /*14d70*/  IMAD R3, R22, 0x8, R16 ;  /* 0x0000000816037824 */ /* 0x000fe200078e0210 */
[----:B------:R-:W-:-:S04]  /*14d80*/  SHF.L.U32 R14, R152, 0x1f, RZ ;  /* 0x0000001f980e7819 */ /* 0x000fc800000006ff */
[----:B------:R0:W1:Y:S01]  /*14d90*/  SYNCS.PHASECHK.TRANS64.TRYWAIT P1, [R3+URZ+0x19c30], R14 ;  /* 0x019c300e030075a7 */ /* 0x000062000802017f */
[----:B------:R-:W-:Y:S05]  /*14da0*/  @!P0 BRA `(.L_x_1414) ;  /* 0x0000000000048947 */ /* 0x000fea0003800000 */
[----:B------:R-:W-:Y:S01]  /*14db0*/  BPT.TRAP 0x1 ;  /* 0x000000040000795c */ /* 0x000fe20000300000 */
.L_x_1414:
[----:B------:R-:W2:Y:S01]  /*14dc0*/  LDL R15, [R1+0x24] ;  /* 0x00002400010f7983 */ /* 0x000ea20000100800 */
[----:B------:R-:W-:Y:S01]  /*14dd0*/  BSSY B1, `(.L_x_1415) ;  /* 0x0000006000017945 */ /* 0x000fe20003800000 */
[----:B------:R-:W-:Y:S02]  /*14de0*/  IMAD.MOV.U32 R25, RZ, RZ, -0x3ffffff0 ;  /* 0xc0000010ff197424 */ /* 0x000fe400078e00ff */
[----:B--2---:R-:W-:Y:S01]  /*14df0*/  IMAD R24, R22, 0x300, R15 ;  /* 0x0000030016187824 */ /* 0x004fe200078e020f */
[----:B-1----:R-:W-:Y:S06]  /*14e00*/  @P1 BRA `(.L_x_1416) ;  /* 0x0000000000081947 */ /* 0x002fec0003800000 */
[----:B------:R-:W1:Y:S02]  /*14e10*/  SYNCS.PHASECHK.TRANS64.TRYWAIT P1, [R3+URZ+0x19c30], R14 ;  /* 0x019c300e030075a7 */ /* 0x000e64000802017f */
[----:B-1----:R-:W-:Y:S05]  /*14e20*/  @!P1 BRA `(.L_x_1417) ;  /* 0x000000fc002c9947 */ /* 0x002fea0003800000 */
.L_x_1416:
[----:B------:R-:W-:Y:S05]  /*14e30*/  BSYNC B1 ;  /* 0x0000000000017941 */ /* 0x000fea0003800000 */
.L_x_1415:
        /* <DEDUP_REMOVED lines=27> */
.L_x_1418:
[----:B------:R-:W-:Y:S01]  /*14ff0*/  SHF.L.U32 R3, R11, 0x1f, RZ ;  /* 0x0000001f0b037819 */ /* 0x000fe200000006ff */
[----:B------:R-:W-:-:S04]  /*15000*/  IMAD R21, R10, 0x8, R16 ;  /* 0x000000080a157824 */ /* 0x000fc800078e0210 */
[----:B------:R0:W1:Y:S01]  /*15010*/  SYNCS.PHASECHK.TRANS64.TRYWAIT P1, [R21+URZ+0x19c50], R3 ;  /* 0x019c5003150075a7 */ /* 0x000062000802017f */
[----:B------:R-:W-:Y:S05]  /*15020*/  @!P0 BRA `(.L_x_1419) ;  /* 0x0000000000048947 */ /* 0x000fea0003800000 */
[----:B------:R-:W-:Y:S01]  /*15030*/  BPT.TRAP 0x1 ;  /* 0x000000040000795c */ /* 0x000fe20000300000 */
.L_x_1419:
[----:B------:R-:W-:Y:S04]  /*15040*/  BSSY B1, `(.L_x_1420) ;  /* 0x0000004000017945 */ /* 0x000fe80003800000 */
[----:B-1----:R-:W-:Y:S05]  /*15050*/  @P1 BRA `(.L_x_1421) ;  /* 0x0000000000081947 */ /* 0x002fea0003800000 */
[----:B------:R-:W1:Y:S02]  /*15060*/  SYNCS.PHASECHK.TRANS64.TRYWAIT P1, [R21+URZ+0x19c50], R3 ;  /* 0x019c5003150075a7 */ /* 0x000e64000802017f */
[----:B-1----:R-:W-:Y:S05]  /*15070*/  @!P1 BRA `(.L_x_1422) ;  /* 0x000000f800ac9947 */ /* 0x002fea0003800000 */
.L_x_1421:
[----:B------:R-:W-:Y:S05]  /*15080*/  BSYNC B1 ;  /* 0x0000000000017941 */ /* 0x000fea0003800000 */
.L_x_1420:
        /* <DEDUP_REMOVED lines=34> */
.L_x_1423:
[----:B------:R-:W2:Y:S01]  /*152b0*/  LDL R14, [R1+0x20] ;  /* 0x00002000010e7983 */ /* 0x000ea20000100800 */
[----:B------:R-:W0:Y:S03]  /*152c0*/  LDC R10, c[0x0][0x448] ;  /* 0x00011200ff0a7b82 */ /* 0x000e260000000800 */
[----:B------:R-:W2:Y:S04]  /*152d0*/  LDL R3, [R1+0x40] ;  /* 0x0000400001037983 */ /* 0x000ea80000100800 */
[----:B------:R-:W3:Y:S01]  /*152e0*/  LDL R140, [R1+0x4] ;  /* 0x00000400018c7983 */ /* 0x000ee20000100800 */
[----:B------:R-:W1:Y:S03]  /*152f0*/  LDC R136, c[0x0][0x9e4] ;  /* 0x00027900ff887b82 */ /* 0x000e660000000800 */
[----:B------:R-:W4:Y:S01]  /*15300*/  LDL R141, [R1] ;  /* 0x00000000018d7983 */ /* 0x000f220000100800 */
[----:B0-----:R-:W-:-:S13]  /*15310*/  ISETP.NE.AND P1, PT, R10, 0x1, PT ;  /* 0x000000010a00780c */ /* 0x001fda0003f25270 */
[----:B------:R-:W0:Y:S08]  /*15320*/  @P1 LDC R11, c[0x0][0x44c] ;  /* 0x00011300ff0b1b82 */ /* 0x000e300000000800 */
[----:B------:R-:W5:Y:S01]  /*15330*/  @P1 LDC R10, c[0x0][0x450] ;  /* 0x00011400ff0a1b82 */ /* 0x000f620000000800 */
[----:B------:R-:W-:-:S04]  /*15340*/  IMAD R0, R0, 0x8, R16 ;  /* 0x0000000800007824 */ /* 0x000fc800078e0210 */
[----:B------:R-:W-:Y:S01]  /*15350*/  VIADD R0, R0, 0x19c40 ;  /* 0x00019c4000007836 */ /* 0x000fe20000000000 */
[----:B-1----:R-:W-:Y:S01]  /*15360*/  ISETP.GE.AND P5, PT, R136, 0x1, PT ;  /* 0x000000018800780c */ /* 0x002fe20003fa6270 */
[----:B------:R-:W-:Y:S01]  /*15370*/  ULOP3.LUT UR4, URZ, UR46, URZ, 0x33, !UPT ;  /* 0x0000002e3f047292 */ /* 0x000fe2000f8e333f */
[----:B--2---:R-:W-:-:S04]  /*15380*/  IMAD.IADD R3, R3, 0x1, R14 ;  /* 0x0000000103037824 */ /* 0x004fc800078e020e */
[----:B0-----:R-:W-:-:S05]  /*15390*/  @P1 IMAD.HI.U32 R11, R3, R11, RZ ;  /* 0x0000000b030b1227 */ /* 0x001fca00078e00ff */
[----:B-----5:R-:W-:Y:S02]  /*153a0*/  @P1 SHF.R.U32.HI R3, RZ, R10, R11 ;  /* 0x0000000aff031219 */ /* 0x020fe4000001160b */
[----:B---3--:R-:W-:-:S03]  /*153b0*/  PRMT R0, R140, 0x654, R0 ;  /* 0x000006548c007816 */ /* 0x008fc60000000000 */
[----:B------:R-:W0:Y:S01]  /*153c0*/  SHFL.IDX PT, R138, R3, RZ, 0x1c1f ;  /* 0x001c1fff038a7589 */ /* 0x000e2200000e0000 */
[----:B------:R1:W-:Y:S02]  /*153d0*/  SYNCS.ARRIVE.TRANS64.RED.A1T0 RZ, [R0+URZ], RZ ;  /* 0x000000ff00ff79a7 */ /* 0x0003e4000810043f */
[----:B-1----:R-:W-:-:S05]  /*153e0*/  IMAD.SHL.U32 R0, R4, 0x80, RZ ;  /* 0x0000008004007824 */ /* 0x002fca00078e00ff */
[----:B------:R-:W-:-:S04]  /*153f0*/  IADD3 R15, -R153, 0x1, -R0 ;  /* 0x00000001990f7810 */ /* 0x000fc80007ffe900 */
[----:B----4-:R-:W-:-:S05]  /*15400*/  IADD3 R15, -R155, R15, R141 ;  /* 0x0000000f9b0f7210 */ /* 0x010fca0007ffe18d */
[C---:B------:R-:W-:Y:S02]  /*15410*/  VIADD R14, R15.reuse, UR45 ;  /* 0x0000002d0f0e7c36 */ /* 0x040fe40008000000 */
[----:B------:R-:W-:Y:S02]  /*15420*/  VIADD R15, R15, UR4 ;  /* 0x000000040f0f7c36 */ /* 0x000fe40008000000 */
[--C-:B0-----:R-:W-:Y:S02]  /*15430*/  IMAD.IADD R136, R14, 0x1, R138.reuse ;  /* 0x000000010e887824 */ /* 0x101fe400078e028a */
[----:B------:R-:W-:Y:S01]  /*15440*/  IMAD.IADD R137, R15, 0x1, R138 ;  /* 0x000000010f897824 */ /* 0x000fe200078e028a */
[----:B------:R-:W-:Y:S06]  /*15450*/  @!P5 BRA `(.L_x_1424) ;  /* 0x000000000058d947 */ /* 0x000fec0003800000 */
        /* <DEDUP_REMOVED lines=12> */
.L_x_1426:
[----:B------:R-:W-:-:S05]  /*15520*/  IMAD.U32 R139, RZ, RZ, UR40 ;  /* 0x00000028ff8b7e24 */ /* 0x000fca000f8e00ff */
[----:B------:R-:W-:-:S13]  /*15530*/  ISETP.NE.AND P1, PT, R139, 0x1, PT ;  /* 0x000000018b00780c */ /* 0x000fda0003f25270 */
[----:B------:R-:W0:Y:S02]  /*15540*/  @P1 LDC.64 R10, c[0x0][0x9e8] ;  /* 0x00027a00ff0a1b82 */ /* 0x000e240000000a00 */
[----:B0-----:R-:W-:-:S05]  /*15550*/  @P1 IMAD.HI.U32 R10, R138, R10, RZ ;  /* 0x0000000a8a0a1227 */ /* 0x001fca00078e00ff */
[----:B------:R-:W-:-:S07]  /*15560*/  @P1 SHF.R.U32.HI R138, RZ, R11, R10 ;  /* 0x0000000bff8a1219 */ /* 0x000fce000001160a */
.L_x_1427:
[----:B------:R-:W-:Y:S05]  /*15570*/  BSYNC B1 ;  /* 0x0000000000017941 */ /* 0x000fea0003800000 */
.L_x_1425:
[----:B------:R-:W-:-:S04]  /*15580*/  IMAD R138, R138, R139, -R0 ;  /* 0x0000008b8a8a7224 */ /* 0x000fc800078e0a00 */
[----:B------:R-:W-:-:S05]  /*15590*/  IMAD.IADD R138, R138, 0x1, -R153 ;  /* 0x000000018a8a7824 */ /* 0x000fca00078e0a99 */
[----:B------:R-:W-:Y:S02]  /*155a0*/  VIMNMX R137, R137, R138, !PT ;  /* 0x0000008a89897248 */ /* 0x000fe40007fe0100 */
[----:B------:R-:W-:-:S07]  /*155b0*/  VIADDMNMX R136, R138, R139, R136, PT ;  /* 0x0000008b8a887246 */ /* 0x000fce0003800188 */
.L_x_1424:
[----:B------:R-:W-:Y:S01]  /*155c0*/  ISETP.GT.AND P1, PT, R4, -0x1, PT ;  /* 0xffffffff0400780c */ /* 0x000fe20003f24270 */
[----:B------:R-:W0:Y:S03]  /*155d0*/  SHFL.IDX PT, R3, R3, 0x1, 0x1c1f ;  /* 0x003c1f0003037f89 */ /* 0x000e2600000e0000 */
[C---:B------:R-:W-:Y:S02]  /*155e0*/  ISETP.GT.AND P3, PT, R137.reuse, RZ, P1 ;  /* 0x000000ff8900720c */ /* 0x040fe40000f64270 */
[----:B------:R-:W-:Y:S02]  /*155f0*/  ISETP.GT.AND P4, PT, R137, 0x1, P1 ;  /* 0x000000018900780c */ /* 0x000fe40000f84270 */
[C---:B------:R-:W-:Y:S02]  /*15600*/  ISETP.LT.OR P3, PT, R136.reuse, 0x1, P3 ;  /* 0x000000018800780c */ /* 0x040fe40001f61670 */
[----:B------:R-:W-:-:S02]  /*15610*/  ISETP.LT.OR P4, PT, R136, 0x2, P4 ;  /* 0x000000028800780c */ /* 0x000fc40002781670 */
[----:B------:R-:W-:Y:S02]  /*15620*/  FSEL R24, R24, -INF , !P3 ;  /* 0xff80000018187808 */ /* 0x000fe40005800000 */
[----:B------:R-:W-:Y:S02]  /*15630*/  FSEL R25, R25, -INF , !P4 ;  /* 0xff80000019197808 */ /* 0x000fe40006000000 */
[C---:B------:R-:W-:Y:S02]  /*15640*/  ISETP.GT.AND P2, PT, R137.reuse, 0x8, P1 ;  /* 0x000000088900780c */ /* 0x040fe40000f44270 */
[C---:B------:R-:W-:Y:S02]  /*15650*/  ISETP.GT.AND P3, PT, R137.reuse, 0x9, P1 ;  /* 0x000000098900780c */ /* 0x040fe40000f64270 */
[----:B------:R-:W-:Y:S02]  /*15660*/  ISETP.GT.AND P4, PT, R137, 0x10, P1 ;  /* 0x000000108900780c */ /* 0x000fe40000f84270 */
[----:B------:R-:W-:-:S02]  /*15670*/  ISETP.LT.OR P2, PT, R136, 0x9, P2 ;  /* 0x000000098800780c */ /* 0x000fc40001741670 */
[----:B------:R-:W-:Y:S01]  /*15680*/  ISETP.LT.OR P3, PT, R136, 0xa, P3 ;  /* 0x0000000a8800780c */ /* 0x000fe20001f61670 */
[--C-:B0-----:R-:W-:Y:S01]  /*15690*/  IMAD.IADD R14, R14, 0x1, R3.reuse ;  /* 0x000000010e0e7824 */ /* 0x101fe200078e0203 */
[----:B------:R-:W-:Y:S01]  /*156a0*/  ISETP.LT.OR P4, PT, R136, 0x11, P4 ;  /* 0x000000118800780c */ /* 0x000fe20002781670 */
[----:B------:R-:W-:Y:S01]  /*156b0*/  IMAD.IADD R15, R15, 0x1, R3 ;  /* 0x000000010f0f7824 */ /* 0x000fe200078e0203 */
[----:B------:R-:W-:Y:S02]  /*156c0*/  FSEL R28, R28, -INF , !P2 ;  /* 0xff8000001c1c7808 */ /* 0x000fe40005000000 */
[----:B------:R-:W-:Y:S02]  /*156d0*/  FSEL R29, R29, -INF , !P3 ;  /* 0xff8000001d1d7808 */ /* 0x000fe40005800000 */
[----:B------:R-:W-:Y:S02]  /*156e0*/  FSEL R32, R32, -INF , !P4 ;  /* 0xff80000020207808 */ /* 0x000fe40006000000 */
[----:B------:R-:W-:-:S02]  /*156f0*/  ISETP.GT.AND P2, PT, R137, 0x11, P1 ;  /* 0x000000118900780c */ /* 0x000fc40000f44270 */
[C---:B------:R-:W-:Y:S02]  /*15700*/  ISETP.GT.AND P3, PT, R137.reuse, 0x18, P1 ;  /* 0x000000188900780c */ /* 0x040fe40000f64270 */
[----:B------:R-:W-:Y:S02]  /*15710*/  ISETP.GT.AND P4, PT, R137, 0x19, P1 ;  /* 0x000000198900780c */ /* 0x000fe40000f84270 */
[C---:B------:R-:W-:Y:S02]  /*15720*/  ISETP.LT.OR P2, PT, R136.reuse, 0x12, P2 ;  /* 0x000000128800780c */ /* 0x040fe40001741670 */
[C---:B------:R-:W-:Y:S02]  /*15730*/  ISETP.LT.OR P3, PT, R136.reuse, 0x19, P3 ;  /* 0x000000198800780c */ /* 0x040fe40001f61670 */
[----:B------:R-:W-:Y:S02]  /*15740*/  ISETP.LT.OR P4, PT, R136, 0x1a, P4 ;  /* 0x0000001a8800780c */ /* 0x000fe40002781670 */
[----:B------:R-:W-:-:S02]  /*15750*/  FSEL R33, R33, -INF , !P2 ;  /* 0xff80000021217808 */ /* 0x000fc40005000000 */
[----:B------:R-:W-:Y:S02]  /*15760*/  FSEL R36, R36, -INF , !P3 ;  /* 0xff80000024247808 */ /* 0x000fe40005800000 */
[----:B------:R-:W-:Y:S02]  /*15770*/  FSEL R37, R37, -INF , !P4 ;  /* 0xff80000025257808 */ /* 0x000fe40006000000 */
[C---:B------:R-:W-:Y:S02]  /*15780*/  ISETP.GT.AND P2, PT, R137.reuse, 0x20, P1 ;  /* 0x000000208900780c */ /* 0x040fe40000f44270 */
[C---:B------:R-:W-:Y:S02]  /*15790*/  ISETP.GT.AND P3, PT, R137.reuse, 0x21, P1 ;  /* 0x000000218900780c */ /* 0x040fe40000f64270 */
[----:B------:R-:W-:Y:S02]  /*157a0*/  ISETP.GT.AND P4, PT, R137, 0x28, P1 ;  /* 0x000000288900780c */ /* 0x000fe40000f84270 */
[----:B------:R-:W-:-:S02]  /*157b0*/  ISETP.LT.OR P2, PT, R136, 0x21, P2 ;  /* 0x000000218800780c */ /* 0x000fc40001741670 */
[C---:B------:R-:W-:Y:S02]  /*157c0*/  ISETP.LT.OR P3, PT, R136.reuse, 0x22, P3 ;  /* 0x000000228800780c */ /* 0x040fe40001f61670 */
[----:B------:R-:W-:Y:S02]  /*157d0*/  ISETP.LT.OR P4, PT, R136, 0x29, P4 ;  /* 0x000000298800780c */ /* 0x000fe40002781670 */
        /* <DEDUP_REMOVED lines=65> */
[----:B------:R-:W-:Y:S01]  /*15bf0*/  FSEL R85, R85, -INF , !P4 ;  /* 0xff80000055557808 */ /* 0x000fe20006000000 */
        /* <DEDUP_REMOVED lines=13> */
.L_x_1430:
[----:B------:R-:W-:-:S05]  /*15cd0*/  IMAD.U32 R136, RZ, RZ, UR40 ;  /* 0x00000028ff887e24 */ /* 0x000fca000f8e00ff */
[----:B------:R-:W-:-:S13]  /*15ce0*/  ISETP.NE.AND P2, PT, R136, 0x1, PT ;  /* 0x000000018800780c */ /* 0x000fda0003f45270 */
[----:B------:R-:W0:Y:S02]  /*15cf0*/  @P2 LDC.64 R10, c[0x0][0x9e8] ;  /* 0x00027a00ff0a2b82 */ /* 0x000e240000000a00 */
[----:B0-----:R-:W-:-:S05]  /*15d00*/  @P2 IMAD.HI.U32 R10, R3, R10, RZ ;  /* 0x0000000a030a2227 */ /* 0x001fca00078e00ff */
[----:B------:R-:W-:-:S07]  /*15d10*/  @P2 SHF.R.U32.HI R3, RZ, R11, R10 ;  /* 0x0000000bff032219 */ /* 0x000fce000001160a */
.L_x_1431:
[----:B------:R-:W-:Y:S05]  /*15d20*/  BSYNC B1 ;  /* 0x0000000000017941 */ /* 0x000fea0003800000 */
.L_x_1429:
[----:B------:R-:W-:-:S04]  /*15d30*/  IMAD R0, R3, R136, -R0 ;  /* 0x0000008803007224 */ /* 0x000fc800078e0a00 */
[----:B------:R-:W-:-:S05]  /*15d40*/  IMAD.IADD R0, R0, 0x1, -R153 ;  /* 0x0000000100007824 */ /* 0x000fca00078e0a99 */
[----:B------:R-:W-:Y:S02]  /*15d50*/  VIMNMX R15, R15, R0, !PT ;  /* 0x000000000f0f7248 */ /* 0x000fe40007fe0100 */
[----:B------:R-:W-:-:S07]  /*15d60*/  VIADDMNMX R14, R0, R136, R14, PT ;  /* 0x00000088000e7246 */ /* 0x000fce000380010e */
.L_x_1428:
[----:B------:R-:W-:Y:S02]  /*15d70*/  FMNMX.FTZ R0, R24, R7, !PT ;  /* 0x0000000718007209 */ /* 0x000fe40007810000 */
[----:B------:R-:W-:Y:S02]  /*15d80*/  ISETP.GT.AND P4, PT, R15, 0x1, P1 ;  /* 0x000000010f00780c */ /* 0x000fe40000f84270 */
[----:B------:R-:W-:Y:S02]  /*15d90*/  FMNMX.FTZ R0, R25, R0, !PT ;  /* 0x0000000019007209 */ /* 0x000fe40007810000 */
[C---:B------:R-:W-:Y:S02]  /*15da0*/  ISETP.GT.AND P2, PT, R15.reuse, 0x8, P1 ;  /* 0x000000080f00780c */ /* 0x040fe40000f44270 */
[----:B------:R-:W-:Y:S02]  /*15db0*/  FMNMX.FTZ R0, R28, R0, !PT ;  /* 0x000000001c007209 */ /* 0x000fe40007810000 */
[----:B------:R-:W-:-:S02]  /*15dc0*/  ISETP.GT.AND P3, PT, R15, 0x9, P1 ;  /* 0x000000090f00780c */ /* 0x000fc40000f64270 */
[----:B------:R-:W-:Y:S02]  /*15dd0*/  FMNMX.FTZ R0, R29, R0, !PT ;  /* 0x000000001d007209 */ /* 0x000fe40007810000 */
[----:B------:R-:W-:Y:S02]  /*15de0*/  ISETP.LT.OR P4, PT, R14, 0x2, P4 ;  /* 0x000000020e00780c */ /* 0x000fe40002781670 */
[----:B------:R-:W-:Y:S02]  /*15df0*/  FMNMX.FTZ R0, R32, R0, !PT ;  /* 0x0000000020007209 */ /* 0x000fe40007810000 */
[C---:B------:R-:W-:Y:S02]  /*15e00*/  ISETP.LT.OR P2, PT, R14.reuse, 0x9, P2 ;  /* 0x000000090e00780c */ /* 0x040fe40001741670 */
[----:B------:R-:W-:Y:S02]  /*15e10*/  FMNMX.FTZ R0, R33, R0, !PT ;  /* 0x0000000021007209 */ /* 0x000fe40007810000 */
[----:B------:R-:W-:-:S02]  /*15e20*/  ISETP.LT.OR P3, PT, R14, 0xa, P3 ;  /* 0x0000000a0e00780c */ /* 0x000fc40001f61670 */
[----:B------:R-:W-:Y:S02]  /*15e30*/  FMNMX.FTZ R0, R36, R0, !PT ;  /* 0x0000000024007209 */ /* 0x000fe40007810000 */
[----:B------:R-:W-:Y:S02]  /*15e40*/  FSEL R27, R27, -INF , !P4 ;  /* 0xff8000001b1b7808 */ /* 0x000fe40006000000 */
[----:B------:R-:W-:Y:S02]  /*15e50*/  FMNMX.FTZ R0, R37, R0, !PT ;  /* 0x0000000025007209 */ /* 0x000fe40007810000 */
[----:B------:R-:W-:Y:S02]  /*15e60*/  FSEL R30, R30, -INF , !P2 ;  /* 0xff8000001e1e7808 */ /* 0x000fe40005000000 */
[----:B------:R-:W-:Y:S02]  /*15e70*/  FMNMX.FTZ R0, R40, R0, !PT ;  /* 0x0000000028007209 */ /* 0x000fe40007810000 */
[----:B------:R-:W-:-:S02]  /*15e80*/  FSEL R31, R31, -INF , !P3 ;  /* 0xff8000001f1f7808 */ /* 0x000fc40005800000 */
[----:B------:R-:W-:Y:S02]  /*15e90*/  FMNMX.FTZ R0, R41, R0, !PT ;  /* 0x0000000029007209 */ /* 0x000fe40007810000 */
[C---:B------:R-:W-:Y:S02]  /*15ea0*/  ISETP.GT.AND P4, PT, R15.reuse, 0x10, P1 ;  /* 0x000000100f00780c */ /* 0x040fe40000f84270 */
[----:B------:R-:W-:Y:S02]  /*15eb0*/  FMNMX.FTZ R0, R44, R0, !PT ;  /* 0x000000002c007209 */ /* 0x000fe40007810000 */
[----:B------:R-:W-:Y:S02]  /*15ec0*/  ISETP.GT.AND P2, PT, R15, 0x11, P1 ;  /* 0x000000110f00780c */ /* 0x000fe40000f44270 */
[----:B------:R-:W-:Y:S02]  /*15ed0*/  FMNMX.FTZ R0, R45, R0, !PT ;  /* 0x000000002d007209 */ /* 0x000fe40007810000 */
[----:B------:R-:W-:-:S02]  /*15ee0*/  ISETP.GT.AND P3, PT, R15, 0x18, P1 ;  /* 0x000000180f00780c */ /* 0x000fc40000f64270 */
[----:B------:R-:W-:Y:S02]  /*15ef0*/  FMNMX.FTZ R0, R48, R0, !PT ;  /* 0x0000000030007209 */ /* 0x000fe40007810000 */
[C---:B------:R-:W-:Y:S02]  /*15f00*/  ISETP.LT.OR P4, PT, R14.reuse, 0x11, P4 ;  /* 0x000000110e00780c */ /* 0x040fe40002781670 */
[----:B------:R-:W-:Y:S02]  /*15f10*/  FMNMX.FTZ R0, R49, R0, !PT ;  /* 0x0000000031007209 */ /* 0x000fe40007810000 */
[----:B------:R-:W-:Y:S02]  /*15f20*/  ISETP.LT.OR P2, PT, R14, 0x12, P2 ;  /* 0x000000120e00780c */ /* 0x000fe40001741670 */
        /* <DEDUP_REMOVED lines=24> */
[----:B------:R-:W-:Y:S02]  /*160b0*/  FSEL R43, R43, -INF , !P3 ;  /* 0xff8000002b2b7808 */ /* 0x000fe40005800000 */
[----:B------:R-:W-:-:S02]  /*160c0*/  ISETP.GT.AND P4, PT, R15, 0x28, P1 ;  /* 0x000000280f00780c */ /* 0x000fc40000f84270 */
[C---:B------:R-:W-:Y:S02]  /*160d0*/  ISETP.GT.AND P2, PT, R15.reuse, 0x29, P1 ;  /* 0x000000290f00780c */ /* 0x040fe40000f44270 */
[----:B------:R-:W-:Y:S02]  /*160e0*/  ISETP.GT.AND P3, PT, R15, 0x30, P1 ;  /* 0x000000300f00780c */ /* 0x000fe40000f64270 */
[----:B------:R-:W-:Y:S02]  /*160f0*/  FMNMX.FTZ R0, R76, R0, !PT ;  /* 0x000000004c007209 */ /* 0x000fe40007810000 */
[C---:B------:R-:W-:Y:S02]  /*16100*/  ISETP.LT.OR P4, PT, R14.reuse, 0x29, P4 ;  /* 0x000000290e00780c */ /* 0x040fe40002781670 */
[C---:B------:R-:W-:Y:S02]  /*16110*/  ISETP.LT.OR P2, PT, R14.reuse, 0x2a, P2 ;  /* 0x0000002a0e00780c */ /* 0x040fe40001741670 */
[----:B------:R-:W-:-:S02]  /*16120*/  ISETP.LT.OR P3, PT, R14, 0x31, P3 ;  /* 0x000000310e00780c */ /* 0x000fc40001f61670 */
[----:B------:R-:W-:Y:S02]  /*16130*/  FMNMX.FTZ R0, R77, R0, !PT ;  /* 0x000000004d007209 */ /* 0x000fe40007810000 */
[----:B------:R-:W-:Y:S02]  /*16140*/  FSEL R46, R46, -INF , !P4 ;  /* 0xff8000002e2e7808 */ /* 0x000fe40006000000 */
[----:B------:R-:W-:Y:S02]  /*16150*/  FSEL R47, R47, -INF , !P2 ;  /* 0xff8000002f2f7808 */ /* 0x000fe40005000000 */
[----:B------:R-:W-:Y:S02]  /*16160*/  FSEL R50, R50, -INF , !P3 ;  /* 0xff80000032327808 */ /* 0x000fe40005800000 */
[C---:B------:R-:W-:Y:S02]  /*16170*/  ISETP.GT.AND P4, PT, R15.reuse, 0x31, P1 ;  /* 0x000000310f00780c */ /* 0x040fe40000f84270 */
[----:B------:R-:W-:-:S02]  /*16180*/  ISETP.GT.AND P2, PT, R15, 0x38, P1 ;  /* 0x000000380f00780c */ /* 0x000fc40000f44270 */
[----:B------:R-:W-:Y:S02]  /*16190*/  ISETP.GT.AND P3, PT, R15, 0x39, P1 ;  /* 0x000000390f00780c */ /* 0x000fe40000f64270 */
[----:B------:R-:W-:Y:S02]  /*161a0*/  FMNMX.FTZ R0, R80, R0, !PT ;  /* 0x0000000050007209 */ /* 0x000fe40007810000 */
        /* <DEDUP_REMOVED lines=8> */
[C---:B------:R-:W-:Y:S02]  /*16230*/  ISETP.GT.AND P4, PT, R15.reuse, 0x40, P1 ;  /* 0x000000400f00780c */ /* 0x040fe40000f84270 */
[----:B------:R-:W-:-:S02]  /*16240*/  ISETP.GT.AND P2, PT, R15, 0x41, P1 ;  /* 0x000000410f00780c */ /* 0x000fc40000f44270 */
[----:B------:R-:W-:Y:S02]  /*16250*/  ISETP.GT.AND P3, PT, R15, 0x48, P1 ;  /* 0x000000480f00780c */ /* 0x000fe40000f64270 */
[----:B------:R-:W-:Y:S02]  /*16260*/  FMNMX.FTZ R0, R84, R0, !PT ;  /* 0x0000000054007209 */ /* 0x000fe40007810000 */
[----:B------:R-:W-:Y:S02]  /*16270*/  @P0 LOP3.LUT R17, R17, 0x10000000, RZ, 0xfc, !PT ;  /* 0x1000000011110812 */ /* 0x000fe400078efcff */
[----:B------:R-:W-:Y:S02]  /*16280*/  ISETP.GT.AND P0, PT, R15, 0x61, P1 ;  /* 0x000000610f00780c */ /* 0x000fe40000f04270 */
[C---:B------:R-:W-:Y:S02]  /*16290*/  ISETP.LT.OR P4, PT, R14.reuse, 0x41, P4 ;  /* 0x000000410e00780c */ /* 0x040fe40002781670 */
[----:B------:R-:W-:-:S02]  /*162a0*/  ISETP.LT.OR P2, PT, R14, 0x42, P2 ;  /* 0x000000420e00780c */ /* 0x000fc40001741670 */
[----:B------:R-:W-:Y:S02]  /*162b0*/  ISETP.LT.OR P3, PT, R14, 0x49, P3 ;  /* 0x000000490e00780c */ /* 0x000fe40001f61670 */
[----:B------:R-:W-:Y:S02]  /*162c0*/  FMNMX.FTZ R0, R85, R0, !PT ;  /* 0x0000000055007209 */ /* 0x000fe40007810000 */
[----:B------:R-:W-:Y:S02]  /*162d0*/  FSEL R58, R58, -INF , !P4 ;  /* 0xff8000003a3a7808 */ /* 0x000fe40006000000 */
[----:B------:R-:W-:Y:S01]  /*162e0*/  FSEL R59, R59, -INF , !P2 ;  /* 0xff8000003b3b7808 */ /* 0x000fe20005000000 */
[----:B------:R-:W0:Y:S01]  /*162f0*/  SHFL.BFLY PT, R3, R0, 0x2, 0x1f ;  /* 0x0c401f0000037f89 */ /* 0x000e2200000e0000 */
[----:B------:R-:W-:Y:S02]  /*16300*/  FSEL R62, R62, -INF , !P3 ;  /* 0xff8000003e3e7808 */ /* 0x000fe40005800000 */
[----:B------:R-:W-:-:S02]  /*16310*/  ISETP.GT.AND P4, PT, R15, 0x49, P1 ;  /* 0x000000490f00780c */ /* 0x000fc40000f84270 */
[C---:B------:R-:W-:Y:S02]  /*16320*/  ISETP.GT.AND P2, PT, R15.reuse, 0x50, P1 ;  /* 0x000000500f00780c */ /* 0x040fe40000f44270 */
[----:B------:R-:W-:Y:S02]  /*16330*/  ISETP.GT.AND P3, PT, R15, 0x51, P1 ;  /* 0x000000510f00780c */ /* 0x000fe40000f64270 */
[----:B------:R-:W-:Y:S02]  /*16340*/  LOP3.LUT R17, R17, 0xbfffffff, RZ, 0xc0, !PT ;  /* 0xbfffffff11117812 */ /* 0x000fe400078ec0ff */
[C---:B------:R-:W-:Y:S02]  /*16350*/  ISETP.LT.OR P4, PT, R14.reuse, 0x4a, P4 ;  /* 0x0000004a0e00780c */ /* 0x040fe40002781670 */
[C---:B------:R-:W-:Y:S02]  /*16360*/  ISETP.LT.OR P2, PT, R14.reuse, 0x51, P2 ;  /* 0x000000510e00780c */ /* 0x040fe40001741670 */
[----:B------:R-:W-:-:S02]  /*16370*/  ISETP.LT.OR P3, PT, R14, 0x52, P3 ;  /* 0x000000520e00780c */ /* 0x000fc40001f61670 */
[----:B------:R-:W-:Y:S02]  /*16380*/  @P0 LOP3.LUT R17, R17, 0x40000000, RZ, 0xfc, !PT ;  /* 0x4000000011110812 */ /* 0x000fe400078efcff */
[----:B------:R-:W-:Y:S02]  /*16390*/  ISETP.GT.AND P0, PT, R15, RZ, P1 ;  /* 0x000000ff0f00720c */ /* 0x000fe40000f04270 */
        /* <DEDUP_REMOVED lines=9> */
[----:B------:R-:W-:-:S02]  /*16430*/  LOP3.LUT R17, R17, 0xfffffff7, RZ, 0xc0, !PT ;  /* 0xfffffff711117812 */ /* 0x000fc400078ec0ff */
[----:B------:R-:W-:Y:S02]  /*16440*/  FSEL R70, R70, -INF , !P4 ;  /* 0xff80000046467808 */ /* 0x000fe40006000000 */
[----:B------:R-:W-:Y:S02]  /*16450*/  FSEL R71, R71, -INF , !P2 ;  /* 0xff80000047477808 */ /* 0x000fe40005000000 */
[----:B------:R-:W-:Y:S02]  /*16460*/  FSEL R74, R74, -INF , !P3 ;  /* 0xff8000004a4a7808 */ /* 0x000fe40005800000 */
[C---:B------:R-:W-:Y:S02]  /*16470*/  ISETP.GT.AND P2, PT, R15.reuse, 0x68, P1 ;  /* 0x000000680f00780c */ /* 0x040fe40000f44270 */
[C---:B------:R-:W-:Y:S02]  /*16480*/  ISETP.GT.AND P3, PT, R15.reuse, 0x69, P1 ;  /* 0x000000690f00780c */ /* 0x040fe40000f64270 */
[----:B------:R-:W-:-:S02]  /*16490*/  ISETP.GT.AND P4, PT, R15, 0x70, P1 ;  /* 0x000000700f00780c */ /* 0x000fc40000f84270 */
[C---:B------:R-:W-:Y:S02]  /*164a0*/  ISETP.GT.AND P5, PT, R15.reuse, 0x71, P1 ;  /* 0x000000710f00780c */ /* 0x040fe40000fa4270 */
[C---:B------:R-:W-:Y:S02]  /*164b0*/  ISETP.GT.AND P6, PT, R15.reuse, 0x78, P1 ;  /* 0x000000780f00780c */ /* 0x040fe40000fc4270 */
[----:B------:R-:W-:Y:S02]  /*164c0*/  ISETP.GT.AND P1, PT, R15, 0x79, P1 ;  /* 0x000000790f00780c */ /* 0x000fe40000f24270 */
[----:B------:R-:W-:Y:S02]  /*164d0*/  @P0 LOP3.LUT R17, R17, 0x8, RZ, 0xfc, !PT ;  /* 0x0000000811110812 */ /* 0x000fe400078efcff */
[----:B0-----:R-:W-:Y:S02]  /*164e0*/  FMNMX.FTZ R3, R0, R3, !PT ;  /* 0x0000000300037209 */ /* 0x001fe40007810000 */
[----:B------:R-:W-:-:S02]  /*164f0*/  LOP3.LUT P0, RZ, R17, 0x40000000, RZ, 0xc0, !PT ;  /* 0x4000000011ff7812 */ /* 0x000fc4000780c0ff */
[----:B------:R-:W-:Y:S01]  /*16500*/  LOP3.LUT R17, R17, 0xfffffffd, RZ, 0xc0, !PT ;  /* 0xfffffffd11117812 */ /* 0x000fe200078ec0ff */
[----:B------:R-:W0:Y:S01]  /*16510*/  SHFL.BFLY PT, R0, R3, 0x1, 0x1f ;  /* 0x0c201f0003007f89 */ /* 0x000e2200000e0000 */
[C---:B------:R-:W-:Y:S02]  /*16520*/  ISETP.LT.OR P0, PT, R14.reuse, 0x62, P0 ;  /* 0x000000620e00780c */ /* 0x040fe40000701670 */
[C---:B------:R-:W-:Y:S02]  /*16530*/  ISETP.LT.OR P4, PT, R14.reuse, 0x71, P4 ;  /* 0x000000710e00780c */ /* 0x040fe40002781670 */
[----:B------:R-:W-:Y:S02]  /*16540*/  @P1 LOP3.LUT R17, R17, 0x2, RZ, 0xfc, !PT ;  /* 0x0000000211111812 */ /* 0x000fe400078efcff */
[----:B------:R-:W-:Y:S02]  /*16550*/  ISETP.LT.OR P5, PT, R14, 0x72, P5 ;  /* 0x000000720e00780c */ /* 0x000fe40002fa1670 */
[----:B------:R-:W-:-:S02]  /*16560*/  LOP3.LUT P1, RZ, R17, 0x8, RZ, 0xc0, !PT ;  /* 0x0000000811ff7812 */ /* 0x000fc4000782c0ff */
[----:B------:R-:W-:Y:S02]  /*16570*/  LOP3.LUT R17, R17, 0xffffffef, RZ, 0xc0, !PT ;  /* 0xffffffef11117812 */ /* 0x000fe400078ec0ff */
[C---:B------:R-:W-:Y:S02]  /*16580*/  ISETP.LT.OR P1, PT, R14.reuse, 0x1, P1 ;  /* 0x000000010e00780c */ /* 0x040fe40000f21670 */
[----:B------:R-:W-:Y:S02]  /*16590*/  @P0 LOP3.LUT R17, R17, 0x10, RZ, 0xfc, !PT ;  /* 0x0000001011110812 */ /* 0x000fe400078efcff */
[----:B------:R-:W-:Y:S02]  /*165a0*/  ISETP.LT.OR P0, PT, R14, 0x69, P2 ;  /* 0x000000690e00780c */ /* 0x000fe40001701670 */
[C---:B------:R-:W-:Y:S02]  /*165b0*/  LOP3.LUT P2, RZ, R17.reuse, 0x2, RZ, 0xc0, !PT ;  /* 0x0000000211ff7812 */ /* 0x040fe4000784c0ff */
[----:B------:R-:W-:-:S02]  /*165c0*/  LOP3.LUT R17, R17, 0xfffffffb, RZ, 0xc0, !PT ;  /* 0xfffffffb11117812 */ /* 0x000fc400078ec0ff */
[----:B------:R-:W-:Y:S02]  /*165d0*/  FSEL R26, R26, -INF , !P1 ;  /* 0xff8000001a1a7808 */ /* 0x000fe40004800000 */
[----:B0-----:R-:W-:Y:S02]  /*165e0*/  FMNMX.FTZ R3, R3, R0, !PT ;  /* 0x0000000003037209 */ /* 0x001fe40007810000 */
[----:B------:R-:W-:Y:S02]  /*165f0*/  FSEL R82, R82, -INF , !P4 ;  /* 0xff80000052527808 */ /* 0x000fe40006000000 */
[----:B------:R-:W-:Y:S01]  /*16600*/  ISETP.LT.OR P6, PT, R14, 0x79, P6 ;  /* 0x000000790e00780c */ /* 0x000fe200037c1670 */
[----:B------:R-:W-:-:S01]  /*16610*/  FFMA.FTZ R11, R2, R3, -8 ;  /* 0xc1000000020b7423 */ /* 0x000fc20000010003 */
[----:B------:R-:W-:Y:S02]  /*16620*/  @P0 LOP3.LUT R17, R17, 0x4, RZ, 0xfc, !PT ;  /* 0x0000000411110812 */ /* 0x000fe400078efcff */
[----:B------:R-:W-:-:S02]  /*16630*/  ISETP.LT.OR P0, PT, R14, 0x6a, P3 ;  /* 0x0000006a0e00780c */ /* 0x000fc40001f01670 */
[----:B------:R-:W-:Y:S02]  /*16640*/  FSETP.NEU.FTZ.AND P3, PT, R3, -INF , PT ;  /* 0xff8000000300780b */ /* 0x000fe40003f7d000 */
[----:B------:R-:W-:Y:S02]  /*16650*/  LOP3.LUT R17, R17, 0xdfffffff, RZ, 0xc0, !PT ;  /* 0xdfffffff11117812 */ /* 0x000fe400078ec0ff */
[----:B------:R-:W-:Y:S02]  /*16660*/  FSEL R0, R3, RZ, P3 ;  /* 0x000000ff03007208 */ /* 0x000fe40001800000 */
[----:B------:R-:W-:Y:S02]  /*16670*/  FSEL R11, R11, RZ, P3 ;  /* 0x000000ff0b0b7208 */ /* 0x000fe40001800000 */
[----:B------:R-:W-:Y:S01]  /*16680*/  FSEL R83, R83, -INF , !P5 ;  /* 0xff80000053537808 */ /* 0x000fe20006800000 */
[----:B------:R-:W-:-:S01]  /*16690*/  FADD.FTZ R7, -R0, R7 ;  /* 0x0000000700077221 */ /* 0x000fc20000010100 */
[----:B------:R-:W-:Y:S01]  /*166a0*/  FMNMX.FTZ R0, R26, R20, !PT ;  /* 0x000000141a007209 */ /* 0x000fe20007810000 */
[----:B------:R-:W-:-:S01]  /*166b0*/  FFMA.FTZ R24, R2, R24, -R11 ;  /* 0x0000001802187223 */ /* 0x000fc2000001080b */
[----:B------:R-:W-:Y:S01]  /*166c0*/  @P0 LOP3.LUT R17, R17, 0x20000000, RZ, 0xfc, !PT ;  /* 0x2000000011110812 */ /* 0x000fe200078efcff */
[C---:B------:R-:W-:Y:S01]  /*166d0*/  FMUL.FTZ R7, R2.reuse, R7 ;  /* 0x0000000702077220 */ /* 0x040fe20000410000 */
[----:B------:R-:W-:Y:S01]  /*166e0*/  FMNMX.FTZ R0, R27, R0, !PT ;  /* 0x000000001b007209 */ /* 0x000fe20007810000 */
[----:B------:R-:W-:-:S01]  /*166f0*/  FFMA.FTZ R25, R2, R25, -R11 ;  /* 0x0000001902197223 */ /* 0x000fc2000001080b */
[C---:B------:R-:W-:Y:S01]  /*16700*/  LOP3.LUT P0, RZ, R17.reuse, 0x10, RZ, 0xc0, !PT ;  /* 0x0000001011ff7812 */ /* 0x040fe2000780c0ff */
[----:B------:R-:W-:Y:S01]  /*16710*/  MUFU.EX2 R24, R24 ;  /* 0x0000001800187308 */ /* 0x000fe20000000800 */
[----:B------:R-:W-:Y:S01]  /*16720*/  FMNMX.FTZ R0, R30, R0, !PT ;  /* 0x000000001e007209 */ /* 0x000fe20007810000 */
[C-C-:B------:R-:W-:Y:S01]  /*16730*/  FFMA.FTZ R28, R2.reuse, R28, -R11.reuse ;  /* 0x0000001c021c7223 */ /* 0x140fe2000001080b */
[----:B------:R-:W-:Y:S01]  /*16740*/  LOP3.LUT P3, RZ, R17, 0x4, RZ, 0xc0, !PT ;  /* 0x0000000411ff7812 */ /* 0x000fe2000786c0ff */
[C-C-:B------:R-:W-:Y:S01]  /*16750*/  FFMA.FTZ R29, R2.reuse, R29, -R11.reuse ;  /* 0x0000001d021d7223 */ /* 0x140fe2000001080b */
[----:B------:R-:W-:Y:S01]  /*16760*/  FMNMX.FTZ R0, R31, R0, !PT ;  /* 0x000000001f007209 */ /* 0x000fe20007810000 */
[--C-:B------:R-:W-:Y:S01]  /*16770*/  FFMA.FTZ R32, R2, R32, -R11.reuse ;  /* 0x0000002002207223 */ /* 0x100fe2000001080b */
[----:B------:R-:W-:Y:S01]  /*16780*/  FSEL R75, R75, -INF , !P0 ;  /* 0xff8000004b4b7808 */ /* 0x000fe20004000000 */
[----:B------:R-:W0:Y:S01]  /*16790*/  MUFU.EX2 R7, R7 ;  /* 0x0000000700077308 */ /* 0x000e220000000800 */
[----:B------:R-:W-:Y:S01]  /*167a0*/  FMNMX.FTZ R0, R34, R0, !PT ;  /* 0x0000000022007209 */ /* 0x000fe20007810000 */
[C-C-:B------:R-:W-:Y:S01]  /*167b0*/  FFMA.FTZ R33, R2.reuse, R33, -R11.reuse ;  /* 0x0000002102217223 */ /* 0x140fe2000001080b */
[----:B------:R-:W-:Y:S01]  /*167c0*/  LOP3.LUT P0, RZ, R17, 0x20000000, RZ, 0xc0, !PT ;  /* 0x2000000011ff7812 */ /* 0x000fe2000780c0ff */
[C-C-:B------:R-:W-:Y:S01]  /*167d0*/  FFMA.FTZ R36, R2.reuse, R36, -R11.reuse ;  /* 0x0000002402247223 */ /* 0x140fe2000001080b */
[----:B------:R-:W-:Y:S01]  /*167e0*/  FMNMX.FTZ R0, R35, R0, !PT ;  /* 0x0000000023007209 */ /* 0x000fe20007810000 */
[--C-:B------:R-:W-:Y:S01]  /*167f0*/  FFMA.FTZ R37, R2, R37, -R11.reuse ;  /* 0x0000002502257223 */ /* 0x100fe2000001080b */
[----:B------:R-:W-:Y:S01]  /*16800*/  FSEL R78, R78, -INF , !P3 ;  /* 0xff8000004e4e7808 */ /* 0x000fe20005800000 */
[----:B------:R-:W1:Y:S01]  /*16810*/  MUFU.EX2 R25, R25 ;  /* 0x0000001900197308 */ /* 0x000e620000000800 */
[----:B------:R-:W-:Y:S01]  /*16820*/  FMNMX.FTZ R0, R38, R0, !PT ;  /* 0x0000000026007209 */ /* 0x000fe20007810000 */
[C-C-:B------:R-:W-:Y:S01]  /*16830*/  FFMA.FTZ R40, R2.reuse, R40, -R11.reuse ;  /* 0x0000002802287223 */ /* 0x140fe2000001080b */
[----:B------:R-:W-:Y:S01]  /*16840*/  FSEL R79, R79, -INF , !P0 ;  /* 0xff8000004f4f7808 */ /* 0x000fe20004000000 */
[C-C-:B------:R-:W-:Y:S01]  /*16850*/  FFMA.FTZ R41, R2.reuse, R41, -R11.reuse ;  /* 0x0000002902297223 */ /* 0x140fe2000001080b */
[----:B------:R-:W-:Y:S01]  /*16860*/  FMNMX.FTZ R0, R39, R0, !PT ;  /* 0x0000000027007209 */ /* 0x000fe20007810000 */
[--C-:B------:R-:W-:Y:S01]  /*16870*/  FFMA.FTZ R44, R2, R44, -R11.reuse ;  /* 0x0000002c022c7223 */ /* 0x100fe2000001080b */
[----:B------:R-:W-:Y:S01]  /*16880*/  ISETP.LT.OR P2, PT, R14, 0x7a, P2 ;  /* 0x0000007a0e00780c */ /* 0x000fe20001741670 */
[----:B------:R-:W-:Y:S01]  /*16890*/  MUFU.EX2 R28, R28 ;  /* 0x0000001c001c7308 */ /* 0x000fe20000000800 */
[----:B------:R-:W-:Y:S01]  /*168a0*/  FMNMX.FTZ R0, R42, R0, !PT ;  /* 0x000000002a007209 */ /* 0x000fe20007810000 */
        /* <DEDUP_REMOVED lines=15> */
[----:B------:R-:W-:Y:S01]  /*169a0*/  FMNMX.FTZ R0, R50, R0, !PT ;  /* 0x0000000032007209 */ /* 0x000fe20007810000 */
[C-C-:B------:R-:W-:Y:S01]  /*169b0*/  FFMA.FTZ R57, R2.reuse, R57, -R11.reuse ;  /* 0x0000003902397223 */ /* 0x140fe2000001080b */
        /* <DEDUP_REMOVED lines=22> */
[----:B------:R-:W-:-:S02]  /*16b20*/  FMNMX.FTZ R0, R62, R0, !PT ;  /* 0x000000003e007209 */ /* 0x000fc40007810000 */
        /* <DEDUP_REMOVED lines=32> */
[----:B------:R-:W-:Y:S01]  /*16d30*/  FSETP.NEU.FTZ.AND P1, PT, R0, -INF , PT ;  /* 0xff8000000000780b */ /* 0x000fe20003f3d000 */
[----:B------:R-:W-:-:S03]  /*16d40*/  FFMA.FTZ R14, R2, R0, -8 ;  /* 0xc1000000020e7423 */ /* 0x000fc60000010000 */
[----:B------:R-:W-:-:S03]  /*16d50*/  FSEL R10, R0, RZ, P1 ;  /* 0x000000ff000a7208 */ /* 0x000fc60000800000 */
[----:B------:R-:W-:Y:S01]  /*16d60*/  MUFU.EX2 R68, R68 ;  /* 0x0000004400447308 */ /* 0x000fe20000000800 */
[----:B------:R-:W-:Y:S01]  /*16d70*/  FSEL R15, R14, RZ, P1 ;  /* 0x000000ff0e0f7208 */ /* 0x000fe20000800000 */
[----:B------:R-:W-:-:S04]  /*16d80*/  FADD.FTZ R10, -R10, R20 ;  /* 0x000000140a0a7221 */ /* 0x000fc80000010100 */
[C-C-:B------:R-:W-:Y:S01]  /*16d90*/  FFMA.FTZ R26, R2.reuse, R26, -R15.reuse ;  /* 0x0000001a021a7223 */ /* 0x140fe2000001080f */
[----:B------:R-:W-:-:S01]  /*16da0*/  FFMA.FTZ R27, R2, R27, -R15 ;  /* 0x0000001b021b7223 */ /* 0x000fc2000001080f */
[C---:B------:R-:W-:Y:S01]  /*16db0*/  FMUL.FTZ R10, R2.reuse, R10 ;  /* 0x0000000a020a7220 */ /* 0x040fe20000410000 */
        /* <DEDUP_REMOVED lines=136> */
.L_x_1432:
        /* <DEDUP_REMOVED lines=107> */
.L_x_1412:
[----:B------:R-:W-:Y:S05]  /*17cf0*/  BSYNC B0 ;  /* 0x0000000000007941 */ /* 0x000fea0003800000 */
.L_x_1411:
[----:B------:R-:W-:Y:S06]  /*17d00*/  BAR.ARV 0x8, 0x200 ;  /* 0x0208000000007b1d */ /* 0x000fec0000002000 */
[----:B------:R-:W-:Y:S05]  /*17d10*/  @!P0 BRA `(.L_x_1434) ;  /* 0x0000000000048947 */ /* 0x000fea0003800000 */
[----:B------:R-:W-:Y:S01]  /*17d20*/  BPT.TRAP 0x1 ;  /* 0x000000040000795c */ /* 0x000fe20000300000 */
.L_x_1434:
[----:B------:R-:W-:Y:S01]  /*17d30*/  IMAD R4, R22, 0x8, R16 ;  /* 0x0000000816047824 */ /* 0x000fe200078e0210 */
[----:B------:R-:W-:-:S04]  /*17d40*/  SHF.L.U32 R7, R152, 0x1f, RZ ;  /* 0x0000001f98077819 */ /* 0x000fc800000006ff */
[----:B------:R0:W1:Y:S01]  /*17d50*/  SYNCS.PHASECHK.TRANS64.TRYWAIT P1, [R4+URZ+0x19c50], R7 ;  /* 0x019c5007040075a7 */ /* 0x000062000802017f */
[----:B------:R-:W-:Y:S05]  /*17d60*/  @!P0 BRA `(.L_x_1435) ;  /* 0x0000000000048947 */ /* 0x000fea0003800000 */
[----:B------:R-:W-:Y:S01]  /*17d70*/  BPT.TRAP 0x1 ;  /* 0x000000040000795c */ /* 0x000fe20000300000 */
.L_x_1435:
[----:B------:R-:W-:Y:S04]  /*17d80*/  BSSY B0, `(.L_x_1436) ;  /* 0x0000004000007945 */ /* 0x000fe80003800000 */
[----:B-1----:R-:W-:Y:S05]  /*17d90*/  @P1 BRA `(.L_x_1437) ;  /* 0x0000000000081947 */ /* 0x002fea0003800000 */
[----:B------:R-:W1:Y:S02]  /*17da0*/  SYNCS.PHASECHK.TRANS64.TRYWAIT P1, [R4+URZ+0x19c50], R7 ;  /* 0x019c5007040075a7 */ /* 0x000e64000802017f */
[----:B-1----:R-:W-:Y:S05]  /*17db0*/  @!P1 BRA `(.L_x_1438) ;  /* 0x000000cc00709947 */ /* 0x002fea0003800000 */
.L_x_1437:
[----:B------:R-:W-:Y:S05]  /*17dc0*/  BSYNC B0 ;  /* 0x0000000000007941 */ /* 0x000fea0003800000 */
.L_x_1436:
[----:B------:R-:W0:Y:S01]  /*17dd0*/  LDL.LU R15, [R1+0x5c] ;  /* 0x00005c00010f7983 */ /* 0x000e220000300800 */
[----:B------:R-:W-:Y:S01]  /*17de0*/  VIADD R16, R16, 0x3000 ;  /* 0x0000300010107836 */ /* 0x000fe20000000000 */
[----:B------:R-:W-:Y:S01]  /*17df0*/  ULDC.64 UR4, c[0x0][0x9a0] ;  /* 0x0002680000047ab9 */ /* 0x000fe20000000a00 */
[----:B------:R-:W-:Y:S01]  /*17e00*/  WARPGROUP.ARRIVE ;  /* 0x00000000000079c5 */ /* 0x000fe20000000000 */
[----:B------:R-:W-:Y:S02]  /*17e10*/  ISETP.NE.U32.AND P1, PT, RZ, UR4, PT ;  /* 0x00000004ff007c0c */ /* 0x000fe4000bf25070 */
[----:B------:R-:W-:Y:S02]  /*17e20*/  SHF.R.U32.HI R16, RZ, 0x4, R16 ;  /* 0x00000004ff107819 */ /* 0x000fe40000011610 */
        /* <DEDUP_REMOVED lines=12> */
[----:B01----:R-:W-:-:S05]  /*17ef0*/  @P1 SHF.R.S32.HI R7, RZ, 0x1f, R15 ;  /* 0x0000001fff071819 */ /* 0x003fca000001140f */
[----:B--2---:R-:W-:-:S04]  /*17f00*/  @P1 IMAD R14, R7, R8, RZ ;  /* 0x00000008070e1224 */ /* 0x004fc800078e02ff */
[C---:B------:R-:W-:Y:S02]  /*17f10*/  @P1 IMAD R7, R15.reuse, R9, R14 ;  /* 0x000000090f071224 */ /* 0x040fe400078e020e */
        /* <DEDUP_REMOVED lines=8> */
[----:B------:R-:W-:Y:S02]  /*17fa0*/  VIADD R8, R10, 0x2 ;  /* 0x000000020a087836 */ /* 0x000fe40000000000 */
[----:B------:R-:W-:Y:S01]  /*17fb0*/  IMAD.MOV.U32 R9, RZ, RZ, 0x40000040 ;  /* 0x40000040ff097424 */ /* 0x000fe200078e00ff */
[----:B------:R-:W1:Y:S01]  /*17fc0*/  SHFL.BFLY PT, R14, R5, 0x2, 0x1f ;  /* 0x0c401f00050e7f89 */ /* 0x000e6200000e0000 */
[----:B------:R-:W-:Y:S01]  /*17fd0*/  IMAD.MOV.U32 R11, RZ, RZ, 0x40000040 ;  /* 0x40000040ff0b7424 */ /* 0x000fe200078e00ff */
[----:B------:R-:W-:Y:S01]  /*17fe0*/  R2UR UR6, R8 ;  /* 0x00000000080672ca */ /* 0x000fe200000e0000 */
[C---:B------:R-:W-:Y:S01]  /*17ff0*/  VIADD R8, R10.reuse, 0x4 ;  /* 0x000000040a087836 */ /* 0x040fe20000000000 */
[----:B------:R-:W-:Y:S01]  /*18000*/  R2UR UR7, R9 ;  /* 0x00000000090772ca */ /* 0x000fe200000e0000 */
[----:B------:R-:W-:Y:S02]  /*18010*/  IMAD.MOV.U32 R9, RZ, RZ, 0x40000040 ;  /* 0x40000040ff097424 */ /* 0x000fe400078e00ff */
[----:B------:R-:W-:-:S02]  /*18020*/  VIADD R10, R10, 0x6 ;  /* 0x000000060a0a7836 */ /* 0x000fc40000000000 */
[----:B------:R-:W-:Y:S02]  /*18030*/  IMAD.MOV.U32 R21, RZ, RZ, -0x800000 ;  /* 0xff800000ff157424 */ /* 0x000fe400078e00ff */
[----:B------:R-:W-:-:S06]  /*18040*/  IMAD.MOV.U32 R20, RZ, RZ, -0x800000 ;  /* 0xff800000ff147424 */ /* 0x000fcc00078e00ff */
[----:B------:R-:W-:Y:S01]  /*18050*/  QGMMA.64x96x32.F32.E4M3.E4M3 R88, R144, gdesc[UR4], R88, gsb0 ;  /* 0x0160000490587df3 */ /* 0x000fe20008000858 */
[----:B------:R-:W-:Y:S02]  /*18060*/  R2UR UR6, R8 ;  /* 0x00000000080672ca */ /* 0x000fe400000e0000 */
[----:B------:R-:W-:Y:S02]  /*18070*/  R2UR UR7, R9 ;  /* 0x00000000090772ca */ /* 0x000fe400000e0000 */
[----:B------:R-:W3:Y:S01]  /*18080*/  SHFL.BFLY PT, R9, R6, 0x2, 0x1f ;  /* 0x0c401f0006097f89 */ /* 0x000ee200000e0000 */
[----:B-1----:R-:W-:-:S01]  /*18090*/  FADD.FTZ R14, R14, R5 ;  /* 0x000000050e0e7221 */ /* 0x002fc20000010000 */
[----:B---3--:R-:W-:Y:S01]  /*180a0*/  FADD.FTZ R9, R9, R6 ;  /* 0x0000000609097221 */ /* 0x008fe20000010000 */
[----:B------:R-:W-:-:S04]  /*180b0*/  IMAD.MOV.U32 R6, RZ, RZ, RZ ;  /* 0x000000ffff067224 */ /* 0x000fc800078e00ff */
[----:B------:R-:W0:Y:S02]  /*180c0*/  SHFL.BFLY PT, R8, R9, 0x1, 0x1f ;  /* 0x0c201f0009087f89 */ /* 0x000e2400000e0000 */
[----:B0-----:R-:W-:-:S04]  /*180d0*/  FADD.FTZ R12, R9, R8 ;  /* 0x00000008090c7221 */ /* 0x001fc80000010000 */
[C---:B------:R-:W-:Y:S01]  /*180e0*/  FMUL.FTZ R13, R12.reuse, 0.00390625 ;  /* 0x3b8000000c0d7820 */ /* 0x040fe20000410000 */
[----:B------:R-:W-:-:S04]  /*180f0*/  FSETP.NE.FTZ.AND P1, PT, R12, RZ, PT ;  /* 0x000000ff0c00720b */ /* 0x000fc80003f35000 */
[----:B------:R-:W-:-:S09]  /*18100*/  FSETP.NE.FTZ.AND P2, PT, R13, RZ, PT ;  /* 0x000000ff0d00720b */ /* 0x000fd20003f55000 */
[----:B------:R-:W-:Y:S04]  /*18110*/  @P1 MUFU.RCP R6, R12 ;  /* 0x0000000c00061308 */ /* 0x000fe80000001000 */
[----:B------:R-:W-:-:S04]  /*18120*/  @P2 FMUL.FTZ R8, R2, 0.69314718246459960938 ;  /* 0x3f31721802082820 */ /* 0x000fc80000410000 */
[----:B------:R-:W0:Y:S02]  /*18130*/  @P2 MUFU.LG2 R5, R13 ;  /* 0x0000000d00052308 */ /* 0x000e240000000c00 */
[----:B0-----:R-:W-:-:S04]  /*18140*/  @P2 FMUL.FTZ R5, R5, 0.69314718246459960938 ;  /* 0x3f31721805052820 */ /* 0x001fc80000410000 */
[----:B------:R-:W-:Y:S01]  /*18150*/  @P2 FFMA.FTZ R20, R8, R3, R5 ;  /* 0x0000000308142223 */ /* 0x000fe20000010005 */
[----:B------:R-:W-:Y:S02]  /*18160*/  WARPGROUP.DEPBAR.LE gsb0, 0x0 ;  /* 0x00008000000079c5 */ /* 0x000fe40000010000 */
[----:B------:R-:W-:-:S06]  /*18170*/  WARPGROUP.ARRIVE ;  /* 0x00000000000079c5 */ /* 0x000fcc0000000000 */
[----:B------:R-:W-:Y:S01]  /*18180*/  QGMMA.64x96x32.F32.E4M3.E4M3 R88, R140, gdesc[UR4], R88, gsb0 ;  /* 0x016000048c587df3 */ /* 0x000fe20008000858 */
[----:B------:R-:W-:Y:S01]  /*18190*/  R2UR UR6, R10 ;  /* 0x000000000a0672ca */ /* 0x000fe200000e0000 */
[----:B------:R-:W-:Y:S01]  /*181a0*/  IMAD.MOV.U32 R10, RZ, RZ, RZ ;  /* 0x000000ffff0a7224 */ /* 0x000fe200078e00ff */
[----:B------:R-:W-:Y:S02]  /*181b0*/  R2UR UR7, R11 ;  /* 0x000000000b0772ca */ /* 0x000fe400000e0000 */
        /* <DEDUP_REMOVED lines=13> */
[-C--:B--2---:R-:W-:Y:S01]  /*18290*/  FMUL.FTZ R6, R6, R7.reuse ;  /* 0x0000000706067220 */ /* 0x084fe20000410000 */
[----:B------:R-:W-:Y:S01]  /*182a0*/  FMUL.FTZ R2, R10, R7 ;  /* 0x000000070a027220 */ /* 0x000fe20000410000 */
[----:B------:R-:W-:Y:S02]  /*182b0*/  WARPGROUP.DEPBAR.LE gsb0, 0x0 ;  /* 0x00008000000079c5 */ /* 0x000fe40000010000 */
[----:B------:R-:W-:Y:S05]  /*182c0*/  @!P0 BRA `(.L_x_1439) ;  /* 0x0000000000048947 */ /* 0x000fea0003800000 */
[----:B------:R-:W-:Y:S01]  /*182d0*/  BPT.TRAP 0x1 ;  /* 0x000000040000795c */ /* 0x000fe20000300000 */
.L_x_1439:
[----:B------:R-:W2:Y:S01]  /*182e0*/  LDL.LU R3, [R1+0x4] ;  /* 0x0000040001037983 */ /* 0x000ea20000300800 */
[----:B------:R-:W-:Y:S02]  /*182f0*/  VIADD R4, R4, 0x19c60 ;  /* 0x00019c6004047836 */ /* 0x000fe40000000000 */
[-C--:B------:R-:W-:Y:S01]  /*18300*/  FMUL.FTZ R0, R88, R6.reuse ;  /* 0x0000000658007220 */ /* 0x080fe20000410000 */
[----:B------:R-:W-:Y:S01]  /*18310*/  FMUL.FTZ R93, R93, R6 ;  /* 0x000000065d5d7220 */ /* 0x000fe20000410000 */
[----:B------:R-:W3:Y:S01]  /*18320*/  LDL.LU R5, [R1+0x68] ;  /* 0x0000680001057983 */ /* 0x000ee20000300800 */
[----:B------:R-:W-:-:S05]  /*18330*/  VIADD R22, R22, 0x1 ;  /* 0x0000000116167836 */ /* 0x000fca0000000000 */
[----:B------:R-:W-:Y:S01]  /*18340*/  ISETP.NE.AND P1, PT, R22, 0x2, PT ;  /* 0x000000021600780c */ /* 0x000fe20003f25270 */
        /* <DEDUP_REMOVED lines=47> */
[----:B------:R-:W-:-:S02]  /*18640*/  SEL R22, R22, RZ, P1 ;  /* 0x000000ff16167207 */ /* 0x000fc40000800000 */
[----:B--2---:R-:W-:Y:S01]  /*18650*/  PRMT R4, R3, 0x654, R4 ;  /* 0x0000065403047816 */ /* 0x004fe20000000004 */
[----:B---3--:R-:W-:-:S03]  /*18660*/  VIADD R5, R5, 0x1 ;  /* 0x0000000105057836 */ /* 0x008fc60000000000 */
[----:B------:R0:W-:Y:S02]  /*18670*/  SYNCS.ARRIVE.TRANS64.RED.A1T0 RZ, [R4+URZ], RZ ;  /* 0x000000ff04ff79a7 */ /* 0x0001e4000810043f */
[----:B------:R0:W-:Y:S01]  /*18680*/  STL [R1+0x68], R5 ;  /* 0x0000680501007387 */ /* 0x0001e20000100800 */
[----:B------:R-:W-:-:S04]  /*18690*/  SEL R3, RZ, 0x1, P1 ;  /* 0x00000001ff037807 */ /* 0x000fc80000800000 */
[----:B------:R-:W-:-:S07]  /*186a0*/  LOP3.LUT R152, R152, R3, RZ, 0x3c, !PT ;  /* 0x0000000398987212 */ /* 0x000fce00078e3cff */
.L_x_1322:
[----:B------:R-:W2:Y:S01]  /*186b0*/  LDL R88, [R1+0x60] ;  /* 0x0000600001587983 */ /* 0x000ea20000100800 */
[----:B------:R-:W1:Y:S01]  /*186c0*/  S2UR UR4, SR_CgaCtaId ;  /* 0x00000000000479c3 */ /* 0x000e620000008800 */
[----:B------:R-:W-:Y:S01]  /*186d0*/  MOV R16, 0x400 ;  /* 0x0000040000107802 */ /* 0x000fe20000000f00 */
[----:B------:R-:W-:Y:S01]  /*186e0*/  BSSY B0, `(.L_x_1440) ;  /* 0x0000334000007945 */ /* 0x000fe20003800000 */
[----:B-1----:R-:W-:-:S05]  /*186f0*/  IMAD.U32 R2, RZ, RZ, UR4 ;  /* 0x00000004ff027e24 */ /* 0x002fca000f8e00ff */
[----:B------:R-:W-:Y:S01]  /*18700*/  LEA R16, R2, R16, 0x18 ;  /* 0x0000001002107211 */ /* 0x000fe200078ec0ff */
[----:B------:R-:W-:Y:S06]  /*18710*/  BAR.SYNC.DEFER_BLOCKING 0x5, 0x200 ;  /* 0x0148000000007b1d */ /* 0x000fec0000010000 */
[----:B------:R-:W-:Y:S04]  /*18720*/  STL [R1+0x4], R2 ;  /* 0x0000040201007387 */ /* 0x000fe80000100800 */
[----:B0-----:R-:W0:Y:S04]  /*18730*/  LDS.128 R4, [R16+0x19cd0] ;  /* 0x019cd00010047984 */ /* 0x001e280000000c00 */
[----:B0-----:R0:W-:Y:S04]  /*18740*/  STL.64 [R1+0x50], R4 ;  /* 0x0000500401007387 */ /* 0x0011e80000100a00 */
[----:B------:R0:W-:Y:S01]  /*18750*/  STL.64 [R1+0x58], R6 ;  /* 0x0000580601007387 */ /* 0x0001e20000100a00 */
[----:B------:R-:W-:Y:S06]  /*18760*/  BAR.ARV 0x4, 0x200 ;  /* 0x0108000000007b1d */ /* 0x000fec0000002000 */
[----:B--2---:R-:W-:-:S13]  /*18770*/  ISETP.NE.AND P1, PT, R88, RZ, PT ;  /* 0x000000ff5800720c */ /* 0x004fda0003f25270 */
[----:B------:R-:W1:Y:S02]  /*18780*/  @!P1 LDC R88, c[0x0][0xad4] ;  /* 0x0002b500ff589b82 */ /* 0x000e640000000800 */
[----:B-1----:R0:W-:Y:S01]  /*18790*/  @!P1 STL [R1+0x60], R88 ;  /* 0x0000605801009387 */ /* 0x0021e20000100800 */
[----:B------:R-:W-:Y:S05]  /*187a0*/  @P0 BRA `(.L_x_1441) ;  /* 0x0000002400e40947 */ /* 0x000fea0003800000 */
[----:B0-----:R-:W0:Y:S01]  /*187b0*/  S2R R4, SR_TID.X ;  /* 0x0000000000047919 */ /* 0x001e220000002100 */
[----:B------:R-:W-:Y:S01]  /*187c0*/  ULDC.64 UR4, c[0x4][0x38] ;  /* 0x01000e0000047ab9 */ /* 0x000fe20000000a00 */
[----:B------:R-:W-:Y:S01]  /*187d0*/  ULDC.64 UR6, c[0x0][0xc08] ;  /* 0x0003020000067ab9 */ /* 0x000fe20000000a00 */
[----:B------:R-:W2:Y:S01]  /*187e0*/  LDL R6, [R1+0x84] ;  /* 0x0000840001067983 */ /* 0x000ea20000100800 */
[----:B0-----:R-:W-:-:S05]  /*187f0*/  IMAD.SHL.U32 R2, R4, 0x4, RZ ;  /* 0x0000000404027824 */ /* 0x001fca00078e00ff */
[----:B------:R-:W-:Y:S01]  /*18800*/  LOP3.LUT R2, R2, 0xc, RZ, 0xc0, !PT ;  /* 0x0000000c02027812 */ /* 0x000fe200078ec0ff */
[----:B------:R-:W-:Y:S03]  /*18810*/  BAR.SYNC.DEFER_BLOCKING 0x1, 0x180 ;  /* 0x0046000000007b1d */ /* 0x000fe60000010000 */
[----:B------:R-:W-:-:S05]  /*18820*/  IADD3 R2, P0, R2, UR4, RZ ;  /* 0x0000000402027c10 */ /* 0x000fca000ff1e0ff */
[----:B------:R-:W-:Y:S01]  /*18830*/  IMAD.X R3, RZ, RZ, UR5, P0 ;  /* 0x00000005ff037e24 */ /* 0x000fe200080e06ff */
[----:B------:R-:W0:Y:S01]  /*18840*/  S2R R5, SR_SWINHI ;  /* 0x0000000000057919 */ /* 0x000e220000002f00 */
[----:B------:R-:W-:-:S03]  /*18850*/  ULDC.64 UR4, c[0x0][0xc00] ;  /* 0x0003000000047ab9 */ /* 0x000fc60000000a00 */
[----:B------:R1:W3:Y:S01]  /*18860*/  LDG.E.CONSTANT R14, desc[UR42][R2.64] ;  /* 0x0000002a020e7981 */ /* 0x0002e2000c1e9900 */
[----:B------:R-:W-:-:S04]  /*18870*/  LOP3.LUT P0, R4, R4, 0x3, RZ, 0xc0, !PT ;  /* 0x0000000304047812 */ /* 0x000fc8000780c0ff */
[----:B------:R-:W-:-:S04]  /*18880*/  ISETP.EQ.OR P0, PT, R4, 0x3, !P0 ;  /* 0x000000030400780c */ /* 0x000fc80004702670 */
[----:B------:R-:W-:Y:S02]  /*18890*/  SEL R51, R94, R95, P0 ;  /* 0x0000005f5e337207 */ /* 0x000fe40000000000 */
[----:B------:R-:W-:Y:S02]  /*188a0*/  SEL R95, R95, R94, P0 ;  /* 0x0000005e5f5f7207 */ /* 0x000fe40000000000 */
[----:B------:R-:W4:Y:S01]  /*188b0*/  LDL.LU R94, [R1+0x64] ;  /* 0x00006400015e7983 */ /* 0x000f220000300800 */
[----:B------:R-:W-:Y:S02]  /*188c0*/  SEL R25, R0, R15, P0 ;  /* 0x0000000f00197207 */ /* 0x000fe40000000000 */
[----:B-1----:R-:W-:Y:S02]  /*188d0*/  MOV R2, R16 ;  /* 0x0000001000027202 */ /* 0x002fe40000000f00 */
[----:B0-----:R-:W-:Y:S01]  /*188e0*/  MOV R3, R5 ;  /* 0x0000000500037202 */ /* 0x001fe20000000f00 */
[----:B------:R-:W4:Y:S01]  /*188f0*/  LDL R89, [R1+0x70] ;  /* 0x0000700001597983 */ /* 0x000f220000100800 */
[----:B------:R-:W-:-:S02]  /*18900*/  SEL R15, R15, R0, P0 ;  /* 0x000000000f0f7207 */ /* 0x000fc40000000000 */
[----:B------:R-:W-:Y:S02]  /*18910*/  SEL R49, R90, R91, P0 ;  /* 0x0000005b5a317207 */ /* 0x000fe40000000000 */
[----:B------:R-:W-:Y:S02]  /*18920*/  SEL R27, R92, R93, P0 ;  /* 0x0000005d5c1b7207 */ /* 0x000fe40000000000 */
        /* <DEDUP_REMOVED lines=43> */
[----:B------:R-:W-:Y:S01]  /*18be0*/  SEL R126, R127, R126, P0 ;  /* 0x0000007e7f7e7207 */ /* 0x000fe20000000000 */
[----:B--2---:R-:W-:-:S03]  /*18bf0*/  IMAD.WIDE R10, R6, 0x2, R2 ;  /* 0x00000002060a7825 */ /* 0x004fc600078e0202 */
[----:B------:R-:W-:-:S04]  /*18c00*/  IADD3 R73, P5, R10, 0x20, RZ ;  /* 0x000000200a497810 */ /* 0x000fc80007fbe0ff */
[----:B------:R-:W-:Y:S02]  /*18c10*/  LOP3.LUT R0, R73, 0x180, RZ, 0xc0, !PT ;  /* 0x0000018049007812 */ /* 0x000fe400078ec0ff */
[----:B------:R-:W-:Y:S02]  /*18c20*/  IADD3 R77, P3, R10, 0x3020, RZ ;  /* 0x000030200a4d7810 */ /* 0x000fe40007f7e0ff */
[----:B------:R-:W-:Y:S02]  /*18c30*/  SHF.R.U64 R0, R0, 0x3, RZ ;  /* 0x0000000300007819 */ /* 0x000fe400000012ff */
[C---:B------:R-:W-:Y:S02]  /*18c40*/  IADD3 R75, P4, R10.reuse, 0x3000, RZ ;  /* 0x000030000a4b7810 */ /* 0x040fe40007f9e0ff */
[C---:B------:R-:W-:Y:S02]  /*18c50*/  IADD3 R79, P2, R10.reuse, 0x6000, RZ ;  /* 0x000060000a4f7810 */ /* 0x040fe40007f5e0ff */
[----:B------:R-:W-:-:S02]  /*18c60*/  IADD3 R81, P1, R10, 0x6020, RZ ;  /* 0x000060200a517810 */ /* 0x000fc40007f3e0ff */
[----:B------:R-:W-:Y:S02]  /*18c70*/  LOP3.LUT R5, R10, 0x180, RZ, 0xc0, !PT ;  /* 0x000001800a057812 */ /* 0x000fe400078ec0ff */
[----:B------:R-:W-:Y:S02]  /*18c80*/  LOP3.LUT R12, R0, R73, RZ, 0x3c, !PT ;  /* 0x00000049000c7212 */ /* 0x000fe400078e3cff */
[----:B------:R-:W-:Y:S02]  /*18c90*/  LOP3.LUT R4, R77, 0x180, RZ, 0xc0, !PT ;  /* 0x000001804d047812 */ /* 0x000fe400078ec0ff */
[----:B------:R-:W-:Y:S02]  /*18ca0*/  LOP3.LUT R0, R75, 0x180, RZ, 0xc0, !PT ;  /* 0x000001804b007812 */ /* 0x000fe400078ec0ff */
[----:B------:R-:W-:Y:S02]  /*18cb0*/  LOP3.LUT R6, R79, 0x180, RZ, 0xc0, !PT ;  /* 0x000001804f067812 */ /* 0x000fe400078ec0ff */
[----:B-----5:R-:W-:-:S02]  /*18cc0*/  LOP3.LUT R24, R81, 0x180, RZ, 0xc0, !PT ;  /* 0x0000018051187812 */ /* 0x020fc400078ec0ff */
[----:B------:R-:W-:Y:S02]  /*18cd0*/  SHF.R.U64 R5, R5, 0x3, RZ ;  /* 0x0000000305057819 */ /* 0x000fe400000012ff */
[----:B------:R-:W-:Y:S02]  /*18ce0*/  SHF.R.U64 R4, R4, 0x3, RZ ;  /* 0x0000000304047819 */ /* 0x000fe400000012ff */
[----:B------:R-:W-:Y:S02]  /*18cf0*/  SHF.R.U64 R0, R0, 0x3, RZ ;  /* 0x0000000300007819 */ /* 0x000fe400000012ff */
[----:B------:R-:W-:Y:S02]  /*18d00*/  SHF.R.U64 R6, R6, 0x3, RZ ;  /* 0x0000000306067819 */ /* 0x000fe400000012ff */
[----:B------:R-:W-:Y:S01]  /*18d10*/  SHF.R.U64 R24, R24, 0x3, RZ ;  /* 0x0000000318187819 */ /* 0x000fe200000012ff */
[--C-:B------:R-:W-:Y:S01]  /*18d20*/  IMAD.X R9, RZ, RZ, R11.reuse, P4 ;  /* 0x000000ffff097224 */ /* 0x100fe200020e060b */
[----:B------:R-:W-:Y:S01]  /*18d30*/  LOP3.LUT R10, R5, R10, RZ, 0x3c, !PT ;  /* 0x0000000a050a7212 */ /* 0x000fe200078e3cff */
[--C-:B------:R-:W-:Y:S01]  /*18d40*/  IMAD.X R83, RZ, RZ, R11.reuse, P3 ;  /* 0x000000ffff537224 */ /* 0x100fe200018e060b */
[----:B------:R-:W-:Y:S01]  /*18d50*/  LOP3.LUT R82, R4, R77, RZ, 0x3c, !PT ;  /* 0x0000004d04527212 */ /* 0x000fe200078e3cff */
[--C-:B------:R-:W-:Y:S01]  /*18d60*/  IMAD.X R7, RZ, RZ, R11.reuse, P2 ;  /* 0x000000ffff077224 */ /* 0x100fe200010e060b */
[----:B---3--:R-:W-:Y:S01]  /*18d70*/  LOP3.LUT R73, R14, 0x2, RZ, 0x3c, !PT ;  /* 0x000000020e497812 */ /* 0x008fe200078e3cff */
[----:B------:R-:W-:Y:S01]  /*18d80*/  IMAD.X R5, RZ, RZ, R11, P1 ;  /* 0x000000ffff057224 */ /* 0x000fe200008e060b */
[----:B------:R-:W-:-:S02]  /*18d90*/  LOP3.LUT R8, R0, R75, RZ, 0x3c, !PT ;  /* 0x0000004b00087212 */ /* 0x000fc400078e3cff */
[----:B------:R-:W-:Y:S02]  /*18da0*/  LOP3.LUT R6, R6, R79, RZ, 0x3c, !PT ;  /* 0x0000004f06067212 */ /* 0x000fe400078e3cff */
[----:B------:R-:W-:Y:S01]  /*18db0*/  LOP3.LUT R4, R24, R81, RZ, 0x3c, !PT ;  /* 0x0000005118047212 */ /* 0x000fe200078e3cff */
[----:B------:R-:W-:Y:S01]  /*18dc0*/  IMAD.X R13, RZ, RZ, R11, P5 ;  /* 0x000000ffff0d7224 */ /* 0x000fe200028e060b */
[----:B------:R-:W-:Y:S01]  /*18dd0*/  MOV R0, R10 ;  /* 0x0000000a00007202 */ /* 0x000fe20000000f00 */
[----:B------:R-:W-:Y:S01]  /*18de0*/  SHFL.IDX PT, R25, R25, R14, 0x1c1f ;  /* 0x001c1f0e19197589 */ /* 0x000fe200000e0000 */
[----:B------:R-:W-:Y:S01]  /*18df0*/  MOV R86, R8 ;  /* 0x0000000800567202 */ /* 0x000fe20000000f00 */
[----:B------:R-:W4:Y:S01]  /*18e00*/  LDC.64 R80, c[0x0][0xc00] ;  /* 0x00030000ff507b82 */ /* 0x000f220000000a00 */
[----:B------:R-:W-:Y:S01]  /*18e10*/  MOV R82, R82 ;  /* 0x0000005200527202 */ /* 0x000fe20000000f00 */
[----:B------:R-:W0:Y:S01]  /*18e20*/  SHFL.IDX PT, R38, R15, R73, 0x1c1f ;  /* 0x001c1f490f267589 */ /* 0x000e2200000e0000 */
[----:B------:R-:W-:-:S02]  /*18e30*/  MOV R83, R6 ;  /* 0x0000000600537202 */ /* 0x000fc40000000f00 */
[----:B------:R-:W-:Y:S01]  /*18e40*/  MOV R84, R4 ;  /* 0x0000000400547202 */ /* 0x000fe20000000f00 */
[----:B------:R-:W-:Y:S01]  /*18e50*/  SHFL.IDX PT, R27, R27, R14, 0x1c1f ;  /* 0x001c1f0e1b1b7589 */ /* 0x000fe200000e0000 */
[----:B------:R-:W-:-:S03]  /*18e60*/  MOV R85, R12 ;  /* 0x0000000c00557202 */ /* 0x000fc60000000f00 */
        /* <DEDUP_REMOVED lines=8> */
[----:B------:R-:W3:Y:S04]  /*18ef0*/  SHFL.IDX PT, R28, R95, R73, 0x1c1f ;  /* 0x001c1f495f1c7589 */ /* 0x000ee800000e0000 */
[----:B------:R-:W-:Y:S04]  /*18f00*/  SHFL.IDX PT, R29, R29, R14, 0x1c1f ;  /* 0x001c1f0e1d1d7589 */ /* 0x000fe800000e0000 */
[----:B------:R-:W-:Y:S04]  /*18f10*/  SHFL.IDX PT, R31, R31, R14, 0x1c1f ;  /* 0x001c1f0e1f1f7589 */ /* 0x000fe800000e0000 */
[----:B------:R-:W-:Y:S04]  /*18f20*/  SHFL.IDX PT, R54, R33, R14, 0x1c1f ;  /* 0x001c1f0e21367589 */ /* 0x000fe800000e0000 */
[----:B------:R1:W-:Y:S04]  /*18f30*/  SHFL.IDX PT, R62, R37, R14, 0x1c1f ;  /* 0x001c1f0e253e7589 */ /* 0x0003e800000e0000 */
[----:B------:R4:W-:Y:S04]  /*18f40*/  SHFL.IDX PT, R6, R39, R14, 0x1c1f ;  /* 0x001c1f0e27067589 */ /* 0x0009e800000e0000 */
[----:B------:R3:W-:Y:S04]  /*18f50*/  SHFL.IDX PT, R70, R41, R14, 0x1c1f ;  /* 0x001c1f0e29467589 */ /* 0x0007e800000e0000 */
[----:B------:R3:W-:Y:S04]  /*18f60*/  SHFL.IDX PT, R5, R43, R14, 0x1c1f ;  /* 0x001c1f0e2b057589 */ /* 0x0007e800000e0000 */
        /* <DEDUP_REMOVED lines=12> */
[----:B------:R-:W-:Y:S04]  /*19030*/  SHFL.IDX PT, R71, R120, R73, 0x1c1f ;  /* 0x001c1f4978477589 */ /* 0x000fe800000e0000 */
[----:B------:R-:W-:Y:S04]  /*19040*/  SHFL.IDX PT, R79, R128, R73, 0x1c1f ;  /* 0x001c1f49804f7589 */ /* 0x000fe800000e0000 */
[----:B------:R-:W3:Y:S04]  /*19050*/  SHFL.IDX PT, R106, R106, R73, 0x1c1f ;  /* 0x001c1f496a6a7589 */ /* 0x000ee800000e0000 */
[----:B------:R-:W-:Y:S04]  /*19060*/  SHFL.IDX PT, R26, R101, R73, 0x1c1f ;  /* 0x001c1f49651a7589 */ /* 0x000fe800000e0000 */
[----:B------:R-:W3:Y:S04]  /*19070*/  SHFL.IDX PT, R96, R96, R73, 0x1c1f ;  /* 0x001c1f4960607589 */ /* 0x000ee800000e0000 */
[----:B------:R-:W3:Y:S04]  /*19080*/  SHFL.IDX PT, R98, R98, R73, 0x1c1f ;  /* 0x001c1f4962627589 */ /* 0x000ee800000e0000 */
[----:B------:R-:W3:Y:S04]  /*19090*/  SHFL.IDX PT, R14, R103, R73, 0x1c1f ;  /* 0x001c1f49670e7589 */ /* 0x000ee800000e0000 */
[----:B------:R-:W3:Y:S04]  /*190a0*/  SHFL.IDX PT, R30, R111, R73, 0x1c1f ;  /* 0x001c1f496f1e7589 */ /* 0x000ee800000e0000 */
[----:B------:R-:W3:Y:S04]  /*190b0*/  SHFL.IDX PT, R67, R114, R73, 0x1c1f ;  /* 0x001c1f4972437589 */ /* 0x000ee800000e0000 */
[----:B------:R-:W3:Y:S04]  /*190c0*/  SHFL.IDX PT, R12, R109, R73, 0x1c1f ;  /* 0x001c1f496d0c7589 */ /* 0x000ee800000e0000 */
[----:B------:R-:W3:Y:S04]  /*190d0*/  SHFL.IDX PT, R117, R117, R73, 0x1c1f ;  /* 0x001c1f4975757589 */ /* 0x000ee800000e0000 */
[----:B------:R-:W3:Y:S04]  /*190e0*/  SHFL.IDX PT, R124, R124, R73, 0x1c1f ;  /* 0x001c1f497c7c7589 */ /* 0x000ee800000e0000 */
[----:B------:R-:W-:Y:S04]  /*190f0*/  SHFL.IDX PT, R11, R132, R73, 0x1c1f ;  /* 0x001c1f49840b7589 */ /* 0x000fe800000e0000 */
[----:B------:R-:W3:Y:S04]  /*19100*/  SHFL.IDX PT, R75, R122, R73, 0x1c1f ;  /* 0x001c1f497a4b7589 */ /* 0x000ee800000e0000 */
[----:B------:R-:W3:Y:S04]  /*19110*/  SHFL.IDX PT, R130, R130, R73, 0x1c1f ;  /* 0x001c1f4982827589 */ /* 0x000ee800000e0000 */
[----:B------:R-:W3:Y:S04]  /*19120*/  SHFL.IDX PT, R15, R118, R73, 0x1c1f ;  /* 0x001c1f49760f7589 */ /* 0x000ee800000e0000 */
[----:B------:R-:W3:Y:S01]  /*19130*/  SHFL.IDX PT, R13, R126, R73, 0x1c1f ;  /* 0x001c1f497e0d7589 */ /* 0x000ee200000e0000 */
[----:B0-----:R-:W-:-:S02]  /*19140*/  SEL R36, R25, R38, P0 ;  /* 0x0000002619247207 */ /* 0x001fc40000000000 */
[----:B------:R-:W-:Y:S02]  /*19150*/  SEL R38, R38, R25, P0 ;  /* 0x0000001926267207 */ /* 0x000fe40000000000 */
[----:B-1----:R-:W-:Y:S02]  /*19160*/  SEL R37, R27, R24, P0 ;  /* 0x000000181b257207 */ /* 0x002fe40000000000 */
[----:B----4-:R-:W-:Y:S02]  /*19170*/  SEL R39, R24, R27, P0 ;  /* 0x0000001b18277207 */ /* 0x010fe40000000000 */
[----:B--2---:R-:W-:Y:S02]  /*19180*/  SEL R40, R49, R90, P0 ;  /* 0x0000005a31287207 */ /* 0x004fe40000000000 */
        /* <DEDUP_REMOVED lines=55> */
[----:B------:R0:W-:Y:S01]  /*19500*/  STSM.16.M88.4 [R0], R4 ;  /* 0x0000000400007844 */ /* 0x0001e20000000200 */
[----:B------:R-:W-:-:S02]  /*19510*/  F2FP.BF16.F32.PACK_AB R24, R61, R60 ;  /* 0x0000003c3d18723e */ /* 0x000fc400000010ff */
[----:B------:R-:W-:Y:S02]  /*19520*/  F2FP.BF16.F32.PACK_AB R25, R65, R64 ;  /* 0x000000404119723e */ /* 0x000fe400000010ff */
[----:B------:R-:W-:Y:S02]  /*19530*/  F2FP.BF16.F32.PACK_AB R26, R63, R62 ;  /* 0x0000003e3f1a723e */ /* 0x000fe400000010ff */
[----:B------:R-:W-:Y:S02]  /*19540*/  F2FP.BF16.F32.PACK_AB R27, R67, R66 ;  /* 0x00000042431b723e */ /* 0x000fe400000010ff */
[----:B------:R-:W-:Y:S02]  /*19550*/  F2FP.BF16.F32.PACK_AB R28, R69, R68 ;  /* 0x00000044451c723e */ /* 0x000fe400000010ff */
[----:B------:R-:W-:Y:S02]  /*19560*/  F2FP.BF16.F32.PACK_AB R29, R73, R72 ;  /* 0x00000048491d723e */ /* 0x000fe400000010ff */
[----:B------:R-:W-:-:S02]  /*19570*/  F2FP.BF16.F32.PACK_AB R30, R71, R70 ;  /* 0x00000046471e723e */ /* 0x000fc400000010ff */
[----:B------:R-:W-:Y:S01]  /*19580*/  F2FP.BF16.F32.PACK_AB R31, R75, R74 ;  /* 0x0000004a4b1f723e */ /* 0x000fe200000010ff */
[----:B------:R1:W-:Y:S01]  /*19590*/  STSM.16.M88.4 [R85], R8 ;  /* 0x0000000855007844 */ /* 0x0003e20000000200 */
[----:B0-----:R-:W-:Y:S02]  /*195a0*/  F2FP.BF16.F32.PACK_AB R4, R77, R76 ;  /* 0x0000004c4d04723e */ /* 0x001fe400000010ff */
[----:B------:R-:W-:Y:S02]  /*195b0*/  F2FP.BF16.F32.PACK_AB R5, R33, R32 ;  /* 0x000000202105723e */ /* 0x000fe400000010ff */
[----:B------:R-:W-:Y:S02]  /*195c0*/  F2FP.BF16.F32.PACK_AB R6, R79, R78 ;  /* 0x0000004e4f06723e */ /* 0x000fe400000010ff */
[----:B------:R-:W-:Y:S01]  /*195d0*/  F2FP.BF16.F32.PACK_AB R7, R35, R34 ;  /* 0x000000222307723e */ /* 0x000fe200000010ff */
[----:B------:R-:W-:Y:S04]  /*195e0*/  STSM.16.M88.4 [R86], R12 ;  /* 0x0000000c56007844 */ /* 0x000fe80000000200 */
[----:B------:R0:W-:Y:S04]  /*195f0*/  STSM.16.M88.4 [R82], R24 ;  /* 0x0000001852007844 */ /* 0x0001e80000000200 */
[----:B------:R-:W-:Y:S04]  /*19600*/  STSM.16.M88.4 [R83], R28 ;  /* 0x0000001c53007844 */ /* 0x000fe80000000200 */
[----:B------:R2:W-:Y:S01]  /*19610*/  STSM.16.M88.4 [R84], R4 ;  /* 0x0000000454007844 */ /* 0x0005e20000000200 */
[----:B------:R-:W-:Y:S01]  /*19620*/  ISETP.NE.U32.AND P0, PT, RZ, UR4, PT ;  /* 0x00000004ff007c0c */ /* 0x000fe2000bf05070 */
[----:B------:R-:W-:-:S02]  /*19630*/  IMAD.MOV.U32 R0, RZ, RZ, RZ ;  /* 0x000000ffff007224 */ /* 0x000fc400078e00ff */
[----:B-1----:R-:W-:Y:S01]  /*19640*/  IMAD.WIDE R8, R94, 0x4, R80 ;  /* 0x000000045e087825 */ /* 0x002fe200078e0250 */
[----:B------:R-:W-:Y:S01]  /*19650*/  ISETP.NE.AND.EX P0, PT, RZ, UR5, PT, P0 ;  /* 0x00000005ff007c0c */ /* 0x000fe2000bf05300 */
[----:B------:R-:W-:Y:S01]  /*19660*/  BAR.SYNC.DEFER_BLOCKING 0x1, 0x180 ;  /* 0x0046000000007b1d */ /* 0x000fe20000010000 */
[----:B------:R-:W-:Y:S01]  /*19670*/  ISETP.NE.U32.AND P1, PT, RZ, UR6, PT ;  /* 0x00000006ff007c0c */ /* 0x000fe2000bf25070 */
[----:B0-----:R-:W-:Y:S01]  /*19680*/  IMAD.MOV.U32 R24, RZ, RZ, 0x9b8 ;  /* 0x000009b8ff187424 */ /* 0x001fe200078e00ff */
[----:B------:R-:W-:-:S05]  /*19690*/  ISETP.GT.AND P3, PT, R88, 0x1, PT ;  /* 0x000000015800780c */ /* 0x000fca0003f64270 */
[----:B------:R-:W0:Y:S01]  /*196a0*/  LDC R80, c[0x0][0xbe8] ;  /* 0x0002fa00ff507b82 */ /* 0x000e220000000800 */
[----:B------:R-:W-:-:S07]  /*196b0*/  ISETP.NE.U32.AND P2, PT, RZ, UR4, PT ;  /* 0x00000004ff007c0c */ /* 0x000fce000bf45070 */
[----:B------:R-:W1:Y:S01]  /*196c0*/  LDC.64 R14, c[0x0][0xba8] ;  /* 0x0002ea00ff0e7b82 */ /* 0x000e620000000a00 */
[----:B------:R-:W3:Y:S01]  /*196d0*/  @P0 LDG.E R0, desc[UR42][R8.64] ;  /* 0x0000002a08000981 */ /* 0x000ee2000c1e1900 */
[----:B------:R-:W-:Y:S02]  /*196e0*/  ISETP.NE.AND.EX P1, PT, RZ, UR7, PT, P1 ;  /* 0x00000007ff007c0c */ /* 0x000fe4000bf25310 */
[----:B------:R-:W-:-:S04]  /*196f0*/  SEL R24, R24, 0x978, P3 ;  /* 0x0000097818187807 */ /* 0x000fc80001800000 */
[----:B--2---:R-:W2:Y:S08]  /*19700*/  LDC.64 R6, c[0x0][R24+0x220] ;  /* 0x0000880018067b82 */ /* 0x004eb00000000a00 */
[----:B------:R-:W4:Y:S08]  /*19710*/  @P1 LDC.64 R4, c[0x0][0xc08] ;  /* 0x00030200ff041b82 */ /* 0x000f300000000a00 */
[----:B------:R-:W1:Y:S01]  /*19720*/  LDC.64 R10, c[0x0][R24+0x218] ;  /* 0x00008600180a7b82 */ /* 0x000e620000000a00 */
[----:B------:R-:W-:Y:S01]  /*19730*/  ULDC UR6, c[0x0][0xa88] ;  /* 0x0002a20000067ab9 */ /* 0x000fe20000000800 */
[----:B0-----:R-:W-:-:S06]  /*19740*/  ISETP.NE.AND P4, PT, R80, 0x1, PT ;  /* 0x000000015000780c */ /* 0x001fcc0003f85270 */
[----:B------:R-:W0:Y:S01]  /*19750*/  LDC.64 R12, c[0x0][R24+0x228] ;  /* 0x00008a00180c7b82 */ /* 0x000e220000000a00 */
[----:B------:R-:W-:Y:S02]  /*19760*/  IMAD.U32 R85, RZ, RZ, UR6 ;  /* 0x00000006ff557e24 */ /* 0x000fe4000f8e00ff */
[----:B----4-:R-:W-:-:S05]  /*19770*/  @P1 IMAD.WIDE R4, R94, 0x4, R4 ;  /* 0x000000045e041825 */ /* 0x010fca00078e0204 */
[----:B------:R-:W4:Y:S01]  /*19780*/  @P4 LDC R26, c[0x0][0xbec] ;  /* 0x0002fb00ff1a4b82 */ /* 0x000f220000000800 */
[----:B------:R2:W5:Y:S01]  /*19790*/  @P1 LDG.E R85, desc[UR42][R4.64] ;  /* 0x0000002a04551981 */ /* 0x000562000c1e1900 */
[----:B------:R-:W-:-:S06]  /*197a0*/  ISETP.NE.AND.EX P2, PT, RZ, UR5, PT, P2 ;  /* 0x00000005ff007c0c */ /* 0x000fcc000bf45320 */
[----:B------:R-:W4:Y:S08]  /*197b0*/  @P4 LDC R87, c[0x0][0xbf0] ;  /* 0x0002fc00ff574b82 */ /* 0x000f300000000800 */
[----:B--2---:R2:W2:Y:S01]  /*197c0*/  LDC.64 R4, c[0x0][R24+0x210] ;  /* 0x0000840018047b82 */ /* 0x0044a20000000a00 */
[----:B------:R-:W-:Y:S02]  /*197d0*/  SHF.R.S32.HI R25, RZ, 0x1f, R94 ;  /* 0x0000001fff197819 */ /* 0x000fe4000001145e */
[----:B------:R-:W-:-:S02]  /*197e0*/  SEL R81, R94, RZ, !P2 ;  /* 0x000000ff5e517207 */ /* 0x000fc40005000000 */
[----:B------:R-:W-:-:S03]  /*197f0*/  SEL R25, R25, RZ, !P2 ;  /* 0x000000ff19197207 */ /* 0x000fc60005000000 */
[----:B------:R-:W-:Y:S01]  /*19800*/  IMAD R7, R7, R81, RZ ;  /* 0x0000005107077224 */ /* 0x000fe200078e02ff */
[----:B------:R-:W-:Y:S01]  /*19810*/  SEL R27, R89, RZ, P3 ;  /* 0x000000ff591b7207 */ /* 0x000fe20001800000 */
[----:B-1----:R-:W1:Y:S02]  /*19820*/  @!P3 LDC R14, c[0x0][0xb50] ;  /* 0x0002d400ff0ebb82 */ /* 0x002e640000000800 */
[C---:B------:R-:W-:Y:S02]  /*19830*/  IMAD R31, R6.reuse, R25, R7 ;  /* 0x00000019061f7224 */ /* 0x040fe400078e0207 */
[----:B------:R-:W-:-:S04]  /*19840*/  IMAD.WIDE.U32 R6, R6, R81, RZ ;  /* 0x0000005106067225 */ /* 0x000fc800078e00ff */
[-C--:B------:R-:W-:Y:S01]  /*19850*/  IMAD R29, R11, R154.reuse, RZ ;  /* 0x0000009a0b1d7224 */ /* 0x080fe200078e02ff */
[----:B------:R-:W1:Y:S01]  /*19860*/  @!P3 LDC R15, c[0x0][0xb54] ;  /* 0x0002d500ff0fbb82 */ /* 0x000e620000000800 */
[----:B------:R-:W-:-:S04]  /*19870*/  IMAD.WIDE.U32 R10, R10, R154, RZ ;  /* 0x0000009a0a0a7225 */ /* 0x000fc800078e00ff */
[----:B------:R-:W-:Y:S02]  /*19880*/  IMAD.IADD R25, R92, 0x1, R91 ;  /* 0x000000015c197824 */ /* 0x000fe400078e025b */
[----:B------:R-:W-:Y:S02]  /*19890*/  IMAD.IADD R28, R11, 0x1, R29 ;  /* 0x000000010b1c7824 */ /* 0x000fe400078e021d */
[----:B------:R-:W-:Y:S02]  /*198a0*/  IMAD.IADD R11, R7, 0x1, R31 ;  /* 0x00000001070b7824 */ /* 0x000fe400078e021f */
[----:B------:R-:W-:Y:S02]  /*198b0*/  IMAD.MOV.U32 R7, RZ, RZ, R25 ;  /* 0x000000ffff077224 */ /* 0x000fe400078e0019 */
[-C--:B0-----:R-:W-:Y:S02]  /*198c0*/  IMAD R29, R13, R27.reuse, RZ ;  /* 0x0000001b0d1d7224 */ /* 0x081fe400078e02ff */
[----:B------:R-:W-:-:S04]  /*198d0*/  IMAD.WIDE.U32 R12, R12, R27, RZ ;  /* 0x0000001b0c0c7225 */ /* 0x000fc800078e00ff */
[----:B------:R-:W-:Y:S01]  /*198e0*/  IMAD.IADD R29, R13, 0x1, R29 ;  /* 0x000000010d1d7824 */ /* 0x000fe200078e021d */
[--C-:B---3--:R-:W-:Y:S01]  /*198f0*/  IADD3 R10, P2, P5, R6, R10, R0.reuse ;  /* 0x0000000a060a7210 */ /* 0x108fe20007d5e000 */
[----:B----4-:R-:W-:Y:S01]  /*19900*/  @P4 IMAD.HI.U32 R6, R25, R26, RZ ;  /* 0x0000001a19064227 */ /* 0x010fe200078e00ff */
        /* <DEDUP_REMOVED lines=12> */
[----:B-1----:R-:W-:-:S03]  /*199d0*/  LEA R14, P2, R12, R14, 0x2 ;  /* 0x0000000e0c0e7211 */ /* 0x002fc600078410ff */
[----:B------:R-:W-:-:S05]  /*199e0*/  IMAD.IADD R4, R13, 0x1, R5 ;  /* 0x000000010d047824 */ /* 0x000fca00078e0205 */
[----:B------:R-:W-:Y:S01]  /*199f0*/  LEA.HI.X R15, R12, R15, R4, 0x2, P2 ;  /* 0x0000000f0c0f7211 */ /* 0x000fe200010f1404 */
[----:B------:R-:W-:Y:S06]  /*19a00*/  @P1 BRA `(.L_x_1442) ;  /* 0x0000000000101947 */ /* 0x000fec0003800000 */
[----:B------:R-:W-:Y:S05]  /*19a10*/  @!P0 BRA `(.L_x_1442) ;  /* 0x00000000000c8947 */ /* 0x000fea0003800000 */
[----:B------:R-:W2:Y:S04]  /*19a20*/  LDG.E R4, desc[UR42][R8.64] ;  /* 0x0000002a08047981 */ /* 0x000ea8000c1e1900 */
[----:B-----5:R-:W2:Y:S02]  /*19a30*/  LDG.E R85, desc[UR42][R8.64+0x4] ;  /* 0x0000042a08557981 */ /* 0x020ea4000c1e1900 */
[----:B--2---:R-:W-:-:S07]  /*19a40*/  IMAD.IADD R85, R85, 0x1, -R4 ;  /* 0x0000000155557824 */ /* 0x004fce00078e0a04 */
.L_x_1442:
        /* <DEDUP_REMOVED lines=13> */
[----:B--2---:R-:W-:-:S04]  /*19b20*/  IMAD.IADD R11, R9, 0x1, R91 ;  /* 0x00000001090b7824 */ /* 0x004fc800078e025b */
[C---:B------:R-:W-:Y:S01]  /*19b30*/  VIADD R9, R11.reuse, 0x8 ;  /* 0x000000080b097836 */ /* 0x040fe20000000000 */
[----:B------:R-:W-:-:S04]  /*19b40*/  ISETP.GE.OR P1, PT, R11, R82, P0 ;  /* 0x000000520b00720c */ /* 0x000fc80000726670 */
[----:B------:R-:W-:-:S09]  /*19b50*/  ISETP.GE.OR P0, PT, R9, R82, P0 ;  /* 0x000000520900720c */ /* 0x000fd20000706670 */
[----:B0-----:R0:W-:Y:S04]  /*19b60*/  @!P1 ST.E desc[UR42][R4.64], R20 ;  /* 0x0000001404009985 */ /* 0x0011e8000c10192a */
[----:B------:R0:W-:Y:S01]  /*19b70*/  @!P0 ST.E desc[UR42][R6.64], R21 ;  /* 0x0000001506008985 */ /* 0x0001e2000c10192a */
[----:B------:R-:W-:Y:S05]  /*19b80*/  @P3 BRA `(.L_x_1443) ;  /* 0x00000008001c3947 */ /* 0x000fea0003800000 */
[----:B------:R-:W2:Y:S01]  /*19b90*/  LDL R84, [R1+0x4c] ;  /* 0x00004c0001547983 */ /* 0x000ea20000100800 */
[----:B0-----:R-:W0:Y:S01]  /*19ba0*/  @P4 LDC R21, c[0x0][0xbec] ;  /* 0x0002fb00ff154b82 */ /* 0x001e220000000800 */
[----:B------:R-:W-:Y:S02]  /*19bb0*/  ULDC.64 UR4, c[0x0][0xaa0] ;  /* 0x0002a80000047ab9 */ /* 0x000fe40000000a00 */
[----:B------:R-:W5:Y:S04]  /*19bc0*/  LDL R46, [R1+0x8c] ;  /* 0x00008c00012e7983 */ /* 0x000f680000100800 */
[----:B------:R-:W5:Y:S01]  /*19bd0*/  LDL R45, [R1+0x6c] ;  /* 0x00006c00012d7983 */ /* 0x000f620000100800 */
[----:B------:R-:W1:Y:S03]  /*19be0*/  @P4 LDC R37, c[0x0][0xbf0] ;  /* 0x0002fc00ff254b82 */ /* 0x000e660000000800 */
[----:B------:R-:W5:Y:S04]  /*19bf0*/  LDL R44, [R1+0x88] ;  /* 0x00008800012c7983 */ /* 0x000f680000100800 */
[----:B------:R-:W5:Y:S01]  /*19c00*/  LDL R42, [R1+0x74] ;  /* 0x00007400012a7983 */ /* 0x000f620000100800 */
[----:B------:R-:W3:Y:S02]  /*19c10*/  S2R R8, SR_TID.X ;  /* 0x0000000000087919 */ /* 0x000ee40000002100 */
[----:B---3--:R-:W-:-:S05]  /*19c20*/  VIADD R87, R8, 0xffffff80 ;  /* 0xffffff8008577836 */ /* 0x008fca0000000000 */
[----:B------:R-:W-:-:S04]  /*19c30*/  SHF.R.S32.HI R86, RZ, 0x1f, R87 ;  /* 0x0000001fff567819 */ /* 0x000fc80000011457 */
[----:B------:R-:W-:-:S04]  /*19c40*/  LEA.HI R86, R86, R87, RZ, 0x2 ;  /* 0x0000005756567211 */ /* 0x000fc800078f10ff */
[----:B------:R-:W-:Y:S02]  /*19c50*/  SHF.R.S32.HI R86, RZ, 0x2, R86 ;  /* 0x00000002ff567819 */ /* 0x000fe40000011456 */
[----:B------:R-:W-:-:S04]  /*19c60*/  SHF.R.S32.HI R20, RZ, 0x1f, R87 ;  /* 0x0000001fff147819 */ /* 0x000fc80000011457 */
[----:B------:R-:W-:Y:S01]  /*19c70*/  LEA.HI R20, R20, R87, RZ, 0x2 ;  /* 0x0000005714147211 */ /* 0x000fe200078f10ff */
[----:B------:R-:W-:-:S03]  /*19c80*/  IMAD R83, R83, UR4, RZ ;  /* 0x0000000453537c24 */ /* 0x000fc6000f8e02ff */
[----:B------:R-:W-:Y:S01]  /*19c90*/  LOP3.LUT R20, R20, 0xfffffffc, RZ, 0xc0, !PT ;  /* 0xfffffffc14147812 */ /* 0x000fe200078ec0ff */
[----:B------:R-:W-:-:S04]  /*19ca0*/  IMAD R83, R0, UR5, R83 ;  /* 0x0000000500537c24 */ /* 0x000fc8000f8e0253 */
[----:B------:R-:W-:Y:S02]  /*19cb0*/  IMAD.IADD R20, R87, 0x1, -R20 ;  /* 0x0000000157147824 */ /* 0x000fe400078e0a14 */
[C---:B------:R-:W-:Y:S01]  /*19cc0*/  IMAD.IADD R43, R86.reuse, 0x1, R91 ;  /* 0x00000001562b7824 */ /* 0x040fe200078e025b */
[----:B------:R-:W-:Y:S01]  /*19cd0*/  BSSY B1, `(.L_x_1444) ;  /* 0x000005f000017945 */ /* 0x000fe20003800000 */
[----:B--2---:R-:W-:-:S04]  /*19ce0*/  IMAD R5, R86, 0x20, R84 ;  /* 0x0000002056057824 */ /* 0x004fc800078e0254 */
[----:B------:R-:W-:-:S03]  /*19cf0*/  IMAD.WIDE R2, R5, 0x2, R2 ;  /* 0x0000000205027825 */ /* 0x000fc600078e0202 */
[C---:B------:R-:W-:Y:S02]  /*19d00*/  IADD3 R5, P5, R2.reuse, 0x7800, RZ ;  /* 0x0000780002057810 */ /* 0x040fe40007fbe0ff */
[C---:B------:R-:W-:Y:S02]  /*19d10*/  IADD3 R9, P0, R2.reuse, 0x1800, RZ ;  /* 0x0000180002097810 */ /* 0x040fe40007f1e0ff */
[C---:B------:R-:W-:Y:S02]  /*19d20*/  IADD3 R13, P1, R2.reuse, 0x3000, RZ ;  /* 0x00003000020d7810 */ /* 0x040fe40007f3e0ff */
        /* <DEDUP_REMOVED lines=25> */
[----:B------:R-:W5:Y:S04]  /*19ec0*/  LD.E.128 R8, desc[UR42][R8.64] ;  /* 0x0000002a08087980 */ /* 0x000f68000c101d00 */
[----:B------:R2:W5:Y:S04]  /*19ed0*/  LD.E.128 R4, desc[UR42][R2.64] ;  /* 0x0000002a02047980 */ /* 0x000568000c101d00 */
[----:B------:R-:W5:Y:S04]  /*19ee0*/  LD.E.128 R12, desc[UR42][R12.64] ;  /* 0x0000002a0c0c7980 */ /* 0x000f68000c101d00 */
[----:B------:R-:W5:Y:S01]  /*19ef0*/  LD.E.128 R24, desc[UR42][R24.64] ;  /* 0x0000002a18187980 */ /* 0x000f62000c101d00 */
[----:B--2---:R-:W-:Y:S01]  /*19f00*/  IMAD.WIDE.U32 R2, R0, UR4, RZ ;  /* 0x0000000400027c25 */ /* 0x004fe2000f8e00ff */
[----:B------:R-:W-:-:S02]  /*19f10*/  ULDC.64 UR4, c[0x0][0xae8] ;  /* 0x0002ba0000047ab9 */ /* 0x000fc40000000a00 */
[----:B------:R-:W5:Y:S01]  /*19f20*/  LD.E.128 R28, desc[UR42][R28.64] ;  /* 0x0000002a1c1c7980 */ /* 0x000f62000c101d00 */
[----:B------:R-:W-:Y:S02]  /*19f30*/  IMAD R0, R20, 0x60, R86 ;  /* 0x0000006014007824 */ /* 0x000fe400078e0256 */
[----:B------:R-:W-:Y:S01]  /*19f40*/  IMAD.IADD R3, R3, 0x1, R83 ;  /* 0x0000000103037824 */ /* 0x000fe200078e0253 */
[----:B------:R-:W5:Y:S01]  /*19f50*/  LD.E.128 R32, desc[UR42][R32.64] ;  /* 0x0000002a20207980 */ /* 0x000f62000c101d00 */
[----:B------:R-:W-:Y:S02]  /*19f60*/  IMAD.IADD R36, R91, 0x1, R0 ;  /* 0x000000015b247824 */ /* 0x000fe400078e0200 */
[----:B------:R-:W-:Y:S01]  /*19f70*/  IMAD.WIDE.U32 R2, R154, UR4, R2 ;  /* 0x000000049a027c25 */ /* 0x000fe2000f8e0002 */
[----:B------:R-:W-:Y:S01]  /*19f80*/  SHF.R.S32.HI R20, RZ, 0x1f, R81 ;  /* 0x0000001fff147819 */ /* 0x000fe20000011451 */
[----:B------:R-:W-:Y:S01]  /*19f90*/  @!PT LDS RZ, [RZ] ;  /* 0x00000000fffff984 */ /* 0x000fe20000000800 */
[----:B------:R-:W-:Y:S01]  /*19fa0*/  @!PT LDS RZ, [RZ] ;  /* 0x00000000fffff984 */ /* 0x000fe20000000800 */
[----:B------:R-:W-:Y:S01]  /*19fb0*/  @!PT LDS RZ, [RZ] ;  /* 0x00000000fffff984 */ /* 0x000fe20000000800 */
[----:B------:R-:W-:Y:S01]  /*19fc0*/  @!PT LDS RZ, [RZ] ;  /* 0x00000000fffff984 */ /* 0x000fe20000000800 */
[----:B------:R2:W-:Y:S06]  /*19fd0*/  MEMBAR.ALL.CTA ;  /* 0x0000000000007992 */ /* 0x0005ec0000008000 */
[----:B--2---:R-:W2:Y:S01]  /*19fe0*/  FENCE.VIEW.ASYNC.S ;  /* 0x00000000000073c6 */ /* 0x004ea20000000000 */
[----:B0-----:R-:W-:-:S04]  /*19ff0*/  @P4 IMAD.HI.U32 R0, R36, R21, RZ ;  /* 0x0000001524004227 */ /* 0x001fc800078e00ff */
[----:B------:R-:W-:Y:S01]  /*1a000*/  IMAD R3, R154, UR5, R3 ;  /* 0x000000059a037c24 */ /* 0x000fe2000f8e0203 */
[----:B------:R-:W-:Y:S01]  /*1a010*/  ULDC.64 UR4, c[0x0][0xaf0] ;  /* 0x0002bc0000047ab9 */ /* 0x000fe20000000a00 */
[----:B------:R-:W-:Y:S01]  /*1a020*/  IMAD.MOV.U32 R21, RZ, RZ, R36 ;  /* 0x000000ffff157224 */ /* 0x000fe200078e0024 */
[----:B-1----:R-:W-:Y:S01]  /*1a030*/  @P4 SHF.R.U32.HI R21, RZ, R37, R0 ;  /* 0x00000025ff154219 */ /* 0x002fe20000011600 */
[----:B------:R-:W-:Y:S02]  /*1a040*/  IMAD R20, R20, UR4, RZ ;  /* 0x0000000414147c24 */ /* 0x000fe4000f8e02ff */
[----:B------:R-:W-:Y:S01]  /*1a050*/  IMAD.WIDE.U32 R2, R81, UR4, R2 ;  /* 0x0000000451027c25 */ /* 0x000fe2000f8e0002 */
[----:B------:R-:W-:-:S03]  /*1a060*/  SHF.R.S32.HI R0, RZ, 0x1f, R21 ;  /* 0x0000001fff007819 */ /* 0x000fc60000011415 */
[----:B------:R-:W-:Y:S01]  /*1a070*/  IMAD R37, R81, UR5, R20 ;  /* 0x0000000551257c24 */ /* 0x000fe2000f8e0214 */
[----:B------:R-:W-:Y:S01]  /*1a080*/  ULDC.64 UR4, c[0x0][0xae0] ;  /* 0x0002b80000047ab9 */ /* 0x000fe20000000a00 */
[----:B------:R-:W-:Y:S02]  /*1a090*/  IMAD.MOV R39, RZ, RZ, -R21 ;  /* 0x000000ffff277224 */ /* 0x000fe400078e0a15 */
[----:B------:R-:W-:Y:S02]  /*1a0a0*/  IMAD.IADD R3, R3, 0x1, R37 ;  /* 0x0000000103037824 */ /* 0x000fe400078e0225 */
[----:B------:R-:W-:Y:S02]  /*1a0b0*/  IMAD R0, R0, UR4, RZ ;  /* 0x0000000400007c24 */ /* 0x000fe4000f8e02ff */
[----:B------:R-:W-:Y:S02]  /*1a0c0*/  IMAD R37, R80, R39, R36 ;  /* 0x0000002750257224 */ /* 0x000fe400078e0224 */
[----:B------:R-:W-:-:S02]  /*1a0d0*/  IMAD R39, R21, UR5, R0 ;  /* 0x0000000515277c24 */ /* 0x000fc4000f8e0200 */
[----:B------:R-:W-:Y:S01]  /*1a0e0*/  IMAD.WIDE.U32 R2, R21, UR4, R2 ;  /* 0x0000000415027c25 */ /* 0x000fe2000f8e0002 */
[----:B------:R-:W-:Y:S01]  /*1a0f0*/  SHF.R.S32.HI R0, RZ, 0x1f, R37 ;  /* 0x0000001fff007819 */ /* 0x000fe20000011425 */
[----:B------:R-:W-:Y:S02]  /*1a100*/  ULDC.64 UR4, c[0x0][0xad8] ;  /* 0x0002b60000047ab9 */ /* 0x000fe40000000a00 */
        /* <DEDUP_REMOVED lines=11> */
[----:B--2---:R0:W1:Y:S01]  /*1a1c0*/  SHFL.IDX PT, R20, R40, RZ, 0x1c1f ;  /* 0x001c1fff28147589 */ /* 0x00406200000e0000 */
[----:B------:R0:W-:Y:S03]  /*1a1d0*/  SYNCS.ARRIVE.TRANS64.RED.A1T0 RZ, [R0+URZ], RZ ;  /* 0x000000ff00ff79a7 */ /* 0x0001e6000810043f */
[----:B------:R0:W2:Y:S01]  /*1a1e0*/  SHFL.IDX PT, R21, R41, RZ, 0x1c1f ;  /* 0x001c1fff29157589 */ /* 0x0000a200000e0000 */
[----:B------:R-:W-:Y:S05]  /*1a1f0*/  @P0 BRA `(.L_x_1445) ;  /* 0x0000000000300947 */ /* 0x000fea0003800000 */
[----:B------:R-:W-:Y:S02]  /*1a200*/  ULDC UR4, c[0x0][0xac8] ;  /* 0x0002b20000047ab9 */ /* 0x000fe40000000800 */
[----:B-----5:R-:W-:Y:S02]  /*1a210*/  ISETP.GE.AND P1, PT, R45, UR4, PT ;  /* 0x000000042d007c0c */ /* 0x020fe4000bf26270 */
[----:B------:R-:W-:Y:S02]  /*1a220*/  ISETP.GE.AND P2, PT, R42, UR4, PT ;  /* 0x000000042a007c0c */ /* 0x000fe4000bf46270 */
[----:B------:R-:W-:-:S09]  /*1a230*/  ISETP.GE.AND P0, PT, R84, UR4, PT ;  /* 0x0000000454007c0c */ /* 0x000fd2000bf06270 */
[CC--:B-1----:R-:W-:Y:S02]  /*1a240*/  @!P1 LEA R36, P3, R45.reuse, R20.reuse, 0x1 ;  /* 0x000000142d249211 */ /* 0x0c2fe400078608ff */
[----:B------:R-:W-:Y:S02]  /*1a250*/  @!P2 LEA R38, P4, R42, R20, 0x1 ;  /* 0x000000142a26a211 */ /* 0x000fe400078808ff */
[----:B--2---:R-:W-:Y:S01]  /*1a260*/  @!P0 IMAD.WIDE R2, R84, 0x2, R20 ;  /* 0x0000000254028825 */ /* 0x004fe200078e0214 */
[-C--:B------:R-:W-:Y:S02]  /*1a270*/  @!P1 LEA.HI.X R37, R45, R21.reuse, R46, 0x1, P3 ;  /* 0x000000152d259211 */ /* 0x080fe400018f0c2e */
[----:B------:R-:W-:Y:S02]  /*1a280*/  @!P2 LEA.HI.X R39, R42, R21, R44, 0x1, P4 ;  /* 0x000000152a27a211 */ /* 0x000fe400020f0c2c */
[----:B------:R3:W-:Y:S04]  /*1a290*/  @!P0 ST.E.128 desc[UR42][R2.64], R4 ;  /* 0x0000000402008985 */ /* 0x0007e8000c101d2a */
[----:B------:R3:W-:Y:S04]  /*1a2a0*/  @!P1 ST.E.128 desc[UR42][R36.64], R12 ;  /* 0x0000000c24009985 */ /* 0x0007e8000c101d2a */
[----:B------:R3:W-:Y:S02]  /*1a2b0*/  @!P2 ST.E.128 desc[UR42][R38.64], R28 ;  /* 0x0000001c2600a985 */ /* 0x0007e4000c101d2a */
.L_x_1445:
[----:B------:R-:W-:Y:S05]  /*1a2c0*/  BSYNC B1 ;  /* 0x0000000000017941 */ /* 0x000fea0003800000 */
.L_x_1444:
        /* <DEDUP_REMOVED lines=19> */
.L_x_1443:
[----:B0-----:R-:W0:Y:S01]  /*1a400*/  @P4 LDC R4, c[0x0][0xbec] ;  /* 0x0002fb00ff044b82 */ /* 0x001e220000000800 */
[----:B------:R-:W-:Y:S01]  /*1a410*/  ULDC.64 UR4, c[0x0][0xb08] ;  /* 0x0002c20000047ab9 */ /* 0x000fe20000000a00 */
[----:B------:R-:W-:Y:S01]  /*1a420*/  IMAD.MOV.U32 R5, RZ, RZ, R25 ;  /* 0x000000ffff057224 */ /* 0x000fe200078e0019 */
[----:B------:R-:W-:Y:S01]  /*1a430*/  ULDC.64 UR6, c[0x0][0xb30] ;  /* 0x0002cc0000067ab9 */ /* 0x000fe20000000a00 */
[----:B------:R-:W-:Y:S01]  /*1a440*/  IMAD R83, R83, UR4, RZ ;  /* 0x0000000453537c24 */ /* 0x000fe2000f8e02ff */
[----:B------:R-:W-:Y:S01]  /*1a450*/  ISETP.GE.AND P0, PT, R11, R82, PT ;  /* 0x000000520b00720c */ /* 0x000fe20003f06270 */
[C---:B------:R-:W-:Y:S01]  /*1a460*/  IMAD.WIDE.U32 R2, R0.reuse, UR4, RZ ;  /* 0x0000000400027c25 */ /* 0x040fe2000f8e00ff */
[----:B------:R-:W-:Y:S01]  /*1a470*/  BSSY B1, `(.L_x_1447) ;  /* 0x0000075000017945 */ /* 0x000fe20003800000 */
[----:B------:R-:W1:Y:S01]  /*1a480*/  @P4 LDC R13, c[0x0][0xbf0] ;  /* 0x0002fc00ff0d4b82 */ /* 0x000e620000000800 */
[----:B------:R-:W-:Y:S01]  /*1a490*/  SHF.R.S32.HI R28, RZ, 0x1f, R153 ;  /* 0x0000001fff1c7819 */ /* 0x000fe20000011499 */
[----:B------:R-:W-:Y:S01]  /*1a4a0*/  IMAD R83, R0, UR5, R83 ;  /* 0x0000000500537c24 */ /* 0x000fe2000f8e0253 */
[----:B------:R-:W-:Y:S01]  /*1a4b0*/  ULDC.64 UR4, c[0x0][0xb38] ;  /* 0x0002ce0000047ab9 */ /* 0x000fe20000000a00 */
[----:B------:R-:W-:Y:S01]  /*1a4c0*/  SHF.R.S32.HI R0, RZ, 0x1f, R81 ;  /* 0x0000001fff007819 */ /* 0x000fe20000011451 */
[----:B------:R-:W-:-:S02]  /*1a4d0*/  VIADD R29, R153, 0x8 ;  /* 0x00000008991d7836 */ /* 0x000fc40000000000 */
[----:B------:R-:W-:Y:S02]  /*1a4e0*/  IMAD.IADD R3, R3, 0x1, R83 ;  /* 0x0000000103037824 */ /* 0x000fe400078e0253 */
[----:B------:R-:W-:Y:S01]  /*1a4f0*/  VIADD R31, R153, 0x10 ;  /* 0x00000010991f7836 */ /* 0x000fe20000000000 */
[----:B------:R-:W-:Y:S01]  /*1a500*/  SHF.R.S32.HI R30, RZ, 0x1f, R29 ;  /* 0x0000001fff1e7819 */ /* 0x000fe2000001141d */
[----:B------:R-:W-:-:S04]  /*1a510*/  IMAD.WIDE.U32 R2, R154, UR4, R2 ;  /* 0x000000049a027c25 */ /* 0x000fc8000f8e0002 */
[----:B------:R-:W-:Y:S01]  /*1a520*/  IMAD R3, R154, UR5, R3 ;  /* 0x000000059a037c24 */ /* 0x000fe2000f8e0203 */
[----:B------:R-:W-:Y:S01]  /*1a530*/  ULDC.64 UR4, c[0x0][0xb40] ;  /* 0x0002d00000047ab9 */ /* 0x000fe20000000a00 */
[----:B0-----:R-:W-:-:S04]  /*1a540*/  @P4 IMAD.HI.U32 R4, R25, R4, RZ ;  /* 0x0000000419044227 */ /* 0x001fc800078e00ff */
[----:B------:R-:W-:Y:S02]  /*1a550*/  IMAD R0, R0, UR4, RZ ;  /* 0x0000000400007c24 */ /* 0x000fe4000f8e02ff */
[----:B------:R-:W-:Y:S01]  /*1a560*/  IMAD.WIDE.U32 R2, R81, UR4, R2 ;  /* 0x0000000451027c25 */ /* 0x000fe2000f8e0002 */
[----:B-1----:R-:W-:-:S03]  /*1a570*/  @P4 SHF.R.U32.HI R5, RZ, R13, R4 ;  /* 0x0000000dff054219 */ /* 0x002fc60000011604 */
[----:B------:R-:W-:Y:S01]  /*1a580*/  IMAD R7, R81, UR5, R0 ;  /* 0x0000000551077c24 */ /* 0x000fe2000f8e0200 */
[----:B------:R-:W-:Y:S01]  /*1a590*/  SHF.R.S32.HI R0, RZ, 0x1f, R5 ;  /* 0x0000001fff007819 */ /* 0x000fe20000011405 */
[----:B------:R-:W-:Y:S01]  /*1a5a0*/  ULDC.64 UR4, c[0x0][0xb48] ;  /* 0x0002d20000047ab9 */ /* 0x000fe20000000a00 */
[----:B------:R-:W-:Y:S02]  /*1a5b0*/  VIADD R4, R16, 0x19c20 ;  /* 0x00019c2010047836 */ /* 0x000fe40000000000 */
[----:B------:R-:W-:Y:S02]  /*1a5c0*/  IMAD.IADD R3, R3, 0x1, R7 ;  /* 0x0000000103037824 */ /* 0x000fe400078e0207 */
[----:B------:R-:W-:Y:S01]  /*1a5d0*/  IMAD.MOV R7, RZ, RZ, -R5 ;  /* 0x000000ffff077224 */ /* 0x000fe200078e0a05 */
[----:B------:R-:W-:Y:S01]  /*1a5e0*/  PRMT R4, RZ, 0x654, R4 ;  /* 0x00000654ff047816 */ /* 0x000fe20000000004 */
[----:B------:R-:W-:-:S03]  /*1a5f0*/  IMAD.WIDE.U32 R2, R89, UR4, R2 ;  /* 0x0000000459027c25 */ /* 0x000fc6000f8e0002 */
[----:B------:R0:W-:Y:S01]  /*1a600*/  SYNCS.ARRIVE.TRANS64.RED.A1T0 RZ, [R4+URZ], RZ ;  /* 0x000000ff04ff79a7 */ /* 0x0001e2000810043f */
[----:B------:R-:W-:Y:S01]  /*1a610*/  IMAD R7, R80, R7, R25 ;  /* 0x0000000750077224 */ /* 0x000fe200078e0219 */
[----:B------:R-:W-:Y:S01]  /*1a620*/  SHF.R.S32.HI R80, RZ, 0x1f, R31 ;  /* 0x0000001fff507819 */ /* 0x000fe2000001141f */
[----:B------:R-:W-:Y:S02]  /*1a630*/  IMAD R0, R0, UR6, RZ ;  /* 0x0000000600007c24 */ /* 0x000fe4000f8e02ff */
[----:B------:R-:W-:Y:S01]  /*1a640*/  IMAD R3, R89, UR5, R3 ;  /* 0x0000000559037c24 */ /* 0x000fe2000f8e0203 */
[----:B------:R-:W-:Y:S01]  /*1a650*/  ULDC.64 UR4, c[0x0][0xb28] ;  /* 0x0002ca0000047ab9 */ /* 0x000fe20000000a00 */
        /* <DEDUP_REMOVED lines=11> */
[C---:B------:R-:W-:Y:S01]  /*1a710*/  VIADD R84, R153.reuse, 0x20 ;  /* 0x0000002099547836 */ /* 0x040fe20000000000 */
[----:B------:R-:W-:Y:S01]  /*1a720*/  LEA.HI.X R24, R2, UR5, R3, 0x2, P1 ;  /* 0x0000000502187c11 */ /* 0x000fe200088f1403 */
[C---:B------:R-:W-:Y:S01]  /*1a730*/  VIADD R8, R153.reuse, 0x28 ;  /* 0x0000002899087836 */ /* 0x040fe20000000000 */
[----:B------:R0:W1:Y:S01]  /*1a740*/  SHFL.IDX PT, R27, R20, RZ, 0x1c1f ;  /* 0x001c1fff141b7589 */ /* 0x00006200000e0000 */
[C---:B------:R-:W-:Y:S01]  /*1a750*/  VIADD R0, R153.reuse, 0x30 ;  /* 0x0000003099007836 */ /* 0x040fe20000000000 */
[----:B------:R-:W-:Y:S01]  /*1a760*/  SHF.R.S32.HI R83, RZ, 0x1f, R81 ;  /* 0x0000001fff537819 */ /* 0x000fe20000011451 */
[C---:B------:R-:W-:Y:S01]  /*1a770*/  VIADD R87, R153.reuse, 0x58 ;  /* 0x0000005899577836 */ /* 0x040fe20000000000 */
[----:B------:R0:W2:Y:S01]  /*1a780*/  SHFL.IDX PT, R26, R24, RZ, 0x1c1f ;  /* 0x001c1fff181a7589 */ /* 0x0000a200000e0000 */
        /* <DEDUP_REMOVED lines=17> */
[----:B0-----:R-:W-:Y:S06]  /*1a8a0*/  @P0 BRA `(.L_x_1448) ;  /* 0x0000000000c40947 */ /* 0x001fec0003800000 */
        /* <DEDUP_REMOVED lines=8> */
[----:B------:R-:W-:Y:S02]  /*1a930*/  ISETP.GE.AND P1, PT, R84, UR4, PT ;  /* 0x0000000454007c0c */ /* 0x000fe4000bf26270 */
[----:B------:R-:W-:Y:S01]  /*1a940*/  @!P4 LEA.HI.X R5, R29, R26, R30, 0x2, P6 ;  /* 0x0000001a1d05c211 */ /* 0x000fe200030f141e */
[----:B------:R0:W-:Y:S01]  /*1a950*/  @!P2 ST.E.64 desc[UR42][R2.64], R36 ;  /* 0x000000240200a985 */ /* 0x0001e2000c101b2a */
[----:B------:R-:W-:-:S02]  /*1a960*/  ISETP.GE.AND P2, PT, R8, UR4, PT ;  /* 0x0000000408007c0c */ /* 0x000fc4000bf46270 */
[CC--:B------:R-:W-:Y:S01]  /*1a970*/  @!P3 LEA R6, P5, R31.reuse, R27.reuse, 0x2 ;  /* 0x0000001b1f06b211 */ /* 0x0c0fe200078a10ff */
[----:B------:R-:W-:Y:S01]  /*1a980*/  @!P4 ST.E.64 desc[UR42][R4.64], R38 ;  /* 0x000000260400c985 */ /* 0x000fe2000c101b2a */
[----:B------:R-:W-:Y:S02]  /*1a990*/  ISETP.GE.AND P4, PT, R0, UR4, PT ;  /* 0x0000000400007c0c */ /* 0x000fe4000bf86270 */
[-C--:B------:R-:W-:Y:S02]  /*1a9a0*/  @!P3 LEA.HI.X R7, R31, R26.reuse, R80, 0x2, P5 ;  /* 0x0000001a1f07b211 */ /* 0x080fe400028f1450 */
[CC--:B------:R-:W-:Y:S02]  /*1a9b0*/  @!P0 LEA R10, P6, R81.reuse, R27.reuse, 0x2 ;  /* 0x0000001b510a8211 */ /* 0x0c0fe400078c10ff */
[----:B------:R-:W-:Y:S01]  /*1a9c0*/  @!P1 LEA R14, P5, R84, R27, 0x2 ;  /* 0x0000001b540e9211 */ /* 0x000fe200078a10ff */
[----:B------:R1:W-:Y:S01]  /*1a9d0*/  @!P3 ST.E.64 desc[UR42][R6.64], R44 ;  /* 0x0000002c0600b985 */ /* 0x0003e2000c101b2a */
[----:B------:R-:W-:-:S02]  /*1a9e0*/  @!P0 LEA.HI.X R11, R81, R26, R83, 0x2, P6 ;  /* 0x0000001a510b8211 */ /* 0x000fc400030f1453 */
[----:B------:R-:W-:Y:S02]  /*1a9f0*/  ISETP.GE.AND P3, PT, R94, UR4, PT ;  /* 0x000000045e007c0c */ /* 0x000fe4000bf66270 */
[-C--:B------:R-:W-:Y:S01]  /*1aa00*/  @!P2 LEA R12, P6, R8, R27.reuse, 0x2 ;  /* 0x0000001b080ca211 */ /* 0x080fe200078c10ff */
[----:B------:R2:W-:Y:S01]  /*1aa10*/  @!P0 ST.E.64 desc[UR42][R10.64], R46 ;  /* 0x0000002e0a008985 */ /* 0x0005e2000c101b2a */
[-C--:B------:R-:W-:Y:S02]  /*1aa20*/  @!P1 LEA.HI.X R15, R84, R26.reuse, R85, 0x2, P5 ;  /* 0x0000001a540f9211 */ /* 0x080fe400028f1455 */
[----:B------:R-:W-:Y:S02]  /*1aa30*/  @!P2 LEA.HI.X R13, R8, R26, R25, 0x2, P6 ;  /* 0x0000001a080da211 */ /* 0x000fe400030f1419 */
[----:B------:R-:W-:Y:S01]  /*1aa40*/  ISETP.GE.AND P0, PT, R92, UR4, PT ;  /* 0x000000045c007c0c */ /* 0x000fe2000bf06270 */
[----:B------:R-:W-:Y:S01]  /*1aa50*/  @!P1 ST.E.64 desc[UR42][R14.64], R52 ;  /* 0x000000340e009985 */ /* 0x000fe2000c101b2a */
[----:B0-----:R-:W-:-:S02]  /*1aa60*/  @!P4 LEA R2, P1, R0, R27, 0x2 ;  /* 0x0000001b0002c211 */ /* 0x001fc400078210ff */
[----:B------:R-:W-:Y:S01]  /*1aa70*/  ISETP.GE.AND P5, PT, R90, UR4, PT ;  /* 0x000000045a007c0c */ /* 0x000fe2000bfa6270 */
[----:B------:R0:W-:Y:S01]  /*1aa80*/  @!P2 ST.E.64 desc[UR42][R12.64], R54 ;  /* 0x000000360c00a985 */ /* 0x0001e2000c101b2a */
[----:B------:R-:W-:Y:S02]  /*1aa90*/  @!P4 LEA.HI.X R3, R0, R26, R21, 0x2, P1 ;  /* 0x0000001a0003c211 */ /* 0x000fe400008f1415 */
[----:B------:R-:W-:Y:S02]  /*1aaa0*/  ISETP.GE.AND P2, PT, R88, UR4, PT ;  /* 0x0000000458007c0c */ /* 0x000fe4000bf46270 */
[----:B------:R-:W-:Y:S01]  /*1aab0*/  ISETP.GE.AND P1, PT, R86, UR4, PT ;  /* 0x0000000456007c0c */ /* 0x000fe2000bf26270 */
[----:B------:R3:W-:Y:S01]  /*1aac0*/  @!P4 ST.E.64 desc[UR42][R2.64], R60 ;  /* 0x0000003c0200c985 */ /* 0x0007e2000c101b2a */
[-C--:B-1----:R-:W-:Y:S02]  /*1aad0*/  @!P3 LEA R6, P6, R94, R27.reuse, 0x2 ;  /* 0x0000001b5e06b211 */ /* 0x082fe400078c10ff */
[----:B------:R-:W-:-:S02]  /*1aae0*/  @!P0 LEA R4, P4, R92, R27, 0x2 ;  /* 0x0000001b5c048211 */ /* 0x000fc400078810ff */
[-C--:B------:R-:W-:Y:S02]  /*1aaf0*/  @!P3 LEA.HI.X R7, R94, R26.reuse, R95, 0x2, P6 ;  /* 0x0000001a5e07b211 */ /* 0x080fe400030f145f */
[----:B------:R-:W-:-:S03]  /*1ab00*/  @!P0 LEA.HI.X R5, R92, R26, R93, 0x2, P4 ;  /* 0x0000001a5c058211 */ /* 0x000fc600020f145d */
[----:B------:R3:W-:Y:S01]  /*1ab10*/  @!P3 ST.E.64 desc[UR42][R6.64], R62 ;  /* 0x0000003e0600b985 */ /* 0x0007e2000c101b2a */
[-C--:B--2---:R-:W-:Y:S02]  /*1ab20*/  @!P5 LEA R10, P3, R90, R27.reuse, 0x2 ;  /* 0x0000001b5a0ad211 */ /* 0x084fe400078610ff */
[-C--:B0-----:R-:W-:Y:S01]  /*1ab30*/  @!P2 LEA R12, P4, R88, R27.reuse, 0x2 ;  /* 0x0000001b580ca211 */ /* 0x081fe200078810ff */
[----:B------:R3:W-:Y:S01]  /*1ab40*/  @!P0 ST.E.64 desc[UR42][R4.64], R68 ;  /* 0x0000004404008985 */ /* 0x0007e2000c101b2a */
[----:B------:R-:W-:Y:S02]  /*1ab50*/  @!P1 LEA R14, P6, R86, R27, 0x2 ;  /* 0x0000001b560e9211 */ /* 0x000fe400078c10ff */
[-C--:B------:R-:W-:Y:S02]  /*1ab60*/  @!P5 LEA.HI.X R11, R90, R26.reuse, R91, 0x2, P3 ;  /* 0x0000001a5a0bd211 */ /* 0x080fe400018f145b */
[-C--:B------:R-:W-:Y:S02]  /*1ab70*/  @!P2 LEA.HI.X R13, R88, R26.reuse, R89, 0x2, P4 ;  /* 0x0000001a580da211 */ /* 0x080fe400020f1459 */
[----:B------:R-:W-:Y:S01]  /*1ab80*/  @!P1 LEA.HI.X R15, R86, R26, R87, 0x2, P6 ;  /* 0x0000001a560f9211 */ /* 0x000fe200030f1457 */
[----:B------:R3:W-:Y:S04]  /*1ab90*/  @!P5 ST.E.64 desc[UR42][R10.64], R70 ;  /* 0x000000460a00d985 */ /* 0x0007e8000c101b2a */
[----:B------:R3:W-:Y:S04]  /*1aba0*/  @!P2 ST.E.64 desc[UR42][R12.64], R76 ;  /* 0x0000004c0c00a985 */ /* 0x0007e8000c101b2a */
[----:B------:R3:W-:Y:S02]  /*1abb0*/  @!P1 ST.E.64 desc[UR42][R14.64], R78 ;  /* 0x0000004e0e009985 */ /* 0x0007e4000c101b2a */
.L_x_1448:
[----:B------:R-:W-:Y:S05]  /*1abc0*/  BSYNC B1 ;  /* 0x0000000000017941 */ /* 0x000fea0003800000 */
.L_x_1447:
[----:B------:R-:W-:Y:S01]  /*1abd0*/  ISETP.GE.AND P0, PT, R9, R82, PT ;  /* 0x000000520900720c */ /* 0x000fe20003f06270 */
[----:B------:R-:W0:Y:S04]  /*1abe0*/  SHFL.IDX PT, R24, R24, 0x1, 0x1c1f ;  /* 0x003c1f0018187f89 */ /* 0x000e2800000e0000 */
[----:B-1----:R1:W4:Y:S08]  /*1abf0*/  SHFL.IDX PT, R27, R20, 0x1, 0x1c1f ;  /* 0x003c1f00141b7f89 */ /* 0x00233000000e0000 */
[----:B-1----:R-:W-:Y:S05]  /*1ac00*/  @P0 BRA `(.L_x_1446) ;  /* 0x0000000c00840947 */ /* 0x002fea0003800000 */
[----:B------:R-:W-:Y:S02]  /*1ac10*/  ULDC UR4, c[0x0][0xac8] ;  /* 0x0002b20000047ab9 */ /* 0x000fe40000000800 */
[----:B------:R-:W-:Y:S02]  /*1ac20*/  ISETP.GE.AND P2, PT, R153, UR4, PT ;  /* 0x0000000499007c0c */ /* 0x000fe4000bf46270 */
[----:B------:R-:W-:Y:S02]  /*1ac30*/  ISETP.GE.AND P3, PT, R29, UR4, PT ;  /* 0x000000041d007c0c */ /* 0x000fe4000bf66270 */
[----:B------:R-:W-:Y:S02]  /*1ac40*/  ISETP.GE.AND P5, PT, R31, UR4, PT ;  /* 0x000000041f007c0c */ /* 0x000fe4000bfa6270 */
[----:B------:R-:W-:Y:S02]  /*1ac50*/  ISETP.GE.AND P4, PT, R81, UR4, PT ;  /* 0x0000000451007c0c */ /* 0x000fe4000bf86270 */
[----:B------:R-:W-:-:S05]  /*1ac60*/  ISETP.GE.AND P0, PT, R84, UR4, PT ;  /* 0x0000000454007c0c */ /* 0x000fca000bf06270 */
[-C--:B---34-:R-:W-:Y:S02]  /*1ac70*/  @!P2 LEA R2, P6, R153, R27.reuse, 0x2 ;  /* 0x0000001b9902a211 */ /* 0x098fe400078c10ff */
[-C--:B------:R-:W-:Y:S02]  /*1ac80*/  @!P3 LEA R4, P1, R29, R27.reuse, 0x2 ;  /* 0x0000001b1d04b211 */ /* 0x080fe400078210ff */
[-C--:B0-----:R-:W-:Y:S02]  /*1ac90*/  @!P2 LEA.HI.X R3, R153, R24.reuse, R28, 0x2, P6 ;  /* 0x000000189903a211 */ /* 0x081fe400030f141c */
[----:B------:R-:W-:Y:S02]  /*1aca0*/  @!P5 LEA R6, P6, R31, R27, 0x2 ;  /* 0x0000001b1f06d211 */ /* 0x000fe400078c10ff */
[----:B------:R-:W-:Y:S01]  /*1acb0*/  @!P3 LEA.HI.X R5, R29, R24, R30, 0x2, P1 ;  /* 0x000000181d05b211 */ /* 0x000fe200008f141e */
[----:B------:R0:W-:Y:S01]  /*1acc0*/  @!P2 ST.E.64 desc[UR42][R2.64], R40 ;  /* 0x000000280200a985 */ /* 0x0001e2000c101b2a */
[----:B------:R-:W-:-:S02]  /*1acd0*/  ISETP.GE.AND P1, PT, R8, UR4, PT ;  /* 0x0000000408007c0c */ /* 0x000fc4000bf26270 */
[-C--:B------:R-:W-:Y:S01]  /*1ace0*/  @!P5 LEA.HI.X R7, R31, R24.reuse, R80, 0x2, P6 ;  /* 0x000000181f07d211 */ /* 0x080fe200030f1450 */
[----:B------:R1:W-:Y:S01]  /*1acf0*/  @!P3 ST.E.64 desc[UR42][R4.64], R42 ;  /* 0x0000002a0400b985 */ /* 0x0003e2000c101b2a */
[CC--:B------:R-:W-:Y:S02]  /*1ad00*/  @!P4 LEA R10, P6, R81.reuse, R27.reuse, 0x2 ;  /* 0x0000001b510ac211 */ /* 0x0c0fe400078c10ff */
[----:B------:R-:W-:Y:S01]  /*1ad10*/  ISETP.GE.AND P2, PT, R0, UR4, PT ;  /* 0x0000000400007c0c */ /* 0x000fe2000bf46270 */
[----:B------:R3:W-:Y:S01]  /*1ad20*/  @!P5 ST.E.64 desc[UR42][R6.64], R48 ;  /* 0x000000300600d985 */ /* 0x0007e2000c101b2a */
[-C--:B------:R-:W-:Y:S02]  /*1ad30*/  @!P4 LEA.HI.X R11, R81, R24.reuse, R83, 0x2, P6 ;  /* 0x00000018510bc211 */ /* 0x080fe400030f1453 */
[----:B------:R-:W-:Y:S02]  /*1ad40*/  @!P0 LEA R12, P6, R84, R27, 0x2 ;  /* 0x0000001b540c8211 */ /* 0x000fe400078c10ff */
[----:B------:R-:W-:Y:S01]  /*1ad50*/  ISETP.GE.AND P5, PT, R94, UR4, PT ;  /* 0x000000045e007c0c */ /* 0x000fe2000bfa6270 */
[----:B------:R4:W-:Y:S01]  /*1ad60*/  @!P4 ST.E.64 desc[UR42][R10.64], R50 ;  /* 0x000000320a00c985 */ /* 0x0009e2000c101b2a */
[----:B------:R-:W-:-:S02]  /*1ad70*/  @!P0 LEA.HI.X R13, R84, R24, R85, 0x2, P6 ;  /* 0x00000018540d8211 */ /* 0x000fc400030f1455 */
[-C--:B------:R-:W-:Y:S02]  /*1ad80*/  @!P1 LEA R14, P6, R8, R27.reuse, 0x2 ;  /* 0x0000001b080e9211 */ /* 0x080fe400078c10ff */
[----:B------:R-:W-:Y:S01]  /*1ad90*/  ISETP.GE.AND P4, PT, R92, UR4, PT ;  /* 0x000000045c007c0c */ /* 0x000fe2000bf86270 */
[----:B------:R1:W-:Y:S01]  /*1ada0*/  @!P0 ST.E.64 desc[UR42][R12.64], R56 ;  /* 0x000000380c008985 */ /* 0x0003e2000c101b2a */
[----:B------:R-:W-:Y:S02]  /*1adb0*/  @!P1 LEA.HI.X R15, R8, R24, R25, 0x2, P6 ;  /* 0x00000018080f9211 */ /* 0x000fe400030f1419 */
[----:B------:R-:W-:Y:S02]  /*1adc0*/  ISETP.GE.AND P6, PT, R90, UR4, PT ;  /* 0x000000045a007c0c */ /* 0x000fe4000bfc6270 */
[----:B------:R-:W-:Y:S01]  /*1add0*/  ISETP.GE.AND P0, PT, R88, UR4, PT ;  /* 0x0000000458007c0c */ /* 0x000fe2000bf06270 */
[----:B------:R2:W-:Y:S01]  /*1ade0*/  @!P1 ST.E.64 desc[UR42][R14.64], R58 ;  /* 0x0000003a0e009985 */ /* 0x0005e2000c101b2a */
[----:B------:R-:W-:-:S04]  /*1adf0*/  @!P2 LEA R8, P3, R0, R27, 0x2 ;  /* 0x0000001b0008a211 */ /* 0x000fc800078610ff */
[-C--:B------:R-:W-:Y:S02]  /*1ae00*/  @!P2 LEA.HI.X R9, R0, R24.reuse, R21, 0x2, P3 ;  /* 0x000000180009a211 */ /* 0x080fe400018f1415 */
[-C--:B0-----:R-:W-:Y:S02]  /*1ae10*/  @!P5 LEA R2, P3, R94, R27.reuse, 0x2 ;  /* 0x0000001b5e02d211 */ /* 0x081fe400078610ff */
[-C--:B-1----:R-:W-:Y:S01]  /*1ae20*/  @!P4 LEA R4, P1, R92, R27.reuse, 0x2 ;  /* 0x0000001b5c04c211 */ /* 0x082fe200078210ff */
[----:B------:R0:W-:Y:S01]  /*1ae30*/  @!P2 ST.E.64 desc[UR42][R8.64], R64 ;  /* 0x000000400800a985 */ /* 0x0001e2000c101b2a */
[-C--:B------:R-:W-:Y:S02]  /*1ae40*/  @!P5 LEA.HI.X R3, R94, R24.reuse, R95, 0x2, P3 ;  /* 0x000000185e03d211 */ /* 0x080fe400018f145f */
[-C--:B---3--:R-:W-:Y:S02]  /*1ae50*/  @!P6 LEA R6, P2, R90, R27.reuse, 0x2 ;  /* 0x0000001b5a06e211 */ /* 0x088fe400078410ff */
[----:B----4-:R-:W-:Y:S01]  /*1ae60*/  @!P0 LEA R10, P3, R88, R27, 0x2 ;  /* 0x0000001b580a8211 */ /* 0x010fe200078610ff */
[----:B------:R0:W-:Y:S01]  /*1ae70*/  @!P5 ST.E.64 desc[UR42][R2.64], R66 ;  /* 0x000000420200d985 */ /* 0x0001e2000c101b2a */
[----:B------:R-:W-:-:S02]  /*1ae80*/  @!P4 LEA.HI.X R5, R92, R24, R93, 0x2, P1 ;  /* 0x000000185c05c211 */ /* 0x000fc400008f145d */
[-C--:B------:R-:W-:Y:S02]  /*1ae90*/  @!P6 LEA.HI.X R7, R90, R24.reuse, R91, 0x2, P2 ;  /* 0x000000185a07e211 */ /* 0x080fe400010f145b */
[----:B------:R-:W-:Y:S01]  /*1aea0*/  @!P0 LEA.HI.X R11, R88, R24, R89, 0x2, P3 ;  /* 0x00000018580b8211 */ /* 0x000fe200018f1459 */
[----:B------:R0:W-:Y:S04]  /*1aeb0*/  @!P4 ST.E.64 desc[UR42][R4.64], R72 ;  /* 0x000000480400c985 */ /* 0x0001e8000c101b2a */
[----:B------:R0:W-:Y:S04]  /*1aec0*/  @!P6 ST.E.64 desc[UR42][R6.64], R74 ;  /* 0x0000004a0600e985 */ /* 0x0001e8000c101b2a */
[----:B------:R0:W-:Y:S01]  /*1aed0*/  @!P0 ST.E.64 desc[UR42][R10.64], R32 ;  /* 0x000000200a008985 */ /* 0x0001e2000c101b2a */
[----:B------:R-:W-:-:S13]  /*1aee0*/  ISETP.GE.AND P0, PT, R86, UR4, PT ;  /* 0x0000000456007c0c */ /* 0x000fda000bf06270 */
[----:B0-2---:R-:W-:Y:S05]  /*1aef0*/  @P0 BRA `(.L_x_1446) ;  /* 0x0000000800c80947 */ /* 0x005fea0003800000 */
[----:B------:R-:W-:-:S04]  /*1af00*/  LEA R2, P0, R86, R27, 0x2 ;  /* 0x0000001b56027211 */ /* 0x000fc800078010ff */
[----:B------:R-:W-:-:S05]  /*1af10*/  LEA.HI.X R3, R86, R24, R87, 0x2, P0 ;  /* 0x0000001856037211 */ /* 0x000fca00000f1457 */
[----:B------:R0:W-:Y:S01]  /*1af20*/  ST.E.64 desc[UR42][R2.64], R34 ;  /* 0x0000002202007985 */ /* 0x0001e2000c101b2a */
[----:B------:R-:W-:Y:S05]  /*1af30*/  BRA `(.L_x_1446) ;  /* 0x0000000800b87947 */ /* 0x000fea0003800000 */
.L_x_1441:
[----:B0-----:R-:W2:Y:S01]  /*1af40*/  LDL R7, [R1+0x64] ;  /* 0x0000640001077983 */ /* 0x001ea20000100800 */
[----:B------:R-:W-:Y:S01]  /*1af50*/  ULDC.64 UR4, c[0x0][0xc08] ;  /* 0x0003020000047ab9 */ /* 0x000fe20000000a00 */
[----:B------:R-:W2:Y:S01]  /*1af60*/  LDC.64 R2, c[0x0][0xc00] ;  /* 0x00030000ff027b82 */ /* 0x000ea20000000a00 */
[----:B------:R-:W-:Y:S01]  /*1af70*/  ISETP.NE.U32.AND P0, PT, RZ, UR4, PT ;  /* 0x00000004ff007c0c */ /* 0x000fe2000bf05070 */
[----:B------:R-:W-:Y:S01]  /*1af80*/  IMAD.MOV.U32 R15, RZ, RZ, RZ ;  /* 0x000000ffff0f7224 */ /* 0x000fe200078e00ff */
[----:B------:R-:W0:Y:S02]  /*1af90*/  S2R R6, SR_TID.X ;  /* 0x0000000000067919 */ /* 0x000e240000002100 */
[----:B------:R-:W-:Y:S01]  /*1afa0*/  ISETP.NE.AND.EX P1, PT, RZ, UR5, PT, P0 ;  /* 0x00000005ff007c0c */ /* 0x000fe2000bf25300 */
[----:B------:R-:W-:Y:S02]  /*1afb0*/  ULDC.64 UR4, c[0x0][0xc00] ;  /* 0x0003000000047ab9 */ /* 0x000fe40000000a00 */
[----:B------:R-:W-:-:S04]  /*1afc0*/  ISETP.NE.U32.AND P0, PT, RZ, UR4, PT ;  /* 0x00000004ff007c0c */ /* 0x000fc8000bf05070 */
[----:B------:R-:W-:-:S06]  /*1afd0*/  ISETP.NE.AND.EX P0, PT, RZ, UR5, PT, P0 ;  /* 0x00000005ff007c0c */ /* 0x000fcc000bf05300 */
[----:B------:R-:W1:Y:S01]  /*1afe0*/  @P1 LDC.64 R4, c[0x0][0xc08] ;  /* 0x00030200ff041b82 */ /* 0x000e620000000a00 */
[----:B------:R-:W-:Y:S02]  /*1aff0*/  ULDC UR4, c[0x0][0xa88] ;  /* 0x0002a20000047ab9 */ /* 0x000fe40000000800 */
[----:B------:R-:W-:Y:S02]  /*1b000*/  IMAD.U32 R0, RZ, RZ, UR4 ;  /* 0x00000004ff007e24 */ /* 0x000fe4000f8e00ff */
[----:B--2---:R-:W-:-:S04]  /*1b010*/  IMAD.WIDE R2, R7, 0x4, R2 ;  /* 0x0000000407027825 */ /* 0x004fc800078e0202 */
[----:B-1----:R-:W-:Y:S01]  /*1b020*/  @P1 IMAD.WIDE R4, R7, 0x4, R4 ;  /* 0x0000000407041825 */ /* 0x002fe200078e0204 */
[----:B------:R1:W5:Y:S03]  /*1b030*/  @P0 LDG.E R15, desc[UR42][R2.64] ;  /* 0x0000002a020f0981 */ /* 0x000366000c1e1900 */
[----:B0-----:R-:W-:Y:S01]  /*1b040*/  VIADD R28, R6, 0xffffff80 ;  /* 0xffffff80061c7836 */ /* 0x001fe20000000000 */
[----:B------:R1:W5:Y:S01]  /*1b050*/  @P1 LDG.E R0, desc[UR42][R4.64] ;  /* 0x0000002a04001981 */ /* 0x000362000c1e1900 */
[----:B------:R-:W-:Y:S02]  /*1b060*/  ISETP.GT.AND P2, PT, R88, 0x1, PT ;  /* 0x000000015800780c */ /* 0x000fe40003f44270 */
[----:B-----5:R-:W-:Y:S02]  /*1b070*/  SHF.R.S32.HI R24, RZ, 0x1f, R7 ;  /* 0x0000001fff187819 */ /* 0x020fe40000011407 */
[----:B------:R-:W-:Y:S01]  /*1b080*/  ISETP.GT.AND P3, PT, R28, 0xbf, PT ;  /* 0x000000bf1c00780c */ /* 0x000fe20003f64270 */
[----:B------:R-:W-:-:S12]  /*1b090*/  @P1 BRA `(.L_x_1449) ;  /* 0x0000000000101947 */ /* 0x000fd80003800000 */
[----:B------:R-:W-:Y:S05]  /*1b0a0*/  @!P0 BRA `(.L_x_1449) ;  /* 0x00000000000c8947 */ /* 0x000fea0003800000 */
[----:B-1----:R-:W2:Y:S04]  /*1b0b0*/  LDG.E R5, desc[UR42][R2.64] ;  /* 0x0000002a02057981 */ /* 0x002ea8000c1e1900 */
[----:B------:R-:W2:Y:S02]  /*1b0c0*/  LDG.E R0, desc[UR42][R2.64+0x4] ;  /* 0x0000042a02007981 */ /* 0x000ea4000c1e1900 */
[----:B--2---:R-:W-:-:S07]  /*1b0d0*/  IMAD.IADD R0, R0, 0x1, -R5 ;  /* 0x0000000100007824 */ /* 0x004fce00078e0a05 */
.L_x_1449:
[----:B------:R-:W-:Y:S01]  /*1b0e0*/  BSSY B1, `(.L_x_1450) ;  /* 0x0000037000017945 */ /* 0x000fe20003800000 */
[----:B------:R-:W-:Y:S02]  /*1b0f0*/  SEL R25, R7, RZ, !P0 ;  /* 0x000000ff07197207 */ /* 0x000fe40004000000 */
[----:B------:R-:W-:Y:S02]  /*1b100*/  SEL R24, R24, RZ, !P0 ;  /* 0x000000ff18187207 */ /* 0x000fe40004000000 */
[----:B------:R-:W-:Y:S01]  /*1b110*/  SHF.R.S32.HI R20, RZ, 0x1f, R15 ;  /* 0x0000001fff147819 */ /* 0x000fe2000001140f */
[----:B------:R-:W-:Y:S06]  /*1b120*/  @P3 BRA `(.L_x_1451) ;  /* 0x0000000000c83947 */ /* 0x000fec0003800000 */
[----:B-1----:R-:W2:Y:S01]  /*1b130*/  LDL R3, [R1+0x20] ;  /* 0x0000200001037983 */ /* 0x002ea20000100800 */
[----:B------:R-:W0:Y:S02]  /*1b140*/  LDC R29, c[0x0][0xbe8] ;  /* 0x0002fa00ff1d7b82 */ /* 0x000e240000000800 */
[----:B0-----:R-:W-:Y:S01]  /*1b150*/  IMAD R2, R0, R29, RZ ;  /* 0x0000001d00027224 */ /* 0x001fe200078e02ff */
[----:B--2---:R-:W-:-:S04]  /*1b160*/  IADD3 R27, R3, -0x80, R6 ;  /* 0xffffff80031b7810 */ /* 0x004fc80007ffe006 */
        /* <DEDUP_REMOVED lines=46> */
.L_x_1451:
[----:B------:R-:W-:Y:S05]  /*1b450*/  BSYNC B1 ;  /* 0x0000000000017941 */ /* 0x000fea0003800000 */
.L_x_1450:
[----:B------:R-:W-:Y:S05]  /*1b460*/  @P2 BRA `(.L_x_1446) ;  /* 0x00000004006c2947 */ /* 0x000fea0003800000 */
[----:B------:R2:W5:Y:S01]  /*1b470*/  LDL R10, [R1+0x74] ;  /* 0x00007400010a7983 */ /* 0x0005620000100800 */
[----:B------:R-:W3:Y:S03]  /*1b480*/  LDC R11, c[0x0][0xbe8] ;  /* 0x0002fa00ff0b7b82 */ /* 0x000ee60000000800 */
[----:B------:R2:W5:Y:S04]  /*1b490*/  LDL R14, [R1+0x88] ;  /* 0x00008800010e7983 */ /* 0x0005680000100800 */
[----:B------:R2:W5:Y:S04]  /*1b4a0*/  LDL R21, [R1+0x6c] ;  /* 0x00006c0001157983 */ /* 0x0005680000100800 */
[----:B------:R-:W4:Y:S04]  /*1b4b0*/  LDL R8, [R1+0x8c] ;  /* 0x00008c0001087983 */ /* 0x000f280000100800 */
[----:B------:R-:W2:Y:S01]  /*1b4c0*/  LDL R6, [R1+0x4c] ;  /* 0x00004c0001067983 */ /* 0x000ea20000100800 */
[--C-:B-1----:R-:W-:Y:S01]  /*1b4d0*/  SHF.R.S32.HI R4, RZ, 0x1f, R28.reuse ;  /* 0x0000001fff047819 */ /* 0x102fe2000001141c */
[----:B------:R-:W-:Y:S01]  /*1b4e0*/  ULDC.64 UR4, c[0x0][0xaa0] ;  /* 0x0002a80000047ab9 */ /* 0x000fe20000000a00 */
[----:B------:R-:W-:Y:S01]  /*1b4f0*/  SHF.R.S32.HI R12, RZ, 0x1f, R28 ;  /* 0x0000001fff0c7819 */ /* 0x000fe2000001141c */
[----:B------:R-:W2:Y:S01]  /*1b500*/  LDL.LU R13, [R1+0x20] ;  /* 0x00002000010d7983 */ /* 0x000ea20000300800 */
[-C--:B------:R-:W-:Y:S01]  /*1b510*/  LEA.HI R4, R4, R28.reuse, RZ, 0x2 ;  /* 0x0000001c04047211 */ /* 0x080fe200078f10ff */
[----:B0-----:R-:W-:Y:S01]  /*1b520*/  IMAD R2, R20, UR4, RZ ;  /* 0x0000000414027c24 */ /* 0x001fe2000f8e02ff */
[----:B------:R-:W-:Y:S01]  /*1b530*/  LEA.HI R12, R12, R28, RZ, 0x2 ;  /* 0x0000001c0c0c7211 */ /* 0x000fe200078f10ff */
[----:B------:R-:W-:Y:S01]  /*1b540*/  ULDC.64 UR6, c[0x0][0xaf0] ;  /* 0x0002bc0000067ab9 */ /* 0x000fe20000000a00 */
[----:B---3--:R-:W-:Y:S01]  /*1b550*/  ISETP.NE.AND P0, PT, R11, 0x1, PT ;  /* 0x000000010b00780c */ /* 0x008fe20003f05270 */
        /* <DEDUP_REMOVED lines=13> */
[----:B------:R-:W1:Y:S01]  /*1b630*/  @P0 LDC R9, c[0x0][0xbf0] ;  /* 0x0002fc00ff090b82 */ /* 0x000e620000000800 */
[----:B------:R-:W-:-:S04]  /*1b640*/  IMAD.WIDE.U32 R2, R25, UR6, R2 ;  /* 0x0000000619027c25 */ /* 0x000fc8000f8e0002 */
[----:B----4-:R-:W-:Y:S02]  /*1b650*/  IMAD.MOV.U32 R26, RZ, RZ, R8 ;  /* 0x000000ffff1a7224 */ /* 0x010fe400078e0008 */
[----:B--2---:R-:W-:Y:S02]  /*1b660*/  IMAD.MOV.U32 R27, RZ, RZ, R6 ;  /* 0x000000ffff1b7224 */ /* 0x004fe400078e0006 */
[----:B------:R-:W-:Y:S02]  /*1b670*/  IMAD R6, R24, UR6, RZ ;  /* 0x0000000618067c24 */ /* 0x000fe4000f8e02ff */
[----:B------:R-:W-:-:S04]  /*1b680*/  IMAD.IADD R8, R13, 0x1, R4 ;  /* 0x000000010d087824 */ /* 0x000fc800078e0204 */
[----:B0-----:R-:W-:-:S04]  /*1b690*/  @P0 IMAD.HI.U32 R4, R8, R7, RZ ;  /* 0x0000000708040227 */ /* 0x001fc800078e00ff */
[----:B------:R-:W-:Y:S01]  /*1b6a0*/  IMAD.MOV.U32 R5, RZ, RZ, R8 ;  /* 0x000000ffff057224 */ /* 0x000fe200078e0008 */
[----:B-1----:R-:W-:Y:S01]  /*1b6b0*/  @P0 SHF.R.U32.HI R5, RZ, R9, R4 ;  /* 0x00000009ff050219 */ /* 0x002fe20000011604 */
        /* <DEDUP_REMOVED lines=13> */
[----:B------:R-:W-:Y:S02]  /*1b790*/  IMAD.IADD R0, R12, 0x1, R13 ;  /* 0x000000010c007824 */ /* 0x000fe400078e020d */
[----:B------:R-:W-:-:S02]  /*1b7a0*/  IMAD R5, R7, UR5, R4 ;  /* 0x0000000507057c24 */ /* 0x000fc4000f8e0204 */
[----:B------:R-:W-:Y:S01]  /*1b7b0*/  IMAD.WIDE.U32 R2, R7, UR4, R2 ;  /* 0x0000000407027c25 */ /* 0x000fe2000f8e0002 */
[----:B------:R-:W-:Y:S01]  /*1b7c0*/  ISETP.GE.AND P0, PT, R0, R11, PT ;  /* 0x0000000b0000720c */ /* 0x000fe20003f06270 */
[----:B------:R-:W-:Y:S02]  /*1b7d0*/  ULDC.64 UR4, c[0x0][0xa80] ;  /* 0x0002a00000047ab9 */ /* 0x000fe40000000a00 */
[----:B------:R-:W-:Y:S01]  /*1b7e0*/  IMAD.IADD R3, R3, 0x1, R5 ;  /* 0x0000000103037824 */ /* 0x000fe200078e0205 */
[----:B------:R-:W-:-:S04]  /*1b7f0*/  LEA R4, P1, R2, UR4, 0x1 ;  /* 0x0000000402047c11 */ /* 0x000fc8000f8208ff */
[----:B------:R-:W-:Y:S02]  /*1b800*/  LEA.HI.X R5, R2, UR5, R3, 0x1, P1 ;  /* 0x0000000502057c11 */ /* 0x000fe400088f0c03 */
[----:B------:R0:W1:Y:S04]  /*1b810*/  SHFL.IDX PT, R2, R4, RZ, 0x1c1f ;  /* 0x001c1fff04027589 */ /* 0x00006800000e0000 */
[----:B------:R0:W2:Y:S01]  /*1b820*/  SHFL.IDX PT, R3, R5, RZ, 0x1c1f ;  /* 0x001c1fff05037589 */ /* 0x0000a200000e0000 */
[----:B------:R-:W-:Y:S05]  /*1b830*/  @P0 BRA `(.L_x_1453) ;  /* 0x0000000000300947 */ /* 0x000fea0003800000 */
[----:B------:R-:W-:Y:S02]  /*1b840*/  ULDC UR4, c[0x0][0xac8] ;  /* 0x0002b20000047ab9 */ /* 0x000fe40000000800 */
[----:B-----5:R-:W-:Y:S02]  /*1b850*/  ISETP.GE.AND P3, PT, R21, UR4, PT ;  /* 0x0000000415007c0c */ /* 0x020fe4000bf66270 */
        /* <DEDUP_REMOVED lines=10> */
.L_x_1453:
[----:B------:R-:W-:Y:S05]  /*1b900*/  BSYNC B1 ;  /* 0x0000000000017941 */ /* 0x000fea0003800000 */
.L_x_1452:
[----:B------:R-:W-:Y:S01]  /*1b910*/  VIADD R0, R0, 0x60 ;  /* 0x0000006000007836 */ /* 0x000fe20000000000 */
[----:B--2---:R2:W4:Y:S04]  /*1b920*/  SHFL.IDX PT, R3, R5, 0x1, 0x1c1f ;  /* 0x003c1f0005037f89 */ /* 0x00452800000e0000 */
[----:B------:R-:W-:Y:S01]  /*1b930*/  ISETP.GE.AND P0, PT, R0, R11, PT ;  /* 0x0000000b0000720c */ /* 0x000fe20003f06270 */
[----:B-1----:R2:W1:-:S12]  /*1b940*/  SHFL.IDX PT, R2, R4, 0x1, 0x1c1f ;  /* 0x003c1f0004027f89 */ /* 0x00245800000e0000 */
[----:B--2---:R-:W-:Y:S05]  /*1b950*/  @P0 BRA `(.L_x_1446) ;  /* 0x0000000000300947 */ /* 0x004fea0003800000 */
[----:B------:R-:W-:Y:S02]  /*1b960*/  ULDC UR4, c[0x0][0xac8] ;  /* 0x0002b20000047ab9 */ /* 0x000fe40000000800 */
[----:B-----5:R-:W-:Y:S02]  /*1b970*/  ISETP.GE.AND P3, PT, R21, UR4, PT ;  /* 0x0000000415007c0c */ /* 0x020fe4000bf66270 */
        /* <DEDUP_REMOVED lines=10> */
.L_x_1446:
[----:B------:R-:W-:Y:S05]  /*1ba20*/  BSYNC B0 ;  /* 0x0000000000007941 */ /* 0x000fea0003800000 */
.L_x_1440:
[----:B0-----:R-:W3:Y:S01]  /*1ba30*/  LDL R0, [R1+0x5c] ;  /* 0x00005c0001007983 */ /* 0x001ee20000100800 */
[----:B------:R-:W-:Y:S02]  /*1ba40*/  ULDC UR4, c[0x0][0xc3c] ;  /* 0x00030f0000047ab9 */ /* 0x000fe40000000800 */
[----:B---3--:R-:W-:-:S13]  /*1ba50*/  ISETP.GE.AND P0, PT, R0, UR4, PT ;  /* 0x0000000400007c0c */ /* 0x008fda000bf06270 */
[----:B------:R-:W-:Y:S05]  /*1ba60*/  @!P0 BRA `(.L_x_1454) ;  /* 0xfffffe5400e88947 */ /* 0x000fea000383ffff */
[----:B------:R-:W-:Y:S05]  /*1ba70*/  BRA `(.L_x_1248) ;  /* 0x0000008400807947 */ /* 0x000fea0003800000 */
.L_x_1246:
        /* <DEDUP_REMOVED lines=10> */
[----:B------:R0:W1:Y:S01]  /*1bb20*/  @P0 LDS.128 R24, [R0+0x19cd0] ;  /* 0x019cd00000180984 */ /* 0x0000620000000c00 */
[----:B------:R-:W-:Y:S06]  /*1bb30*/  @P0 BAR.ARV 0x4, 0x200 ;  /* 0x0108000000000b1d */ /* 0x000fec0000002000 */
[----:B------:R-:W-:Y:S05]  /*1bb40*/  @P0 BRA `(.L_x_1455) ;  /* 0x0000000c00900947 */ /* 0x000fea0003800000 */
[----:B------:R-:W0:Y:S01]  /*1bb50*/  S2R R4, SR_TID.X ;  /* 0x0000000000047919 */ /* 0x000e220000002100 */
[----:B------:R-:W-:Y:S01]  /*1bb60*/  ULDC UR4, c[0x0][0xc3c] ;  /* 0x00030f0000047ab9 */ /* 0x000fe20000000800 */
[----:B-1----:R-:W-:Y:S02]  /*1bb70*/  IMAD.MOV.U32 R25, RZ, RZ, RZ ;  /* 0x000000ffff197224 */ /* 0x002fe400078e00ff */
[----:B------:R-:W-:Y:S01]  /*1bb80*/  IMAD.MOV.U32 R8, RZ, RZ, RZ ;  /* 0x000000ffff087224 */ /* 0x000fe200078e00ff */
[----:B------:R-:W1:Y:S01]  /*1bb90*/  S2UR UR6, SR_CTAID.X ;  /* 0x00000000000679c3 */ /* 0x000e620000002500 */
[----:B------:R-:W-:Y:S01]  /*1bba0*/  ULDC UR5, c[0x0][0xc38] ;  /* 0x00030e0000057ab9 */ /* 0x000fe20000000800 */
        /* <DEDUP_REMOVED lines=33> */
[----:B-1----:R-:W-:Y:S01]  /*1bdc0*/  ISETP.GT.AND P6, PT, R7, UR6, PT ;  /* 0x0000000607007c0c */ /* 0x002fe2000bfc4270 */
[----:B------:R-:W-:-:S12]  /*1bdd0*/  IMAD.MOV.U32 R4, RZ, RZ, R7 ;  /* 0x000000ffff047224 */ /* 0x000fd800078e0007 */
[----:B------:R-:W-:Y:S05]  /*1bde0*/  @P6 BRA `(.L_x_1456) ;  /* 0x0000000000a06947 */ /* 0x000fea0003800000 */
[----:B------:R-:W-:Y:S01]  /*1bdf0*/  IMAD.MOV.U32 R7, RZ, RZ, R4 ;  /* 0x000000ffff077224 */ /* 0x000fe200078e0004 */
[----:B------:R-:W-:Y:S01]  /*1be00*/  UMOV UR4, URZ ;  /* 0x0000003f00047c82 */ /* 0x000fe20008000000 */
[----:B------:R-:W-:-:S05]  /*1be10*/  ULDC UR5, c[0x0][0xc38] ;  /* 0x00030e0000057ab9 */ /* 0x000fca0000000800 */
.L_x_1458:
[----:B------:R-:W0:Y:S01]  /*1be20*/  LDC R2, c[0x0][0xc3c] ;  /* 0x00030f00ff027b82 */ /* 0x000e220000000800 */
[----:B------:R-:W-:Y:S01]  /*1be30*/  UIADD3 UR4, UR4, 0x1f, URZ ;  /* 0x0000001f04047890 */ /* 0x000fe2000fffe03f */
[----:B------:R-:W-:Y:S02]  /*1be40*/  ULDC UR7, c[0x0][0xc3c] ;  /* 0x00030f0000077ab9 */ /* 0x000fe40000000800 */
[----:B------:R-:W-:-:S03]  /*1be50*/  IMAD.U32 R27, RZ, RZ, UR7 ;  /* 0x00000007ff1b7e24 */ /* 0x000fc6000f8e00ff */
        /* <DEDUP_REMOVED lines=29> */
[----:B0-----:R-:W-:-:S04]  /*1c030*/  IMAD R4, R3, UR5, RZ ;  /* 0x0000000503047c24 */ /* 0x001fc8000f8e02ff */
[----:B------:R-:W-:-:S05]  /*1c040*/  IMAD.IADD R7, R4, 0x1, R7 ;  /* 0x0000000104077824 */ /* 0x000fca00078e0207 */
[----:B------:R-:W-:-:S13]  /*1c050*/  ISETP.GT.AND P6, PT, R7, UR6, PT ;  /* 0x0000000607007c0c */ /* 0x000fda000bfc4270 */
[----:B------:R-:W-:Y:S05]  /*1c060*/  @!P6 BRA `(.L_x_1458) ;  /* 0xfffffffc006ce947 */ /* 0x000fea000383ffff */
.L_x_1456:
[----:B------:R-:W-:Y:S02]  /*1c070*/  IMAD.IADD R5, R7, 0x1, -R4 ;  /* 0x0000000107057824 */ /* 0x000fe400078e0a04 */
[----:B------:R-:W-:Y:S02]  /*1c080*/  IMAD.MOV.U32 R24, RZ, RZ, RZ ;  /* 0x000000ffff187224 */ /* 0x000fe400078e00ff */
[----:B------:R-:W-:-:S05]  /*1c090*/  IMAD R3, R2, UR5, R5 ;  /* 0x0000000502037c24 */ /* 0x000fca000f8e0205 */
[----:B------:R-:W-:-:S13]  /*1c0a0*/  ISETP.GT.AND P0, PT, R3, UR6, PT ;  /* 0x0000000603007c0c */ /* 0x000fda000bf04270 */
[----:B------:R-:W-:-:S04]  /*1c0b0*/  VOTE.ANY R3, PT, !P0 ;  /* 0x0000000000037806 */ /* 0x000fc800040e0100 */
[----:B------:R-:W0:Y:S01]  /*1c0c0*/  POPC R27, R3 ;  /* 0x00000003001b7309 */ /* 0x000e220000000000 */
[----:B------:R-:W-:Y:S01]  /*1c0d0*/  ISETP.NE.AND P0, PT, R3, RZ, PT ;  /* 0x000000ff0300720c */ /* 0x000fe20003f05270 */
[----:B0-----:R-:W0:Y:S04]  /*1c0e0*/  SHFL.IDX PT, R8, R8, R27, 0x1f ;  /* 0x00001f1b08087589 */ /* 0x001e2800000e0000 */
[----:B------:R1:W2:Y:S01]  /*1c0f0*/  SHFL.IDX PT, R25, R25, R27, 0x1f ;  /* 0x00001f1b19197589 */ /* 0x0002a200000e0000 */
[----:B0-----:R-:W-:-:S07]  /*1c100*/  ISETP.NE.AND P1, PT, R8, 0x1, PT ;  /* 0x000000010800780c */ /* 0x001fce0003f25270 */
[----:B-1----:R-:W-:Y:S06]  /*1c110*/  @!P0 BRA `(.L_x_1459) ;  /* 0x0000000000088947 */ /* 0x002fec0003800000 */
[----:B------:R-:W-:-:S05]  /*1c120*/  VIADD R3, R27, 0xffffffff ;  /* 0xffffffff1b037836 */ /* 0x000fca0000000000 */
[----:B------:R0:W1:Y:S02]  /*1c130*/  SHFL.IDX PT, R24, R2, R3, 0x1f ;  /* 0x00001f0302187589 */ /* 0x00006400000e0000 */
.L_x_1459:
[----:B-1----:R-:W-:Y:S02]  /*1c140*/  IMAD R24, R24, UR5, R5 ;  /* 0x0000000518187c24 */ /* 0x002fe4000f8e0205 */
[----:B------:R-:W-:-:S03]  /*1c150*/  VIADD R27, R27, UR4 ;  /* 0x000000041b1b7c36 */ /* 0x000fc60008000000 */
[----:B------:R-:W-:Y:S01]  /*1c160*/  IADD3 R4, -R24, UR6, RZ ;  /* 0x0000000618047c10 */ /* 0x000fe2000fffe1ff */
[----:B------:R-:W-:Y:S06]  /*1c170*/  @!P1 BRA `(.L_x_1460) ;  /* 0x0000000000e49947 */ /* 0x000fec0003800000 */
[-C--:B--2---:R-:W-:Y:S02]  /*1c180*/  IABS R7, R25.reuse ;  /* 0x0000001900077213 */ /* 0x084fe40000000000 */
[----:B------:R-:W-:Y:S02]  /*1c190*/  IABS R5, R8 ;  /* 0x0000000800057213 */ /* 0x000fe40000000000 */
[----:B------:R-:W1:Y:S08]  /*1c1a0*/  I2F.RP R9, R7 ;  /* 0x0000000700097306 */ /* 0x000e700000209400 */
[----:B-1----:R-:W0:Y:S02]  /*1c1b0*/  MUFU.RCP R9, R9 ;  /* 0x0000000900097308 */ /* 0x002e240000001000 */
[----:B0-----:R-:W-:Y:S01]  /*1c1c0*/  VIADD R2, R9, 0xffffffe ;  /* 0x0ffffffe09027836 */ /* 0x001fe20000000000 */
[----:B------:R-:W-:-:S05]  /*1c1d0*/  IABS R9, R25 ;  /* 0x0000001900097213 */ /* 0x000fca0000000000 */
[----:B------:R0:W1:Y:S01]  /*1c1e0*/  F2I.FTZ.U32.TRUNC.NTZ R3, R2 ;  /* 0x0000000200037305 */ /* 0x000062000021f000 */
[----:B------:R-:W-:Y:S02]  /*1c1f0*/  IMAD.MOV R9, RZ, RZ, -R9 ;  /* 0x000000ffff097224 */ /* 0x000fe400078e0a09 */
[----:B0-----:R-:W-:Y:S02]  /*1c200*/  IMAD.MOV.U32 R2, RZ, RZ, RZ ;  /* 0x000000ffff027224 */ /* 0x001fe400078e00ff */
[----:B-1----:R-:W-:-:S04]  /*1c210*/  IMAD.MOV R10, RZ, RZ, -R3 ;  /* 0x000000ffff0a7224 */ /* 0x002fc800078e0a03 */
[----:B------:R-:W-:Y:S01]  /*1c220*/  IMAD R11, R10, R7, RZ ;  /* 0x000000070a0b7224 */ /* 0x000fe200078e02ff */
[----:B------:R-:W-:-:S03]  /*1c230*/  IABS R10, R4 ;  /* 0x00000004000a7213 */ /* 0x000fc60000000000 */
[----:B------:R-:W-:Y:S02]  /*1c240*/  IMAD.HI.U32 R3, R3, R11, R2 ;  /* 0x0000000b03037227 */ /* 0x000fe400078e0002 */
[----:B------:R-:W0:Y:S04]  /*1c250*/  I2F.RP R11, R5 ;  /* 0x00000005000b7306 */ /* 0x000e280000209400 */
        /* <DEDUP_REMOVED lines=13> */
[----:B------:R-:W-:-:S04]  /*1c330*/  IMAD.MOV.U32 R7, RZ, RZ, R2 ;  /* 0x000000ffff077224 */ /* 0x000fc800078e0002 */
[----:B------:R-:W-:Y:S01]  /*1c340*/  @!P2 IMAD.MOV R7, RZ, RZ, -R7 ;  /* 0x000000ffff07a224 */ /* 0x000fe200078e0a07 */
[----:B------:R-:W-:Y:S01]  /*1c350*/  @!P1 LOP3.LUT R7, RZ, R25, RZ, 0x33, !PT ;  /* 0x00000019ff079212 */ /* 0x000fe200078e33ff */
[----:B0-----:R-:W-:-:S04]  /*1c360*/  IMAD.MOV R9, RZ, RZ, -R3 ;  /* 0x000000ffff097224 */ /* 0x001fc800078e0a03 */
[----:B------:R-:W-:-:S04]  /*1c370*/  IMAD.MOV.U32 R2, RZ, RZ, R9 ;  /* 0x000000ffff027224 */ /* 0x000fc800078e0009 */
[----:B------:R-:W-:Y:S02]  /*1c380*/  IMAD R9, R2, R5, RZ ;  /* 0x0000000502097224 */ /* 0x000fe400078e02ff */
[----:B------:R-:W-:-:S04]  /*1c390*/  IMAD.MOV.U32 R2, RZ, RZ, RZ ;  /* 0x000000ffff027224 */ /* 0x000fc800078e00ff */
[----:B------:R-:W-:Y:S01]  /*1c3a0*/  IMAD.HI.U32 R2, R3, R9, R2 ;  /* 0x0000000903027227 */ /* 0x000fe200078e0002 */
[----:B------:R-:W-:Y:S02]  /*1c3b0*/  IABS R9, R8 ;  /* 0x0000000800097213 */ /* 0x000fe40000000000 */
[----:B------:R-:W-:-:S03]  /*1c3c0*/  IABS R3, R7 ;  /* 0x0000000700037213 */ /* 0x000fc60000000000 */
[----:B------:R-:W-:Y:S02]  /*1c3d0*/  IMAD.MOV R10, RZ, RZ, -R9 ;  /* 0x000000ffff0a7224 */ /* 0x000fe400078e0a09 */
[----:B------:R-:W-:-:S04]  /*1c3e0*/  IMAD.HI.U32 R2, R2, R3, RZ ;  /* 0x0000000302027227 */ /* 0x000fc800078e00ff */
[----:B------:R-:W-:Y:S01]  /*1c3f0*/  IMAD R10, R2, R10, R3 ;  /* 0x0000000a020a7224 */ /* 0x000fe200078e0203 */
[----:B------:R-:W-:-:S04]  /*1c400*/  LOP3.LUT R3, R7, R8, RZ, 0x3c, !PT ;  /* 0x0000000807037212 */ /* 0x000fc800078e3cff */
[----:B------:R-:W-:Y:S02]  /*1c410*/  ISETP.GT.U32.AND P1, PT, R5, R10, PT ;  /* 0x0000000a0500720c */ /* 0x000fe40003f24070 */
[----:B------:R-:W-:Y:S01]  /*1c420*/  ISETP.GE.AND P2, PT, R3, RZ, PT ;  /* 0x000000ff0300720c */ /* 0x000fe20003f46270 */
[----:B------:R-:W-:-:S10]  /*1c430*/  IMAD.MOV R3, RZ, RZ, -R7 ;  /* 0x000000ffff037224 */ /* 0x000fd400078e0a07 */
        /* <DEDUP_REMOVED lines=9> */
[----:B------:R-:W-:Y:S02]  /*1c4d0*/  IMAD R8, R8, 0x1000000, R2 ;  /* 0x0100000008087824 */ /* 0x000fe400078e0202 */
[----:B------:R-:W-:Y:S02]  /*1c4e0*/  IMAD R2, R25, R3, R4 ;  /* 0x0000000319027224 */ /* 0x000fe400078e0204 */
[----:B------:R-:W-:Y:S01]  /*1c4f0*/  IMAD R26, R7, 0x10000, R8 ;  /* 0x00010000071a7824 */ /* 0x000fe200078e0208 */
[----:B------:R-:W-:Y:S06]  /*1c500*/  BRA `(.L_x_1461) ;  /* 0x0000000000f07947 */ /* 0x000fec0003800000 */
.L_x_1460:
[----:B0-----:R-:W0:Y:S02]  /*1c510*/  LDC.64 R2, c[0x0][0xc90] ;  /* 0x00032400ff027b82 */ /* 0x001e240000000a00 */
[----:B0-----:R-:W-:-:S05]  /*1c520*/  IMAD.WIDE R2, R27, 0x4, R2 ;  /* 0x000000041b027825 */ /* 0x001fca00078e0202 */
[----:B------:R0:W2:Y:S02]  /*1c530*/  LDG.E R8, desc[UR42][R2.64] ;  /* 0x0000002a02087981 */ /* 0x0000a4000c1e1900 */
[----:B0-----:R-:W-:Y:S02]  /*1c540*/  IMAD.MOV.U32 R2, RZ, RZ, RZ ;  /* 0x000000ffff027224 */ /* 0x001fe400078e00ff */
[----:B--2---:R-:W-:-:S05]  /*1c550*/  IMAD R5, R25, R8, RZ ;  /* 0x0000000819057224 */ /* 0x004fca00078e02ff */
[----:B------:R-:W-:-:S04]  /*1c560*/  IABS R10, R5 ;  /* 0x00000005000a7213 */ /* 0x000fc80000000000 */
[----:B------:R-:W0:Y:S08]  /*1c570*/  I2F.RP R7, R10 ;  /* 0x0000000a00077306 */ /* 0x000e300000209400 */
[----:B0-----:R-:W0:Y:S02]  /*1c580*/  MUFU.RCP R7, R7 ;  /* 0x0000000700077308 */ /* 0x001e240000001000 */
[----:B0-----:R-:W-:-:S06]  /*1c590*/  VIADD R9, R7, 0xffffffe ;  /* 0x0ffffffe07097836 */ /* 0x001fcc0000000000 */
[----:B------:R-:W0:Y:S02]  /*1c5a0*/  F2I.FTZ.U32.TRUNC.NTZ R3, R9 ;  /* 0x0000000900037305 */ /* 0x000e24000021f000 */
[----:B0-----:R-:W-:-:S04]  /*1c5b0*/  IMAD.MOV R11, RZ, RZ, -R3 ;  /* 0x000000ffff0b7224 */ /* 0x001fc800078e0a03 */
[----:B------:R-:W-:-:S04]  /*1c5c0*/  IMAD R11, R11, R10, RZ ;  /* 0x0000000a0b0b7224 */ /* 0x000fc800078e02ff */
        /* <DEDUP_REMOVED lines=21> */
[----:B------:R-:W-:Y:S02]  /*1c720*/  VIADDMNMX R8, R3, UR5, R8, PT ;  /* 0x0000000503087c46 */ /* 0x000fe4000b800108 */
[----:B------:R-:W-:-:S02]  /*1c730*/  IADD3 R7, R7, 0x1000000, R11 ;  /* 0x0100000007077810 */ /* 0x000fc40007ffe00b */
[-C--:B------:R-:W-:Y:S01]  /*1c740*/  IABS R9, R8.reuse ;  /* 0x0000000800097213 */ /* 0x080fe20000000000 */
[----:B------:R-:W-:Y:S01]  /*1c750*/  IMAD.MOV R26, RZ, RZ, -R8 ;  /* 0x000000ffff1a7224 */ /* 0x000fe200078e0a08 */
[----:B------:R-:W-:Y:S02]  /*1c760*/  IABS R4, R8 ;  /* 0x0000000800047213 */ /* 0x000fe40000000000 */
[----:B------:R-:W0:Y:S03]  /*1c770*/  I2F.RP R10, R9 ;  /* 0x00000009000a7306 */ /* 0x000e260000209400 */
[----:B------:R-:W-:-:S05]  /*1c780*/  IMAD.MOV R4, RZ, RZ, -R4 ;  /* 0x000000ffff047224 */ /* 0x000fca00078e0a04 */
[----:B0-----:R-:W0:Y:S02]  /*1c790*/  MUFU.RCP R10, R10 ;  /* 0x0000000a000a7308 */ /* 0x001e240000001000 */
[----:B0-----:R-:W-:-:S06]  /*1c7a0*/  VIADD R3, R10, 0xffffffe ;  /* 0x0ffffffe0a037836 */ /* 0x001fcc0000000000 */
[----:B------:R-:W0:Y:S02]  /*1c7b0*/  F2I.FTZ.U32.TRUNC.NTZ R3, R3 ;  /* 0x0000000300037305 */ /* 0x000e24000021f000 */
[----:B0-----:R-:W-:-:S04]  /*1c7c0*/  IMAD.MOV R12, RZ, RZ, -R3 ;  /* 0x000000ffff0c7224 */ /* 0x001fc800078e0a03 */
[----:B------:R-:W-:-:S04]  /*1c7d0*/  IMAD R5, R12, R9, RZ ;  /* 0x000000090c057224 */ /* 0x000fc800078e02ff */
[----:B------:R-:W-:Y:S01]  /*1c7e0*/  IMAD.HI.U32 R2, R3, R5, R2 ;  /* 0x0000000503027227 */ /* 0x000fe200078e0002 */
[----:B------:R-:W-:Y:S02]  /*1c7f0*/  IABS R5, R11 ;  /* 0x0000000b00057213 */ /* 0x000fe40000000000 */
[----:B------:R-:W-:-:S03]  /*1c800*/  LOP3.LUT R3, R11, R8, RZ, 0x3c, !PT ;  /* 0x000000080b037212 */ /* 0x000fc600078e3cff */
        /* <DEDUP_REMOVED lines=11> */
[----:B------:R-:W-:-:S07]  /*1c8c0*/  IMAD R26, R2, R26, R7 ;  /* 0x0000001a021a7224 */ /* 0x000fce00078e0207 */
.L_x_1461:
[----:B------:R-:W-:-:S05]  /*1c8d0*/  LOP3.LUT R2, RZ, R2, RZ, 0x33, !PT ;  /* 0x00000002ff027212 */ /* 0x000fca00078e33ff */
[----:B------:R-:W-:Y:S01]  /*1c8e0*/  IMAD.IADD R25, R25, 0x1, R2 ;  /* 0x0000000119197824 */ /* 0x000fe200078e0202 */
[----:B------:R-:W-:Y:S06]  /*1c8f0*/  BRA `(.L_x_1462) ;  /* 0x00000000000c7947 */ /* 0x000fec0003800000 */
.L_x_1457:
[----:B------:R-:W-:Y:S02]  /*1c900*/  IMAD.MOV.U32 R25, RZ, RZ, RZ ;  /* 0x000000ffff197224 */ /* 0x000fe400078e00ff */
[----:B------:R-:W-:Y:S02]  /*1c910*/  IMAD.U32 R24, RZ, RZ, UR6 ;  /* 0x00000006ff187e24 */ /* 0x000fe4000f8e00ff */
[----:B------:R-:W-:-:S07]  /*1c920*/  IMAD.MOV.U32 R26, RZ, RZ, RZ ;  /* 0x000000ffff1a7224 */ /* 0x000fce00078e00ff */
.L_x_1462:
[----:B------:R-:W-:-:S13]  /*1c930*/  ISETP.NE.AND P0, PT, R0, RZ, PT ;  /* 0x000000ff0000720c */ /* 0x000fda0003f05270 */
[----:B------:R-:W0:Y:S01]  /*1c940*/  @!P0 S2R R3, SR_CgaCtaId ;  /* 0x0000000000038919 */ /* 0x000e220000008800 */
[----:B------:R-:W-:-:S04]  /*1c950*/  @!P0 MOV R0, 0x400 ;  /* 0x0000040000008802 */ /* 0x000fc80000000f00 */
[----:B0-----:R-:W-:-:S05]  /*1c960*/  @!P0 LEA R0, R3, R0, 0x18 ;  /* 0x0000000003008211 */ /* 0x001fca00078ec0ff */
[----:B------:R2:W-:Y:S01]  /*1c970*/  @!P0 STS.128 [R0+0x19cd0], R24 ;  /* 0x019cd01800008388 */ /* 0x0005e20000000c00 */
[----:B------:R-:W-:Y:S06]  /*1c980*/  BAR.ARV 0x5, 0x200 ;  /* 0x0148000000007b1d */ /* 0x000fec0000002000 */
.L_x_1455:
[----:B------:R3:W-:Y:S01]  /*1c990*/  STL [R1+0x44], RZ ;  /* 0x000044ff01007387 */ /* 0x0007e20000100800 */
[----:B------:R-:W-:Y:S01]  /*1c9a0*/  ULDC UR4, c[0x0][0xc3c] ;  /* 0x00030f0000047ab9 */ /* 0x000fe20000000800 */
[----:B------:R-:W-:Y:S01]  /*1c9b0*/  IMAD.MOV.U32 R28, RZ, RZ, 0x1 ;  /* 0x00000001ff1c7424 */ /* 0x000fe200078e00ff */
[----:B-1----:R-:W-:Y:S01]  /*1c9c0*/  ISETP.GE.AND P0, PT, R27, UR4, PT ;  /* 0x000000041b007c0c */ /* 0x002fe2000bf06270 */
[----:B------:R-:W-:-:S12]  /*1c9d0*/  IMAD.MOV.U32 R22, RZ, RZ, RZ ;  /* 0x000000ffff167224 */ /* 0x000fd800078e00ff */
[----:B---3--:R-:W-:Y:S05]  /*1c9e0*/  @P0 BRA `(.L_x_1463) ;  /* 0x0000007000a80947 */ /* 0x008fea0003800000 */
[----:B------:R-:W1:Y:S01]  /*1c9f0*/  S2R R13, SR_TID.X ;  /* 0x00000000000d7919 */ /* 0x000e620000002100 */
[----:B------:R-:W3:Y:S01]  /*1ca00*/  S2UR UR4, SR_CgaCtaId ;  /* 0x00000000000479c3 */ /* 0x000ee20000008800 */
[----:B------:R-:W-:Y:S01]  /*1ca10*/  MOV R18, 0x400 ;  /* 0x0000040000127802 */ /* 0x000fe20000000f00 */
[----:B------:R-:W-:Y:S01]  /*1ca20*/  BSSY B7, `(.L_x_1463) ;  /* 0x0000726000077945 */ /* 0x000fe20003800000 */
[----:B------:R-:W-:Y:S01]  /*1ca30*/  IMAD.MOV.U32 R29, RZ, RZ, 0x1 ;  /* 0x00000001ff1d7424 */ /* 0x000fe200078e00ff */
[----:B------:R-:W-:Y:S01]  /*1ca40*/  CS2R R22, SRZ ;  /* 0x0000000000167805 */ /* 0x000fe2000001ff00 */
[----:B------:R-:W-:Y:S01]  /*1ca50*/  IMAD.MOV.U32 R28, RZ, RZ, 0x1 ;  /* 0x00000001ff1c7424 */ /* 0x000fe200078e00ff */
[----:B------:R-:W-:Y:S01]  /*1ca60*/  ULDC.64 UR40, c[0x0][0x198] ;  /* 0x0000660000287ab9 */ /* 0x000fe20000000a00 */
[----:B------:R-:W-:Y:S02]  /*1ca70*/  ULOP3.LUT UR39, UR37, 0x2, URZ, 0xfc, !UPT ;  /* 0x0000000225277892 */ /* 0x000fe4000f8efc3f */
[----:B------:R-:W-:Y:S01]  /*1ca80*/  ULOP3.LUT UR36, UR37, 0x1, URZ, 0xfc, !UPT ;  /* 0x0000000125247892 */ /* 0x000fe2000f8efc3f */
[----:B------:R-:W-:Y:S01]  /*1ca90*/  ULDC UR38, c[0x0][0xc] ;  /* 0x0000030000267ab9 */ /* 0x000fe20000000800 */
[C---:B-1----:R-:W-:Y:S01]  /*1caa0*/  IMAD.SHL.U32 R2, R13.reuse, 0x20, RZ ;  /* 0x000000200d027824 */ /* 0x042fe200078e00ff */
[C---:B------:R-:W-:Y:S01]  /*1cab0*/  LOP3.LUT R12, R13.reuse, 0x7f, RZ, 0xc0, !PT ;  /* 0x0000007f0d0c7812 */ /* 0x040fe200078ec0ff */
[C---:B0-2---:R-:W-:Y:S01]  /*1cac0*/  IMAD.SHL.U32 R0, R13.reuse, 0x10, RZ ;  /* 0x000000100d007824 */ /* 0x045fe200078e00ff */
[----:B------:R-:W-:Y:S01]  /*1cad0*/  SHF.R.U32.HI R4, RZ, 0x1, R13 ;  /* 0x00000001ff047819 */ /* 0x000fe2000001160d */
[----:B------:R-:W-:Y:S01]  /*1cae0*/  IMAD.SHL.U32 R9, R13, 0x2, RZ ;  /* 0x000000020d097824 */ /* 0x000fe200078e00ff */
[----:B------:R-:W-:Y:S01]  /*1caf0*/  LOP3.LUT R3, R2, 0x80, RZ, 0xc0, !PT ;  /* 0x0000008002037812 */ /* 0x000fe200078ec0ff */
[----:B------:R-:W-:Y:S01]  /*1cb00*/  IMAD.SHL.U32 R5, R12, 0x10, RZ ;  /* 0x000000100c057824 */ /* 0x000fe200078e00ff */
[----:B------:R-:W-:-:S02]  /*1cb10*/  LOP3.LUT R7, R4, 0x20, RZ, 0xc0, !PT ;  /* 0x0000002004077812 */ /* 0x000fc400078ec0ff */
[----:B------:R-:W-:Y:S02]  /*1cb20*/  LOP3.LUT R8, R0, 0x60, RZ, 0xc0, !PT ;  /* 0x0000006000087812 */ /* 0x000fe400078ec0ff */
[----:B------:R-:W-:Y:S02]  /*1cb30*/  LOP3.LUT R2, R2, 0x360, RZ, 0xc0, !PT ;  /* 0x0000036002027812 */ /* 0x000fe400078ec0ff */
[----:B------:R-:W-:Y:S01]  /*1cb40*/  LOP3.LUT R3, R3, 0x10, R4, 0xf8, !PT ;  /* 0x0000001003037812 */ /* 0x000fe200078ef804 */
[----:B------:R-:W-:Y:S01]  /*1cb50*/  IMAD.SHL.U32 R4, R13, 0x80, RZ ;  /* 0x000000800d047824 */ /* 0x000fe200078e00ff */
[----:B------:R-:W-:Y:S02]  /*1cb60*/  LOP3.LUT R7, R7, 0x10, R13, 0xf8, !PT ;  /* 0x0000001007077812 */ /* 0x000fe400078ef80d */
[--C-:B------:R-:W-:Y:S01]  /*1cb70*/  LOP3.LUT R11, R8, 0x700, R5.reuse, 0xf8, !PT ;  /* 0x00000700080b7812 */ /* 0x100fe200078ef805 */
[----:B------:R-:W-:Y:S01]  /*1cb80*/  IMAD.SHL.U32 R8, R13, 0x4, RZ ;  /* 0x000000040d087824 */ /* 0x000fe200078e00ff */
[----:B------:R-:W-:Y:S01]  /*1cb90*/  LOP3.LUT R2, R2, 0x400, R5, 0xf8, !PT ;  /* 0x0000040002027812 */ /* 0x000fe200078ef805 */
[----:B------:R-:W-:Y:S01]  /*1cba0*/  IMAD.SHL.U32 R5, R6, 0x800, RZ ;  /* 0x0000080006057824 */ /* 0x000fe200078e00ff */
[----:B------:R-:W-:-:S02]  /*1cbb0*/  LOP3.LUT R6, R0, 0x90, RZ, 0xc0, !PT ;  /* 0x0000009000067812 */ /* 0x000fc400078ec0ff */
[----:B------:R-:W-:Y:S02]  /*1cbc0*/  LOP3.LUT R7, R7, 0x380, R4, 0xf8, !PT ;  /* 0x0000038007077812 */ /* 0x000fe400078ef804 */
[----:B------:R-:W-:Y:S02]  /*1cbd0*/  LOP3.LUT R4, R4, 0x400, RZ, 0xc0, !PT ;  /* 0x0000040004047812 */ /* 0x000fe400078ec0ff */
[----:B------:R-:W-:Y:S02]  /*1cbe0*/  LOP3.LUT R3, R3, 0x10, R8, 0x78, !PT ;  /* 0x0000001003037812 */ /* 0x000fe400078e7808 */
[----:B------:R-:W-:Y:S02]  /*1cbf0*/  LOP3.LUT R6, R6, 0x10, R9, 0x78, !PT ;  /* 0x0000001006067812 */ /* 0x000fe400078e7809 */
[----:B------:R-:W-:Y:S01]  /*1cc00*/  LOP3.LUT R4, R4, 0x800, R5, 0xf8, !PT ;  /* 0x0000080004047812 */ /* 0x000fe200078ef805 */
[----:B---3--:R-:W-:Y:S01]  /*1cc10*/  IMAD.U32 R5, RZ, RZ, UR4 ;  /* 0x00000004ff057e24 */ /* 0x008fe2000f8e00ff */
[----:B------:R-:W-:-:S02]  /*1cc20*/  LOP3.LUT R7, R7, 0x70, R0, 0x78, !PT ;  /* 0x0000007007077812 */ /* 0x000fc400078e7800 */
[----:B------:R-:W-:Y:S02]  /*1cc30*/  LOP3.LUT R3, R2, R3, RZ, 0xfc, !PT ;  /* 0x0000000302037212 */ /* 0x000fe400078efcff */
[----:B------:R-:W-:Y:S02]  /*1cc40*/  LOP3.LUT R10, R11, R6, RZ, 0xfc, !PT ;  /* 0x000000060b0a7212 */ /* 0x000fe400078efcff */
[----:B------:R-:W-:Y:S01]  /*1cc50*/  LOP3.LUT R2, R4, R7, RZ, 0xfc, !PT ;  /* 0x0000000704027212 */ /* 0x000fe200078efcff */
[----:B------:R0:W-:Y:S01]  /*1cc60*/  STL [R1+0x20], R3 ;  /* 0x0000200301007387 */ /* 0x0001e20000100800 */
[----:B------:R-:W-:Y:S02]  /*1cc70*/  LOP3.LUT P0, RZ, R13, 0x4, RZ, 0xc0, !PT ;  /* 0x000000040dff7812 */ /* 0x000fe4000780c0ff */
[----:B------:R-:W-:Y:S01]  /*1cc80*/  SHF.R.U32.HI R4, RZ, 0x1, R12 ;  /* 0x00000001ff047819 */ /* 0x000fe2000001160c */
[----:B------:R-:W-:Y:S01]  /*1cc90*/  STL [R1+0x14], R10 ;  /* 0x0000140a01007387 */ /* 0x000fe20000100800 */
[----:B------:R-:W-:-:S02]  /*1cca0*/  LOP3.LUT R0, R0, 0x10, RZ, 0xc0, !PT ;  /* 0x0000001000007812 */ /* 0x000fc400078ec0ff */
[----:B------:R-:W-:Y:S01]  /*1ccb0*/  LEA R18, R5, R18, 0x18 ;  /* 0x0000001205127211 */ /* 0x000fe200078ec0ff */
[----:B------:R1:W-:Y:S01]  /*1ccc0*/  STL [R1+0x18], R2 ;  /* 0x0000180201007387 */ /* 0x0003e20000100800 */
[----:B0-----:R-:W-:-:S03]  /*1ccd0*/  IMAD.MOV.U32 R3, RZ, RZ, 0x40 ;  /* 0x00000040ff037424 */ /* 0x001fc600078e00ff */
[----:B------:R-:W-:Y:S02]  /*1cce0*/  STL [R1+0x10], R5 ;  /* 0x0000100501007387 */ /* 0x000fe40000100800 */
[----:B------:R-:W-:Y:S01]  /*1ccf0*/  SEL R3, R3, 0xffffffc0, !P0 ;  /* 0xffffffc003037807 */ /* 0x000fe20004000000 */
[----:B-1----:R-:W-:-:S04]  /*1cd00*/  IMAD.SHL.U32 R2, R13, 0x40, RZ ;  /* 0x000000400d027824 */ /* 0x002fc800078e00ff */
[----:B------:R0:W-:Y:S01]  /*1cd10*/  STL [R1+0x1c], R3 ;  /* 0x00001c0301007387 */ /* 0x0001e20000100800 */
[----:B------:R-:W-:-:S03]  /*1cd20*/  LOP3.LUT R2, R2, 0x40, RZ, 0xc0, !PT ;  /* 0x0000004002027812 */ /* 0x000fc600078ec0ff */
[----:B------:R1:W-:Y:S01]  /*1cd30*/  STL [R1+0x44], RZ ;  /* 0x000044ff01007387 */ /* 0x0003e20000100800 */
[----:B------:R-:W-:Y:S02]  /*1cd40*/  LOP3.LUT R4, R4, R2, RZ, 0xfc, !PT ;  /* 0x0000000204047212 */ /* 0x000fe400078efcff */
[C---:B------:R-:W-:Y:S02]  /*1cd50*/  LOP3.LUT R2, R0.reuse, 0x40, RZ, 0xfc, !PT ;  /* 0x0000004000027812 */ /* 0x040fe400078efcff */
[----:B0-----:R-:W-:Y:S01]  /*1cd60*/  LOP3.LUT R3, R0, 0x20, RZ, 0xfc, !PT ;  /* 0x0000002000037812 */ /* 0x001fe200078efcff */
[----:B------:R-:W-:-:S05]  /*1cd70*/  IMAD.IADD R0, R18, 0x1, R10 ;  /* 0x0000000112007824 */ /* 0x000fca00078e020a */
[----:B------:R1:W-:Y:S02]  /*1cd80*/  STL [R1+0x30], R0 ;  /* 0x0000300001007387 */ /* 0x0003e40000100800 */
.L_x_1601:
[----:B------:R-:W-:Y:S05]  /*1cd90*/  YIELD ;  /* 0x0000000000007946 */ /* 0x000fea0003800000 */
[----:B------:R-:W-:Y:S01]  /*1cda0*/  ULDC.64 UR4, c[0x0][0xa28] ;  /* 0x00028a0000047ab9 */ /* 0x000fe20000000a00 */
[----:B0-----:R-:W-:Y:S01]  /*1cdb0*/  IMAD.MOV.U32 R11, RZ, RZ, RZ ;  /* 0x000000ffff0b7224 */ /* 0x001fe200078e00ff */
[----:B------:R-:W-:Y:S01]  /*1cdc0*/  ISETP.NE.U32.AND P0, PT, RZ, UR4, PT ;  /* 0x00000004ff007c0c */ /* 0x000fe2000bf05070 */
[----:B------:R-:W0:Y:S01]  /*1cdd0*/  LDC.64 R6, c[0x0][0xa00] ;  /* 0x00028000ff067b82 */ /* 0x000e220000000a00 */
[----:B-12---:R-:W-:Y:S01]  /*1cde0*/  IMAD.MOV.U32 R0, RZ, RZ, RZ ;  /* 0x000000ffff007224 */ /* 0x006fe200078e00ff */
[----:B------:R-:W-:Y:S01]  /*1cdf0*/  ULDC.64 UR6, c[0x0][0xa10] ;  /* 0x0002840000067ab9 */ /* 0x000fe20000000a00 */
[----:B------:R-:W-:Y:S01]  /*1ce00*/  ISETP.NE.AND.EX P0, PT, RZ, UR5, PT, P0 ;  /* 0x00000005ff007c0c */ /* 0x000fe2000bf05300 */
[----:B------:R-:W-:-:S12]  /*1ce10*/  ULDC.64 UR4, c[0x0][0xa18] ;  /* 0x0002860000047ab9 */ /* 0x000fd80000000a00 */
[----:B------:R-:W1:Y:S02]  /*1ce20*/  @P0 LDC.64 R2, c[0x0][0xa28] ;  /* 0x00028a00ff020b82 */ /* 0x000e640000000a00 */
[----:B-1----:R-:W-:-:S05]  /*1ce30*/  @P0 IMAD.WIDE R2, R27, 0x4, R2 ;  /* 0x000000041b020825 */ /* 0x002fca00078e0202 */
[----:B------:R1:W2:Y:S01]  /*1ce40*/  @P0 LDG.E R11, desc[UR42][R2.64] ;  /* 0x0000002a020b0981 */ /* 0x0002a2000c1e1900 */
[----:B------:R-:W-:Y:S01]  /*1ce50*/  ISETP.NE.U32.AND P0, PT, RZ, UR4, PT ;  /* 0x00000004ff007c0c */ /* 0x000fe2000bf05070 */
[----:B0-----:R-:W-:Y:S01]  /*1ce60*/  IMAD.WIDE R6, R27, 0x4, R6 ;  /* 0x000000041b067825 */ /* 0x001fe200078e0206 */
[----:B------:R-:W-:Y:S02]  /*1ce70*/  ISETP.NE.U32.AND P1, PT, RZ, UR6, PT ;  /* 0x00000006ff007c0c */ /* 0x000fe4000bf25070 */
[----:B------:R-:W-:Y:S01]  /*1ce80*/  ISETP.NE.AND.EX P2, PT, RZ, UR5, PT, P0 ;  /* 0x00000005ff007c0c */ /* 0x000fe2000bf45300 */
[----:B------:R-:W-:Y:S01]  /*1ce90*/  ULDC.64 UR4, c[0x0][0xa00] ;  /* 0x0002800000047ab9 */ /* 0x000fe20000000a00 */
[----:B------:R-:W-:Y:S01]  /*1cea0*/  ISETP.NE.AND.EX P1, PT, RZ, UR7, PT, P1 ;  /* 0x00000007ff007c0c */ /* 0x000fe2000bf25310 */
[----:B------:R-:W-:Y:S01]  /*1ceb0*/  IMAD.MOV.U32 R4, RZ, RZ, RZ ;  /* 0x000000ffff047224 */ /* 0x000fe200078e00ff */
[----:B------:R-:W-:Y:S01]  /*1cec0*/  ISETP.NE.U32.AND P0, PT, RZ, UR4, PT ;  /* 0x00000004ff007c0c */ /* 0x000fe2000bf05070 */
[----:B-1----:R-:W0:Y:S03]  /*1ced0*/  LDC.64 R2, c[0x0][0xa10] ;  /* 0x00028400ff027b82 */ /* 0x002e260000000a00 */
[----:B------:R-:W-:-:S05]  /*1cee0*/  ISETP.NE.AND.EX P0, PT, RZ, UR5, PT, P0 ;  /* 0x00000005ff007c0c */ /* 0x000fca000bf05300 */
[----:B------:R-:W1:Y:S08]  /*1cef0*/  @P2 LDC.64 R8, c[0x0][0xa18] ;  /* 0x00028600ff082b82 */ /* 0x000e700000000a00 */
[----:B------:R-:W3:Y:S01]  /*1cf00*/  @P0 LDG.E R0, desc[UR42][R6.64] ;  /* 0x0000002a06000981 */ /* 0x000ee2000c1e1900 */
[----:B------:R-:W-:Y:S01]  /*1cf10*/  ULDC UR4, c[0x0][0x288] ;  /* 0x0000a20000047ab9 */ /* 0x000fe20000000800 */
[----:B0-----:R-:W-:-:S05]  /*1cf20*/  IMAD.WIDE R2, R27, 0x4, R2 ;  /* 0x000000041b027825 */ /* 0x001fca00078e0202 */
[----:B------:R-:W5:Y:S01]  /*1cf30*/  @P1 LDG.E R4, desc[UR42][R2.64] ;  /* 0x0000002a02041981 */ /* 0x000f62000c1e1900 */
[----:B-1----:R-:W-:-:S03]  /*1cf40*/  @P2 IMAD.WIDE R8, R27, 0x4, R8 ;  /* 0x000000041b082825 */ /* 0x002fc600078e0208 */
[----:B---3--:R0:W-:Y:S02]  /*1cf50*/  STL [R1+0x28], R0 ;  /* 0x0000280001007387 */ /* 0x0081e40000100800 */
[----:B0-----:R-:W-:Y:S01]  /*1cf60*/  IMAD.U32 R0, RZ, RZ, UR4 ;  /* 0x00000004ff007e24 */ /* 0x001fe2000f8e00ff */
[----:B------:R-:W-:-:S05]  /*1cf70*/  ULDC.64 UR4, c[0x0][0x418] ;  /* 0x0001060000047ab9 */ /* 0x000fca0000000a00 */
[----:B------:R0:W3:Y:S01]  /*1cf80*/  @P2 LDG.E R0, desc[UR42][R8.64] ;  /* 0x0000002a08002981 */ /* 0x0000e2000c1e1900 */
[----:B------:R-:W-:-:S03]  /*1cf90*/  UISETP.NE.U32.AND UP0, UPT, UR4, URZ, UPT ;  /* 0x0000003f0400728c */ /* 0x000fc6000bf05070 */
[----:B------:R-:W-:Y:S01]  /*1cfa0*/  ULDC UR4, c[0x0][0x424] ;  /* 0x0001090000047ab9 */ /* 0x000fe20000000800 */
[----:B------:R-:W-:-:S03]  /*1cfb0*/  UISETP.NE.AND.EX UP0, UPT, UR5, URZ, UPT, UP0 ;  /* 0x0000003f0500728c */ /* 0x000fc6000bf05300 */
[----:B------:R-:W-:Y:S01]  /*1cfc0*/  ULDC UR5, c[0x0][0x2f0] ;  /* 0x0000bc0000057ab9 */ /* 0x000fe20000000800 */
[----:B------:R-:W-:-:S04]  /*1cfd0*/  USEL UR4, UR4, 0x1, UP0 ;  /* 0x0000000104047887 */ /* 0x000fc80008000000 */
[----:B------:R-:W-:-:S03]  /*1cfe0*/  UIMAD UR4, UR4, UR5, URZ ;  /* 0x00000005040472a4 */ /* 0x000fc6000f8e023f */
[----:B------:R-:W-:Y:S02]  /*1cff0*/  ULDC UR5, c[0x0][0x348] ;  /* 0x0000d20000057ab9 */ /* 0x000fe40000000800 */
[----:B0-----:R-:W-:Y:S02]  /*1d000*/  IMAD.U32 R9, RZ, RZ, UR5 ;  /* 0x00000005ff097e24 */ /* 0x001fe4000f8e00ff */
[----:B------:R-:W-:Y:S01]  /*1d010*/  IMAD.U32 R5, RZ, RZ, UR4 ;  /* 0x00000004ff057e24 */ /* 0x000fe2000f8e00ff */
[----:B---3--:R0:W-:Y:S04]  /*1d020*/  STL [R1+0x24], R0 ;  /* 0x0000240001007387 */ /* 0x0081e80000100800 */
[----:B--2---:R0:W-:Y:S01]  /*1d030*/  STL [R1+0x8], R11 ;  /* 0x0000080b01007387 */ /* 0x0041e20000100800 */
[----:B------:R-:W-:Y:S01]  /*1d040*/  IMAD.MOV.U32 R12, RZ, RZ, R0 ;  /* 0x000000ffff0c7224 */ /* 0x000fe200078e0000 */
[----:B------:R-:W-:Y:S06]  /*1d050*/  @P2 BRA `(.L_x_1464) ;  /* 0x0000000000142947 */ /* 0x000fec0003800000 */
[----:B------:R-:W-:Y:S05]  /*1d060*/  @!P0 BRA `(.L_x_1464) ;  /* 0x0000000000108947 */ /* 0x000fea0003800000 */
[----:B0-----:R-:W2:Y:S04]  /*1d070*/  LDG.E R0, desc[UR42][R6.64] ;  /* 0x0000002a06007981 */ /* 0x001ea8000c1e1900 */
[----:B------:R-:W2:Y:S02]  /*1d080*/  LDG.E R6, desc[UR42][R6.64+0x4] ;  /* 0x0000042a06067981 */ /* 0x000ea4000c1e1900 */
[----:B--2---:R-:W-:-:S05]  /*1d090*/  IMAD.IADD R12, R6, 0x1, -R0 ;  /* 0x00000001060c7824 */ /* 0x004fca00078e0a00 */
[----:B------:R1:W-:Y:S02]  /*1d0a0*/  STL [R1+0x24], R12 ;  /* 0x0000240c01007387 */ /* 0x0003e40000100800 */
.L_x_1464:
[----:B------:R-:W-:Y:S01]  /*1d0b0*/  ULDC.64 UR4, c[0x0][0xa20] ;  /* 0x0002880000047ab9 */ /* 0x000fe20000000a00 */
[C---:B------:R-:W-:Y:S02]  /*1d0c0*/  LOP3.LUT R10, R26.reuse, 0xff000000, RZ, 0xc0, !PT ;  /* 0xff0000001a0a7812 */ /* 0x040fe400078ec0ff */
[----:B------:R-:W-:Y:S02]  /*1d0d0*/  ISETP.NE.U32.AND P0, PT, RZ, UR4, PT ;  /* 0x00000004ff007c0c */ /* 0x000fe4000bf05070 */
[----:B------:R-:W-:Y:S02]  /*1d0e0*/  SHF.R.U32.HI R10, RZ, 0x8, R10 ;  /* 0x00000008ff0a7819 */ /* 0x000fe4000001160a */
[----:B------:R-:W-:Y:S02]  /*1d0f0*/  ISETP.NE.AND.EX P0, PT, RZ, UR5, PT, P0 ;  /* 0x00000005ff007c0c */ /* 0x000fe4000bf05300 */
[C---:B0-----:R-:W-:Y:S02]  /*1d100*/  LOP3.LUT R0, R26.reuse, 0xff0000, RZ, 0xc0, !PT ;  /* 0x00ff00001a007812 */ /* 0x041fe400078ec0ff */
[----:B------:R-:W-:-:S02]  /*1d110*/  LOP3.LUT R16, R26, 0xffff, RZ, 0xc0, !PT ;  /* 0x0000ffff1a107812 */ /* 0x000fc400078ec0ff */
[----:B------:R-:W-:-:S07]  /*1d120*/  LEA.HI R10, R0, R10, RZ, 0x10 ;  /* 0x0000000a000a7211 */ /* 0x000fce00078f80ff */
[----:B------:R-:W-:Y:S05]  /*1d130*/  @!P0 BRA `(.L_x_1465) ;  /* 0x0000000000108947 */ /* 0x000fea0003800000 */
[----:B------:R-:W0:Y:S02]  /*1d140*/  LDC.64 R6, c[0x0][0xa20] ;  /* 0x00028800ff067b82 */ /* 0x000e240000000a00 */
[----:B0-----:R-:W-:-:S05]  /*1d150*/  IMAD.WIDE R6, R27, 0x4, R6 ;  /* 0x000000041b067825 */ /* 0x001fca00078e0206 */
[----:B------:R0:W5:Y:S01]  /*1d160*/  LDG.E R5, desc[UR42][R6.64] ;  /* 0x0000002a06057981 */ /* 0x000162000c1e1900 */
[----:B------:R-:W-:Y:S05]  /*1d170*/  BRA `(.L_x_1466) ;  /* 0x0000000000247947 */ /* 0x000fea0003800000 */
.L_x_1465:
        /* <DEDUP_REMOVED lines=9> */
.L_x_1466:
[----:B------:R-:W2:Y:S04]  /*1d210*/  @P1 LDG.E R0, desc[UR42][R2.64] ;  /* 0x0000002a02001981 */ /* 0x000ea8000c1e1900 */
[----:B0-----:R0:W2:Y:S01]  /*1d220*/  @P1 LDG.E R6, desc[UR42][R2.64+0x4] ;  /* 0x0000042a02061981 */ /* 0x0010a2000c1e1900 */
[----:B------:R-:W-:Y:S02]  /*1d230*/  IMAD R25, R25, 0xc0, RZ ;  /* 0x000000c019197824 */ /* 0x000fe400078e02ff */
[----:B-----5:R-:W-:Y:S01]  /*1d240*/  IMAD.IADD R5, R5, 0x1, -R11 ;  /* 0x0000000105057824 */ /* 0x020fe200078e0a0b */
[----:B0-----:R-:W0:Y:S02]  /*1d250*/  LDC R2, c[0x0][0x448] ;  /* 0x00011200ff027b82 */ /* 0x001e240000000800 */
[----:B0-----:R-:W-:-:S13]  /*1d260*/  ISETP.NE.AND P2, PT, R2, 0x1, PT ;  /* 0x000000010200780c */ /* 0x001fda0003f45270 */
[----:B------:R-:W0:Y:S08]  /*1d270*/  @P2 LDC R3, c[0x0][0x44c] ;  /* 0x00011300ff032b82 */ /* 0x000e300000000800 */
[----:B------:R-:W3:Y:S01]  /*1d280*/  @P2 LDC R2, c[0x0][0x450] ;  /* 0x00011400ff022b82 */ /* 0x000ee20000000800 */
[----:B--2---:R-:W-:Y:S02]  /*1d290*/  @P1 IMAD.IADD R9, R6, 0x1, -R0 ;  /* 0x0000000106091824 */ /* 0x004fe400078e0a00 */
[----:B------:R-:W-:-:S02]  /*1d2a0*/  VIADD R0, R25, 0xbf ;  /* 0x000000bf19007836 */ /* 0x000fc40000000000 */
[----:B------:R-:W-:Y:S02]  /*1d2b0*/  IMAD.IADD R19, R5, 0x1, R9 ;  /* 0x0000000105137824 */ /* 0x000fe400078e0209 */
[----:B0-----:R-:W-:-:S03]  /*1d2c0*/  @P2 IMAD.HI.U32 R3, R0, R3, RZ ;  /* 0x0000000300032227 */ /* 0x001fc600078e00ff */
[C---:B------:R-:W-:Y:S01]  /*1d2d0*/  IADD3 R26, R19.reuse, 0x1, -R12 ;  /* 0x00000001131a7810 */ /* 0x040fe20007ffe80c */
[----:B------:R-:W-:Y:S01]  /*1d2e0*/  VIADD R6, R19, 0x7f ;  /* 0x0000007f13067836 */ /* 0x000fe20000000000 */
[----:B---3--:R-:W-:-:S04]  /*1d2f0*/  @P2 SHF.R.U32.HI R0, RZ, R2, R3 ;  /* 0x00000002ff002219 */ /* 0x008fc80000011603 */
[----:B------:R-:W-:Y:S01]  /*1d300*/  SHF.R.S32.HI R2, RZ, 0x1f, R6 ;  /* 0x0000001fff027819 */ /* 0x000fe20000011406 */
[----:B------:R-:W-:-:S03]  /*1d310*/  IMAD.IADD R0, R26, 0x1, R0 ;  /* 0x000000011a007824 */ /* 0x000fc600078e0200 */
[----:B------:R-:W-:Y:S02]  /*1d320*/  LEA.HI R6, R2, R6, RZ, 0x7 ;  /* 0x0000000602067211 */ /* 0x000fe400078f38ff */
[----:B------:R-:W0:Y:S02]  /*1d330*/  LDC.64 R2, c[0x0][0x9e0] ;  /* 0x00027800ff027b82 */ /* 0x000e240000000a00 */
[----:B------:R-:W-:-:S05]  /*1d340*/  SHF.R.S32.HI R11, RZ, 0x7, R6 ;  /* 0x00000007ff0b7819 */ /* 0x000fca0000011406 */
[----:B------:R2:W-:Y:S01]  /*1d350*/  STL [R1+0x4], R11 ;  /* 0x0000040b01007387 */ /* 0x0005e20000100800 */
[----:B0-----:R-:W-:Y:S01]  /*1d360*/  ISETP.GE.AND P3, PT, R3, 0x1, PT ;  /* 0x000000010300780c */ /* 0x001fe20003f66270 */
[----:B------:R-:W-:-:S12]  /*1d370*/  IMAD.IADD R2, R0, 0x1, R2 ;  /* 0x0000000100027824 */ /* 0x000fd800078e0202 */
[----:B--2---:R-:W-:Y:S05]  /*1d380*/  @!P3 BRA `(.L_x_1467) ;  /* 0x000000000048b947 */ /* 0x004fea0003800000 */
        /* <DEDUP_REMOVED lines=11> */
.L_x_1469:
[----:B------:R-:W-:-:S13]  /*1d440*/  ISETP.NE.AND P0, PT, R3, 0x1, PT ;  /* 0x000000010300780c */ /* 0x000fda0003f05270 */
[----:B------:R-:W0:Y:S02]  /*1d450*/  @P0 LDC.64 R6, c[0x0][0x9e8] ;  /* 0x00027a00ff060b82 */ /* 0x000e240000000a00 */
[----:B0-----:R-:W-:-:S05]  /*1d460*/  @P0 IMAD.HI.U32 R6, R8, R6, RZ ;  /* 0x0000000608060227 */ /* 0x001fca00078e00ff */
[----:B------:R-:W-:-:S07]  /*1d470*/  @P0 SHF.R.U32.HI R8, RZ, R7, R6 ;  /* 0x00000007ff080219 */ /* 0x000fce0000011606 */
.L_x_1470:
[----:B------:R-:W-:Y:S05]  /*1d480*/  BSYNC B0 ;  /* 0x0000000000007941 */ /* 0x000fea0003800000 */
.L_x_1468:
[----:B------:R-:W-:-:S05]  /*1d490*/  IMAD R8, R8, R3, R3 ;  /* 0x0000000308087224 */ /* 0x000fca00078e0203 */
[----:B------:R-:W-:-:S07]  /*1d4a0*/  VIMNMX R2, R2, R8, PT ;  /* 0x0000000802027248 */ /* 0x000fce0003fe0100 */
.L_x_1467:
[----:B------:R-:W0:Y:S01]  /*1d4b0*/  @P2 LDC R6, c[0x0][0x44c] ;  /* 0x00011300ff062b82 */ /* 0x000e220000000800 */
[----:B------:R-:W-:Y:S01]  /*1d4c0*/  VIADD R2, R2, 0x7f ;  /* 0x0000007f02027836 */ /* 0x000fe20000000000 */
[----:B------:R-:W-:Y:S01]  /*1d4d0*/  ULDC UR4, c[0x0][0x9dc] ;  /* 0x0002770000047ab9 */ /* 0x000fe20000000800 */
[----:B------:R-:W-:Y:S02]  /*1d4e0*/  IMAD.MOV.U32 R0, RZ, RZ, R25 ;  /* 0x000000ffff007224 */ /* 0x000fe400078e0019 */
[----:B------:R-:W-:-:S03]  /*1d4f0*/  IMAD.IADD R20, R19, 0x1, -R12 ;  /* 0x0000000113147824 */ /* 0x000fc600078e0a0c */
[----:B------:R-:W2:Y:S01]  /*1d500*/  @P2 LDC R7, c[0x0][0x450] ;  /* 0x00011400ff072b82 */ /* 0x000ea20000000800 */
[----:B0-----:R-:W-:-:S05]  /*1d510*/  @P2 IMAD.HI.U32 R6, R25, R6, RZ ;  /* 0x0000000619062227 */ /* 0x001fca00078e00ff */
[----:B--2---:R-:W-:Y:S02]  /*1d520*/  @P2 SHF.R.U32.HI R0, RZ, R7, R6 ;  /* 0x00000007ff002219 */ /* 0x004fe40000011606 */
[----:B------:R-:W-:-:S04]  /*1d530*/  SHF.R.S32.HI R6, RZ, 0x1f, R2 ;  /* 0x0000001fff067819 */ /* 0x000fc80000011402 */
[----:B------:R-:W-:Y:S01]  /*1d540*/  LEA.HI R6, R6, R2, RZ, 0x7 ;  /* 0x0000000206067211 */ /* 0x000fe200078f38ff */
[----:B------:R-:W-:-:S03]  /*1d550*/  IMAD.IADD R2, R20, 0x1, R0 ;  /* 0x0000000114027824 */ /* 0x000fc600078e0200 */
[----:B------:R-:W-:Y:S01]  /*1d560*/  SHF.R.S32.HI R8, RZ, 0x7, R6 ;  /* 0x00000007ff087819 */ /* 0x000fe20000011406 */
[----:B------:R-:W-:-:S03]  /*1d570*/  VIADD R0, R2, -UR4 ;  /* 0x8000000402007c36 */ /* 0x000fc60008000000 */
[----:B------:R-:W-:Y:S01]  /*1d580*/  VIMNMX R8, R11, R8, PT ;  /* 0x000000080b087248 */ /* 0x000fe20003fe0100 */
        /* <DEDUP_REMOVED lines=11> */
.L_x_1473:
[----:B------:R-:W-:-:S13]  /*1d640*/  ISETP.NE.AND P0, PT, R3, 0x1, PT ;  /* 0x000000010300780c */ /* 0x000fda0003f05270 */
[----:B------:R-:W0:Y:S02]  /*1d650*/  @P0 LDC.64 R6, c[0x0][0x9e8] ;  /* 0x00027a00ff060b82 */ /* 0x000e240000000a00 */
[----:B0-----:R-:W-:-:S05]  /*1d660*/  @P0 IMAD.HI.U32 R6, R2, R6, RZ ;  /* 0x0000000602060227 */ /* 0x001fca00078e00ff */
[----:B------:R-:W-:-:S07]  /*1d670*/  @P0 SHF.R.U32.HI R2, RZ, R7, R6 ;  /* 0x00000007ff020219 */ /* 0x000fce0000011606 */
.L_x_1474:
[----:B------:R-:W-:Y:S05]  /*1d680*/  BSYNC B0 ;  /* 0x0000000000007941 */ /* 0x000fea0003800000 */
.L_x_1472:
[----:B------:R-:W-:-:S05]  /*1d690*/  IMAD R2, R2, R3, RZ ;  /* 0x0000000302027224 */ /* 0x000fca00078e02ff */
[----:B------:R-:W-:-:S07]  /*1d6a0*/  VIMNMX R0, R0, R2, !PT ;  /* 0x0000000200007248 */ /* 0x000fce0007fe0100 */
.L_x_1471:
[----:B------:R-:W-:Y:S01]  /*1d6b0*/  SHF.R.S32.HI R2, RZ, 0x1f, R0 ;  /* 0x0000001fff027819 */ /* 0x000fe20000011400 */
[----:B------:R-:W-:Y:S01]  /*1d6c0*/  BSSY B0, `(.L_x_1475) ;  /* 0x0000027000007945 */ /* 0x000fe20003800000 */
[----:B------:R-:W-:Y:S02]  /*1d6d0*/  LOP3.LUT R21, R10, 0xff, RZ, 0xc0, !PT ;  /* 0x000000ff0a157812 */ /* 0x000fe400078ec0ff */
[----:B------:R-:W-:Y:S02]  /*1d6e0*/  LEA.HI R2, R2, R0, RZ, 0x7 ;  /* 0x0000000002027211 */ /* 0x000fe400078f38ff */
[----:B------:R-:W-:Y:S02]  /*1d6f0*/  SHF.R.U32.HI R0, RZ, 0x10, R10 ;  /* 0x00000010ff007819 */ /* 0x000fe4000001160a */
[----:B------:R-:W-:-:S04]  /*1d700*/  SHF.R.S32.HI R2, RZ, 0x7, R2 ;  /* 0x00000007ff027819 */ /* 0x000fc80000011402 */
[----:B------:R-:W-:Y:S01]  /*1d710*/  VIMNMX R6, RZ, R2, !PT ;  /* 0x00000002ff067248 */ /* 0x000fe20007fe0100 */
[----:B------:R-:W-:-:S03]  /*1d720*/  IMAD.MOV.U32 R2, RZ, RZ, RZ ;  /* 0x000000ffff027224 */ /* 0x000fc600078e00ff */
[----:B------:R-:W-:-:S13]  /*1d730*/  ISETP.GT.AND P0, PT, R8, R6, PT ;  /* 0x000000060800720c */ /* 0x000fda0003f04270 */
[----:B------:R-:W-:Y:S05]  /*1d740*/  @!P0 BRA `(.L_x_1476) ;  /* 0x0000000000788947 */ /* 0x000fea0003800000 */
[----:B------:R-:W-:Y:S01]  /*1d750*/  ISETP.NE.AND P0, PT, R0, RZ, PT ;  /* 0x000000ff0000720c */ /* 0x000fe20003f05270 */
[----:B------:R-:W-:-:S03]  /*1d760*/  ULDC UR4, c[0x0][0x9f0] ;  /* 0x00027c0000047ab9 */ /* 0x000fc60000000800 */
[----:B------:R-:W-:-:S04]  /*1d770*/  SEL R7, R0, UR4, P0 ;  /* 0x0000000400077c07 */ /* 0x000fc80008000000 */
[----:B------:R-:W-:Y:S02]  /*1d780*/  IABS R10, R7 ;  /* 0x00000007000a7213 */ /* 0x000fe40000000000 */
[----:B------:R-:W-:Y:S02]  /*1d790*/  IADD3 R11, R7, -0x1, R8 ;  /* 0xffffffff070b7810 */ /* 0x000fe40007ffe008 */
[----:B------:R-:W0:Y:S03]  /*1d7a0*/  I2F.RP R2, R10 ;  /* 0x0000000a00027306 */ /* 0x000e260000209400 */
[----:B------:R-:W-:-:S05]  /*1d7b0*/  IMAD.IADD R11, R11, 0x1, -R6 ;  /* 0x000000010b0b7824 */ /* 0x000fca00078e0a06 */
[----:B0-----:R-:W0:Y:S02]  /*1d7c0*/  MUFU.RCP R2, R2 ;  /* 0x0000000200027308 */ /* 0x001e240000001000 */
[----:B0-----:R-:W-:-:S06]  /*1d7d0*/  VIADD R2, R2, 0xffffffe ;  /* 0x0ffffffe02027836 */ /* 0x001fcc0000000000 */
[----:B------:R0:W2:Y:S02]  /*1d7e0*/  F2I.FTZ.U32.TRUNC.NTZ R3, R2 ;  /* 0x0000000200037305 */ /* 0x0000a4000021f000 */
[----:B0-----:R-:W-:-:S04]  /*1d7f0*/  LOP3.LUT R2, R11, R7, RZ, 0x3c, !PT ;  /* 0x000000070b027212 */ /* 0x001fc800078e3cff */
[----:B------:R-:W-:Y:S01]  /*1d800*/  ISETP.GE.AND P3, PT, R2, RZ, PT ;  /* 0x000000ff0200720c */ /* 0x000fe20003f66270 */
[----:B--2---:R-:W-:-:S04]  /*1d810*/  IMAD.MOV R2, RZ, RZ, -R3 ;  /* 0x000000ffff027224 */ /* 0x004fc800078e0a03 */
[----:B-1----:R-:W-:Y:S02]  /*1d820*/  IMAD R12, R2, R10, RZ ;  /* 0x0000000a020c7224 */ /* 0x002fe400078e02ff */
        /* <DEDUP_REMOVED lines=16> */
.L_x_1476:
[----:B------:R-:W-:Y:S05]  /*1d930*/  BSYNC B0 ;  /* 0x0000000000007941 */ /* 0x000fea0003800000 */
.L_x_1475:
[-C--:B------:R-:W-:Y:S01]  /*1d940*/  IMAD R6, R21, R2.reuse, R6 ;  /* 0x0000000215067224 */ /* 0x080fe200078e0206 */
[----:B------:R-:W-:Y:S04]  /*1d950*/  BSSY B0, `(.L_x_1477) ;  /* 0x0000151000007945 */ /* 0x000fe80003800000 */
[C---:B------:R-:W-:Y:S01]  /*1d960*/  VIADDMNMX R2, R6.reuse, R2, R8, PT ;  /* 0x0000000206027246 */ /* 0x040fe20003800108 */
[----:B------:R-:W-:-:S04]  /*1d970*/  IMAD R6, R6, 0x80, -R5 ;  /* 0x0000008006067824 */ /* 0x000fc800078e0a05 */
[----:B------:R-:W-:Y:S01]  /*1d980*/  IMAD R2, R2, 0x80, -R5 ;  /* 0x0000008002027824 */ /* 0x000fe200078e0a05 */
[----:B------:R-:W-:-:S04]  /*1d990*/  VIMNMX R6, RZ, R6, !PT ;  /* 0x00000006ff067248 */ /* 0x000fc80007fe0100 */
[----:B------:R-:W-:Y:S02]  /*1d9a0*/  VIMNMX R2, R2, R9, PT ;  /* 0x0000000902027248 */ /* 0x000fe40003fe0100 */
[----:B------:R-:W-:Y:S02]  /*1d9b0*/  SHF.R.U32.HI R3, RZ, 0x7, R6 ;  /* 0x00000007ff037819 */ /* 0x000fe40000011606 */
[----:B------:R-:W-:-:S13]  /*1d9c0*/  ISETP.GT.AND P0, PT, R2, R6, PT ;  /* 0x000000060200720c */ /* 0x000fda0003f04270 */
[----:B------:R-:W-:-:S05]  /*1d9d0*/  @P0 VIADD R2, R2, 0x7f ;  /* 0x0000007f02020836 */ /* 0x000fca0000000000 */
[----:B------:R-:W-:-:S04]  /*1d9e0*/  @P0 SHF.R.S32.HI R5, RZ, 0x1f, R2 ;  /* 0x0000001fff050819 */ /* 0x000fc80000011402 */
[----:B------:R-:W-:Y:S01]  /*1d9f0*/  @P0 LEA.HI R2, R5, R2, RZ, 0x7 ;  /* 0x0000000205020211 */ /* 0x000fe200078f38ff */
[----:B------:R-:W-:-:S03]  /*1da00*/  IMAD.MOV.U32 R5, RZ, RZ, R3 ;  /* 0x000000ffff057224 */ /* 0x000fc600078e0003 */
        /* <DEDUP_REMOVED lines=11> */
.L_x_1649:
[----:B--2---:R-:W-:Y:S02]  /*1dac0*/  ISETP.NE.AND P0, PT, R14, RZ, PT ;  /* 0x000000ff0e00720c */ /* 0x004fe40003f05270 */
[----:B------:R-:W-:-:S11]  /*1dad0*/  PLOP3.LUT P6, PT, PT, PT, PT, 0x8, 0x0 ;  /* 0x000000000000781c */ /* 0x000fd60003fce170 */
[----:B------:R-:W-:Y:S05]  /*1dae0*/  @P0 BRA `(.L_x_1480) ;  /* 0x00000000000c0947 */ /* 0x000fea0003800000 */
[----:B------:R-:W-:-:S03]  /*1daf0*/  UMOV UR4, 0xffffffff ;  /* 0xffffffff00047882 */ /* 0x000fc60000000000 */
[----:B------:R-:W-:Y:S05]  /*1db00*/  BRA.DIV UR4, `(.L_x_1481) ;  /* 0x0000007204647947 */ /* 0x000fea000b800000 */
[----:B------:R-:W-:-:S13]  /*1db10*/  ELECT P6, URZ, PT ;  /* 0x00000000003f782f */ /* 0x000fda00038c0000 */
.L_x_1480:
        /* <DEDUP_REMOVED lines=9> */
.L_x_1652:
[----:B------:R-:W-:Y:S05]  /*1dbb0*/  BSYNC B1 ;  /* 0x0000000000017941 */ /* 0x000fea0003800000 */
.L_x_1482:
        /* <DEDUP_REMOVED lines=10> */
.L_x_1653:
[----:B------:R-:W-:Y:S05]  /*1dc60*/  BSYNC B2 ;  /* 0x0000000000027941 */ /* 0x000fea0003800000 */
.L_x_1486:
[----:B------:R-:W-:Y:S04]  /*1dc70*/  BSSY B2, `(.L_x_1488) ;  /* 0x0000009000027945 */ /* 0x000fe80003800000 */
[----:B------:R-:W-:Y:S05]  /*1dc80*/  @P1 BRA `(.L_x_1489) ;  /* 0x00000000001c1947 */ /* 0x000fea0003800000 */
[----:B0-----:R-:W0:Y:S02]  /*1dc90*/  S2R R6, SR_TID.X ;  /* 0x0000000000067919 */ /* 0x001e240000002100 */
[----:B0-----:R-:W-:Y:S01]  /*1dca0*/  LOP3.LUT R7, R6, 0x1f, RZ, 0xc0, !PT ;  /* 0x0000001f06077812 */ /* 0x001fe200078ec0ff */
[----:B------:R-:W-:-:S03]  /*1dcb0*/  IMAD.MOV.U32 R6, RZ, RZ, 0x3000 ;  /* 0x00003000ff067424 */ /* 0x000fc600078e00ff */
[----:B------:R-:W-:Y:S01]  /*1dcc0*/  ISETP.NE.AND P0, PT, R7, RZ, PT ;  /* 0x000000ff0700720c */ /* 0x000fe20003f05270 */
[----:B------:R3:W-:-:S12]  /*1dcd0*/  SYNCS.ARRIVE.TRANS64 RZ, [R9+URZ+0x19c90], R6 ;  /* 0x019c900609ff79a7 */ /* 0x0007d8000800003f */
[----:B---3--:R-:W-:Y:S05]  /*1dce0*/  @!P0 BRA `(.L_x_1489) ;  /* 0x0000000000048947 */ /* 0x008fea0003800000 */
[----:B------:R-:W-:Y:S01]  /*1dcf0*/  BPT.TRAP 0x1 ;  /* 0x000000040000795c */ /* 0x000fe20000300000 */
.L_x_1489:
[----:B------:R-:W-:Y:S05]  /*1dd00*/  BSYNC B2 ;  /* 0x0000000000027941 */ /* 0x000fea0003800000 */
.L_x_1488:
        /* <DEDUP_REMOVED lines=8> */
[----:B0-----:R-:W-:Y:S01]  /*1dd90*/  VIADD R6, R9, 0x19c90 ;  /* 0x00019c9009067836 */ /* 0x001fe20000000000 */
[----:B------:R-:W-:Y:S01]  /*1dda0*/  UMOV UR6, 0x0 ;  /* 0x0000000000067882 */ /* 0x000fe20000000000 */
[----:B------:R-:W-:Y:S01]  /*1ddb0*/  VIADD R10, R8, 0x13800 ;  /* 0x00013800080a7836 */ /* 0x000fe20000000000 */
[----:B------:R-:W-:-:S09]  /*1ddc0*/  UMOV UR7, 0x12f00000 ;  /* 0x12f0000000077882 */ /* 0x000fd20000000000 */
.L_x_1490:
        /* <DEDUP_REMOVED lines=16> */
.L_x_1491:
        /* <DEDUP_REMOVED lines=10> */
[----:B-1----:R-:W-:Y:S01]  /*1df70*/  IMAD.MOV.U32 R12, RZ, RZ, 0x40 ;  /* 0x00000040ff0c7424 */ /* 0x002fe200078e00ff */
[----:B------:R-:W-:Y:S01]  /*1df80*/  PLOP3.LUT P0, PT, PT, PT, PT, 0x80, 0x0 ;  /* 0x000000000000781c */ /* 0x000fe20003f0f070 */
[----:B------:R-:W-:Y:S01]  /*1df90*/  VIADD R10, R8, 0x15800 ;  /* 0x00015800080a7836 */ /* 0x000fe20000000000 */
[----:B------:R-:W-:Y:S01]  /*1dfa0*/  UMOV UR6, 0x0 ;  /* 0x0000000000067882 */ /* 0x000fe20000000000 */
[----:B------:R-:W-:Y:S01]  /*1dfb0*/  UMOV UR7, 0x12f00000 ;  /* 0x12f0000000077882 */ /* 0x000fe20000000000 */
[----:B------:R-:W-:-:S15]  /*1dfc0*/  R2UR UR10, R12 ;  /* 0x000000000c0a72ca */ /* 0x000fde00000e0000 */
.L_x_1492:
        /* <DEDUP_REMOVED lines=13> */
.L_x_1654:
[----:B------:R-:W-:Y:S05]  /*1e0a0*/  BSYNC B2 ;  /* 0x0000000000027941 */ /* 0x000fea0003800000 */
.L_x_1493:
[----:B------:R-:W-:Y:S01]  /*1e0b0*/  BSSY B2, `(.L_x_1495) ;  /* 0x000000b000027945 */ /* 0x000fe20003800000 */
[----:B------:R-:W-:Y:S02]  /*1e0c0*/  IMAD.MOV.U32 R10, RZ, RZ, 0x0 ;  /* 0x00000000ff0a7424 */ /* 0x000fe400078e00ff */
[----:B0-2---:R-:W-:Y:S01]  /*1e0d0*/  IMAD.MOV.U32 R11, RZ, RZ, 0x12f00000 ;  /* 0x12f00000ff0b7424 */ /* 0x005fe200078e00ff */
[----:B------:R-:W-:Y:S06]  /*1e0e0*/  @P1 BRA `(.L_x_1496) ;  /* 0x00000000001c1947 */ /* 0x000fec0003800000 */
[----:B------:R-:W0:Y:S02]  /*1e0f0*/  S2R R6, SR_TID.X ;  /* 0x0000000000067919 */ /* 0x000e240000002100 */
[----:B0-----:R-:W-:Y:S01]  /*1e100*/  LOP3.LUT R15, R6, 0x1f, RZ, 0xc0, !PT ;  /* 0x0000001f060f7812 */ /* 0x001fe200078ec0ff */
[----:B------:R-:W-:-:S03]  /*1e110*/  IMAD.MOV.U32 R6, RZ, RZ, 0x3000 ;  /* 0x00003000ff067424 */ /* 0x000fc600078e00ff */
[----:B------:R-:W-:Y:S01]  /*1e120*/  ISETP.NE.AND P0, PT, R15, RZ, PT ;  /* 0x000000ff0f00720c */ /* 0x000fe20003f05270 */
[----:B------:R0:W-:-:S12]  /*1e130*/  SYNCS.ARRIVE.TRANS64 RZ, [R9+URZ+0x19cb0], R6 ;  /* 0x019cb00609ff79a7 */ /* 0x0001d8000800003f */
[----:B0-----:R-:W-:Y:S05]  /*1e140*/  @!P0 BRA `(.L_x_1496) ;  /* 0x0000000000048947 */ /* 0x001fea0003800000 */
[----:B------:R-:W-:Y:S01]  /*1e150*/  BPT.TRAP 0x1 ;  /* 0x000000040000795c */ /* 0x000fe20000300000 */
.L_x_1496:
[----:B------:R-:W-:Y:S05]  /*1e160*/  BSYNC B2 ;  /* 0x0000000000027941 */ /* 0x000fea0003800000 */
.L_x_1495:
[----:B------:R-:W-:Y:S01]  /*1e170*/  R2UR UR10, R14 ;  /* 0x000000000e0a72ca */ /* 0x000fe200000e0000 */
[----:B------:R-:W-:Y:S01]  /*1e180*/  UIADD3 UR4, UP0, UR40, 0x670, URZ ;  /* 0x0000067028047890 */ /* 0x000fe2000ff1e03f */
[----:B------:R-:W-:Y:S01]  /*1e190*/  R2UR UR6, R10 ;  /* 0x000000000a0672ca */ /* 0x000fe200000e0000 */
[----:B------:R-:W-:Y:S01]  /*1e1a0*/  VIADD R9, R9, 0x19cb0 ;  /* 0x00019cb009097836 */ /* 0x000fe20000000000 */
[----:B------:R-:W-:Y:S01]  /*1e1b0*/  R2UR UR7, R11 ;  /* 0x000000000b0772ca */ /* 0x000fe200000e0000 */
[----:B------:R-:W-:Y:S01]  /*1e1c0*/  VIADD R6, R8, 0x9000 ;  /* 0x0000900008067836 */ /* 0x000fe20000000000 */
[----:B------:R-:W-:Y:S01]  /*1e1d0*/  PLOP3.LUT P0, PT, PT, PT, PT, 0x80, 0x0 ;  /* 0x000000000000781c */ /* 0x000fe20003f0f070 */
[----:B------:R-:W-:-:S12]  /*1e1e0*/  UIADD3.X UR5, URZ, UR41, URZ, UP0, !UPT ;  /* 0x000000293f057290 */ /* 0x000fd800087fe43f */
.L_x_1497:
        /* <DEDUP_REMOVED lines=15> */
.L_x_1498:
        /* <DEDUP_REMOVED lines=15> */
.L_x_1499:
        /* <DEDUP_REMOVED lines=10> */
.L_x_1485:
[----:B------:R-:W-:Y:S05]  /*1e470*/  BSYNC B1 ;  /* 0x0000000000017941 */ /* 0x000fea0003800000 */
.L_x_1484:
[----:B------:R-:W-:Y:S01]  /*1e480*/  VIADD R10, R5, 0xfffffffe ;  /* 0xfffffffe050a7836 */ /* 0x000fe20000000000 */
[----:B------:R-:W-:Y:S01]  /*1e490*/  PLOP3.LUT P0, PT, PT, PT, PT, 0x8, 0x0 ;  /* 0x000000000000781c */ /* 0x000fe20003f0e170 */
[----:B------:R-:W-:-:S03]  /*1e4a0*/  VIADD R23, R23, 0x1 ;  /* 0x0000000117177836 */ /* 0x000fc60000000000 */
[----:B------:R-:W-:Y:S02]  /*1e4b0*/  ISETP.GE.AND P2, PT, R10, R3, PT ;  /* 0x000000030a00720c */ /* 0x000fe40003f46270 */
[----:B------:R-:W-:-:S04]  /*1e4c0*/  ISETP.NE.AND P1, PT, R23, 0x2, PT ;  /* 0x000000021700780c */ /* 0x000fc80003f25270 */
[----:B------:R-:W-:Y:S02]  /*1e4d0*/  SEL R5, RZ, 0x1, P1 ;  /* 0x00000001ff057807 */ /* 0x000fe40000800000 */
[----:B------:R-:W-:Y:S02]  /*1e4e0*/  SEL R23, R23, RZ, P1 ;  /* 0x000000ff17177207 */ /* 0x000fe40000800000 */
[----:B------:R-:W-:-:S03]  /*1e4f0*/  LOP3.LUT R29, R29, R5, RZ, 0x3c, !PT ;  /* 0x000000051d1d7212 */ /* 0x000fc600078e3cff */
[----:B------:R-:W-:Y:S05]  /*1e500*/  @!P2 BRA `(.L_x_1478) ;  /* 0x000000080054a947 */ /* 0x000fea0003800000 */
.L_x_1516:
[----:B------:R-:W-:Y:S05]  /*1e510*/  YIELD ;  /* 0x0000000000007946 */ /* 0x000fea0003800000 */
        /* <DEDUP_REMOVED lines=10> */
.L_x_1655:
[----:B------:R-:W-:Y:S05]  /*1e5c0*/  BSYNC B2 ;  /* 0x0000000000027941 */ /* 0x000fea0003800000 */
.L_x_1502:
[----:B------:R-:W-:Y:S04]  /*1e5d0*/  BSSY B2, `(.L_x_1504) ;  /* 0x0000009000027945 */ /* 0x000fe80003800000 */
[----:B------:R-:W-:Y:S05]  /*1e5e0*/  @P2 BRA `(.L_x_1505) ;  /* 0x00000000001c2947 */ /* 0x000fea0003800000 */
[----:B------:R-:W0:Y:S02]  /*1e5f0*/  S2R R5, SR_TID.X ;  /* 0x0000000000057919 */ /* 0x000e240000002100 */
[----:B0-----:R-:W-:Y:S01]  /*1e600*/  LOP3.LUT R6, R5, 0x1f, RZ, 0xc0, !PT ;  /* 0x0000001f05067812 */ /* 0x001fe200078ec0ff */
[----:B------:R-:W-:-:S03]  /*1e610*/  IMAD.MOV.U32 R5, RZ, RZ, 0x3000 ;  /* 0x00003000ff057424 */ /* 0x000fc600078e00ff */
[----:B------:R-:W-:Y:S01]  /*1e620*/  ISETP.NE.AND P1, PT, R6, RZ, PT ;  /* 0x000000ff0600720c */ /* 0x000fe20003f25270 */
[----:B------:R3:W-:-:S12]  /*1e630*/  SYNCS.ARRIVE.TRANS64 RZ, [R9+URZ+0x19c90], R5 ;  /* 0x019c900509ff79a7 */ /* 0x0007d8000800003f */
[----:B---3--:R-:W-:Y:S05]  /*1e640*/  @!P1 BRA `(.L_x_1505) ;  /* 0x0000000000049947 */ /* 0x008fea0003800000 */
[----:B------:R-:W-:Y:S01]  /*1e650*/  BPT.TRAP 0x1 ;  /* 0x000000040000795c */ /* 0x000fe20000300000 */
.L_x_1505:
[----:B------:R-:W-:Y:S05]  /*1e660*/  BSYNC B2 ;  /* 0x0000000000027941 */ /* 0x000fea0003800000 */
.L_x_1504:
[----:B------:R-:W-:Y:S01]  /*1e670*/  IMAD.MOV.U32 R14, RZ, RZ, RZ ;  /* 0x000000ffff0e7224 */ /* 0x000fe200078e00ff */
[----:B------:R-:W-:Y:S01]  /*1e680*/  UIADD3 UR4, UP0, UR40, 0x570, URZ ;  /* 0x0000057028047890 */ /* 0x000fe2000ff1e03f */
[----:B------:R-:W-:Y:S01]  /*1e690*/  IMAD R7, R23, 0x3000, R18 ;  /* 0x0000300017077824 */ /* 0x000fe200078e0212 */
[----:B------:R-:W-:Y:S01]  /*1e6a0*/  PLOP3.LUT P1, PT, PT, PT, PT, 0x80, 0x0 ;  /* 0x000000000000781c */ /* 0x000fe20003f2f070 */
[----:B0-----:R-:W-:Y:S01]  /*1e6b0*/  IMAD R6, R10, 0x80, R4 ;  /* 0x000000800a067824 */ /* 0x001fe200078e0204 */
[----:B------:R-:W-:Y:S01]  /*1e6c0*/  R2UR UR10, R14 ;  /* 0x000000000e0a72ca */ /* 0x000fe200000e0000 */
[----:B------:R-:W-:Y:S01]  /*1e6d0*/  VIADD R5, R9, 0x19c90 ;  /* 0x00019c9009057836 */ /* 0x000fe20000000000 */
[----:B------:R-:W-:Y:S01]  /*1e6e0*/  UIADD3.X UR5, URZ, UR41, URZ, UP0, !UPT ;  /* 0x000000293f057290 */ /* 0x000fe200087fe43f */
[----:B------:R-:W-:Y:S01]  /*1e6f0*/  VIADD R11, R7, 0x13800 ;  /* 0x00013800070b7836 */ /* 0x000fe20000000000 */
[----:B------:R-:W-:Y:S01]  /*1e700*/  UMOV UR6, 0x0 ;  /* 0x0000000000067882 */ /* 0x000fe20000000000 */
[----:B------:R-:W-:-:S10]  /*1e710*/  UMOV UR7, 0x12f00000 ;  /* 0x12f0000000077882 */ /* 0x000fd40000000000 */
.L_x_1506:
        /* <DEDUP_REMOVED lines=12> */
[----:B------:R-:W-:Y:S01]  /*1e7e0*/  UMOV UR6, 0x0 ;  /* 0x0000000000067882 */ /* 0x000fe20000000000 */
[----:B------:R-:W-:Y:S02]  /*1e7f0*/  UMOV UR7, 0x12f00000 ;  /* 0x12f0000000077882 */ /* 0x000fe40000000000 */
[----:B------:R-:W-:Y:S01]  /*1e800*/  R2UR UR10, R11 ;  /* 0x000000000b0a72ca */ /* 0x000fe200000e0000 */
[----:B------:R-:W-:-:S14]  /*1e810*/  VIADD R11, R7, 0x14800 ;  /* 0x00014800070b7836 */ /* 0x000fdc0000000000 */
.L_x_1507:
        /* <DEDUP_REMOVED lines=16> */
.L_x_1508:
        /* <DEDUP_REMOVED lines=13> */
.L_x_1656:
[----:B------:R-:W-:Y:S05]  /*1e9f0*/  BSYNC B2 ;  /* 0x0000000000027941 */ /* 0x000fea0003800000 */
.L_x_1509:
[----:B------:R-:W-:Y:S01]  /*1ea00*/  BSSY B2, `(.L_x_1511) ;  /* 0x000000b000027945 */ /* 0x000fe20003800000 */
[----:B-1----:R-:W-:Y:S02]  /*1ea10*/  IMAD.MOV.U32 R12, RZ, RZ, 0x0 ;  /* 0x00000000ff0c7424 */ /* 0x002fe400078e00ff */
        /* <DEDUP_REMOVED lines=9> */
.L_x_1512:
[----:B------:R-:W-:Y:S05]  /*1eab0*/  BSYNC B2 ;  /* 0x0000000000027941 */ /* 0x000fea0003800000 */
.L_x_1511:
[----:B------:R-:W-:Y:S01]  /*1eac0*/  R2UR UR10, R14 ;  /* 0x000000000e0a72ca */ /* 0x000fe200000e0000 */
[----:B------:R-:W-:Y:S01]  /*1ead0*/  UIADD3 UR4, UP0, UR40, 0x670, URZ ;  /* 0x0000067028047890 */ /* 0x000fe2000ff1e03f */
[----:B------:R-:W-:Y:S01]  /*1eae0*/  R2UR UR6, R12 ;  /* 0x000000000c0672ca */ /* 0x000fe200000e0000 */
[----:B0-2---:R-:W-:Y:S01]  /*1eaf0*/  VIADD R9, R9, 0x19cb0 ;  /* 0x00019cb009097836 */ /* 0x005fe20000000000 */
[----:B------:R-:W-:Y:S01]  /*1eb00*/  R2UR UR7, R13 ;  /* 0x000000000d0772ca */ /* 0x000fe200000e0000 */
[----:B------:R-:W-:Y:S01]  /*1eb10*/  VIADD R5, R7, 0x9000 ;  /* 0x0000900007057836 */ /* 0x000fe20000000000 */
[----:B------:R-:W-:Y:S01]  /*1eb20*/  PLOP3.LUT P1, PT, PT, PT, PT, 0x80, 0x0 ;  /* 0x000000000000781c */ /* 0x000fe20003f2f070 */
[----:B------:R-:W-:-:S12]  /*1eb30*/  UIADD3.X UR5, URZ, UR41, URZ, UP0, !UPT ;  /* 0x000000293f057290 */ /* 0x000fd800087fe43f */
.L_x_1513:
        /* <DEDUP_REMOVED lines=16> */
.L_x_1514:
        /* <DEDUP_REMOVED lines=15> */
.L_x_1515:
        /* <DEDUP_REMOVED lines=10> */
.L_x_1501:
[----:B------:R-:W-:Y:S05]  /*1edd0*/  BSYNC B1 ;  /* 0x0000000000017941 */ /* 0x000fea0003800000 */
.L_x_1500:
[C---:B------:R-:W-:Y:S01]  /*1ede0*/  ISETP.GT.AND P2, PT, R10.reuse, R3, PT ;  /* 0x000000030a00720c */ /* 0x040fe20003f44270 */
[----:B------:R-:W-:Y:S02]  /*1edf0*/  VIADD R23, R23, 0x1 ;  /* 0x0000000117177836 */ /* 0x000fe40000000000 */
[----:B------:R-:W-:-:S03]  /*1ee00*/  VIADD R10, R10, 0xffffffff ;  /* 0xffffffff0a0a7836 */ /* 0x000fc60000000000 */
[----:B------:R-:W-:-:S04]  /*1ee10*/  ISETP.NE.AND P1, PT, R23, 0x2, PT ;  /* 0x000000021700780c */ /* 0x000fc80003f25270 */
[----:B------:R-:W-:Y:S02]  /*1ee20*/  SEL R5, RZ, 0x1, P1 ;  /* 0x00000001ff057807 */ /* 0x000fe40000800000 */
[----:B------:R-:W-:Y:S02]  /*1ee30*/  SEL R23, R23, RZ, P1 ;  /* 0x000000ff17177207 */ /* 0x000fe40000800000 */
[----:B------:R-:W-:Y:S01]  /*1ee40*/  LOP3.LUT R29, R29, R5, RZ, 0x3c, !PT ;  /* 0x000000051d1d7212 */ /* 0x000fe200078e3cff */
[----:B------:R-:W-:Y:S06]  /*1ee50*/  @P2 BRA `(.L_x_1516) ;  /* 0xfffffff400ac2947 */ /* 0x000fec000383ffff */
.L_x_1478:
[----:B------:R-:W-:Y:S05]  /*1ee60*/  BSYNC B0 ;  /* 0x0000000000007941 */ /* 0x000fea0003800000 */
.L_x_1477:
[----:B------:R-:W2:Y:S01]  /*1ee70*/  LDC R2, c[0x0][0x448] ;  /* 0x00011200ff027b82 */ /* 0x000ea20000000800 */
[----:B------:R-:W-:Y:S07]  /*1ee80*/  @!P0 WARPSYNC.ALL ;  /* 0x0000000000008948 */ /* 0x000fee0003800000 */
[----:B------:R-:W-:Y:S01]  /*1ee90*/  @!P0 BAR.SYNC.DEFER_BLOCKING 0xc, 0x200 ;  /* 0x0308000000008b1d */ /* 0x000fe20000010000 */
[----:B--2---:R-:W-:Y:S01]  /*1eea0*/  ISETP.NE.AND P1, PT, R2, 0x1, PT ;  /* 0x000000010200780c */ /* 0x004fe20003f25270 */
[----:B------:R-:W-:-:S04]  /*1eeb0*/  VIADD R2, R25, 0xbf ;  /* 0x000000bf19027836 */ /* 0x000fc80000000000 */
[----:B0-----:R-:W-:-:S08]  /*1eec0*/  IMAD.MOV.U32 R6, RZ, RZ, R2 ;  /* 0x000000ffff067224 */ /* 0x001fd000078e0002 */
[----:B------:R-:W0:Y:S08]  /*1eed0*/  @P1 LDC R3, c[0x0][0x44c] ;  /* 0x00011300ff031b82 */ /* 0x000e300000000800 */
[----:B------:R-:W2:Y:S01]  /*1eee0*/  @P1 LDC R4, c[0x0][0x450] ;  /* 0x00011400ff041b82 */ /* 0x000ea20000000800 */
[----:B0-----:R-:W-:-:S05]  /*1eef0*/  @P1 IMAD.HI.U32 R3, R2, R3, RZ ;  /* 0x0000000302031227 */ /* 0x001fca00078e00ff */
[----:B--2---:R-:W-:Y:S02]  /*1ef00*/  @P1 SHF.R.U32.HI R6, RZ, R4, R3 ;  /* 0x00000004ff061219 */ /* 0x004fe40000011603 */
[----:B------:R-:W0:Y:S03]  /*1ef10*/  LDC.64 R2, c[0x0][0x9e0] ;  /* 0x00027800ff027b82 */ /* 0x000e260000000a00 */
[----:B------:R-:W-:Y:S01]  /*1ef20*/  IMAD.IADD R6, R26, 0x1, R6 ;  /* 0x000000011a067824 */ /* 0x000fe200078e0206 */
[----:B0-----:R-:W-:-:S03]  /*1ef30*/  ISETP.GE.AND P2, PT, R3, 0x1, PT ;  /* 0x000000010300780c */ /* 0x001fc60003f46270 */
[----:B------:R-:W-:-:S10]  /*1ef40*/  IMAD.IADD R2, R6, 0x1, R2 ;  /* 0x0000000106027824 */ /* 0x000fd400078e0202 */
[----:B------:R-:W-:Y:S05]  /*1ef50*/  @!P2 BRA `(.L_x_1517) ;  /* 0x000000000048a947 */ /* 0x000fea0003800000 */
        /* <DEDUP_REMOVED lines=11> */
.L_x_1519:
[----:B------:R-:W-:-:S13]  /*1f010*/  ISETP.NE.AND P0, PT, R3, 0x1, PT ;  /* 0x000000010300780c */ /* 0x000fda0003f05270 */
[----:B------:R-:W0:Y:S02]  /*1f020*/  @P0 LDC.64 R4, c[0x0][0x9e8] ;  /* 0x00027a00ff040b82 */ /* 0x000e240000000a00 */
[----:B0-----:R-:W-:-:S05]  /*1f030*/  @P0 IMAD.HI.U32 R4, R7, R4, RZ ;  /* 0x0000000407040227 */ /* 0x001fca00078e00ff */
[----:B------:R-:W-:-:S07]  /*1f040*/  @P0 SHF.R.U32.HI R7, RZ, R5, R4 ;  /* 0x00000005ff070219 */ /* 0x000fce0000011604 */
.L_x_1520:
[----:B------:R-:W-:Y:S05]  /*1f050*/  BSYNC B0 ;  /* 0x0000000000007941 */ /* 0x000fea0003800000 */
.L_x_1518:
[----:B------:R-:W-:-:S05]  /*1f060*/  IMAD R7, R7, R3, R3 ;  /* 0x0000000307077224 */ /* 0x000fca00078e0203 */
[----:B------:R-:W-:-:S07]  /*1f070*/  VIMNMX R2, R2, R7, PT ;  /* 0x0000000702027248 */ /* 0x000fce0003fe0100 */
.L_x_1517:
[----:B------:R-:W2:Y:S01]  /*1f080*/  LDL.LU R5, [R1+0x4] ;  /* 0x0000040001057983 */ /* 0x000ea20000300800 */
[----:B------:R-:W-:Y:S01]  /*1f090*/  VIADD R2, R2, 0x7f ;  /* 0x0000007f02027836 */ /* 0x000fe20000000000 */
[----:B------:R-:W-:-:S04]  /*1f0a0*/  ULDC UR4, c[0x0][0x9dc] ;  /* 0x0002770000047ab9 */ /* 0x000fc80000000800 */
[----:B------:R-:W-:-:S04]  /*1f0b0*/  SHF.R.S32.HI R4, RZ, 0x1f, R2 ;  /* 0x0000001fff047819 */ /* 0x000fc80000011402 */
[----:B------:R-:W-:Y:S02]  /*1f0c0*/  LEA.HI R4, R4, R2, RZ, 0x7 ;  /* 0x0000000204047211 */ /* 0x000fe400078f38ff */
[----:B------:R-:W0:Y:S02]  /*1f0d0*/  @P1 LDC R2, c[0x0][0x44c] ;  /* 0x00011300ff021b82 */ /* 0x000e240000000800 */
[----:B------:R-:W-:Y:S01]  /*1f0e0*/  SHF.R.S32.HI R4, RZ, 0x7, R4 ;  /* 0x00000007ff047819 */ /* 0x000fe20000011404 */
[----:B0-----:R-:W-:-:S03]  /*1f0f0*/  @P1 IMAD.HI.U32 R2, R25, R2, RZ ;  /* 0x0000000219021227 */ /* 0x001fc600078e00ff */
[----:B--2---:R-:W-:Y:S01]  /*1f100*/  VIMNMX R6, R5, R4, PT ;  /* 0x0000000405067248 */ /* 0x004fe20003fe0100 */
[----:B------:R-:W-:Y:S01]  /*1f110*/  IMAD.MOV.U32 R4, RZ, RZ, R25 ;  /* 0x000000ffff047224 */ /* 0x000fe200078e0019 */
[----:B------:R-:W0:Y:S02]  /*1f120*/  @P1 LDC R5, c[0x0][0x450] ;  /* 0x00011400ff051b82 */ /* 0x000e240000000800 */
[----:B0-----:R-:W-:-:S05]  /*1f130*/  @P1 SHF.R.U32.HI R4, RZ, R5, R2 ;  /* 0x00000005ff041219 */ /* 0x001fca0000011602 */
[----:B------:R-:W-:-:S04]  /*1f140*/  IMAD.IADD R7, R20, 0x1, R4 ;  /* 0x0000000114077824 */ /* 0x000fc800078e0204 */
        /* <DEDUP_REMOVED lines=12> */
.L_x_1523:
[----:B------:R-:W-:-:S13]  /*1f210*/  ISETP.NE.AND P0, PT, R3, 0x1, PT ;  /* 0x000000010300780c */ /* 0x000fda0003f05270 */
[----:B------:R-:W0:Y:S02]  /*1f220*/  @P0 LDC.64 R4, c[0x0][0x9e8] ;  /* 0x00027a00ff040b82 */ /* 0x000e240000000a00 */
[----:B0-----:R-:W-:-:S05]  /*1f230*/  @P0 IMAD.HI.U32 R4, R7, R4, RZ ;  /* 0x0000000407040227 */ /* 0x001fca00078e00ff */
[----:B------:R-:W-:-:S07]  /*1f240*/  @P0 SHF.R.U32.HI R7, RZ, R5, R4 ;  /* 0x00000005ff070219 */ /* 0x000fce0000011604 */
.L_x_1524:
[----:B------:R-:W-:Y:S05]  /*1f250*/  BSYNC B0 ;  /* 0x0000000000007941 */ /* 0x000fea0003800000 */
.L_x_1522:
[----:B------:R-:W-:-:S05]  /*1f260*/  IMAD R3, R7, R3, RZ ;  /* 0x0000000307037224 */ /* 0x000fca00078e02ff */
[----:B------:R-:W-:-:S07]  /*1f270*/  VIMNMX R2, R2, R3, !PT ;  /* 0x0000000302027248 */ /* 0x000fce0007fe0100 */
.L_x_1521:
[----:B------:R-:W-:Y:S01]  /*1f280*/  ISETP.NE.AND P1, PT, R0, RZ, PT ;  /* 0x000000ff0000720c */ /* 0x000fe20003f25270 */
[----:B------:R-:W-:Y:S01]  /*1f290*/  BSSY B0, `(.L_x_1525) ;  /* 0x0000024000007945 */ /* 0x000fe20003800000 */
[----:B------:R-:W-:-:S04]  /*1f2a0*/  SHF.R.S32.HI R3, RZ, 0x1f, R2 ;  /* 0x0000001fff037819 */ /* 0x000fc80000011402 */
[----:B------:R-:W-:Y:S01]  /*1f2b0*/  LEA.HI R3, R3, R2, RZ, 0x7 ;  /* 0x0000000203037211 */ /* 0x000fe200078f38ff */
[----:B------:R-:W-:-:S03]  /*1f2c0*/  IMAD.MOV.U32 R2, RZ, RZ, RZ ;  /* 0x000000ffff027224 */ /* 0x000fc600078e00ff */
[----:B------:R-:W-:-:S03]  /*1f2d0*/  SHF.R.S32.HI R3, RZ, 0x7, R3 ;  /* 0x00000007ff037819 */ /* 0x000fc60000011403 */
[----:B------:R-:W0:Y:S01]  /*1f2e0*/  @!P1 LDC R0, c[0x0][0x9f0] ;  /* 0x00027c00ff009b82 */ /* 0x000e220000000800 */
[----:B------:R-:W-:-:S04]  /*1f2f0*/  VIMNMX R4, RZ, R3, !PT ;  /* 0x00000003ff047248 */ /* 0x000fc80007fe0100 */
[----:B------:R-:W-:-:S13]  /*1f300*/  ISETP.GT.AND P0, PT, R6, R4, PT ;  /* 0x000000040600720c */ /* 0x000fda0003f04270 */
[----:B------:R-:W-:Y:S05]  /*1f310*/  @!P0 BRA `(.L_x_1526) ;  /* 0x00000000006c8947 */ /* 0x000fea0003800000 */
[-C--:B0-----:R-:W-:Y:S02]  /*1f320*/  IABS R5, R0.reuse ;  /* 0x0000000000057213 */ /* 0x081fe40000000000 */
[----:B------:R-:W-:Y:S02]  /*1f330*/  IABS R8, R0 ;  /* 0x0000000000087213 */ /* 0x000fe40000000000 */
[----:B------:R-:W0:Y:S03]  /*1f340*/  I2F.RP R2, R5 ;  /* 0x0000000500027306 */ /* 0x000e260000209400 */
[----:B------:R-:W-:-:S05]  /*1f350*/  IMAD.MOV R8, RZ, RZ, -R8 ;  /* 0x000000ffff087224 */ /* 0x000fca00078e0a08 */
[----:B0-----:R-:W0:Y:S02]  /*1f360*/  MUFU.RCP R2, R2 ;  /* 0x0000000200027308 */ /* 0x001e240000001000 */
[----:B0-----:R-:W-:-:S06]  /*1f370*/  VIADD R2, R2, 0xffffffe ;  /* 0x0ffffffe02027836 */ /* 0x001fcc0000000000 */
[----:B------:R-:W0:Y:S02]  /*1f380*/  F2I.FTZ.U32.TRUNC.NTZ R3, R2 ;  /* 0x0000000200037305 */ /* 0x000e24000021f000 */
[----:B0-----:R-:W-:-:S04]  /*1f390*/  IMAD.MOV R2, RZ, RZ, -R3 ;  /* 0x000000ffff027224 */ /* 0x001fc800078e0a03 */
[----:B------:R-:W-:Y:S02]  /*1f3a0*/  IMAD R7, R2, R5, RZ ;  /* 0x0000000502077224 */ /* 0x000fe400078e02ff */
[----:B------:R-:W-:-:S04]  /*1f3b0*/  IMAD.MOV.U32 R2, RZ, RZ, RZ ;  /* 0x000000ffff027224 */ /* 0x000fc800078e00ff */
[----:B------:R-:W-:Y:S01]  /*1f3c0*/  IMAD.HI.U32 R7, R3, R7, R2 ;  /* 0x0000000703077227 */ /* 0x000fe200078e0002 */
[----:B------:R-:W-:-:S05]  /*1f3d0*/  IADD3 R3, R0, -0x1, R6 ;  /* 0xffffffff00037810 */ /* 0x000fca0007ffe006 */
[----:B------:R-:W-:-:S05]  /*1f3e0*/  IMAD.IADD R3, R3, 0x1, -R4 ;  /* 0x0000000103037824 */ /* 0x000fca00078e0a04 */
        /* <DEDUP_REMOVED lines=14> */
.L_x_1526:
[----:B------:R-:W-:Y:S05]  /*1f4d0*/  BSYNC B0 ;  /* 0x0000000000007941 */ /* 0x000fea0003800000 */
.L_x_1525:
[----:B0-----:R-:W-:-:S05]  /*1f4e0*/  IMAD R0, R21, R2, R4 ;  /* 0x0000000215007224 */ /* 0x001fca00078e0204 */
[----:B------:R-:W-:Y:S01]  /*1f4f0*/  VIADDMNMX R26, R0, R2, R6, PT ;  /* 0x00000002001a7246 */ /* 0x000fe20003800106 */
[----:B------:R0:W-:Y:S03]  /*1f500*/  STL [R1+0x4], R0 ;  /* 0x0000040001007387 */ /* 0x0001e60000100800 */
        /* <DEDUP_REMOVED lines=9> */
[----:B------:R-:W2:Y:S01]  /*1f5a0*/  LDC.64 R2, c[0x0][0xc60] ;  /* 0x00031800ff027b82 */ /* 0x000ea20000000a00 */
[----:B------:R-:W0:Y:S02]  /*1f5b0*/  FLO.U32 R0, UR4 ;  /* 0x0000000400007d00 */ /* 0x000e2400080e0000 */
[----:B0-----:R-:W-:-:S06]  /*1f5c0*/  ISETP.EQ.U32.AND P0, PT, R0, R5, PT ;  /* 0x000000050000720c */ /* 0x001fcc0003f02070 */
[----:B------:R-:W2:Y:S07]  /*1f5d0*/  POPC R5, UR4 ;  /* 0x0000000400057d09 */ /* 0x000eae0008000000 */
[----:B--2---:R-:W2:Y:S01]  /*1f5e0*/  @P0 ATOMG.E.ADD.STRONG.GPU PT, R3, desc[UR42][R2.64], R5 ;  /* 0x00000005020309a8 */ /* 0x004ea200081ee1ea */
[----:B------:R-:W0:Y:S02]  /*1f5f0*/  S2R R4, SR_LTMASK ;  /* 0x0000000000047919 */ /* 0x000e240000003900 */
[----:B0-----:R-:W-:-:S04]  /*1f600*/  LOP3.LUT R4, R4, UR4, RZ, 0xc0, !PT ;  /* 0x0000000404047c12 */ /* 0x001fc8000f8ec0ff */
[----:B------:R-:W0:Y:S01]  /*1f610*/  POPC R7, R4 ;  /* 0x0000000400077309 */ /* 0x000e220000000000 */
[----:B--2---:R-:W0:Y:S02]  /*1f620*/  SHFL.IDX PT, R0, R3, R0, 0x1f ;  /* 0x00001f0003007589 */ /* 0x004e2400000e0000 */
[----:B0-----:R-:W-:Y:S01]  /*1f630*/  IADD3 R24, R0, UR38, R7 ;  /* 0x0000002600187c10 */ /* 0x001fe2000fffe007 */
[----:B------:R-:W-:Y:S06]  /*1f640*/  BRA `(.L_x_1528) ;  /* 0x00000034006c7947 */ /* 0x000fec0003800000 */
.L_x_1527:
        /* <DEDUP_REMOVED lines=16> */
[----:B-1----:R-:W-:Y:S02]  /*1f750*/  IMAD.MOV.U32 R12, RZ, RZ, 0x1 ;  /* 0x00000001ff0c7424 */ /* 0x002fe400078e00ff */
[----:B------:R-:W-:-:S07]  /*1f760*/  IMAD.MOV.U32 R13, RZ, RZ, RZ ;  /* 0x000000ffff0d7224 */ /* 0x000fce00078e00ff */
[----:B------:R-:W-:-:S07]  /*1f770*/  LEPC R20, `(.L_x_1530) ;  /* 0x000000001014794e */ /* 0x000fce0000000000 */
[----:B0-----:R-:W-:Y:S05]  /*1f780*/  CALL.ABS.NOINC R2 ;  /* 0x0000000002007343 */ /* 0x001fea0003c00000 */
.L_x_1530:
[----:B------:R-:W-:Y:S05]  /*1f790*/  BSYNC B6 ;  /* 0x0000000000067941 */ /* 0x000fea0003800000 */
.L_x_1529:
        /* <DEDUP_REMOVED lines=22> */
.L_x_1532:
[----:B------:R-:W-:Y:S05]  /*1f900*/  BSYNC B6 ;  /* 0x0000000000067941 */ /* 0x000fea0003800000 */
.L_x_1531:
        /* <DEDUP_REMOVED lines=20> */
.L_x_1534:
[----:B------:R-:W-:Y:S05]  /*1fa50*/  BSYNC B6 ;  /* 0x0000000000067941 */ /* 0x000fea0003800000 */
.L_x_1533:
        /* <DEDUP_REMOVED lines=19> */
.L_x_1536:
[----:B------:R-:W-:Y:S05]  /*1fb90*/  BSYNC B6 ;  /* 0x0000000000067941 */ /* 0x000fea0003800000 */
.L_x_1535:
[----:B------:R-:W-:Y:S01]  /*1fba0*/  ULDC.64 UR4, c[0x0][0x9f8] ;  /* 0x00027e0000047ab9 */ /* 0x000fe20000000a00 */
[----:B------:R-:W2:Y:S01]  /*1fbb0*/  LDL R21, [R1+0x8] ;  /* 0x0000080001157983 */ /* 0x000ea20000100800 */
[----:B------:R-:W-:Y:S01]  /*1fbc0*/  ISETP.NE.U32.AND P0, PT, RZ, UR4, PT ;  /* 0x00000004ff007c0c */ /* 0x000fe2000bf05070 */
[----:B------:R-:W-:Y:S01]  /*1fbd0*/  IMAD.MOV.U32 R0, RZ, RZ, R26 ;  /* 0x000000ffff007224 */ /* 0x000fe200078e001a */
[----:B------:R-:W0:Y:S02]  /*1fbe0*/  LDC R8, c[0x0][0x430] ;  /* 0x00010c00ff087b82 */ /* 0x000e240000000800 */
[----:B------:R-:W-:Y:S01]  /*1fbf0*/  ISETP.NE.AND.EX P0, PT, RZ, UR5, PT, P0 ;  /* 0x00000005ff007c0c */ /* 0x000fe2000bf05300 */
[----:B------:R-:W3:Y:S01]  /*1fc00*/  S2R R4, SR_TID.X ;  /* 0x0000000000047919 */ /* 0x000ee20000002100 */
[----:B------:R-:W4:Y:S04]  /*1fc10*/  S2R R20, SR_TID.X ;  /* 0x0000000000147919 */ /* 0x000f280000002100 */
[----:B------:R-:W1:Y:S08]  /*1fc20*/  LDC R11, c[0x0][0x2f4] ;  /* 0x0000bd00ff0b7b82 */ /* 0x000e700000000800 */
[----:B------:R-:W3:Y:S01]  /*1fc30*/  @P0 LDC.64 R2, c[0x0][0x9f8] ;  /* 0x00027e00ff020b82 */ /* 0x000ee20000000a00 */
[----:B------:R-:W-:-:S02]  /*1fc40*/  IMAD.MOV.U32 R26, RZ, RZ, R27 ;  /* 0x000000ffff1a7224 */ /* 0x000fc400078e001b */
[----:B---3--:R-:W-:-:S05]  /*1fc50*/  @P0 IMAD.WIDE R2, R27, 0x4, R2 ;  /* 0x000000041b020825 */ /* 0x008fca00078e0202 */
[----:B------:R3:W2:Y:S01]  /*1fc60*/  @P0 LDG.E R26, desc[UR42][R2.64] ;  /* 0x0000002a021a0981 */ /* 0x0006a2000c1e1900 */
[----:B0-----:R-:W-:Y:S01]  /*1fc70*/  ISETP.NE.AND P1, PT, R8, 0x1, PT ;  /* 0x000000010800780c */ /* 0x001fe20003f25270 */
[----:B------:R-:W-:Y:S01]  /*1fc80*/  IMAD.SHL.U32 R4, R4, 0x40, RZ ;  /* 0x0000004004047824 */ /* 0x000fe200078e00ff */
[----:B----4-:R-:W-:Y:S02]  /*1fc90*/  LOP3.LUT R20, R20, 0x7f, RZ, 0xc0, !PT ;  /* 0x0000007f14147812 */ /* 0x010fe400078ec0ff */
[----:B------:R-:W-:Y:S02]  /*1fca0*/  LEA R0, R0, 0xffffff80, 0x7 ;  /* 0xffffff8000007811 */ /* 0x000fe400078e38ff */
[----:B------:R-:W-:Y:S02]  /*1fcb0*/  SHF.R.U32.HI R20, RZ, 0x1, R20 ;  /* 0x00000001ff147819 */ /* 0x000fe40000011614 */
[----:B------:R-:W-:-:S04]  /*1fcc0*/  LOP3.LUT R4, R4, 0x40, RZ, 0xc0, !PT ;  /* 0x0000004004047812 */ /* 0x000fc800078ec0ff */
[----:B------:R-:W-:Y:S01]  /*1fcd0*/  LOP3.LUT R4, R0, R20, R4, 0xfe, !PT ;  /* 0x0000001400047212 */ /* 0x000fe200078efe04 */
[----:B------:R-:W0:Y:S03]  /*1fce0*/  @P1 LDC R5, c[0x0][0x434] ;  /* 0x00010d00ff051b82 */ /* 0x000e260000000800 */
[----:B------:R-:W-:-:S05]  /*1fcf0*/  ISETP.GE.AND P0, PT, R4, R19, PT ;  /* 0x000000130400720c */ /* 0x000fca0003f06270 */
[----:B------:R-:W4:Y:S08]  /*1fd00*/  @P1 LDC R7, c[0x0][0x438] ;  /* 0x00010e00ff071b82 */ /* 0x000f300000000800 */
[----:B---3--:R-:W3:Y:S01]  /*1fd10*/  @!P0 LDC.64 R2, c[0x0][0x428] ;  /* 0x00010a00ff028b82 */ /* 0x008ee20000000a00 */
[----:B------:R-:W-:Y:S01]  /*1fd20*/  LOP3.LUT R17, R17, 0xfffffffb, RZ, 0xc0, !PT ;  /* 0xfffffffb11117812 */ /* 0x000fe200078ec0ff */
[----:B------:R-:W-:Y:S01]  /*1fd30*/  UMOV UR4, 0xffffffff ;  /* 0xffffffff00047882 */ /* 0x000fe20000000000 */
[----:B--2---:R-:W-:-:S02]  /*1fd40*/  IMAD.IADD R4, R4, 0x1, R21 ;  /* 0x0000000104047824 */ /* 0x004fc400078e0215 */
[----:B------:R-:W2:Y:S02]  /*1fd50*/  S2R R21, SR_TID.X ;  /* 0x0000000000157919 */ /* 0x000ea40000002100 */
[----:B0-----:R-:W-:-:S04]  /*1fd60*/  @P1 IMAD.HI.U32 R5, R4, R5, RZ ;  /* 0x0000000504051227 */ /* 0x001fc800078e00ff */
[----:B------:R-:W-:Y:S01]  /*1fd70*/  IMAD.MOV.U32 R6, RZ, RZ, R4 ;  /* 0x000000ffff067224 */ /* 0x000fe200078e0004 */
[----:B----4-:R-:W-:-:S05]  /*1fd80*/  @P1 SHF.R.U32.HI R6, RZ, R7, R5 ;  /* 0x00000007ff061219 */ /* 0x010fca0000011605 */
[--C-:B------:R-:W-:Y:S01]  /*1fd90*/  IMAD.MOV R5, RZ, RZ, -R6.reuse ;  /* 0x000000ffff057224 */ /* 0x100fe200078e0a06 */
[----:B------:R-:W-:-:S03]  /*1fda0*/  @!P0 SHF.R.S32.HI R7, RZ, 0x1f, R6 ;  /* 0x0000001fff078819 */ /* 0x000fc60000011406 */
[----:B------:R-:W-:Y:S01]  /*1fdb0*/  IMAD R5, R8, R5, R4 ;  /* 0x0000000508057224 */ /* 0x000fe200078e0204 */
[----:B------:R-:W-:Y:S01]  /*1fdc0*/  SHF.R.S32.HI R9, RZ, 0x1f, R26 ;  /* 0x0000001fff097819 */ /* 0x000fe2000001141a */
[----:B---3--:R-:W-:-:S04]  /*1fdd0*/  @!P0 IMAD.WIDE.U32 R6, R26, R2, R6 ;  /* 0x000000021a068225 */ /* 0x008fc800078e0006 */
[----:B------:R-:W-:-:S04]  /*1fde0*/  @!P0 IMAD R4, R9, R2, RZ ;  /* 0x0000000209048224 */ /* 0x000fc800078e02ff */
[----:B------:R-:W-:Y:S02]  /*1fdf0*/  @!P0 IMAD R4, R26, R3, R4 ;  /* 0x000000031a048224 */ /* 0x000fe400078e0204 */
[----:B------:R-:W0:Y:S01]  /*1fe00*/  @!P0 LDC.64 R2, c[0x0][0x418] ;  /* 0x00010600ff028b82 */ /* 0x000e220000000a00 */
[----:B--2---:R-:W-:-:S05]  /*1fe10*/  IMAD.SHL.U32 R21, R21, 0x10, RZ ;  /* 0x0000001015157824 */ /* 0x004fca00078e00ff */
[----:B------:R-:W-:-:S04]  /*1fe20*/  LOP3.LUT R21, R21, 0x10, RZ, 0xc0, !PT ;  /* 0x0000001015157812 */ /* 0x000fc800078ec0ff */
[C---:B-1----:R-:W-:Y:S01]  /*1fe30*/  ISETP.GE.AND P3, PT, R21.reuse, R11, PT ;  /* 0x0000000b1500720c */ /* 0x042fe20003f66270 */
[----:B------:R1:W-:Y:S01]  /*1fe40*/  STL [R1+0xc], R9 ;  /* 0x00000c0901007387 */ /* 0x0003e20000100800 */
[----:B------:R-:W-:Y:S02]  /*1fe50*/  LOP3.LUT R12, R21, 0x20, RZ, 0xfc, !PT ;  /* 0x00000020150c7812 */ /* 0x000fe400078efcff */
[----:B0-----:R-:W-:Y:S01]  /*1fe60*/  @!P0 LEA R8, P1, R6, R2, 0x2 ;  /* 0x0000000206088211 */ /* 0x001fe200078210ff */
[----:B------:R-:W-:-:S08]  /*1fe70*/  @!P0 IMAD.IADD R2, R7, 0x1, R4 ;  /* 0x0000000107028824 */ /* 0x000fd000078e0204 */
[----:B------:R-:W-:Y:S02]  /*1fe80*/  @P3 LOP3.LUT R17, R17, 0x4, RZ, 0xfc, !PT ;  /* 0x0000000411113812 */ /* 0x000fe400078efcff */
[----:B-1----:R-:W-:Y:S01]  /*1fe90*/  @!P0 LEA.HI.X R9, R6, R3, R2, 0x2, P1 ;  /* 0x0000000306098211 */ /* 0x002fe200008f1402 */
[----:B------:R-:W-:Y:S01]  /*1fea0*/  IMAD.U32 R3, RZ, RZ, UR39 ;  /* 0x00000027ff037e24 */ /* 0x000fe2000f8e00ff */
[----:B------:R-:W-:Y:S01]  /*1feb0*/  ISETP.GE.AND P1, PT, R12, R11, PT ;  /* 0x0000000b0c00720c */ /* 0x000fe20003f26270 */
[----:B------:R-:W-:Y:S01]  /*1fec0*/  IMAD.MOV.U32 R2, RZ, RZ, RZ ;  /* 0x000000ffff027224 */ /* 0x000fe200078e00ff */
[----:B------:R-:W-:Y:S02]  /*1fed0*/  LOP3.LUT R17, R17, 0xfffffff7, RZ, 0xc0, !PT ;  /* 0xfffffff711117812 */ /* 0x000fe400078ec0ff */
[----:B------:R-:W-:Y:S02]  /*1fee0*/  ISETP.NE.AND P2, PT, R3, 0x3, PT ;  /* 0x000000030300780c */ /* 0x000fe40003f45270 */
[----:B------:R-:W-:Y:S01]  /*1fef0*/  LOP3.LUT R10, R21, 0x40, RZ, 0xfc, !PT ;  /* 0x00000040150a7812 */ /* 0x000fe200078efcff */
[----:B------:R0:W5:Y:S01]  /*1ff00*/  @!P0 LDG.E R2, desc[UR42][R8.64] ;  /* 0x0000002a08028981 */ /* 0x000162000c1e1900 */
[----:B------:R-:W-:-:S02]  /*1ff10*/  LOP3.LUT R17, R17, 0xfffffffd, RZ, 0xc0, !PT ;  /* 0xfffffffd11117812 */ /* 0x000fc400078ec0ff */
[----:B------:R-:W-:-:S03]  /*1ff20*/  ISETP.GE.AND P0, PT, R10, R11, PT ;  /* 0x0000000b0a00720c */ /* 0x000fc60003f06270 */
[----:B------:R-:W-:-:S04]  /*1ff30*/  @P1 LOP3.LUT R17, R17, 0x2, RZ, 0xfc, !PT ;  /* 0x0000000211111812 */ /* 0x000fc800078efcff */
[----:B------:R-:W-:-:S04]  /*1ff40*/  @P2 LOP3.LUT R17, R17, 0x8, RZ, 0xfc, !PT ;  /* 0x0000000811112812 */ /* 0x000fc800078efcff */
[----:B------:R-:W-:-:S04]  /*1ff50*/  LOP3.LUT R17, R17, 0xfffffffe, RZ, 0xc0, !PT ;  /* 0xfffffffe11117812 */ /* 0x000fc800078ec0ff */
[----:B------:R-:W-:Y:S01]  /*1ff60*/  @P0 LOP3.LUT R17, R17, 0x1, RZ, 0xfc, !PT ;  /* 0x0000000111110812 */ /* 0x000fe200078efcff */
[----:B0-----:R-:W-:Y:S06]  /*1ff70*/  BRA.DIV UR4, `(.L_x_1537) ;  /* 0x0000004e04cc7947 */ /* 0x001fec000b800000 */
.L_x_1659:
[----:B------:R-:W-:Y:S05]  /*1ff80*/  @!P2 BRA `(.L_x_1538) ;  /* 0x000000000004a947 */ /* 0x000fea0003800000 */
[----:B------:R-:W-:Y:S01]  /*1ff90*/  BPT.TRAP 0x1 ;  /* 0x000000040000795c */ /* 0x000fe20000300000 */
.L_x_1538:
[----:B------:R-:W-:Y:S01]  /*1ffa0*/  IMAD R4, R22, 0x8, R18 ;  /* 0x0000000816047824 */ /* 0x000fe200078e0212 */
[----:B------:R-:W-:Y:S01]  /*1ffb0*/  SHF.L.U32 R21, R28, 0x1f, RZ ;  /* 0x0000001f1c157819 */ /* 0x000fe200000006ff */
[----:B------:R-:W-:Y:S01]  /*1ffc0*/  BSSY B0, `(.L_x_1539) ;  /* 0x0000005000007945 */ /* 0x000fe20003800000 */
[----:B------:R-:W-:Y:S02]  /*1ffd0*/  IADD3 R3, -R20, R19, -R0 ;  /* 0x0000001314037210 */ /* 0x000fe40007ffe900 */
[----:B------:R-:W0:Y:S01]  /*1ffe0*/  SYNCS.PHASECHK.TRANS64.TRYWAIT P0, [R4+URZ+0x19c80], R21 ;  /* 0x019c8015040075a7 */ /* 0x000e22000800017f */
[----:B------:R-:W-:Y:S01]  /*1fff0*/  SHF.R.S32.HI R19, RZ, 0x1f, R5 ;  /* 0x0000001fff137819 */ /* 0x000fe20000011405 */
[----:B0-----:R-:W-:Y:S06]  /*20000*/  @!P0 BRA `(.L_x_1540) ;  /* 0x0000004c00dc8947 */ /* 0x001fec0003800000 */
.L_x_1660:
[----:B------:R-:W-:Y:S05]  /*20010*/  BSYNC B0 ;  /* 0x0000000000007941 */ /* 0x000fea0003800000 */
.L_x_1539:
[----:B------:R-:W2:Y:S01]  /*20020*/  LDL R10, [R1+0x14] ;  /* 0x00001400010a7983 */ /* 0x000ea20000100800 */
[----:B------:R-:W-:Y:S01]  /*20030*/  ULDC.64 UR4, c[0x0][0x328] ;  /* 0x0000ca0000047ab9 */ /* 0x000fe20000000a00 */
[----:B-----5:R-:W-:Y:S01]  /*20040*/  SHF.R.S32.HI R20, RZ, 0x1f, R2 ;  /* 0x0000001fff147819 */ /* 0x020fe20000011402 */
[----:B------:R-:W-:Y:S01]  /*20050*/  IMAD R0, R19, UR4, RZ ;  /* 0x0000000413007c24 */ /* 0x000fe2000f8e02ff */
        /* <DEDUP_REMOVED lines=18> */
[----:B------:R-:W1:Y:S01]  /*20180*/  S2R R7, SR_TID.X ;  /* 0x0000000000077919 */ /* 0x000e620000002100 */
[----:B------:R-:W2:Y:S01]  /*20190*/  LDC R12, c[0x0][0x2f4] ;  /* 0x0000bd00ff0c7b82 */ /* 0x000ea20000000800 */
[----:B------:R-:W3:Y:S04]  /*201a0*/  SHFL.IDX PT, R6, R8, RZ, 0x1e1f ;  /* 0x001e1fff08067589 */ /* 0x000ee800000e0000 */
[----:B------:R-:W4:Y:S04]  /*201b0*/  SHFL.IDX PT, R0, R9, RZ, 0x1e1f ;  /* 0x001e1fff09007589 */ /* 0x000f2800000e0000 */
[----:B------:R-:W0:Y:S01]  /*201c0*/  SHFL.IDX PT, R9, R9, 0x1, 0x1e1f ;  /* 0x003e1f0009097f89 */ /* 0x000e2200000e0000 */
[----:B-1----:R-:W-:-:S05]  /*201d0*/  IMAD.SHL.U32 R11, R7, 0x10, RZ ;  /* 0x00000010070b7824 */ /* 0x002fca00078e00ff */
[----:B------:R-:W-:-:S04]  /*201e0*/  LOP3.LUT R11, R11, 0x10, RZ, 0xc0, !PT ;  /* 0x000000100b0b7812 */ /* 0x000fc800078ec0ff */
[C---:B---3--:R-:W-:Y:S02]  /*201f0*/  IADD3 R6, P0, R11.reuse, R6, RZ ;  /* 0x000000060b067210 */ /* 0x048fe40007f1e0ff */
[CC--:B--2---:R-:W-:Y:S02]  /*20200*/  ISETP.GE.AND P4, PT, R11.reuse, R12.reuse, PT ;  /* 0x0000000c0b00720c */ /* 0x0c4fe40003f86270 */
[----:B------:R-:W-:Y:S01]  /*20210*/  LOP3.LUT R13, R11, 0x20, RZ, 0xfc, !PT ;  /* 0x000000200b0d7812 */ /* 0x000fe200078efcff */
[----:B----4-:R-:W-:Y:S01]  /*20220*/  IMAD.X R7, RZ, RZ, R0, P0 ;  /* 0x000000ffff077224 */ /* 0x010fe200000e0600 */
[----:B------:R-:W-:Y:S01]  /*20230*/  ISETP.LT.OR P0, PT, R3, 0x1, P4 ;  /* 0x000000010300780c */ /* 0x000fe20002701670 */
[----:B------:R-:W-:Y:S01]  /*20240*/  IMAD.IADD R0, R18, 0x1, R10 ;  /* 0x0000000112007824 */ /* 0x000fe200078e020a */
[----:B------:R-:W-:Y:S02]  /*20250*/  ISETP.GE.AND P2, PT, R13, R12, PT ;  /* 0x0000000c0d00720c */ /* 0x000fe40003f46270 */
[----:B------:R-:W-:-:S09]  /*20260*/  LOP3.LUT R11, R11, 0x40, RZ, 0xfc, !PT ;  /* 0x000000400b0b7812 */ /* 0x000fd200078efcff */
[----:B------:R-:W-:Y:S01]  /*20270*/  LDGSTS.E.BYPASS.LTC128B.128 [R0+0x9000], desc[UR42][R6.64], !P0 ;  /* 0x0900000006007fae */ /* 0x000fe2000c101d6a */
[----:B------:R-:W-:-:S13]  /*20280*/  ISETP.LT.OR P0, PT, R3, 0x1, P2 ;  /* 0x000000010300780c */ /* 0x000fda0001701670 */
[----:B------:R-:W-:Y:S01]  /*20290*/  LDGSTS.E.BYPASS.LTC128B.128 [R0+0xa000], desc[UR42][R6.64+0x20], !P0 ;  /* 0x0a00002006007fae */ /* 0x000fe2000c101d6a */
[----:B------:R-:W-:-:S04]  /*202a0*/  ISETP.GE.AND P0, PT, R11, R12, PT ;  /* 0x0000000c0b00720c */ /* 0x000fc80003f06270 */
[----:B------:R-:W-:-:S13]  /*202b0*/  ISETP.LT.OR P3, PT, R3, 0x1, P0 ;  /* 0x000000010300780c */ /* 0x000fda0000761670 */
[----:B------:R1:W-:Y:S01]  /*202c0*/  LDGSTS.E.BYPASS.LTC128B.128 [R0+0xb000], desc[UR42][R6.64+0x40], !P3 ;  /* 0x0b00004006007fae */ /* 0x0003e2000d901d6a */
[----:B------:R-:W-:-:S03]  /*202d0*/  ISETP.GE.AND P3, PT, R3, 0x41, PT ;  /* 0x000000410300780c */ /* 0x000fc60003f66270 */
[----:B01----:R1:W2:Y:S10]  /*202e0*/  SHFL.IDX PT, R6, R8, 0x1, 0x1e1f ;  /* 0x003e1f0008067f89 */ /* 0x0032b400000e0000 */
.L_x_1666:
[----:B------:R-:W0:Y:S01]  /*202f0*/  S2R R7, SR_TID.X ;  /* 0x0000000000077919 */ /* 0x000e220000002100 */
[C---:B------:R-:W-:Y:S02]  /*20300*/  ISETP.LT.OR P4, PT, R3.reuse, 0x41, P4 ;  /* 0x000000410300780c */ /* 0x040fe40002781670 */
[C---:B------:R-:W-:Y:S02]  /*20310*/  ISETP.LT.OR P2, PT, R3.reuse, 0x41, P2 ;  /* 0x000000410300780c */ /* 0x040fe40001741670 */
[----:B------:R-:W-:Y:S01]  /*20320*/  ISETP.LT.OR P0, PT, R3, 0x41, P0 ;  /* 0x000000410300780c */ /* 0x000fe20000701670 */
[----:B0-----:R-:W-:-:S05]  /*20330*/  IMAD.SHL.U32 R7, R7, 0x10, RZ ;  /* 0x0000001007077824 */ /* 0x001fca00078e00ff */
[----:B------:R-:W-:-:S04]  /*20340*/  LOP3.LUT R7, R7, 0x10, RZ, 0xc0, !PT ;  /* 0x0000001007077812 */ /* 0x000fc800078ec0ff */
        /* <DEDUP_REMOVED lines=10> */
.L_x_1542:
        /* <DEDUP_REMOVED lines=11> */
.L_x_1543:
[----:B------:R2:W-:Y:S01]  /*204a0*/  SYNCS.ARRIVE.TRANS64.A1T0 RZ, [R4+URZ+0x19c70], RZ ;  /* 0x019c70ff04ff79a7 */ /* 0x0005e2000810003f */
[----:B------:R-:W-:Y:S05]  /*204b0*/  @!P4 BRA `(.L_x_1544) ;  /* 0x000000000004c947 */ /* 0x000fea0003800000 */
[----:B------:R-:W-:Y:S01]  /*204c0*/  BPT.TRAP 0x1 ;  /* 0x000000040000795c */ /* 0x000fe20000300000 */
.L_x_1544:
[----:B------:R-:W3:Y:S01]  /*204d0*/  SYNCS.PHASECHK.TRANS64.TRYWAIT P0, [R4+URZ+0x19c40], R21 ;  /* 0x019c4015040075a7 */ /* 0x000ee2000800017f */
[----:B------:R-:W-:Y:S04]  /*204e0*/  BSSY B0, `(.L_x_1545) ;  /* 0x0000002000007945 */ /* 0x000fe80003800000 */
[----:B---3--:R-:W-:Y:S05]  /*204f0*/  @!P0 BRA `(.L_x_1546) ;  /* 0x0000004c00988947 */ /* 0x008fea0003800000 */
.L_x_1667:
[----:B------:R-:W-:Y:S05]  /*20500*/  BSYNC B0 ;  /* 0x0000000000007941 */ /* 0x000fea0003800000 */
.L_x_1545:
[----:B-1----:R-:W1:Y:S01]  /*20510*/  S2R R8, SR_TID.X ;  /* 0x0000000000087919 */ /* 0x002e620000002100 */
[----:B------:R-:W-:Y:S01]  /*20520*/  ULDC.64 UR4, c[0x0][0x300] ;  /* 0x0000c00000047ab9 */ /* 0x000fe20000000a00 */
[----:B------:R-:W4:Y:S01]  /*20530*/  LDC R9, c[0x0][0x2f4] ;  /* 0x0000bd00ff097b82 */ /* 0x000f220000000800 */
[----:B------:R-:W-:Y:S01]  /*20540*/  IMAD R19, R19, UR4, RZ ;  /* 0x0000000413137c24 */ /* 0x000fe2000f8e02ff */
[----:B------:R-:W-:Y:S01]  /*20550*/  ULDC.64 UR6, c[0x0][0x2e8] ;  /* 0x0000ba0000067ab9 */ /* 0x000fe20000000a00 */
[----:B0-----:R-:W-:-:S04]  /*20560*/  IMAD.WIDE.U32 R6, R5, UR4, RZ ;  /* 0x0000000405067c25 */ /* 0x001fc8000f8e00ff */
[----:B------:R-:W-:Y:S01]  /*20570*/  IMAD R19, R5, UR5, R19 ;  /* 0x0000000505137c24 */ /* 0x000fe2000f8e0213 */
[----:B------:R-:W-:Y:S02]  /*20580*/  ULDC.64 UR4, c[0x0][0x310] ;  /* 0x0000c40000047ab9 */ /* 0x000fe40000000a00 */
[----:B------:R-:W-:Y:S02]  /*20590*/  IMAD R20, R20, UR4, RZ ;  /* 0x0000000414147c24 */ /* 0x000fe4000f8e02ff */
[----:B------:R-:W-:Y:S02]  /*205a0*/  IMAD.IADD R7, R7, 0x1, R19 ;  /* 0x0000000107077824 */ /* 0x000fe400078e0213 */
[----:B------:R-:W-:-:S04]  /*205b0*/  IMAD.WIDE.U32 R6, R2, UR4, R6 ;  /* 0x0000000402067c25 */ /* 0x000fc8000f8e0006 */
[----:B------:R-:W-:Y:S01]  /*205c0*/  IMAD R2, R2, UR5, R20 ;  /* 0x0000000502027c24 */ /* 0x000fe2000f8e0214 */
[----:B------:R-:W-:-:S03]  /*205d0*/  ULDC.64 UR4, c[0x0][0x308] ;  /* 0x0000c20000047ab9 */ /* 0x000fc60000000a00 */
[----:B------:R-:W-:Y:S02]  /*205e0*/  IMAD.IADD R3, R7, 0x1, R2 ;  /* 0x0000000107037824 */ /* 0x000fe400078e0202 */
[----:B------:R-:W-:Y:S02]  /*205f0*/  IMAD.MOV.U32 R2, RZ, RZ, R6 ;  /* 0x000000ffff027224 */ /* 0x000fe400078e0006 */
[----:B-1----:R-:W-:Y:S02]  /*20600*/  IMAD.SHL.U32 R10, R8, 0x10, RZ ;  /* 0x00000010080a7824 */ /* 0x002fe400078e00ff */
[----:B------:R-:W-:Y:S01]  /*20610*/  IMAD.WIDE.U32 R2, R16, UR4, R2 ;  /* 0x0000000410027c25 */ /* 0x000fe2000f8e0002 */
[----:B------:R-:W-:Y:S02]  /*20620*/  UMOV UR4, 0xffffffff ;  /* 0xffffffff00047882 */ /* 0x000fe40000000000 */
[----:B------:R-:W-:Y:S01]  /*20630*/  LOP3.LUT R10, R10, 0x10, RZ, 0xc0, !PT ;  /* 0x000000100a0a7812 */ /* 0x000fe200078ec0ff */
[----:B------:R-:W-:Y:S01]  /*20640*/  IMAD.SHL.U32 R8, R8, 0x10, RZ ;  /* 0x0000001008087824 */ /* 0x000fe200078e00ff */
[----:B------:R-:W-:Y:S01]  /*20650*/  IADD3 R5, P0, R2, UR6, RZ ;  /* 0x0000000602057c10 */ /* 0x000fe2000ff1e0ff */
[----:B------:R-:W-:Y:S01]  /*20660*/  IMAD R6, R16, UR5, R3 ;  /* 0x0000000510067c24 */ /* 0x000fe2000f8e0203 */
[----:B------:R-:W-:-:S02]  /*20670*/  LOP3.LUT R11, R10, 0x40, RZ, 0xfc, !PT ;  /* 0x000000400a0b7812 */ /* 0x000fc400078efcff */
[----:B------:R-:W-:Y:S02]  /*20680*/  LOP3.LUT R10, R10, 0x20, RZ, 0xfc, !PT ;  /* 0x000000200a0a7812 */ /* 0x000fe400078efcff */
[----:B------:R-:W-:Y:S02]  /*20690*/  LOP3.LUT R8, R8, 0x10, RZ, 0xc0, !PT ;  /* 0x0000001008087812 */ /* 0x000fe400078ec0ff */
[----:B------:R-:W-:Y:S02]  /*206a0*/  IADD3.X R6, R6, UR7, RZ, P0, !PT ;  /* 0x0000000706067c10 */ /* 0x000fe400087fe4ff */
[-C--:B----4-:R-:W-:Y:S02]  /*206b0*/  ISETP.GE.AND P2, PT, R11, R9.reuse, PT ;  /* 0x000000090b00720c */ /* 0x090fe40003f46270 */
[-C--:B------:R-:W-:Y:S02]  /*206c0*/  ISETP.GE.AND P4, PT, R10, R9.reuse, PT ;  /* 0x000000090a00720c */ /* 0x080fe40003f86270 */
[----:B------:R-:W-:Y:S01]  /*206d0*/  ISETP.GE.AND P5, PT, R8, R9, PT ;  /* 0x000000090800720c */ /* 0x000fe20003fa6270 */
[----:B------:R-:W-:-:S12]  /*206e0*/  BRA.DIV UR4, `(.L_x_1547) ;  /* 0x0000004e04307947 */ /* 0x000fd8000b800000 */
[----:B------:R-:W0:Y:S04]  /*206f0*/  SHFL.IDX PT, R3, R5, RZ, 0x1e1f ;  /* 0x001e1fff05037589 */ /* 0x000e2800000e0000 */
[----:B------:R-:W1:Y:S04]  /*20700*/  SHFL.IDX PT, R2, R6, RZ, 0x1e1f ;  /* 0x001e1fff06027589 */ /* 0x000e6800000e0000 */
[----:B------:R-:W4:Y:S04]  /*20710*/  SHFL.IDX PT, R5, R5, 0x1, 0x1e1f ;  /* 0x003e1f0005057f89 */ /* 0x000f2800000e0000 */
[----:B------:R-:W2:Y:S01]  /*20720*/  SHFL.IDX PT, R6, R6, 0x1, 0x1e1f ;  /* 0x003e1f0006067f89 */ /* 0x000ea200000e0000 */
[----:B0-----:R-:W-:-:S05]  /*20730*/  @P1 IADD3 R3, P0, R8, R3, RZ ;  /* 0x0000000308031210 */ /* 0x001fca0007f1e0ff */
[----:B-1----:R-:W-:-:S05]  /*20740*/  @P1 IMAD.X R2, RZ, RZ, R2, P0 ;  /* 0x000000ffff021224 */ /* 0x002fca00000e0602 */
[----:B------:R-:W-:-:S04]  /*20750*/  @P1 LOP3.LUT R3, R3, R2, RZ, 0x3c, !PT ;  /* 0x0000000203031212 */ /* 0x000fc800078e3cff */
[----:B------:R-:W-:-:S04]  /*20760*/  @P1 LOP3.LUT R2, R3, R2, RZ, 0x3c, !PT ;  /* 0x0000000203021212 */ /* 0x000fc800078e3cff */
[----:B------:R-:W-:-:S05]  /*20770*/  @P1 LOP3.LUT R3, R3, R2, RZ, 0x3c, !PT ;  /* 0x0000000203031212 */ /* 0x000fca00078e3cff */
[----:B------:R1:W-:Y:S04]  /*20780*/  @P1 LDGSTS.E.BYPASS.LTC128B.128 [R0+0x13800], desc[UR42][R2.64], !P5 ;  /* 0x1380000002001fae */ /* 0x0003e8000e901d6a */
[----:B------:R1:W-:Y:S04]  /*20790*/  @P1 LDGSTS.E.BYPASS.LTC128B.128 [R0+0x14800], desc[UR42][R2.64+0x20], !P4 ;  /* 0x1480002002001fae */ /* 0x0003e8000e101d6a */
[----:B--2-4-:R1:W-:Y:S02]  /*207a0*/  @P1 LDGSTS.E.BYPASS.LTC128B.128 [R0+0x15800], desc[UR42][R2.64+0x40], !P2 ;  /* 0x1580004002001fae */ /* 0x0143e4000d101d6a */
.L_x_1673:
        /* <DEDUP_REMOVED lines=10> */
.L_x_1548:
        /* <DEDUP_REMOVED lines=11> */
.L_x_1549:
[----:B------:R0:W5:Y:S01]  /*20900*/  LDL.LU R3, [R1+0x28] ;  /* 0x0000280001037983 */ /* 0x0001620000300800 */
[----:B------:R0:W-:Y:S02]  /*20910*/  SYNCS.ARRIVE.TRANS64.A1T0 RZ, [R4+URZ+0x19c30], RZ ;  /* 0x019c30ff04ff79a7 */ /* 0x0001e4000810003f */
[----:B------:R-:W-:Y:S05]  /*20920*/  WARPSYNC.ALL ;  /* 0x0000000000007948 */ /* 0x000fea0003800000 */
[----:B------:R-:W-:Y:S01]  /*20930*/  ULDC.64 UR4, c[0x0][0x298] ;  /* 0x0000a60000047ab9 */ /* 0x000fe20000000a00 */
[----:B------:R-:W-:Y:S01]  /*20940*/  VIADD R0, R18, 0xf000 ;  /* 0x0000f00012007836 */ /* 0x000fe20000000000 */
[----:B------:R-:W-:Y:S01]  /*20950*/  ULDC.64 UR6, c[0x0][0xa00] ;  /* 0x0002800000067ab9 */ /* 0x000fe20000000a00 */
[----:B------:R-:W-:Y:S01]  /*20960*/  BSSY B6, `(.L_x_1550) ;  /* 0x0000021000067945 */ /* 0x000fe20003800000 */
[----:B------:R-:W-:Y:S01]  /*20970*/  BAR.SYNC.DEFER_BLOCKING 0x8, 0x200 ;  /* 0x0208000000007b1d */ /* 0x000fe20000010000 */
[----:B------:R-:W-:-:S02]  /*20980*/  ISETP.NE.U32.AND P0, PT, RZ, UR6, PT ;  /* 0x00000006ff007c0c */ /* 0x000fc4000bf05070 */
[----:B------:R-:W-:Y:S02]  /*20990*/  LOP3.LUT P1, RZ, R0, 0x9f, RZ, 0xc0, !PT ;  /* 0x0000009f00ff7812 */ /* 0x000fe4000782c0ff */
[----:B------:R-:W-:-:S04]  /*209a0*/  ISETP.NE.AND.EX P0, PT, RZ, UR7, PT, P0 ;  /* 0x00000007ff007c0c */ /* 0x000fc8000bf05300 */
[----:B------:R-:W-:Y:S02]  /*209b0*/  SEL R19, R27, RZ, !P0 ;  /* 0x000000ff1b137207 */ /* 0x000fe40004000000 */
[----:B-----5:R-:W-:Y:S01]  /*209c0*/  SHF.R.S32.HI R2, RZ, 0x1f, R3 ;  /* 0x0000001fff027819 */ /* 0x020fe20000011403 */
[----:B0--3--:R-:W-:-:S04]  /*209d0*/  IMAD.WIDE.U32 R4, R3, UR4, RZ ;  /* 0x0000000403047c25 */ /* 0x009fc8000f8e00ff */
[----:B------:R-:W-:Y:S01]  /*209e0*/  IMAD R2, R2, UR4, RZ ;  /* 0x0000000402027c24 */ /* 0x000fe2000f8e02ff */
[----:B------:R0:W-:Y:S03]  /*209f0*/  STL.64 [R1+0x28], R4 ;  /* 0x0000280401007387 */ /* 0x0001e60000100a00 */
[----:B------:R-:W-:Y:S01]  /*20a00*/  IMAD R0, R3, UR5, R2 ;  /* 0x0000000503007c24 */ /* 0x000fe2000f8e0202 */
[----:B------:R-:W-:-:S03]  /*20a10*/  SHF.R.S32.HI R2, RZ, 0x1f, R27 ;  /* 0x0000001fff027819 */ /* 0x000fc6000001141b */
[----:B------:R-:W-:Y:S01]  /*20a20*/  IMAD.IADD R3, R5, 0x1, R0 ;  /* 0x0000000105037824 */ /* 0x000fe200078e0200 */
[----:B------:R-:W-:-:S04]  /*20a30*/  SEL R0, R2, RZ, !P0 ;  /* 0x000000ff02007207 */ /* 0x000fc80004000000 */
[----:B------:R0:W-:Y:S04]  /*20a40*/  STL [R1+0x38], R3 ;  /* 0x0000380301007387 */ /* 0x0001e80000100800 */
[----:B------:R0:W-:Y:S01]  /*20a50*/  STL [R1+0x3c], R0 ;  /* 0x00003c0001007387 */ /* 0x0001e20000100800 */
[----:B------:R-:W-:Y:S05]  /*20a60*/  @!P1 BRA `(.L_x_1551) ;  /* 0x0000000000409947 */ /* 0x000fea0003800000 */
[----:B------:R-:W-:Y:S01]  /*20a70*/  MOV R2, 0x0 ;  /* 0x0000000000027802 */ /* 0x000fe20000000f00 */
[----:B------:R-:W-:Y:S01]  /*20a80*/  ULDC.64 UR4, c[0x4][0x98] ;  /* 0x0100260000047ab9 */ /* 0x000fe20000000a00 */
[----:B------:R-:W-:Y:S01]  /*20a90*/  ULDC.64 UR6, c[0x4][0xa0] ;  /* 0x0100280000067ab9 */ /* 0x000fe20000000a00 */
[----:B------:R-:W-:Y:S01]  /*20aa0*/  ULDC.64 UR8, c[0x4][0x28] ;  /* 0x01000a0000087ab9 */ /* 0x000fe20000000a00 */
[----:B0-----:R-:W-:Y:S02]  /*20ab0*/  IMAD.U32 R4, RZ, RZ, UR4 ;  /* 0x00000004ff047e24 */ /* 0x001fe4000f8e00ff */
        /* <DEDUP_REMOVED lines=11> */
.L_x_1551:
[----:B------:R-:W-:Y:S05]  /*20b70*/  BSYNC B6 ;  /* 0x0000000000067941 */ /* 0x000fea0003800000 */
.L_x_1550:
[----:B------:R-:W2:Y:S01]  /*20b80*/  LDL.LU R2, [R1+0x38] ;  /* 0x0000380001027983 */ /* 0x000ea20000300800 */
[----:B------:R-:W1:Y:S01]  /*20b90*/  LDC R9, c[0x0][0x448] ;  /* 0x00011200ff097b82 */ /* 0x000e620000000800 */
[----:B------:R-:W-:Y:S01]  /*20ba0*/  ULDC.64 UR4, c[0x0][0x2d8] ;  /* 0x0000b60000047ab9 */ /* 0x000fe20000000a00 */
[----:B------:R-:W-:Y:S01]  /*20bb0*/  ULDC.64 UR6, c[0x0][0x2e0] ;  /* 0x0000b80000067ab9 */ /* 0x000fe20000000a00 */
[----:B------:R-:W3:Y:S01]  /*20bc0*/  LDL.LU.64 R20, [R1+0x28] ;  /* 0x0000280001147983 */ /* 0x000ee20000300a00 */
[----:B------:R-:W-:-:S03]  /*20bd0*/  ULDC.64 UR8, c[0x0][0x280] ;  /* 0x0000a00000087ab9 */ /* 0x000fc60000000a00 */
[----:B0-----:R-:W4:Y:S01]  /*20be0*/  LDL.LU R0, [R1+0x3c] ;  /* 0x00003c0001007983 */ /* 0x001f220000300800 */
[----:B-1----:R-:W-:-:S13]  /*20bf0*/  ISETP.NE.AND P1, PT, R9, 0x1, PT ;  /* 0x000000010900780c */ /* 0x002fda0003f25270 */
        /* <DEDUP_REMOVED lines=20> */
[----:B------:R-:W-:Y:S02]  /*20d40*/  IMAD.IADD R0, R20, 0x1, R25 ;  /* 0x0000000114007824 */ /* 0x000fe400078e0219 */
[----:B------:R2:W5:Y:S02]  /*20d50*/  LDL R20, [R1+0x24] ;  /* 0x0000240001147983 */ /* 0x0005640000100800 */
[----:B0-----:R-:W-:Y:S01]  /*20d60*/  @P1 IMAD.HI.U32 R5, R0, R5, RZ ;  /* 0x0000000500051227 */ /* 0x001fe200078e00ff */
[----:B------:R-:W0:Y:S03]  /*20d70*/  S2R R21, SR_TID.X ;  /* 0x0000000000157919 */ /* 0x000e260000002100 */
        /* <DEDUP_REMOVED lines=8> */
[----:B------:R-:W-:Y:S02]  /*20e00*/  IMAD R6, R9, R7, R0 ;  /* 0x0000000709067224 */ /* 0x000fe400078e0200 */
[----:B------:R-:W-:Y:S02]  /*20e10*/  VIADD R0, R0, 0x80 ;  /* 0x0000008000007836 */ /* 0x000fe40000000000 */
[----:B------:R-:W-:Y:S01]  /*20e20*/  IMAD.WIDE.U32 R4, R6, UR6, R4 ;  /* 0x0000000606047c25 */ /* 0x000fe2000f8e0004 */
[----:B------:R-:W-:-:S03]  /*20e30*/  SHF.R.S32.HI R7, RZ, 0x1f, R6 ;  /* 0x0000001fff077819 */ /* 0x000fc60000011406 */
[----:B0-----:R-:W-:Y:S02]  /*20e40*/  IMAD.SHL.U32 R11, R21, 0x10, RZ ;  /* 0x00000010150b7824 */ /* 0x001fe400078e00ff */
[----:B------:R-:W-:Y:S02]  /*20e50*/  IMAD R7, R7, UR6, RZ ;  /* 0x0000000607077c24 */ /* 0x000fe4000f8e02ff */
[----:B------:R-:W-:Y:S01]  /*20e60*/  IMAD.SHL.U32 R10, R21, 0x10, RZ ;  /* 0x00000010150a7824 */ /* 0x000fe200078e00ff */
[----:B------:R-:W-:Y:S01]  /*20e70*/  LOP3.LUT R11, R11, 0x10, RZ, 0xc0, !PT ;  /* 0x000000100b0b7812 */ /* 0x000fe200078ec0ff */
[----:B------:R-:W-:Y:S01]  /*20e80*/  IMAD R7, R6, UR7, R7 ;  /* 0x0000000706077c24 */ /* 0x000fe2000f8e0207 */
[----:B------:R-:W-:Y:S02]  /*20e90*/  IADD3 R6, P0, R4, UR8, RZ ;  /* 0x0000000804067c10 */ /* 0x000fe4000ff1e0ff */
[----:B------:R-:W-:Y:S02]  /*20ea0*/  LOP3.LUT R12, R11, 0x20, RZ, 0xfc, !PT ;  /* 0x000000200b0c7812 */ /* 0x000fe400078efcff */
[----:B------:R-:W-:Y:S01]  /*20eb0*/  IADD3.X R4, R5, UR9, R7, P0, !PT ;  /* 0x0000000905047c10 */ /* 0x000fe200087fe407 */
[----:B------:R-:W-:Y:S01]  /*20ec0*/  IMAD.MOV.U32 R5, RZ, RZ, R0 ;  /* 0x000000ffff057224 */ /* 0x000fe200078e0000 */
[----:B------:R-:W0:Y:S01]  /*20ed0*/  @P1 LDC R7, c[0x0][0x44c] ;  /* 0x00011300ff071b82 */ /* 0x000e220000000800 */
[----:B------:R-:W-:-:S02]  /*20ee0*/  LOP3.LUT R10, R10, 0x10, RZ, 0xc0, !PT ;  /* 0x000000100a0a7812 */ /* 0x000fc400078ec0ff */
[----:B------:R-:W-:Y:S02]  /*20ef0*/  LOP3.LUT R11, R11, 0x40, RZ, 0xfc, !PT ;  /* 0x000000400b0b7812 */ /* 0x000fe400078efcff */
[----:B------:R-:W-:Y:S01]  /*20f00*/  LOP3.LUT R21, R21, 0x7f, RZ, 0xc0, !PT ;  /* 0x0000007f15157812 */ /* 0x000fe200078ec0ff */
[----:B0-----:R-:W-:-:S05]  /*20f10*/  @P1 IMAD.HI.U32 R7, R0, R7, RZ ;  /* 0x0000000700071227 */ /* 0x001fca00078e00ff */
[----:B------:R-:W-:Y:S02]  /*20f20*/  @P1 SHF.R.U32.HI R5, RZ, R8, R7 ;  /* 0x00000008ff051219 */ /* 0x000fe40000011607 */
[----:B------:R2:W5:Y:S03]  /*20f30*/  LDL R8, [R1+0x30] ;  /* 0x0000300001087983 */ /* 0x0005660000100800 */
[----:B------:R-:W-:Y:S02]  /*20f40*/  IMAD.MOV R7, RZ, RZ, -R5 ;  /* 0x000000ffff077224 */ /* 0x000fe400078e0a05 */
[----:B------:R-:W-:-:S04]  /*20f50*/  IMAD.WIDE.U32 R2, R5, UR4, R2 ;  /* 0x0000000405027c25 */ /* 0x000fc8000f8e0002 */
[----:B------:R-:W-:Y:S01]  /*20f60*/  IMAD R0, R9, R7, R0 ;  /* 0x0000000709007224 */ /* 0x000fe200078e0200 */
[----:B------:R-:W-:-:S05]  /*20f70*/  SHF.R.S32.HI R7, RZ, 0x1f, R5 ;  /* 0x0000001fff077819 */ /* 0x000fca0000011405 */
[----:B------:R-:W-:Y:S01]  /*20f80*/  IMAD R7, R7, UR4, RZ ;  /* 0x0000000407077c24 */ /* 0x000fe2000f8e02ff */
[----:B------:R-:W-:Y:S02]  /*20f90*/  ULDC UR4, c[0x0][0x2b8] ;  /* 0x0000ae0000047ab9 */ /* 0x000fe40000000800 */
[----:B------:R-:W-:Y:S01]  /*20fa0*/  ISETP.GE.AND P3, PT, R10, UR4, PT ;  /* 0x000000040a007c0c */ /* 0x000fe2000bf66270 */
[----:B------:R-:W-:Y:S01]  /*20fb0*/  IMAD R7, R5, UR5, R7 ;  /* 0x0000000505077c24 */ /* 0x000fe2000f8e0207 */
[----:B------:R-:W-:Y:S01]  /*20fc0*/  SHF.R.S32.HI R5, RZ, 0x1f, R0 ;  /* 0x0000001fff057819 */ /* 0x000fe20000011400 */
[----:B------:R-:W-:Y:S02]  /*20fd0*/  UMOV UR5, 0xffffffff ;  /* 0xffffffff00057882 */ /* 0x000fe40000000000 */
[----:B------:R-:W-:Y:S02]  /*20fe0*/  IMAD.IADD R3, R3, 0x1, R7 ;  /* 0x0000000103037824 */ /* 0x000fe400078e0207 */
[----:B------:R-:W-:-:S02]  /*20ff0*/  IMAD R5, R5, UR6, RZ ;  /* 0x0000000605057c24 */ /* 0x000fc4000f8e02ff */
[----:B------:R-:W-:-:S04]  /*21000*/  IMAD.WIDE.U32 R2, R0, UR6, R2 ;  /* 0x0000000600027c25 */ /* 0x000fc8000f8e0002 */
[----:B------:R-:W-:Y:S01]  /*21010*/  IMAD R5, R0, UR7, R5 ;  /* 0x0000000700057c24 */ /* 0x000fe2000f8e0205 */
[----:B------:R-:W-:Y:S02]  /*21020*/  IADD3 R7, P0, R2, UR8, RZ ;  /* 0x0000000802077c10 */ /* 0x000fe4000ff1e0ff */
[----:B------:R-:W-:Y:S02]  /*21030*/  ISETP.GE.AND P1, PT, R11, UR4, PT ;  /* 0x000000040b007c0c */ /* 0x000fe4000bf26270 */
[----:B------:R-:W-:Y:S02]  /*21040*/  IADD3.X R5, R3, UR9, R5, P0, !PT ;  /* 0x0000000903057c10 */ /* 0x000fe400087fe405 */
[----:B------:R-:W-:Y:S02]  /*21050*/  ISETP.GE.AND P0, PT, R12, UR4, PT ;  /* 0x000000040c007c0c */ /* 0x000fe4000bf06270 */
[----:B------:R-:W-:Y:S01]  /*21060*/  SHF.R.U32.HI R19, RZ, 0x1, R21 ;  /* 0x00000001ff137819 */ /* 0x000fe20000011615 */
[----:B--2---:R-:W-:Y:S10]  /*21070*/  BRA.DIV UR5, `(.L_x_1552) ;  /* 0x0000004605707947 */ /* 0x004ff4000b800000 */
[----:B------:R-:W0:Y:S01]  /*21080*/  SHFL.IDX PT, R3, R6, RZ, 0x1e1f ;  /* 0x001e1fff06037589 */ /* 0x000e2200000e0000 */
[----:B-----5:R-:W-:Y:S02]  /*21090*/  IMAD R0, R20, R9, RZ ;  /* 0x0000000914007224 */ /* 0x020fe400078e02ff */
[----:B------:R-:W-:Y:S01]  /*210a0*/  IMAD.IADD R25, R19, 0x1, R25 ;  /* 0x0000000113197824 */ /* 0x000fe200078e0219 */
        /* <DEDUP_REMOVED lines=12> */
[----:B0-----:R-:W-:-:S05]  /*21170*/  VIADD R2, R25, 0x40 ;  /* 0x0000004019027836 */ /* 0x001fca0000000000 */
        /* <DEDUP_REMOVED lines=8> */
.L_x_1680:
        /* <DEDUP_REMOVED lines=12> */
.L_x_1554:
[----:B------:R-:W-:Y:S05]  /*212c0*/  BSYNC B0 ;  /* 0x0000000000007941 */ /* 0x000fea0003800000 */
.L_x_1553:
[----:B------:R-:W-:Y:S01]  /*212d0*/  NOP ;  /* 0x0000000000007918 */ /* 0x000fe20000000000 */
[----:B------:R-:W-:-:S13]  /*212e0*/  PLOP3.LUT P0, PT, PT, PT, PT, 0x80, 0x0 ;  /* 0x000000000000781c */ /* 0x000fda0003f0f070 */
.L_x_1555:
        /* <DEDUP_REMOVED lines=18> */
.L_x_1681:
[----:B------:R-:W-:Y:S05]  /*21410*/  BSYNC B0 ;  /* 0x0000000000007941 */ /* 0x000fea0003800000 */
.L_x_1556:
[----:B-1----:R-:W3:Y:S04]  /*21420*/  LDL.LU R3, [R1+0x34] ;  /* 0x0000340001037983 */ /* 0x002ee80000300800 */
[----:B------:R-:W4:Y:S01]  /*21430*/  LDL R2, [R1+0x4] ;  /* 0x0000040001027983 */ /* 0x000f220000100800 */
[----:B---3--:R-:W-:-:S05]  /*21440*/  VIADD R20, R3, 0xfffffffe ;  /* 0xfffffffe03147836 */ /* 0x008fca0000000000 */
[----:B----4-:R-:W-:-:S13]  /*21450*/  ISETP.GE.AND P0, PT, R20, R2, PT ;  /* 0x000000021400720c */ /* 0x010fda0003f06270 */
[----:B------:R-:W-:Y:S05]  /*21460*/  @!P0 BRA `(.L_x_1558) ;  /* 0x0000001000408947 */ /* 0x000fea0003800000 */
[----:B------:R-:W-:Y:S02]  /*21470*/  IMAD.MOV.U32 R4, RZ, RZ, R22 ;  /* 0x000000ffff047224 */ /* 0x000fe400078e0016 */
[----:B------:R-:W-:-:S07]  /*21480*/  IMAD.MOV.U32 R6, RZ, RZ, R28 ;  /* 0x000000ffff067224 */ /* 0x000fce00078e001c */
.L_x_1578:
[----:B0--3--:R-:W3:Y:S01]  /*21490*/  LDL R9, [R1+0x8] ;  /* 0x0000080001097983 */ /* 0x009ee20000100800 */
[----:B0-----:R-:W0:Y:S03]  /*214a0*/  LDC R7, c[0x0][0x430] ;  /* 0x00010c00ff077b82 */ /* 0x001e260000000800 */
[----:B------:R-:W4:Y:S01]  /*214b0*/  LDL R8, [R1+0xc] ;  /* 0x00000c0001087983 */ /* 0x000f220000100800 */
[----:B------:R-:W2:Y:S03]  /*214c0*/  S2R R2, SR_TID.X ;  /* 0x0000000000027919 */ /* 0x000ea60000002100 */
[----:B------:R-:W5:Y:S01]  /*214d0*/  LDL R10, [R1+0x4] ;  /* 0x00000400010a7983 */ /* 0x000f620000100800 */
        /* <DEDUP_REMOVED lines=25> */
[----:B------:R-:W-:-:S05]  /*21670*/  IMAD.MOV.U32 R0, RZ, RZ, R20 ;  /* 0x000000ffff007224 */ /* 0x000fca00078e0014 */
[----:B-----5:R-:W-:Y:S01]  /*21680*/  ISETP.GT.AND P1, PT, R0, R10, PT ;  /* 0x0000000a0000720c */ /* 0x020fe20003f24270 */
[----:B------:R-:W-:Y:S02]  /*21690*/  IMAD.U32 R10, RZ, RZ, UR39 ;  /* 0x00000027ff0a7e24 */ /* 0x000fe4000f8e00ff */
[----:B------:R-:W-:-:S03]  /*216a0*/  VIADD R22, R4, 0x1 ;  /* 0x0000000104167836 */ /* 0x000fc60000000000 */
[----:B------:R-:W-:Y:S02]  /*216b0*/  ISETP.NE.AND P2, PT, R10, 0x3, PT ;  /* 0x000000030a00780c */ /* 0x000fe40003f45270 */
[----:B------:R-:W-:-:S04]  /*216c0*/  ISETP.NE.AND P0, PT, R22, 0x2, PT ;  /* 0x000000021600780c */ /* 0x000fc80003f05270 */
[----:B------:R-:W-:Y:S01]  /*216d0*/  SEL R28, RZ, 0x1, P0 ;  /* 0x00000001ff1c7807 */ /* 0x000fe20000000000 */
[----:B------:R-:W-:Y:S01]  /*216e0*/  VIADD R20, R20, 0xffffffff ;  /* 0xffffffff14147836 */ /* 0x000fe20000000000 */
[----:B------:R-:W-:Y:S02]  /*216f0*/  SEL R22, R22, RZ, P0 ;  /* 0x000000ff16167207 */ /* 0x000fe40000000000 */
[----:B------:R-:W-:Y:S02]  /*21700*/  LOP3.LUT R28, R6, R28, RZ, 0x3c, !PT ;  /* 0x0000001c061c7212 */ /* 0x000fe400078e3cff */
[----:B--2---:R-:W-:Y:S01]  /*21710*/  SHF.R.S32.HI R19, RZ, 0x1f, R8 ;  /* 0x0000001fff137819 */ /* 0x004fe20000011408 */
[----:B------:R-:W-:Y:S06]  /*21720*/  @!P2 BRA `(.L_x_1559) ;  /* 0x000000000004a947 */ /* 0x000fec0003800000 */
[----:B------:R-:W-:Y:S01]  /*21730*/  BPT.TRAP 0x1 ;  /* 0x000000040000795c */ /* 0x000fe20000300000 */
.L_x_1559:
[----:B------:R-:W-:Y:S01]  /*21740*/  IMAD R0, R22, 0x8, R18 ;  /* 0x0000000816007824 */ /* 0x000fe200078e0212 */
[----:B------:R-:W-:Y:S01]  /*21750*/  SHF.L.U32 R10, R28, 0x1f, RZ ;  /* 0x0000001f1c0a7819 */ /* 0x000fe200000006ff */
[----:B------:R-:W-:Y:S01]  /*21760*/  BSSY B0, `(.L_x_1560) ;  /* 0x0000004000007945 */ /* 0x000fe20003800000 */
[----:B------:R-:W-:Y:S02]  /*21770*/  SHF.R.S32.HI R9, RZ, 0x1f, R7 ;  /* 0x0000001fff097819 */ /* 0x000fe40000011407 */
[----:B------:R-:W0:Y:S02]  /*21780*/  SYNCS.PHASECHK.TRANS64.TRYWAIT P0, [R0+URZ+0x19c80], R10 ;  /* 0x019c800a000075a7 */ /* 0x000e24000800017f */
[----:B0-----:R-:W-:Y:S05]  /*21790*/  @!P0 BRA `(.L_x_1561) ;  /* 0x0000004000ac8947 */ /* 0x001fea0003800000 */
.L_x_1682:
[----:B------:R-:W-:Y:S05]  /*217a0*/  BSYNC B0 ;  /* 0x0000000000007941 */ /* 0x000fea0003800000 */
.L_x_1560:
[----:B------:R-:W2:Y:S01]  /*217b0*/  LDL R15, [R1+0x14] ;  /* 0x00001400010f7983 */ /* 0x000ea20000100800 */
[----:B------:R-:W-:Y:S01]  /*217c0*/  ULDC.64 UR4, c[0x0][0x328] ;  /* 0x0000ca0000047ab9 */ /* 0x000fe20000000a00 */
[----:B------:R-:W1:Y:S01]  /*217d0*/  LDC R12, c[0x0][0x2f4] ;  /* 0x0000bd00ff0c7b82 */ /* 0x000e620000000800 */
[----:B------:R-:W-:Y:S01]  /*217e0*/  IMAD R5, R9, UR4, RZ ;  /* 0x0000000409057c24 */ /* 0x000fe2000f8e02ff */
[----:B------:R-:W3:Y:S01]  /*217f0*/  S2R R11, SR_TID.X ;  /* 0x00000000000b7919 */ /* 0x000ee20000002100 */
[----:B------:R-:W-:Y:S01]  /*21800*/  IMAD.WIDE.U32 R2, R7, UR4, RZ ;  /* 0x0000000407027c25 */ /* 0x000fe2000f8e00ff */
[----:B------:R-:W-:-:S03]  /*21810*/  ULDC.64 UR6, c[0x0][0x318] ;  /* 0x0000c60000067ab9 */ /* 0x000fc60000000a00 */
        /* <DEDUP_REMOVED lines=11> */
[----:B------:R-:W-:Y:S01]  /*218d0*/  IADD3 R25, P0, R2, UR6, RZ ;  /* 0x0000000602197c10 */ /* 0x000fe2000ff1e0ff */
[C---:B---3--:R-:W-:Y:S02]  /*218e0*/  IMAD.SHL.U32 R13, R11.reuse, 0x10, RZ ;  /* 0x000000100b0d7824 */ /* 0x048fe400078e00ff */
[----:B------:R-:W-:Y:S01]  /*218f0*/  IMAD.SHL.U32 R11, R11, 0x10, RZ ;  /* 0x000000100b0b7824 */ /* 0x000fe200078e00ff */
[----:B------:R-:W-:Y:S02]  /*21900*/  IADD3.X R21, R21, UR7, RZ, P0, !PT ;  /* 0x0000000715157c10 */ /* 0x000fe400087fe4ff */
[----:B------:R-:W-:Y:S02]  /*21910*/  LOP3.LUT R13, R13, 0x10, RZ, 0xc0, !PT ;  /* 0x000000100d0d7812 */ /* 0x000fe400078ec0ff */
[----:B------:R-:W-:Y:S02]  /*21920*/  LOP3.LUT R11, R11, 0x10, RZ, 0xc0, !PT ;  /* 0x000000100b0b7812 */ /* 0x000fe400078ec0ff */
[----:B------:R-:W-:-:S02]  /*21930*/  LOP3.LUT R14, R13, 0x40, RZ, 0xfc, !PT ;  /* 0x000000400d0e7812 */ /* 0x000fc400078efcff */
[----:B------:R-:W-:Y:S02]  /*21940*/  LOP3.LUT R13, R13, 0x20, RZ, 0xfc, !PT ;  /* 0x000000200d0d7812 */ /* 0x000fe400078efcff */
[-C--:B-1----:R-:W-:Y:S02]  /*21950*/  ISETP.GE.AND P2, PT, R14, R12.reuse, PT ;  /* 0x0000000c0e00720c */ /* 0x082fe40003f46270 */
[-C--:B------:R-:W-:Y:S02]  /*21960*/  ISETP.GE.AND P3, PT, R13, R12.reuse, PT ;  /* 0x0000000c0d00720c */ /* 0x080fe40003f66270 */
[----:B------:R-:W-:Y:S01]  /*21970*/  ISETP.GE.AND P4, PT, R11, R12, PT ;  /* 0x0000000c0b00720c */ /* 0x000fe20003f86270 */
[----:B--2---:R-:W-:Y:S01]  /*21980*/  IMAD R5, R22, 0x3000, R15 ;  /* 0x0000300016057824 */ /* 0x004fe200078e020f */
[----:B------:R-:W-:Y:S11]  /*21990*/  BRA.DIV UR4, `(.L_x_1562) ;  /* 0x0000004204407947 */ /* 0x000ff6000b800000 */
[----:B------:R-:W1:Y:S01]  /*219a0*/  S2R R3, SR_TID.X ;  /* 0x0000000000037919 */ /* 0x000e620000002100 */
[----:B------:R-:W-:Y:S01]  /*219b0*/  IMAD.IADD R5, R18, 0x1, R5 ;  /* 0x0000000112057824 */ /* 0x000fe200078e0205 */
[----:B------:R-:W2:Y:S01]  /*219c0*/  SHFL.IDX PT, R2, R25, RZ, 0x1e1f ;  /* 0x001e1fff19027589 */ /* 0x000ea200000e0000 */
[----:B-1----:R-:W-:-:S03]  /*219d0*/  IMAD.SHL.U32 R11, R3, 0x10, RZ ;  /* 0x00000010030b7824 */ /* 0x002fc600078e00ff */
[----:B------:R-:W1:Y:S02]  /*219e0*/  SHFL.IDX PT, R3, R21, RZ, 0x1e1f ;  /* 0x001e1fff15037589 */ /* 0x000e6400000e0000 */
[----:B------:R-:W-:Y:S02]  /*219f0*/  LOP3.LUT R11, R11, 0x10, RZ, 0xc0, !PT ;  /* 0x000000100b0b7812 */ /* 0x000fe400078ec0ff */
[----:B------:R-:W3:Y:S02]  /*21a00*/  SHFL.IDX PT, R21, R21, 0x1, 0x1e1f ;  /* 0x003e1f0015157f89 */ /* 0x000ee400000e0000 */
[----:B--2---:R-:W-:-:S05]  /*21a10*/  IADD3 R2, P0, R11, R2, RZ ;  /* 0x000000020b027210 */ /* 0x004fca0007f1e0ff */
[----:B-1----:R-:W-:-:S05]  /*21a20*/  IMAD.X R3, RZ, RZ, R3, P0 ;  /* 0x000000ffff037224 */ /* 0x002fca00000e0603 */
[----:B------:R-:W-:Y:S04]  /*21a30*/  LDGSTS.E.BYPASS.LTC128B.128 [R5+0x9000], desc[UR42][R2.64], !P4 ;  /* 0x0900000002057fae */ /* 0x000fe8000e101d6a */
[----:B------:R-:W-:Y:S04]  /*21a40*/  LDGSTS.E.BYPASS.LTC128B.128 [R5+0xa000], desc[UR42][R2.64+0x20], !P3 ;  /* 0x0a00002002057fae */ /* 0x000fe8000d901d6a */
[----:B------:R1:W-:Y:S04]  /*21a50*/  LDGSTS.E.BYPASS.LTC128B.128 [R5+0xb000], desc[UR42][R2.64+0x40], !P2 ;  /* 0x0b00004002057fae */ /* 0x0003e8000d101d6a */
[----:B-1-3--:R1:W2:Y:S02]  /*21a60*/  SHFL.IDX PT, R2, R25, 0x1, 0x1e1f ;  /* 0x003e1f0019027f89 */ /* 0x00a2a400000e0000 */
.L_x_1688:
[----:B------:R-:W3:Y:S02]  /*21a70*/  S2R R3, SR_TID.X ;  /* 0x0000000000037919 */ /* 0x000ee40000002100 */
[----:B---3--:R-:W-:-:S05]  /*21a80*/  IMAD.SHL.U32 R3, R3, 0x10, RZ ;  /* 0x0000001003037824 */ /* 0x008fca00078e00ff */
[----:B------:R-:W-:-:S04]  /*21a90*/  LOP3.LUT R3, R3, 0x10, RZ, 0xc0, !PT ;  /* 0x0000001003037812 */ /* 0x000fc800078ec0ff */
        /* <DEDUP_REMOVED lines=10> */
.L_x_1563:
        /* <DEDUP_REMOVED lines=11> */
.L_x_1564:
[----:B------:R2:W-:Y:S01]  /*21bf0*/  SYNCS.ARRIVE.TRANS64.A1T0 RZ, [R0+URZ+0x19c70], RZ ;  /* 0x019c70ff00ff79a7 */ /* 0x0005e2000810003f */
[----:B------:R-:W-:Y:S05]  /*21c00*/  @!P3 BRA `(.L_x_1565) ;  /* 0x000000000004b947 */ /* 0x000fea0003800000 */
[----:B------:R-:W-:Y:S01]  /*21c10*/  BPT.TRAP 0x1 ;  /* 0x000000040000795c */ /* 0x000fe20000300000 */
.L_x_1565:
[----:B------:R-:W3:Y:S01]  /*21c20*/  SYNCS.PHASECHK.TRANS64.TRYWAIT P0, [R0+URZ+0x19c40], R10 ;  /* 0x019c400a000075a7 */ /* 0x000ee2000800017f */
[----:B------:R-:W-:Y:S04]  /*21c30*/  BSSY B0, `(.L_x_1566) ;  /* 0x0000002000007945 */ /* 0x000fe80003800000 */
[----:B---3--:R-:W-:Y:S05]  /*21c40*/  @!P0 BRA `(.L_x_1567) ;  /* 0x0000004000408947 */ /* 0x008fea0003800000 */
.L_x_1689:
[----:B------:R-:W-:Y:S05]  /*21c50*/  BSYNC B0 ;  /* 0x0000000000007941 */ /* 0x000fea0003800000 */
.L_x_1566:
[----:B------:R-:W4:Y:S01]  /*21c60*/  S2R R13, SR_TID.X ;  /* 0x00000000000d7919 */ /* 0x000f220000002100 */
[----:B------:R-:W-:Y:S01]  /*21c70*/  ULDC.64 UR4, c[0x0][0x300] ;  /* 0x0000c00000047ab9 */ /* 0x000fe20000000a00 */
[----:B------:R-:W5:Y:S01]  /*21c80*/  LDC R11, c[0x0][0x2f4] ;  /* 0x0000bd00ff0b7b82 */ /* 0x000f620000000800 */
[----:B------:R-:W-:Y:S01]  /*21c90*/  IMAD R9, R9, UR4, RZ ;  /* 0x0000000409097c24 */ /* 0x000fe2000f8e02ff */
[----:B------:R-:W-:Y:S01]  /*21ca0*/  ULDC.64 UR6, c[0x0][0x2e8] ;  /* 0x0000ba0000067ab9 */ /* 0x000fe20000000a00 */
[----:B------:R-:W-:-:S04]  /*21cb0*/  IMAD.WIDE.U32 R2, R7, UR4, RZ ;  /* 0x0000000407027c25 */ /* 0x000fc8000f8e00ff */
        /* <DEDUP_REMOVED lines=12> */
[C---:B----4-:R-:W-:Y:S02]  /*21d80*/  IMAD.SHL.U32 R12, R13.reuse, 0x10, RZ ;  /* 0x000000100d0c7824 */ /* 0x050fe400078e00ff */
[----:B------:R-:W-:Y:S01]  /*21d90*/  IMAD.SHL.U32 R21, R13, 0x10, RZ ;  /* 0x000000100d157824 */ /* 0x000fe200078e00ff */
[----:B------:R-:W-:Y:S02]  /*21da0*/  IADD3.X R8, R8, UR7, RZ, P0, !PT ;  /* 0x0000000708087c10 */ /* 0x000fe400087fe4ff */
[----:B------:R-:W-:Y:S02]  /*21db0*/  LOP3.LUT R12, R12, 0x10, RZ, 0xc0, !PT ;  /* 0x000000100c0c7812 */ /* 0x000fe400078ec0ff */
[----:B------:R-:W-:Y:S02]  /*21dc0*/  LOP3.LUT R21, R21, 0x10, RZ, 0xc0, !PT ;  /* 0x0000001015157812 */ /* 0x000fe400078ec0ff */
[----:B------:R-:W-:-:S02]  /*21dd0*/  LOP3.LUT R13, R12, 0x40, RZ, 0xfc, !PT ;  /* 0x000000400c0d7812 */ /* 0x000fc400078efcff */
[----:B------:R-:W-:Y:S02]  /*21de0*/  LOP3.LUT R12, R12, 0x20, RZ, 0xfc, !PT ;  /* 0x000000200c0c7812 */ /* 0x000fe400078efcff */
[-C--:B-----5:R-:W-:Y:S02]  /*21df0*/  ISETP.GE.AND P2, PT, R13, R11.reuse, PT ;  /* 0x0000000b0d00720c */ /* 0x0a0fe40003f46270 */
[-C--:B------:R-:W-:Y:S02]  /*21e00*/  ISETP.GE.AND P3, PT, R12, R11.reuse, PT ;  /* 0x0000000b0c00720c */ /* 0x080fe40003f66270 */
        /* <DEDUP_REMOVED lines=11> */
.L_x_1695:
        /* <DEDUP_REMOVED lines=10> */
.L_x_1569:
        /* <DEDUP_REMOVED lines=11> */
.L_x_1570:
[----:B------:R2:W-:Y:S02]  /*22010*/  SYNCS.ARRIVE.TRANS64.A1T0 RZ, [R0+URZ+0x19c30], RZ ;  /* 0x019c30ff00ff79a7 */ /* 0x0005e4000810003f */
[----:B--23--:R-:W-:-:S05]  /*22020*/  IMAD.U32 R0, RZ, RZ, UR36 ;  /* 0x00000024ff007e24 */ /* 0x00cfca000f8e00ff */
[----:B------:R-:W-:-:S13]  /*22030*/  ISETP.NE.AND P0, PT, R0, 0x3, PT ;  /* 0x000000030000780c */ /* 0x000fda0003f05270 */
[----:B------:R-:W-:Y:S05]  /*22040*/  @!P0 BRA `(.L_x_1571) ;  /* 0x0000000000048947 */ /* 0x000fea0003800000 */
[----:B------:R-:W-:Y:S01]  /*22050*/  BPT.TRAP 0x1 ;  /* 0x000000040000795c */ /* 0x000fe20000300000 */
.L_x_1571:
[----:B------:R-:W-:Y:S01]  /*22060*/  LOP3.LUT R0, R6, 0x1, RZ, 0x3c, !PT ;  /* 0x0000000106007812 */ /* 0x000fe200078e3cff */
[----:B------:R-:W-:Y:S01]  /*22070*/  IMAD R2, R4, 0x8, R18 ;  /* 0x0000000804027824 */ /* 0x000fe200078e0212 */
[----:B------:R-:W-:Y:S02]  /*22080*/  BSSY B0, `(.L_x_1572) ;  /* 0x0000004000007945 */ /* 0x000fe40003800000 */
[----:B------:R-:W-:-:S04]  /*22090*/  SHF.L.U32 R0, R0, 0x1f, RZ ;  /* 0x0000001f00007819 */ /* 0x000fc800000006ff */
[----:B------:R-:W0:Y:S02]  /*220a0*/  SYNCS.PHASECHK.TRANS64.TRYWAIT P2, [R2+URZ+0x19c70], R0 ;  /* 0x019c7000020075a7 */ /* 0x000e24000804017f */
[----:B0-----:R-:W-:Y:S05]  /*220b0*/  @!P2 BRA `(.L_x_1573) ;  /* 0x0000003c00d0a947 */ /* 0x001fea0003800000 */
.L_x_1696:
[----:B------:R-:W-:Y:S05]  /*220c0*/  BSYNC B0 ;  /* 0x0000000000007941 */ /* 0x000fea0003800000 */
.L_x_1572:
[----:B------:R-:W-:-:S05]  /*220d0*/  IMAD.U32 R3, RZ, RZ, UR39 ;  /* 0x00000027ff037e24 */ /* 0x000fca000f8e00ff */
[----:B------:R-:W-:-:S13]  /*220e0*/  ISETP.NE.AND P2, PT, R3, 0x3, PT ;  /* 0x000000030300780c */ /* 0x000fda0003f45270 */
[----:B------:R-:W-:Y:S05]  /*220f0*/  @!P2 BRA `(.L_x_1574) ;  /* 0x000000000004a947 */ /* 0x000fea0003800000 */
[----:B------:R-:W-:Y:S01]  /*22100*/  BPT.TRAP 0x1 ;  /* 0x000000040000795c */ /* 0x000fe20000300000 */
.L_x_1574:
[----:B0-----:R-:W-:Y:S01]  /*22110*/  SHF.L.U32 R0, R6, 0x1f, RZ ;  /* 0x0000001f06007819 */ /* 0x001fe200000006ff */
[----:B------:R-:W-:-:S03]  /*22120*/  IMAD R3, R4, 0x3000, RZ ;  /* 0x0000300004037824 */ /* 0x000fc600078e02ff */
[----:B------:R-:W0:Y:S02]  /*22130*/  SYNCS.PHASECHK.TRANS64.TRYWAIT P2, [R2+URZ+0x19c60], R0 ;  /* 0x019c6000020075a7 */ /* 0x000e24000804017f */
[----:B0-----:R-:W-:Y:S05]  /*22140*/  @!P2 BRA `(.L_x_1575) ;  /* 0x0000003c00c0a947 */ /* 0x001fea0003800000 */
.L_x_1697:
[----:B------:R-:W0:Y:S04]  /*22150*/  LDL R4, [R1+0x20] ;  /* 0x0000200001047983 */ /* 0x000e280000100800 */
[----:B------:R-:W2:Y:S04]  /*22160*/  LDL R10, [R1+0x18] ;  /* 0x00001800010a7983 */ /* 0x000ea80000100800 */
[----:B------:R-:W3:Y:S01]  /*22170*/  LDL R12, [R1+0x1c] ;  /* 0x00001c00010c7983 */ /* 0x000ee20000100800 */
[----:B------:R-:W-:Y:S05]  /*22180*/  WARPSYNC.ALL ;  /* 0x0000000000007948 */ /* 0x000fea0003800000 */
[----:B0-----:R-:W-:-:S02]  /*22190*/  LOP3.LUT R0, R3, R4, RZ, 0xfc, !PT ;  /* 0x0000000403007212 */ /* 0x001fc400078efcff */
[----:B--2---:R-:W-:-:S03]  /*221a0*/  LOP3.LUT R3, R3, R10, RZ, 0xfc, !PT ;  /* 0x0000000a03037212 */ /* 0x004fc600078efcff */
[C---:B------:R-:W-:Y:S02]  /*221b0*/  IMAD.IADD R0, R18.reuse, 0x1, R0 ;  /* 0x0000000112007824 */ /* 0x040fe400078e0200 */
[----:B------:R-:W-:-:S03]  /*221c0*/  IMAD.IADD R3, R18, 0x1, R3 ;  /* 0x0000000112037824 */ /* 0x000fc600078e0203 */
[----:B----4-:R-:W0:Y:S02]  /*221d0*/  LDSM.16.MT88.4 R4, [R0+0x9000] ;  /* 0x009000000004783b */ /* 0x010e240000004200 */
        /* <DEDUP_REMOVED lines=46> */
.L_x_1576:
[----:B--2---:R2:W-:Y:S01]  /*224c0*/  SYNCS.ARRIVE.TRANS64.A1T0 RZ, [R2+URZ+0x19c50], RZ ;  /* 0x019c50ff02ff79a7 */ /* 0x0045e2000810003f */
[----:B------:R-:W-:Y:S06]  /*224d0*/  BAR.SYNC.DEFER_BLOCKING 0x2, 0x80 ;  /* 0x0082000000007b1d */ /* 0x000fec0000010000 */
[----:B------:R-:W-:Y:S05]  /*224e0*/  @!P0 BRA `(.L_x_1577) ;  /* 0x0000000000048947 */ /* 0x000fea0003800000 */
[----:B------:R-:W-:Y:S01]  /*224f0*/  BPT.TRAP 0x1 ;  /* 0x000000040000795c */ /* 0x000fe20000300000 */
.L_x_1577:
[----:B------:R-:W3:Y:S01]  /*22500*/  LDL R0, [R1+0x10] ;  /* 0x0000100001007983 */ /* 0x000ee20000100800 */
[----:B--2---:R-:W-:Y:S02]  /*22510*/  VIADD R2, R2, 0x19c80 ;  /* 0x00019c8002027836 */ /* 0x004fe40000000000 */
[----:B------:R-:W-:Y:S02]  /*22520*/  IMAD.MOV.U32 R4, RZ, RZ, R22 ;  /* 0x000000ffff047224 */ /* 0x000fe400078e0016 */
[----:B------:R-:W-:Y:S01]  /*22530*/  IMAD.MOV.U32 R6, RZ, RZ, R28 ;  /* 0x000000ffff067224 */ /* 0x000fe200078e001c */
[----:B---3--:R-:W-:-:S04]  /*22540*/  PRMT R2, R0, 0x654, R2 ;  /* 0x0000065400027816 */ /* 0x008fc80000000002 */
[----:B------:R3:W-:Y:S01]  /*22550*/  SYNCS.ARRIVE.TRANS64.RED.A1T0 RZ, [R2+URZ], RZ ;  /* 0x000000ff02ff79a7 */ /* 0x0007e2000810043f */
[----:B------:R-:W-:Y:S05]  /*22560*/  @P1 BRA `(.L_x_1578) ;  /* 0xffffffec00c81947 */ /* 0x000fea000383ffff */
.L_x_1558:
[----:B--2---:R-:W3:Y:S01]  /*22570*/  S2R R0, SR_TID.X ;  /* 0x0000000000007919 */ /* 0x004ee20000002100 */
[----:B------:R-:W-:Y:S01]  /*22580*/  BSSY B0, `(.L_x_1579) ;  /* 0x0000012000007945 */ /* 0x000fe20003800000 */
[----:B---3--:R-:W-:Y:S01]  /*22590*/  LOP3.LUT R2, R0, 0x7f, RZ, 0xc0, !PT ;  /* 0x0000007f00027812 */ /* 0x008fe200078ec0ff */
[----:B------:R-:W-:-:S03]  /*225a0*/  IMAD.U32 R0, RZ, RZ, UR36 ;  /* 0x00000024ff007e24 */ /* 0x000fc6000f8e00ff */
[----:B------:R-:W-:Y:S02]  /*225b0*/  ISETP.NE.AND P1, PT, R2, RZ, PT ;  /* 0x000000ff0200720c */ /* 0x000fe40003f25270 */
[----:B------:R-:W-:-:S11]  /*225c0*/  ISETP.NE.AND P0, PT, R0, 0x3, PT ;  /* 0x000000030000780c */ /* 0x000fd60003f05270 */
[----:B------:R-:W-:Y:S05]  /*225d0*/  @P1 BRA `(.L_x_1580) ;  /* 0x0000000000301947 */ /* 0x000fea0003800000 */
[----:B0-----:R-:W0:Y:S01]  /*225e0*/  S2R R5, SR_LANEID ;  /* 0x0000000000057919 */ /* 0x001e220000000000 */
        /* <DEDUP_REMOVED lines=10> */
[----:B0-----:R-:W-:-:S07]  /*22690*/  IADD3 R24, R0, UR38, R7 ;  /* 0x0000002600187c10 */ /* 0x001fce000fffe007 */
.L_x_1580:
[----:B------:R-:W-:Y:S05]  /*226a0*/  BSYNC B0 ;  /* 0x0000000000007941 */ /* 0x000fea0003800000 */
.L_x_1579:
[----:B------:R-:W-:Y:S05]  /*226b0*/  @!P0 BRA `(.L_x_1581) ;  /* 0x0000000000048947 */ /* 0x000fea0003800000 */
[----:B------:R-:W-:Y:S01]  /*226c0*/  BPT.TRAP 0x1 ;  /* 0x000000040000795c */ /* 0x000fe20000300000 */
.L_x_1581:
[----:B------:R-:W-:Y:S01]  /*226d0*/  LOP3.LUT R0, R28, 0x1, RZ, 0x3c, !PT ;  /* 0x000000011c007812 */ /* 0x000fe200078e3cff */
[----:B0-----:R-:W-:Y:S01]  /*226e0*/  IMAD R3, R22, 0x8, R18 ;  /* 0x0000000816037824 */ /* 0x001fe200078e0212 */
[----:B------:R-:W-:Y:S02]  /*226f0*/  BSSY B0, `(.L_x_1582) ;  /* 0x0000004000007945 */ /* 0x000fe40003800000 */
[----:B------:R-:W-:-:S04]  /*22700*/  SHF.L.U32 R0, R0, 0x1f, RZ ;  /* 0x0000001f00007819 */ /* 0x000fc800000006ff */
[----:B------:R-:W0:Y:S02]  /*22710*/  SYNCS.PHASECHK.TRANS64.TRYWAIT P1, [R3+URZ+0x19c70], R0 ;  /* 0x019c7000030075a7 */ /* 0x000e24000802017f */
[----:B0-----:R-:W-:Y:S05]  /*22720*/  @!P1 BRA `(.L_x_1583) ;  /* 0x00000038005c9947 */ /* 0x001fea0003800000 */
.L_x_1698:
[----:B------:R-:W-:Y:S05]  /*22730*/  BSYNC B0 ;  /* 0x0000000000007941 */ /* 0x000fea0003800000 */
.L_x_1582:
[----:B------:R-:W-:-:S05]  /*22740*/  IMAD.U32 R2, RZ, RZ, UR39 ;  /* 0x00000027ff027e24 */ /* 0x000fca000f8e00ff */
[----:B------:R-:W-:-:S13]  /*22750*/  ISETP.NE.AND P1, PT, R2, 0x3, PT ;  /* 0x000000030200780c */ /* 0x000fda0003f25270 */
[----:B------:R-:W-:Y:S05]  /*22760*/  @!P1 BRA `(.L_x_1584) ;  /* 0x0000000000049947 */ /* 0x000fea0003800000 */
[----:B------:R-:W-:Y:S01]  /*22770*/  BPT.TRAP 0x1 ;  /* 0x000000040000795c */ /* 0x000fe20000300000 */
.L_x_1584:
[----:B0-----:R-:W-:-:S04]  /*22780*/  SHF.L.U32 R0, R28, 0x1f, RZ ;  /* 0x0000001f1c007819 */ /* 0x001fc800000006ff */
[----:B------:R-:W0:Y:S02]  /*22790*/  SYNCS.PHASECHK.TRANS64.TRYWAIT P1, [R3+URZ+0x19c60], R0 ;  /* 0x019c6000030075a7 */ /* 0x000e24000802017f */
[----:B0-----:R-:W-:Y:S05]  /*227a0*/  @!P1 BRA `(.L_x_1585) ;  /* 0x0000003800509947 */ /* 0x001fea0003800000 */
.L_x_1699:
        /* <DEDUP_REMOVED lines=56> */
.L_x_1586:
[----:B--2---:R2:W-:Y:S01]  /*22b30*/  SYNCS.ARRIVE.TRANS64.A1T0 RZ, [R3+URZ+0x19c50], RZ ;  /* 0x019c50ff03ff79a7 */ /* 0x0045e2000810003f */
[----:B------:R-:W-:Y:S06]  /*22b40*/  BAR.SYNC.DEFER_BLOCKING 0x2, 0x80 ;  /* 0x0082000000007b1d */ /* 0x000fec0000010000 */
[----:B------:R-:W-:Y:S05]  /*22b50*/  @!P0 BRA `(.L_x_1587) ;  /* 0x0000000000048947 */ /* 0x000fea0003800000 */
[----:B------:R-:W-:Y:S01]  /*22b60*/  BPT.TRAP 0x1 ;  /* 0x000000040000795c */ /* 0x000fe20000300000 */
.L_x_1587:
[----:B------:R-:W3:Y:S01]  /*22b70*/  LDL R0, [R1+0x10] ;  /* 0x0000100001007983 */ /* 0x000ee20000100800 */
[----:B--2---:R-:W-:Y:S02]  /*22b80*/  VIADD R3, R3, 0x19c80 ;  /* 0x00019c8003037836 */ /* 0x004fe40000000000 */
[----:B------:R-:W-:-:S05]  /*22b90*/  VIADD R22, R22, 0x1 ;  /* 0x0000000116167836 */ /* 0x000fca0000000000 */
[----:B------:R-:W-:-:S04]  /*22ba0*/  ISETP.NE.AND P0, PT, R22, 0x2, PT ;  /* 0x000000021600780c */ /* 0x000fc80003f05270 */
[----:B------:R-:W-:Y:S02]  /*22bb0*/  SEL R22, R22, RZ, P0 ;  /* 0x000000ff16167207 */ /* 0x000fe40000000000 */
[----:B---3--:R-:W-:-:S04]  /*22bc0*/  PRMT R3, R0, 0x654, R3 ;  /* 0x0000065400037816 */ /* 0x008fc80000000003 */
[----:B------:R2:W-:Y:S02]  /*22bd0*/  SYNCS.ARRIVE.TRANS64.RED.A1T0 RZ, [R3+URZ], RZ ;  /* 0x000000ff03ff79a7 */ /* 0x0005e4000810043f */
[----:B--2---:R-:W-:-:S04]  /*22be0*/  SEL R3, RZ, 0x1, P0 ;  /* 0x00000001ff037807 */ /* 0x004fc80000000000 */
[----:B------:R-:W-:-:S07]  /*22bf0*/  LOP3.LUT R28, R28, R3, RZ, 0x3c, !PT ;  /* 0x000000031c1c7212 */ /* 0x000fce00078e3cff */
.L_x_1528:
[----:B------:R-:W-:-:S13]  /*22c00*/  LOP3.LUT P0, RZ, R17, 0x10, RZ, 0xc0, !PT ;  /* 0x0000001011ff7812 */ /* 0x000fda000780c0ff */
[----:B------:R-:W-:Y:S05]  /*22c10*/  @!P0 BRA `(.L_x_1588) ;  /* 0x0000000000288947 */ /* 0x000fea0003800000 */
[----:B------:R-:W-:Y:S05]  /*22c20*/  WARPSYNC.ALL ;  /* 0x0000000000007948 */ /* 0x000fea0003800000 */
[----:B------:R-:W2:Y:S08]  /*22c30*/  S2UR UR4, SR_CgaCtaId ;  /* 0x00000000000479c3 */ /* 0x000eb00000008800 */
[----:B------:R-:W-:Y:S01]  /*22c40*/  BAR.SYNC.DEFER_BLOCKING 0x5, 0x200 ;  /* 0x0148000000007b1d */ /* 0x000fe20000010000 */
[----:B------:R-:W-:Y:S01]  /*22c50*/  MOV R18, 0x400 ;  /* 0x0000040000127802 */ /* 0x000fe20000000f00 */
[----:B--2---:R-:W-:-:S05]  /*22c60*/  IMAD.U32 R0, RZ, RZ, UR4 ;  /* 0x00000004ff007e24 */ /* 0x004fca000f8e00ff */
[----:B------:R-:W-:Y:S01]  /*22c70*/  LEA R18, R0, R18, 0x18 ;  /* 0x0000001200127211 */ /* 0x000fe200078ec0ff */
[----:B------:R2:W-:Y:S04]  /*22c80*/  STL [R1+0x10], R0 ;  /* 0x0000100001007387 */ /* 0x0005e80000100800 */
[----:B-1----:R2:W1:Y:S01]  /*22c90*/  LDS.128 R24, [R18+0x19cd0] ;  /* 0x019cd00012187984 */ /* 0x0024620000000c00 */
[----:B------:R-:W-:Y:S06]  /*22ca0*/  BAR.ARV 0x4, 0x200 ;  /* 0x0108000000007b1d */ /* 0x000fec0000002000 */
[----:B------:R-:W-:Y:S05]  /*22cb0*/  BRA `(.L_x_1589) ;  /* 0x0000000c00e47947 */ /* 0x000fea0003800000 */
.L_x_1588:
[----:B------:R-:W0:Y:S01]  /*22cc0*/  S2R R0, SR_TID.X ;  /* 0x0000000000007919 */ /* 0x000e220000002100 */
[----:B------:R-:W-:Y:S01]  /*22cd0*/  UMOV UR4, 0xffffffff ;  /* 0xffffffff00047882 */ /* 0x000fe20000000000 */
[----:B0-----:R-:W-:-:S04]  /*22ce0*/  LOP3.LUT R9, R0, 0x1f, RZ, 0xc0, !PT ;  /* 0x0000001f00097812 */ /* 0x001fc800078ec0ff */
[----:B------:R-:W-:Y:S01]  /*22cf0*/  ISETP.NE.AND P0, PT, R9, 0x1f, PT ;  /* 0x0000001f0900780c */ /* 0x000fe20003f05270 */
[----:B------:R-:W-:-:S12]  /*22d00*/  BRA.DIV UR4, `(.L_x_1590) ;  /* 0x00000036040c7947 */ /* 0x000fd8000b800000 */
[----:B------:R-:W-:Y:S01]  /*22d10*/  IMAD.IADD R0, R27, 0x1, R9 ;  /* 0x000000011b007824 */ /* 0x000fe200078e0209 */
[----:B------:R-:W-:-:S04]  /*22d20*/  ULDC UR4, c[0x0][0xc3c] ;  /* 0x00030f0000047ab9 */ /* 0x000fc80000000800 */
[----:B------:R-:W-:-:S13]  /*22d30*/  ISETP.GE.OR P1, PT, R0, UR4, !P0 ;  /* 0x0000000400007c0c */ /* 0x000fda000c726670 */
[----:B------:R-:W0:Y:S08]  /*22d40*/  @!P1 LDC.64 R2, c[0x0][0xc80] ;  /* 0x00032000ff029b82 */ /* 0x000e300000000a00 */
[----:B------:R-:W2:Y:S01]  /*22d50*/  @!P1 LDC.64 R4, c[0x0][0xc78] ;  /* 0x00031e00ff049b82 */ /* 0x000ea20000000a00 */
[----:B0-----:R-:W-:-:S05]  /*22d60*/  @!P1 IMAD.WIDE R2, R0, 0x4, R2 ;  /* 0x0000000400029825 */ /* 0x001fca00078e0202 */
[----:B------:R2:W3:Y:S02]  /*22d70*/  @!P1 LDG.E R7, desc[UR42][R2.64] ;  /* 0x0000002a02079981 */ /* 0x0004e4000c1e1900 */
[----:B--2---:R-:W-:-:S06]  /*22d80*/  @!P1 IMAD.WIDE R2, R0, 0x4, R4 ;  /* 0x0000000400029825 */ /* 0x004fcc00078e0204 */
[----:B------:R-:W2:Y:S01]  /*22d90*/  @!P1 LDG.E R2, desc[UR42][R2.64] ;  /* 0x0000002a02029981 */ /* 0x000ea2000c1e1900 */
[----:B-1----:R-:W-:Y:S01]  /*22da0*/  IMAD.MOV.U32 R25, RZ, RZ, RZ ;  /* 0x000000ffff197224 */ /* 0x002fe200078e00ff */
[C---:B------:R-:W-:Y:S01]  /*22db0*/  ISETP.GE.U32.AND P2, PT, R9.reuse, 0x2, PT ;  /* 0x000000020900780c */ /* 0x040fe20003f46070 */
[----:B------:R-:W-:Y:S01]  /*22dc0*/  IMAD.MOV.U32 R5, RZ, RZ, RZ ;  /* 0x000000ffff057224 */ /* 0x000fe200078e00ff */
[C---:B------:R-:W-:Y:S01]  /*22dd0*/  ISETP.GE.U32.AND P3, PT, R9.reuse, 0x4, PT ;  /* 0x000000040900780c */ /* 0x040fe20003f66070 */
[----:B------:R-:W-:Y:S01]  /*22de0*/  SHFL.IDX PT, R0, R24, RZ, 0x1f ;  /* 0x00001fff18007589 */ /* 0x000fe200000e0000 */
[C---:B------:R-:W-:Y:S02]  /*22df0*/  ISETP.GE.U32.AND P4, PT, R9.reuse, 0x8, PT ;  /* 0x000000080900780c */ /* 0x040fe40003f86070 */
[----:B------:R-:W-:Y:S01]  /*22e00*/  ISETP.GE.U32.AND P5, PT, R9, 0x10, PT ;  /* 0x000000100900780c */ /* 0x000fe20003fa6070 */
[----:B------:R0:W-:Y:S02]  /*22e10*/  SHFL.IDX PT, R6, R24, 0x1, 0x1f ;  /* 0x00201f0018067f89 */ /* 0x0001e400000e0000 */
[----:B0-----:R-:W-:-:S02]  /*22e20*/  IMAD.MOV.U32 R24, RZ, RZ, RZ ;  /* 0x000000ffff187224 */ /* 0x001fc400078e00ff */
[----:B---3--:R-:W-:Y:S02]  /*22e30*/  @!P1 IMAD.MOV.U32 R25, RZ, RZ, R7 ;  /* 0x000000ffff199224 */ /* 0x008fe400078e0007 */
[----:B--2---:R-:W-:Y:S01]  /*22e40*/  @!P1 IMAD.MOV.U32 R5, RZ, RZ, R2 ;  /* 0x000000ffff059224 */ /* 0x004fe200078e0002 */
        /* <DEDUP_REMOVED lines=18> */
.L_x_1709:
[----:B------:R-:W-:Y:S02]  /*22f70*/  ULDC UR4, c[0x0][0xc38] ;  /* 0x00030e0000047ab9 */ /* 0x000fe40000000800 */
[----:B------:R-:W-:-:S04]  /*22f80*/  IMAD.U32 R7, RZ, RZ, UR4 ;  /* 0x00000004ff077e24 */ /* 0x000fc8000f8e00ff */
[----:B-1----:R-:W-:-:S04]  /*22f90*/  IMAD R3, R3, R7, RZ ;  /* 0x0000000703037224 */ /* 0x002fc800078e02ff */
[----:B------:R-:W-:-:S05]  /*22fa0*/  IMAD.IADD R4, R6, 0x1, R3 ;  /* 0x0000000106047824 */ /* 0x000fca00078e0203 */
[----:B------:R-:W-:-:S13]  /*22fb0*/  ISETP.GT.AND P6, PT, R4, R0, PT ;  /* 0x000000000400720c */ /* 0x000fda0003fc4270 */
[----:B------:R-:W-:Y:S05]  /*22fc0*/  @P6 BRA `(.L_x_1591) ;  /* 0x0000000000a46947 */ /* 0x000fea0003800000 */
.L_x_1594:
[----:B0-----:R-:W0:Y:S01]  /*22fd0*/  LDC R2, c[0x0][0xc3c] ;  /* 0x00030f00ff027b82 */ /* 0x001e220000000800 */
[----:B------:R-:W-:-:S05]  /*22fe0*/  VIADD R27, R27, 0x1f ;  /* 0x0000001f1b1b7836 */ /* 0x000fca0000000000 */
        /* <DEDUP_REMOVED lines=33> */
.L_x_1717:
[----:B------:R-:W-:Y:S02]  /*23200*/  ULDC UR4, c[0x0][0xc38] ;  /* 0x00030e0000047ab9 */ /* 0x000fe40000000800 */
[----:B------:R-:W-:-:S04]  /*23210*/  IMAD.U32 R7, RZ, RZ, UR4 ;  /* 0x00000004ff077e24 */ /* 0x000fc8000f8e00ff */
[----:B-1----:R-:W-:-:S04]  /*23220*/  IMAD R3, R3, R7, RZ ;  /* 0x0000000703037224 */ /* 0x002fc800078e02ff */
[----:B------:R-:W-:-:S05]  /*23230*/  IMAD.IADD R4, R3, 0x1, R4 ;  /* 0x0000000103047824 */ /* 0x000fca00078e0204 */
[----:B------:R-:W-:-:S13]  /*23240*/  ISETP.GT.AND P6, PT, R4, R0, PT ;  /* 0x000000000400720c */ /* 0x000fda0003fc4270 */
[----:B------:R-:W-:Y:S05]  /*23250*/  @!P6 BRA `(.L_x_1594) ;  /* 0xfffffffc005ce947 */ /* 0x000fea000383ffff */
.L_x_1591:
[----:B------:R-:W-:Y:S01]  /*23260*/  IMAD.IADD R4, R4, 0x1, -R3 ;  /* 0x0000000104047824 */ /* 0x000fe200078e0a03 */
[----:B------:R-:W-:-:S03]  /*23270*/  UMOV UR4, 0xffffffff ;  /* 0xffffffff00047882 */ /* 0x000fc60000000000 */
[----:B------:R-:W-:-:S05]  /*23280*/  IMAD R3, R2, R7, R4 ;  /* 0x0000000702037224 */ /* 0x000fca00078e0204 */
[----:B------:R-:W-:Y:S01]  /*23290*/  ISETP.GT.AND P6, PT, R3, R0, PT ;  /* 0x000000000300720c */ /* 0x000fe20003fc4270 */
[----:B------:R-:W-:-:S12]  /*232a0*/  BRA.DIV UR4, `(.L_x_1595) ;  /* 0x0000003604d07947 */ /* 0x000fd8000b800000 */
[----:B------:R-:W-:-:S04]  /*232b0*/  VOTE.ANY R3, PT, !P6 ;  /* 0x0000000000037806 */ /* 0x000fc800070e0100 */
[----:B------:R-:W1:Y:S02]  /*232c0*/  POPC R6, R3 ;  /* 0x0000000300067309 */ /* 0x000e640000000000 */
[----:B-1----:R1:W2:Y:S01]  /*232d0*/  SHFL.IDX PT, R25, R25, R6, 0x1f ;  /* 0x00001f0619197589 */ /* 0x0022a200000e0000 */
[----:B------:R-:W-:-:S03]  /*232e0*/  IMAD.IADD R27, R6, 0x1, R27 ;  /* 0x00000001061b7824 */ /* 0x000fc600078e021b */
[----:B------:R1:W3:Y:S04]  /*232f0*/  SHFL.IDX PT, R5, R5, R6, 0x1f ;  /* 0x00001f0605057589 */ /* 0x0002e800000e0000 */
.L_x_1722:
[----:B------:R-:W-:-:S13]  /*23300*/  ISETP.NE.AND P0, PT, R3, RZ, PT ;  /* 0x000000ff0300720c */ /* 0x000fda0003f05270 */
[----:B------:R-:W-:Y:S05]  /*23310*/  @!P0 BRA `(.L_x_1596) ;  /* 0x0000000000108947 */ /* 0x000fea0003800000 */
[----:B------:R-:W-:Y:S01]  /*23320*/  UMOV UR4, 0xffffffff ;  /* 0xffffffff00047882 */ /* 0x000fe20000000000 */
[----:B-1----:R-:W-:Y:S02]  /*23330*/  VIADD R6, R6, 0xffffffff ;  /* 0xffffffff06067836 */ /* 0x002fe40000000000 */
[----:B------:R-:W-:Y:S05]  /*23340*/  BRA.DIV UR4, `(.L_x_1597) ;  /* 0x0000003a04087947 */ /* 0x000fea000b800000 */
[----:B------:R4:W1:Y:S02]  /*23350*/  SHFL.IDX PT, R24, R2, R6, 0x1f ;  /* 0x00001f0602187589 */ /* 0x00086400000e0000 */
.L_x_1596:
[----:B---3--:R-:W-:Y:S01]  /*23360*/  ISETP.NE.AND P0, PT, R5, 0x1, PT ;  /* 0x000000010500780c */ /* 0x008fe20003f05270 */
[----:B-1----:R-:W-:-:S04]  /*23370*/  IMAD R24, R24, R7, R4 ;  /* 0x0000000718187224 */ /* 0x002fc800078e0204 */
[----:B------:R-:W-:-:S08]  /*23380*/  IMAD.IADD R0, R0, 0x1, -R24 ;  /* 0x0000000100007824 */ /* 0x000fd000078e0a18 */
[----:B------:R-:W-:Y:S05]  /*23390*/  @!P0 BRA `(.L_x_1598) ;  /* 0x0000000000e08947 */ /* 0x000fea0003800000 */
[----:B--2---:R-:W-:-:S04]  /*233a0*/  IABS R4, R25 ;  /* 0x0000001900047213 */ /* 0x004fc80000000000 */
[----:B----4-:R-:W1:Y:S08]  /*233b0*/  I2F.RP R6, R4 ;  /* 0x0000000400067306 */ /* 0x010e700000209400 */
[----:B-1----:R-:W1:Y:S02]  /*233c0*/  MUFU.RCP R6, R6 ;  /* 0x0000000600067308 */ /* 0x002e640000001000 */
[----:B-1----:R-:W-:-:S06]  /*233d0*/  VIADD R8, R6, 0xffffffe ;  /* 0x0ffffffe06087836 */ /* 0x002fcc0000000000 */
        /* <DEDUP_REMOVED lines=25> */
[----:B------:R-:W-:-:S03]  /*23570*/  LOP3.LUT R2, R0, R25, RZ, 0x3c, !PT ;  /* 0x0000001900027212 */ /* 0x000fc600078e3cff */
[----:B------:R-:W-:Y:S01]  /*23580*/  IMAD.MOV.U32 R3, RZ, RZ, R7 ;  /* 0x000000ffff037224 */ /* 0x000fe200078e0007 */
[----:B------:R-:W-:Y:S02]  /*23590*/  ISETP.GE.AND P2, PT, R2, RZ, PT ;  /* 0x000000ff0200720c */ /* 0x000fe40003f46270 */
        /* <DEDUP_REMOVED lines=19> */
[----:B------:R-:W-:-:S04]  /*236d0*/  IMAD.MOV R2, RZ, RZ, -R6 ;  /* 0x000000ffff027224 */ /* 0x000fc800078e0a06 */
[C---:B------:R-:W-:Y:S02]  /*236e0*/  IMAD R2, R5.reuse, R2, R3 ;  /* 0x0000000205027224 */ /* 0x040fe400078e0203 */
[----:B------:R-:W-:-:S04]  /*236f0*/  IMAD R5, R5, 0x1000000, R6 ;  /* 0x0100000005057824 */ /* 0x000fc800078e0206 */
[----:B------:R-:W-:Y:S01]  /*23700*/  IMAD R26, R2, 0x10000, R5 ;  /* 0x00010000021a7824 */ /* 0x000fe200078e0205 */
[----:B------:R-:W-:Y:S06]  /*23710*/  BRA `(.L_x_1599) ;  /* 0x0000000000f47947 */ /* 0x000fec0003800000 */
.L_x_1598:
[----:B0---4-:R-:W0:Y:S02]  /*23720*/  LDC.64 R2, c[0x0][0xc90] ;  /* 0x00032400ff027b82 */ /* 0x011e240000000a00 */
[----:B0-----:R-:W-:-:S05]  /*23730*/  IMAD.WIDE R2, R27, 0x4, R2 ;  /* 0x000000041b027825 */ /* 0x001fca00078e0202 */
[----:B------:R-:W2:Y:S02]  /*23740*/  LDG.E R5, desc[UR42][R2.64] ;  /* 0x0000002a02057981 */ /* 0x000ea4000c1e1900 */
[----:B--2---:R-:W-:-:S05]  /*23750*/  IMAD R4, R25, R5, RZ ;  /* 0x0000000519047224 */ /* 0x004fca00078e02ff */
        /* <DEDUP_REMOVED lines=49> */
[----:B------:R-:W-:Y:S02]  /*23a70*/  ISETP.GE.AND P2, PT, R3, RZ, PT ;  /* 0x000000ff0300720c */ /* 0x000fe40003f46270 */
[----:B------:R-:W-:-:S05]  /*23a80*/  IADD3 R3, R6, 0x1000000, R0 ;  /* 0x0100000006037810 */ /* 0x000fca0007ffe000 */
[----:B------:R-:W-:-:S06]  /*23a90*/  @P0 VIADD R2, R2, 0x1 ;  /* 0x0000000102020836 */ /* 0x000fcc0000000000 */
[----:B------:R-:W-:Y:S01]  /*23aa0*/  @!P2 IMAD.MOV R2, RZ, RZ, -R2 ;  /* 0x000000ffff02a224 */ /* 0x000fe200078e0a02 */
[----:B------:R-:W-:Y:S01]  /*23ab0*/  @!P1 LOP3.LUT R2, RZ, R5, RZ, 0x33, !PT ;  /* 0x00000005ff029212 */ /* 0x000fe200078e33ff */
[----:B------:R-:W-:-:S04]  /*23ac0*/  IMAD.MOV R5, RZ, RZ, -R5 ;  /* 0x000000ffff057224 */ /* 0x000fc800078e0a05 */
[----:B------:R-:W-:Y:S02]  /*23ad0*/  IMAD R26, R2, R5, R3 ;  /* 0x00000005021a7224 */ /* 0x000fe400078e0203 */
[----:B------:R-:W-:-:S07]  /*23ae0*/  IMAD.MOV.U32 R0, RZ, RZ, R2 ;  /* 0x000000ffff007224 */ /* 0x000fce00078e0002 */
.L_x_1599:
[----:B------:R-:W-:-:S05]  /*23af0*/  LOP3.LUT R0, RZ, R0, RZ, 0x33, !PT ;  /* 0x00000000ff007212 */ /* 0x000fca00078e33ff */
[----:B------:R-:W-:Y:S01]  /*23b00*/  IMAD.IADD R25, R25, 0x1, R0 ;  /* 0x0000000119197824 */ /* 0x000fe200078e0200 */
[----:B------:R-:W-:Y:S06]  /*23b10*/  BRA `(.L_x_1600) ;  /* 0x00000000001c7947 */ /* 0x000fec0003800000 */
.L_x_1592:
[----:B------:R-:W-:Y:S01]  /*23b20*/  UMOV UR4, URZ ;  /* 0x0000003f00047c82 */ /* 0x000fe20008000000 */
[----:B------:R-:W-:Y:S01]  /*23b30*/  UMOV UR5, URZ ;  /* 0x0000003f00057c82 */ /* 0x000fe20008000000 */
[----:B------:R-:W-:Y:S01]  /*23b40*/  ULDC UR6, c[0x0][0xc3c] ;  /* 0x00030f0000067ab9 */ /* 0x000fe20000000800 */
[----:B------:R-:W-:Y:S02]  /*23b50*/  IMAD.MOV.U32 R24, RZ, RZ, R0 ;  /* 0x000000ffff187224 */ /* 0x000fe400078e0000 */
[----:B------:R-:W-:Y:S02]  /*23b60*/  IMAD.U32 R25, RZ, RZ, UR4 ;  /* 0x00000004ff197e24 */ /* 0x000fe4000f8e00ff */
[----:B------:R-:W-:Y:S02]  /*23b70*/  IMAD.U32 R26, RZ, RZ, UR5 ;  /* 0x00000005ff1a7e24 */ /* 0x000fe4000f8e00ff */
[----:B------:R-:W-:-:S07]  /*23b80*/  IMAD.U32 R27, RZ, RZ, UR6 ;  /* 0x00000006ff1b7e24 */ /* 0x000fce000f8e00ff */
.L_x_1600:
[----:B------:R0:W2:Y:S01]  /*23b90*/  LDL R2, [R1+0x10] ;  /* 0x0000100001027983 */ /* 0x0000a20000100800 */
[----:B------:R-:W1:Y:S01]  /*23ba0*/  S2R R0, SR_TID.X ;  /* 0x0000000000007919 */ /* 0x000e620000002100 */
[----:B------:R-:W-:Y:S05]  /*23bb0*/  WARPSYNC.ALL ;  /* 0x0000000000007948 */ /* 0x000fea0003800000 */
[----:B-1----:R-:W-:Y:S01]  /*23bc0*/  LOP3.LUT R0, R0, 0x1f, RZ, 0xc0, !PT ;  /* 0x0000001f00007812 */ /* 0x002fe200078ec0ff */
[----:B------:R-:W-:Y:S03]  /*23bd0*/  BAR.SYNC.DEFER_BLOCKING 0x4, 0x200 ;  /* 0x0108000000007b1d */ /* 0x000fe60000010000 */
[----:B------:R-:W-:-:S13]  /*23be0*/  ISETP.NE.AND P0, PT, R0, RZ, PT ;  /* 0x000000ff0000720c */ /* 0x000fda0003f05270 */
[----:B------:R-:W-:Y:S01]  /*23bf0*/  @!P0 MOV R0, 0x400 ;  /* 0x0000040000008802 */ /* 0x000fe20000000f00 */
[----:B--2---:R-:W1:Y:S03]  /*23c00*/  @!P0 S2R R2, SR_CgaCtaId ;  /* 0x0000000000028919 */ /* 0x004e660000008800 */
[----:B-1----:R-:W-:Y:S01]  /*23c10*/  @!P0 LEA R18, R2, R0, 0x18 ;  /* 0x0000000002128211 */ /* 0x002fe200078ec0ff */
[----:B------:R0:W-:Y:S04]  /*23c20*/  @!P0 STL [R1+0x10], R2 ;  /* 0x0000100201008387 */ /* 0x0001e80000100800 */
[----:B------:R0:W-:Y:S01]  /*23c30*/  @!P0 STS.128 [R18+0x19cd0], R24 ;  /* 0x019cd01812008388 */ /* 0x0001e20000000c00 */
[----:B------:R-:W-:Y:S06]  /*23c40*/  BAR.ARV 0x5, 0x200 ;  /* 0x0148000000007b1d */ /* 0x000fec0000002000 */
.L_x_1589:
[----:B------:R-:W-:Y:S02]  /*23c50*/  ULDC UR4, c[0x0][0xc3c] ;  /* 0x00030f0000047ab9 */ /* 0x000fe40000000800 */
[----:B-1----:R-:W-:-:S13]  /*23c60*/  ISETP.GE.AND P0, PT, R27, UR4, PT ;  /* 0x000000041b007c0c */ /* 0x002fda000bf06270 */
[----:B------:R-:W-:Y:S05]  /*23c70*/  @!P0 BRA `(.L_x_1601) ;  /* 0xffffff9000448947 */ /* 0x000fea000383ffff */
[----:B------:R-:W-:Y:S05]  /*23c80*/  BSYNC B7 ;  /* 0x0000000000077941 */ /* 0x000fea0003800000 */
.L_x_1463:
[----:B0-2---:R-:W2:Y:S01]  /*23c90*/  LDL.LU R0, [R1+0x44] ;  /* 0x0000440001007983 */ /* 0x005ea20000300800 */
[----:B------:R-:W-:Y:S01]  /*23ca0*/  BSSY B0, `(.L_x_1602) ;  /* 0x000000b000007945 */ /* 0x000fe20003800000 */
[----:B------:R-:W0:Y:S01]  /*23cb0*/  S2R R5, SR_CgaCtaId ;  /* 0x0000000000057919 */ /* 0x000e220000008800 */
[----:B--2---:R-:W-:-:S05]  /*23cc0*/  VIADD R0, R0, 0x1 ;  /* 0x0000000100007836 */ /* 0x004fca0000000000 */
        /* <DEDUP_REMOVED lines=8> */
.L_x_1725:
[----:B------:R-:W-:Y:S05]  /*23d50*/  BSYNC B0 ;  /* 0x0000000000007941 */ /* 0x000fea0003800000 */
.L_x_1602:
[----:B------:R-:W-:-:S03]  /*23d60*/  UMOV UR4, 0xffffffff ;  /* 0xffffffff00047882 */ /* 0x000fc60000000000 */
[----:B------:R-:W-:Y:S05]  /*23d70*/  BRA.DIV UR4, `(.L_x_1604) ;  /* 0x0000002e04bc7947 */ /* 0x000fea000b800000 */
[----:B0-----:R-:W0:Y:S02]  /*23d80*/  S2R R0, SR_TID.X ;  /* 0x0000000000007919 */ /* 0x001e240000002100 */
[----:B0-----:R-:W-:-:S04]  /*23d90*/  SHF.R.U32.HI R0, RZ, 0x5, R0 ;  /* 0x00000005ff007819 */ /* 0x001fc80000011600 */
[----:B------:R-:W-:-:S05]  /*23da0*/  LOP3.LUT R0, R0, 0x3, RZ, 0xc0, !PT ;  /* 0x0000000300007812 */ /* 0x000fca00078ec0ff */
[----:B------:R0:W1:Y:S02]  /*23db0*/  SHFL.IDX PT, R14, R0, RZ, 0x1f ;  /* 0x00001fff000e7589 */ /* 0x00006400000e0000 */
.L_x_1728:
[----:B-1----:R-:W-:-:S13]  /*23dc0*/  ISETP.NE.AND P0, PT, R14, RZ, PT ;  /* 0x000000ff0e00720c */ /* 0x002fda0003f05270 */
[----:B------:R-:W-:Y:S05]  /*23dd0*/  @P0 BRA `(.L_x_1248) ;  /* 0x0000000000a80947 */ /* 0x000fea0003800000 */
[----:B------:R-:W-:-:S03]  /*23de0*/  UMOV UR4, 0xffffffff ;  /* 0xffffffff00047882 */ /* 0x000fc60000000000 */
[----:B------:R-:W-:Y:S05]  /*23df0*/  BRA.DIV UR4, `(.L_x_1605) ;  /* 0x0000002e04d07947 */ /* 0x000fea000b800000 */
[----:B------:R-:W-:-:S13]  /*23e00*/  ELECT P6, URZ, PT ;  /* 0x00000000003f782f */ /* 0x000fda00038c0000 */
.L_x_1731:
[----:B------:R-:W-:Y:S05]  /*23e10*/  @!P6 BRA `(.L_x_1248) ;  /* 0x000000000098e947 */ /* 0x000fea0003800000 */
[----:B------:R-:W-:-:S06]  /*23e20*/  ULOP3.LUT UR4, UR37, 0x2, URZ, 0xfc, !UPT ;  /* 0x0000000225047892 */ /* 0x000fcc000f8efc3f */
[----:B0-----:R-:W-:-:S05]  /*23e30*/  IMAD.U32 R0, RZ, RZ, UR4 ;  /* 0x00000004ff007e24 */ /* 0x001fca000f8e00ff */
[----:B------:R-:W-:-:S13]  /*23e40*/  ISETP.NE.AND P0, PT, R0, 0x3, PT ;  /* 0x000000030000780c */ /* 0x000fda0003f05270 */
[----:B------:R-:W-:Y:S05]  /*23e50*/  @!P0 BRA `(.L_x_1606) ;  /* 0x0000000000048947 */ /* 0x000fea0003800000 */
[----:B------:R-:W-:Y:S01]  /*23e60*/  BPT.TRAP 0x1 ;  /* 0x000000040000795c */ /* 0x000fe20000300000 */
.L_x_1606:
[----:B------:R-:W-:Y:S01]  /*23e70*/  IMAD R5, R22, 0x8, R7 ;  /* 0x0000000816057824 */ /* 0x000fe200078e0207 */
[----:B------:R-:W-:Y:S01]  /*23e80*/  SHF.L.U32 R0, R28, 0x1f, RZ ;  /* 0x0000001f1c007819 */ /* 0x000fe200000006ff */
[----:B------:R-:W-:-:S03]  /*23e90*/  VIADD R22, R22, 0x1 ;  /* 0x0000000116167836 */ /* 0x000fc60000000000 */
[----:B------:R-:W0:Y:S02]  /*23ea0*/  SYNCS.PHASECHK.TRANS64.TRYWAIT P1, [R5+URZ+0x19c40], R0 ;  /* 0x019c4000050075a7 */ /* 0x000e24000802017f */
[----:B------:R-:W-:-:S04]  /*23eb0*/  ISETP.NE.AND P2, PT, R22, 0x2, PT ;  /* 0x000000021600780c */ /* 0x000fc80003f45270 */
[----:B------:R-:W-:Y:S01]  /*23ec0*/  SEL R3, RZ, 0x1, P2 ;  /* 0x00000001ff037807 */ /* 0x000fe20001000000 */
[----:B0-----:R-:W-:Y:S08]  /*23ed0*/  @!P1 BRA `(.L_x_1607) ;  /* 0x0000002c00b89947 */ /* 0x001ff00003800000 */
.L_x_1732:
[----:B------:R-:W-:Y:S02]  /*23ee0*/  SEL R22, R22, RZ, P2 ;  /* 0x000000ff16167207 */ /* 0x000fe40001000000 */
[----:B------:R-:W-:Y:S01]  /*23ef0*/  LOP3.LUT R2, R28, R3, RZ, 0x3c, !PT ;  /* 0x000000031c027212 */ /* 0x000fe200078e3cff */
[----:B------:R-:W-:Y:S06]  /*23f00*/  @!P0 BRA `(.L_x_1608) ;  /* 0x0000000000048947 */ /* 0x000fec0003800000 */
[----:B------:R-:W-:Y:S01]  /*23f10*/  BPT.TRAP 0x1 ;  /* 0x000000040000795c */ /* 0x000fe20000300000 */
.L_x_1608:
[----:B------:R-:W-:Y:S01]  /*23f20*/  IMAD R3, R22, 0x8, R7 ;  /* 0x0000000816037824 */ /* 0x000fe200078e0207 */
[----:B------:R-:W-:-:S04]  /*23f30*/  SHF.L.U32 R2, R2, 0x1f, RZ ;  /* 0x0000001f02027819 */ /* 0x000fc800000006ff */
[----:B------:R-:W1:Y:S02]  /*23f40*/  SYNCS.PHASECHK.TRANS64.TRYWAIT P1, [R3+URZ+0x19c40], R2 ;  /* 0x019c4002030075a7 */ /* 0x000e64000802017f */
[----:B-1----:R-:W-:Y:S05]  /*23f50*/  @!P1 BRA `(.L_x_1609) ;  /* 0x0000002c00ac9947 */ /* 0x002fea0003800000 */
.L_x_1733:
[----:B------:R-:W-:Y:S05]  /*23f60*/  @!P0 BRA `(.L_x_1610) ;  /* 0x0000000000048947 */ /* 0x000fea0003800000 */
[----:B------:R-:W-:Y:S01]  /*23f70*/  BPT.TRAP 0x1 ;  /* 0x000000040000795c */ /* 0x000fe20000300000 */
.L_x_1610:
[----:B------:R-:W2:Y:S02]  /*23f80*/  SYNCS.PHASECHK.TRANS64.TRYWAIT P1, [R5+URZ+0x19c60], R0 ;  /* 0x019c6000050075a7 */ /* 0x000ea4000802017f */
[----:B--2---:R-:W-:Y:S05]  /*23f90*/  @!P1 BRA `(.L_x_1611) ;  /* 0x0000002c00b09947 */ /* 0x004fea0003800000 */
.L_x_1734:
[----:B------:R-:W-:Y:S05]  /*23fa0*/  @!P0 BRA `(.L_x_1612) ;  /* 0x0000000000048947 */ /* 0x000fea0003800000 */
[----:B------:R-:W-:Y:S01]  /*23fb0*/  BPT.TRAP 0x1 ;  /* 0x000000040000795c */ /* 0x000fe20000300000 */
.L_x_1612:
[----:B------:R-:W3:Y:S02]  /*23fc0*/  SYNCS.PHASECHK.TRANS64.TRYWAIT P1, [R3+URZ+0x19c60], R2 ;  /* 0x019c6002030075a7 */ /* 0x000ee4000802017f */
[----:B---3--:R-:W-:Y:S05]  /*23fd0*/  @!P1 BRA `(.L_x_1613) ;  /* 0x0000002c00b49947 */ /* 0x008fea0003800000 */
.L_x_1735:
[----:B------:R-:W-:Y:S05]  /*23fe0*/  @!P0 BRA `(.L_x_1614) ;  /* 0x0000000000048947 */ /* 0x000fea0003800000 */
[----:B------:R-:W-:Y:S01]  /*23ff0*/  BPT.TRAP 0x1 ;  /* 0x000000040000795c */ /* 0x000fe20000300000 */
.L_x_1614:
[----:B------:R-:W4:Y:S02]  /*24000*/  SYNCS.PHASECHK.TRANS64.TRYWAIT P1, [R5+URZ+0x19c80], R0 ;  /* 0x019c8000050075a7 */ /* 0x000f24000802017f */
[----:B----4-:R-:W-:Y:S05]  /*24010*/  @!P1 BRA `(.L_x_1615) ;  /* 0x0000002c00b89947 */ /* 0x010fea0003800000 */
.L_x_1736:
[----:B------:R-:W-:Y:S05]  /*24020*/  @!P0 BRA `(.L_x_1616) ;  /* 0x0000000000048947 */ /* 0x000fea0003800000 */
[----:B------:R-:W-:Y:S01]  /*24030*/  BPT.TRAP 0x1 ;  /* 0x000000040000795c */ /* 0x000fe20000300000 */
.L_x_1616:
[----:B------:R0:W0:Y:S02]  /*24040*/  SYNCS.PHASECHK.TRANS64.TRYWAIT P0, [R3+URZ+0x19c80], R2 ;  /* 0x019c8002030075a7 */ /* 0x000024000800017f */
[----:B0-----:R-:W-:Y:S05]  /*24050*/  @!P0 NANOSLEEP.SYNCS 0x989680 ;  /* 0x009896800000895d */ /* 0x001fea0003900000 */
[----:B------:R-:W0:Y:S02]  /*24060*/  @!P0 SYNCS.PHASECHK.TRANS64 P0, [R3+URZ+0x19c80], R2 ;  /* 0x019c8002030085a7 */ /* 0x000e24000800007f */
[----:B0-----:R-:W-:Y:S05]  /*24070*/  @!P0 BRA `(.L_x_1616) ;  /* 0xfffffffc00f08947 */ /* 0x001fea000383ffff */
.L_x_1248:
[----:B------:R-:W-:Y:S05]  /*24080*/  BSYNC B8 ;  /* 0x0000000000087941 */ /* 0x000fea0003800000 */
.L_x_1245:
[----:B------:R-:W-:Y:S05]  /*24090*/  EXIT ;  /* 0x000000000000794d */ /* 0x000fea0003800000 */
.L_x_1274:
[----:B-1----:R1:W2:Y:S02]  /*240a0*/  SYNCS.PHASECHK.TRANS64.TRYWAIT P6, [R67+URZ+0x19c90], R78 ;  /* 0x019c904e430075a7 */ /* 0x0022a400080c017f */
[----:B--2---:R-:W-:Y:S05]  /*240b0*/  @!P6 NANOSLEEP.SYNCS 0x989680 ;  /* 0x009896800000e95d */ /* 0x004fea0003900000 */
[----:B------:R-:W2:Y:S02]  /*240c0*/  @!P6 SYNCS.PHASECHK.TRANS64 P6, [R67+URZ+0x19c90], R78 ;  /* 0x019c904e4300e5a7 */ /* 0x000ea400080c007f */
[----:B--2---:R-:W-:Y:S05]  /*240d0*/  @!P6 BRA `(.L_x_1274) ;  /* 0xfffffffc00f0e947 */ /* 0x004fea000383ffff */
[----:B------:R-:W-:Y:S05]  /*240e0*/  BRA `(.L_x_1617) ;  /* 0xfffffdec00a87947 */ /* 0x000fea000383ffff */
.L_x_1275:
        /* <DEDUP_REMOVED lines=8> */
.L_x_1619:
[----:B------:R-:W-:Y:S05]  /*24170*/  BSYNC B1 ;  /* 0x0000000000017941 */ /* 0x000fea0003800000 */
.L_x_1618:
        /* <DEDUP_REMOVED lines=8> */
.L_x_1620:
[----:B------:R-:W-:Y:S05]  /*24200*/  BRA `(.L_x_1621) ;  /* 0xfffffdec00747947 */ /* 0x000fea000383ffff */
.L_x_1291:
[----:B-1----:R1:W2:Y:S02]  /*24210*/  SYNCS.PHASECHK.TRANS64.TRYWAIT P6, [R67+URZ+0x19c90], R78 ;  /* 0x019c904e430075a7 */ /* 0x0022a400080c017f */
[----:B--2---:R-:W-:Y:S05]  /*24220*/  @!P6 NANOSLEEP.SYNCS 0x989680 ;  /* 0x009896800000e95d */ /* 0x004fea0003900000 */
[----:B------:R-:W2:Y:S02]  /*24230*/  @!P6 SYNCS.PHASECHK.TRANS64 P6, [R67+URZ+0x19c90], R78 ;  /* 0x019c904e4300e5a7 */ /* 0x000ea400080c007f */
[----:B--2---:R-:W-:Y:S05]  /*24240*/  @!P6 BRA `(.L_x_1291) ;  /* 0xfffffffc00f0e947 */ /* 0x004fea000383ffff */
[----:B------:R-:W-:Y:S05]  /*24250*/  BRA `(.L_x_1622) ;  /* 0xfffffe0400a47947 */ /* 0x000fea000383ffff */
.L_x_1292:
        /* <DEDUP_REMOVED lines=8> */
.L_x_1624:
[----:B------:R-:W-:Y:S05]  /*242e0*/  BSYNC B1 ;  /* 0x0000000000017941 */ /* 0x000fea0003800000 */
.L_x_1623:
        /* <DEDUP_REMOVED lines=8> */
.L_x_1625:
[----:B------:R-:W-:Y:S01]  /*24370*/  IMAD.MOV.U32 R81, RZ, RZ, R14 ;  /* 0x000000ffff517224 */ /* 0x000fe200078e000e */
[----:B------:R-:W-:Y:S06]  /*24380*/  BRA `(.L_x_1626) ;  /* 0xfffffe04006c7947 */ /* 0x000fec000383ffff */
.L_x_1301:
[----:B0-----:R0:W1:Y:S02]  /*24390*/  SYNCS.PHASECHK.TRANS64.TRYWAIT P5, [R67+URZ+0x19c90], R78 ;  /* 0x019c904e430075a7 */ /* 0x00106400080a017f */
[----:B-1----:R-:W-:Y:S05]  /*243a0*/  @!P5 NANOSLEEP.SYNCS 0x989680 ;  /* 0x009896800000d95d */ /* 0x002fea0003900000 */
[----:B------:R-:W1:Y:S02]  /*243b0*/  @!P5 SYNCS.PHASECHK.TRANS64 P5, [R67+URZ+0x19c90], R78 ;  /* 0x019c904e4300d5a7 */ /* 0x000e6400080a007f */
[----:B-1----:R-:W-:Y:S05]  /*243c0*/  @!P5 BRA `(.L_x_1301) ;  /* 0xfffffffc00f0d947 */ /* 0x002fea000383ffff */
[----:B------:R-:W-:Y:S05]  /*243d0*/  BRA `(.L_x_1627) ;  /* 0xfffffe24002c7947 */ /* 0x000fea000383ffff */
.L_x_1302:
[----:B------:R-:W-:Y:S01]  /*243e0*/  BSSY B1, `(.L_x_1628) ;  /* 0x0000007000017945 */ /* 0x000fe20003800000 */
[----:B------:R-:W-:Y:S02]  /*243f0*/  IMAD.MOV.U32 R12, RZ, RZ, RZ ;  /* 0x000000ffff0c7224 */ /* 0x000fe400078e00ff */
[----:B------:R-:W-:Y:S02]  /*24400*/  IMAD.MOV.U32 R11, RZ, RZ, 0x1e1f ;  /* 0x00001e1fff0b7424 */ /* 0x000fe400078e00ff */
[----:B------:R-:W-:-:S07]  /*24410*/  IMAD.MOV.U32 R15, RZ, RZ, -0x1 ;  /* 0xffffffffff0f7424 */ /* 0x000fce00078e00ff */
[----:B0-----:R-:W-:Y:S05]  /*24420*/  WARPSYNC.COLLECTIVE R15, `(.L_x_1629) ;  /* 0x000000000f087348 */ /* 0x001fea0003c00000 */
[----:B------:R1:W2:Y:S02]  /*24430*/  SHFL.IDX P6, R14, R13, R12, R11 ;  /* 0x0000000c0d0e7389 */ /* 0x0002a400000c000b */
[----:B012---:R-:W-:Y:S01]  /*24440*/  ENDCOLLECTIVE ;  /* 0x000000000000791b */ /* 0x007fe20003800000 */
.L_x_1629:
[----:B------:R-:W-:Y:S05]  /*24450*/  BSYNC B1 ;  /* 0x0000000000017941 */ /* 0x000fea0003800000 */
.L_x_1628:
        /* <DEDUP_REMOVED lines=8> */
.L_x_1630:
[----:B------:R-:W-:Y:S05]  /*244e0*/  BRA `(.L_x_1631) ;  /* 0xfffffe24005c7947 */ /* 0x000fea000383ffff */
.L_x_1306:
[----:B0-----:R0:W2:Y:S02]  /*244f0*/  SYNCS.PHASECHK.TRANS64.TRYWAIT P0, [R67+URZ+0x19cb0], R78 ;  /* 0x019cb04e430075a7 */ /* 0x0010a4000800017f */
[----:B--2---:R-:W-:Y:S05]  /*24500*/  @!P0 NANOSLEEP.SYNCS 0x989680 ;  /* 0x009896800000895d */ /* 0x004fea0003900000 */
[----:B------:R-:W2:Y:S02]  /*24510*/  @!P0 SYNCS.PHASECHK.TRANS64 P0, [R67+URZ+0x19cb0], R78 ;  /* 0x019cb04e430085a7 */ /* 0x000ea4000800007f */
[----:B--2---:R-:W-:Y:S05]  /*24520*/  @!P0 BRA `(.L_x_1306) ;  /* 0xfffffffc00f08947 */ /* 0x004fea000383ffff */
[----:B------:R-:W-:Y:S05]  /*24530*/  BRA `(.L_x_1632) ;  /* 0xfffffe2400f07947 */ /* 0x000fea000383ffff */
.L_x_1334:
[----:B------:R-:W-:Y:S01]  /*24540*/  BSSY B1, `(.L_x_1633) ;  /* 0x0000007000017945 */ /* 0x000fe20003800000 */
[----:B------:R-:W-:Y:S02]  /*24550*/  IMAD.MOV.U32 R12, RZ, RZ, RZ ;  /* 0x000000ffff0c7224 */ /* 0x000fe400078e00ff */
[----:B------:R-:W-:Y:S02]  /*24560*/  IMAD.MOV.U32 R11, RZ, RZ, 0x1e1f ;  /* 0x00001e1fff0b7424 */ /* 0x000fe400078e00ff */
[----:B------:R-:W-:-:S07]  /*24570*/  IMAD.MOV.U32 R15, RZ, RZ, -0x1 ;  /* 0xffffffffff0f7424 */ /* 0x000fce00078e00ff */
[----:B------:R-:W-:Y:S05]  /*24580*/  WARPSYNC.COLLECTIVE R15, `(.L_x_1634) ;  /* 0x000000000f087348 */ /* 0x000fea0003c00000 */
[----:B------:R0:W1:Y:S02]  /*24590*/  SHFL.IDX P6, R14, R13, R12, R11 ;  /* 0x0000000c0d0e7389 */ /* 0x00006400000c000b */
[----:B01----:R-:W-:Y:S01]  /*245a0*/  ENDCOLLECTIVE ;  /* 0x000000000000791b */ /* 0x003fe20003800000 */
.L_x_1634:
[----:B------:R-:W-:Y:S05]  /*245b0*/  BSYNC B1 ;  /* 0x0000000000017941 */ /* 0x000fea0003800000 */
.L_x_1633:
        /* <DEDUP_REMOVED lines=8> */
.L_x_1635:
[----:B------:R-:W-:Y:S02]  /*24640*/  IMAD.MOV.U32 R13, RZ, RZ, R4 ;  /* 0x000000ffff0d7224 */ /* 0x000fe400078e0004 */
[----:B------:R-:W-:-:S07]  /*24650*/  IMAD.MOV.U32 R3, RZ, RZ, R14 ;  /* 0x000000ffff037224 */ /* 0x000fce00078e000e */
[----:B------:R-:W-:Y:S05]  /*24660*/  WARPSYNC.COLLECTIVE R15, `(.L_x_1636) ;  /* 0x000000000f087348 */ /* 0x000fea0003c00000 */
[----:B------:R0:W1:Y:S02]  /*24670*/  SHFL.IDX P6, R14, R13, R12, R11 ;  /* 0x0000000c0d0e7389 */ /* 0x00006400000c000b */
[----:B01----:R-:W-:Y:S01]  /*24680*/  ENDCOLLECTIVE ;  /* 0x000000000000791b */ /* 0x003fe20003800000 */
.L_x_1636:
[----:B------:R-:W-:Y:S02]  /*24690*/  IMAD.MOV.U32 R13, RZ, RZ, R5 ;  /* 0x000000ffff0d7224 */ /* 0x000fe400078e0005 */
[----:B------:R-:W-:-:S07]  /*246a0*/  IMAD.MOV.U32 R4, RZ, RZ, R14 ;  /* 0x000000ffff047224 */ /* 0x000fce00078e000e */
[----:B------:R-:W-:Y:S05]  /*246b0*/  WARPSYNC.COLLECTIVE R15, `(.L_x_1637) ;  /* 0x000000000f087348 */ /* 0x000fea0003c00000 */
[----:B------:R0:W1:Y:S02]  /*246c0*/  SHFL.IDX P6, R14, R13, R12, R11 ;  /* 0x0000000c0d0e7389 */ /* 0x00006400000c000b */
[----:B01----:R-:W-:Y:S01]  /*246d0*/  ENDCOLLECTIVE ;  /* 0x000000000000791b */ /* 0x003fe20003800000 */
.L_x_1637:
[----:B------:R-:W-:Y:S05]  /*246e0*/  BRA `(.L_x_1638) ;  /* 0xfffffe3c00547947 */ /* 0x000fea000383ffff */
.L_x_1338:
[----:B-1----:R1:W2:Y:S02]  /*246f0*/  SYNCS.PHASECHK.TRANS64.TRYWAIT P0, [R16+URZ+0x19c00], R5 ;  /* 0x019c0005100075a7 */ /* 0x0022a4000800017f */
[----:B--2---:R-:W-:Y:S05]  /*24700*/  @!P0 NANOSLEEP.SYNCS 0x989680 ;  /* 0x009896800000895d */ /* 0x004fea0003900000 */
[----:B------:R-:W2:Y:S02]  /*24710*/  @!P0 SYNCS.PHASECHK.TRANS64 P0, [R16+URZ+0x19c00], R5 ;  /* 0x019c0005100085a7 */ /* 0x000ea4000800007f */
[----:B--2---:R-:W-:Y:S05]  /*24720*/  @!P0 BRA `(.L_x_1338) ;  /* 0xfffffffc00f08947 */ /* 0x004fea000383ffff */
[----:B------:R-:W-:Y:S05]  /*24730*/  BRA `(.L_x_1639) ;  /* 0xfffffe4000247947 */ /* 0x000fea000383ffff */
.L_x_1344:
[----:B------:R-:W-:Y:S01]  /*24740*/  BSSY B1, `(.L_x_1640) ;  /* 0x0000007000017945 */ /* 0x000fe20003800000 */
[----:B------:R-:W-:Y:S02]  /*24750*/  IMAD.MOV.U32 R12, RZ, RZ, RZ ;  /* 0x000000ffff0c7224 */ /* 0x000fe400078e00ff */
[----:B------:R-:W-:Y:S02]  /*24760*/  IMAD.MOV.U32 R11, RZ, RZ, 0x1e1f ;  /* 0x00001e1fff0b7424 */ /* 0x000fe400078e00ff */
[----:B------:R-:W-:-:S07]  /*24770*/  IMAD.MOV.U32 R15, RZ, RZ, -0x1 ;  /* 0xffffffffff0f7424 */ /* 0x000fce00078e00ff */
[----:B------:R-:W-:Y:S05]  /*24780*/  WARPSYNC.COLLECTIVE R15, `(.L_x_1641) ;  /* 0x000000000f087348 */ /* 0x000fea0003c00000 */
[----:B------:R0:W1:Y:S02]  /*24790*/  SHFL.IDX P6, R14, R13, R12, R11 ;  /* 0x0000000c0d0e7389 */ /* 0x00006400000c000b */
[----:B01----:R-:W-:Y:S01]  /*247a0*/  ENDCOLLECTIVE ;  /* 0x000000000000791b */ /* 0x003fe20003800000 */
.L_x_1641:
[----:B------:R-:W-:Y:S05]  /*247b0*/  BSYNC B1 ;  /* 0x0000000000017941 */ /* 0x000fea0003800000 */
.L_x_1640:
        /* <DEDUP_REMOVED lines=8> */
.L_x_1642:
[----:B------:R-:W-:Y:S02]  /*24840*/  IMAD.MOV.U32 R13, RZ, RZ, R20 ;  /* 0x000000ffff0d7224 */ /* 0x000fe400078e0014 */
[----:B------:R-:W-:-:S07]  /*24850*/  IMAD.MOV.U32 R3, RZ, RZ, R14 ;  /* 0x000000ffff037224 */ /* 0x000fce00078e000e */
[----:B------:R-:W-:Y:S05]  /*24860*/  WARPSYNC.COLLECTIVE R15, `(.L_x_1643) ;  /* 0x000000000f087348 */ /* 0x000fea0003c00000 */
[----:B------:R0:W1:Y:S02]  /*24870*/  SHFL.IDX P6, R14, R13, R12, R11 ;  /* 0x0000000c0d0e7389 */ /* 0x00006400000c000b */
[----:B01----:R-:W-:Y:S01]  /*24880*/  ENDCOLLECTIVE ;  /* 0x000000000000791b */ /* 0x003fe20003800000 */
.L_x_1643:
[----:B------:R-:W-:Y:S02]  /*24890*/  IMAD.MOV.U32 R13, RZ, RZ, R21 ;  /* 0x000000ffff0d7224 */ /* 0x000fe400078e0015 */
[----:B------:R-:W-:-:S07]  /*248a0*/  IMAD.MOV.U32 R20, RZ, RZ, R14 ;  /* 0x000000ffff147224 */ /* 0x000fce00078e000e */
[----:B------:R-:W-:Y:S05]  /*248b0*/  WARPSYNC.COLLECTIVE R15, `(.L_x_1644) ;  /* 0x000000000f087348 */ /* 0x000fea0003c00000 */
[----:B------:R0:W1:Y:S02]  /*248c0*/  SHFL.IDX P6, R14, R13, R12, R11 ;  /* 0x0000000c0d0e7389 */ /* 0x00006400000c000b */
[----:B01----:R-:W-:Y:S01]  /*248d0*/  ENDCOLLECTIVE ;  /* 0x000000000000791b */ /* 0x003fe20003800000 */
.L_x_1644:
[----:B------:R-:W-:Y:S01]  /*248e0*/  IMAD.MOV.U32 R21, RZ, RZ, R14 ;  /* 0x000000ffff157224 */ /* 0x000fe200078e000e */
[----:B------:R-:W-:Y:S06]  /*248f0*/  BRA `(.L_x_1645) ;  /* 0xfffffe5800107947 */ /* 0x000fec000383ffff */
.L_x_1348:
[----:B-1----:R1:W2:Y:S02]  /*24900*/  SYNCS.PHASECHK.TRANS64.TRYWAIT P0, [R16+URZ+0x19c00], R39 ;  /* 0x019c0027100075a7 */ /* 0x0022a4000800017f */
[----:B--2---:R-:W-:Y:S05]  /*24910*/  @!P0 NANOSLEEP.SYNCS 0x989680 ;  /* 0x009896800000895d */ /* 0x004fea0003900000 */
[----:B------:R-:W2:Y:S02]  /*24920*/  @!P0 SYNCS.PHASECHK.TRANS64 P0, [R16+URZ+0x19c00], R39 ;  /* 0x019c0027100085a7 */ /* 0x000ea4000800007f */
[----:B--2---:R-:W-:Y:S05]  /*24930*/  @!P0 BRA `(.L_x_1348) ;  /* 0xfffffffc00f08947 */ /* 0x004fea000383ffff */
[----:B------:R-:W-:Y:S05]  /*24940*/  BRA `(.L_x_1646) ;  /* 0xfffffe5800e07947 */ /* 0x000fea000383ffff */
.L_x_1354:
[----:B-1----:R1:W0:Y:S02]  /*24950*/  SYNCS.PHASECHK.TRANS64.TRYWAIT P1, [R10+URZ+0x19c30], R3 ;  /* 0x019c30030a0075a7 */ /* 0x002224000802017f */
[----:B0-----:R-:W-:Y:S05]  /*24960*/  @!P1 NANOSLEEP.SYNCS 0x989680 ;  /* 0x009896800000995d */ /* 0x001fea0003900000 */
[----:B------:R-:W0:Y:S02]  /*24970*/  @!P1 SYNCS.PHASECHK.TRANS64 P1, [R10+URZ+0x19c30], R3 ;  /* 0x019c30030a0095a7 */ /* 0x000e24000802007f */
[----:B0-----:R-:W-:Y:S05]  /*24980*/  @!P1 BRA `(.L_x_1354) ;  /* 0xfffffffc00f09947 */ /* 0x001fea000383ffff */
[----:B------:R-:W-:Y:S05]  /*24990*/  BRA `(.L_x_1353) ;  /* 0xfffffe7c004c7947 */ /* 0x000fea000383ffff */
.L_x_1375:
[----:B-1----:R1:W2:Y:S02]  /*249a0*/  SYNCS.PHASECHK.TRANS64.TRYWAIT P1, [R7+URZ+0x19c30], R10 ;  /* 0x019c300a070075a7 */ /* 0x0022a4000802017f */
[----:B--2---:R-:W-:Y:S05]  /*249b0*/  @!P1 NANOSLEEP.SYNCS 0x989680 ;  /* 0x009896800000995d */ /* 0x004fea0003900000 */
[----:B------:R-:W2:Y:S02]  /*249c0*/  @!P1 SYNCS.PHASECHK.TRANS64 P1, [R7+URZ+0x19c30], R10 ;  /* 0x019c300a070095a7 */ /* 0x000ea4000802007f */
[----:B--2---:R-:W-:Y:S05]  /*249d0*/  @!P1 BRA `(.L_x_1375) ;  /* 0xfffffffc00f09947 */ /* 0x004fea000383ffff */
[----:B------:R-:W-:Y:S05]  /*249e0*/  BRA `(.L_x_1374) ;  /* 0xfffffeb0005c7947 */ /* 0x000fea000383ffff */
.L_x_1380:
[----:B-1----:R1:W2:Y:S02]  /*249f0*/  SYNCS.PHASECHK.TRANS64.TRYWAIT P1, [R152+URZ+0x19c50], R10 ;  /* 0x019c500a980075a7 */ /* 0x0022a4000802017f */
[----:B--2---:R-:W-:Y:S05]  /*24a00*/  @!P1 NANOSLEEP.SYNCS 0x989680 ;  /* 0x009896800000995d */ /* 0x004fea0003900000 */
[----:B------:R-:W2:Y:S02]  /*24a10*/  @!P1 SYNCS.PHASECHK.TRANS64 P1, [R152+URZ+0x19c50], R10 ;  /* 0x019c500a980095a7 */ /* 0x000ea4000802007f */
[----:B--2---:R-:W-:Y:S05]  /*24a20*/  @!P1 BRA `(.L_x_1380) ;  /* 0xfffffffc00f09947 */ /* 0x004fea000383ffff */
[----:B------:R-:W-:Y:S05]  /*24a30*/  BRA `(.L_x_1379) ;  /* 0xfffffeb000dc7947 */ /* 0x000fea000383ffff */
.L_x_1402:
[----:B-1----:R1:W2:Y:S02]  /*24a40*/  SYNCS.PHASECHK.TRANS64.TRYWAIT P1, [R3+URZ+0x19c30], R14 ;  /* 0x019c300e030075a7 */ /* 0x0022a4000802017f */
[----:B--2---:R-:W-:Y:S05]  /*24a50*/  @!P1 NANOSLEEP.SYNCS 0x989680 ;  /* 0x009896800000995d */ /* 0x004fea0003900000 */
[----:B------:R-:W2:Y:S02]  /*24a60*/  @!P1 SYNCS.PHASECHK.TRANS64 P1, [R3+URZ+0x19c30], R14 ;  /* 0x019c300e030095a7 */ /* 0x000ea4000802007f */
[----:B--2---:R-:W-:Y:S05]  /*24a70*/  @!P1 BRA `(.L_x_1402) ;  /* 0xfffffffc00f09947 */ /* 0x004fea000383ffff */
[----:B------:R-:W-:Y:S05]  /*24a80*/  BRA `(.L_x_1401) ;  /* 0xfffffee400487947 */ /* 0x000fea000383ffff */
.L_x_1407:
[----:B-1----:R1:W2:Y:S02]  /*24a90*/  SYNCS.PHASECHK.TRANS64.TRYWAIT P1, [R21+URZ+0x19c50], R3 ;  /* 0x019c5003150075a7 */ /* 0x0022a4000802017f */
[----:B--2---:R-:W-:Y:S05]  /*24aa0*/  @!P1 NANOSLEEP.SYNCS 0x989680 ;  /* 0x009896800000995d */ /* 0x004fea0003900000 */
[----:B------:R-:W2:Y:S02]  /*24ab0*/  @!P1 SYNCS.PHASECHK.TRANS64 P1, [R21+URZ+0x19c50], R3 ;  /* 0x019c5003150095a7 */ /* 0x000ea4000802007f */
[----:B--2---:R-:W-:Y:S05]  /*24ac0*/  @!P1 BRA `(.L_x_1407) ;  /* 0xfffffffc00f09947 */ /* 0x004fea000383ffff */
[----:B------:R-:W-:Y:S05]  /*24ad0*/  BRA `(.L_x_1406) ;  /* 0xfffffee400c87947 */ /* 0x000fea000383ffff */
.L_x_1417:
[----:B-1----:R1:W2:Y:S02]  /*24ae0*/  SYNCS.PHASECHK.TRANS64.TRYWAIT P1, [R3+URZ+0x19c30], R14 ;  /* 0x019c300e030075a7 */ /* 0x0022a4000802017f */
[----:B--2---:R-:W-:Y:S05]  /*24af0*/  @!P1 NANOSLEEP.SYNCS 0x989680 ;  /* 0x009896800000995d */ /* 0x004fea0003900000 */
[----:B------:R-:W2:Y:S02]  /*24b00*/  @!P1 SYNCS.PHASECHK.TRANS64 P1, [R3+URZ+0x19c30], R14 ;  /* 0x019c300e030095a7 */ /* 0x000ea4000802007f */
[----:B--2---:R-:W-:Y:S05]  /*24b10*/  @!P1 BRA `(.L_x_1417) ;  /* 0xfffffffc00f09947 */ /* 0x004fea000383ffff */
[----:B------:R-:W-:Y:S05]  /*24b20*/  BRA `(.L_x_1416) ;  /* 0xffffff0000c07947 */ /* 0x000fea000383ffff */
.L_x_1422:
[----:B-1----:R1:W2:Y:S02]  /*24b30*/  SYNCS.PHASECHK.TRANS64.TRYWAIT P1, [R21+URZ+0x19c50], R3 ;  /* 0x019c5003150075a7 */ /* 0x0022a4000802017f */
[----:B--2---:R-:W-:Y:S05]  /*24b40*/  @!P1 NANOSLEEP.SYNCS 0x989680 ;  /* 0x009896800000995d */ /* 0x004fea0003900000 */
[----:B------:R-:W2:Y:S02]  /*24b50*/  @!P1 SYNCS.PHASECHK.TRANS64 P1, [R21+URZ+0x19c50], R3 ;  /* 0x019c5003150095a7 */ /* 0x000ea4000802007f */
[----:B--2---:R-:W-:Y:S05]  /*24b60*/  @!P1 BRA `(.L_x_1422) ;  /* 0xfffffffc00f09947 */ /* 0x004fea000383ffff */
[----:B------:R-:W-:Y:S05]  /*24b70*/  BRA `(.L_x_1421) ;  /* 0xffffff0400407947 */ /* 0x000fea000383ffff */
.L_x_1438:
[----:B-1----:R1:W2:Y:S02]  /*24b80*/  SYNCS.PHASECHK.TRANS64.TRYWAIT P1, [R4+URZ+0x19c50], R7 ;  /* 0x019c5007040075a7 */ /* 0x0022a4000802017f */
[----:B--2---:R-:W-:Y:S05]  /*24b90*/  @!P1 NANOSLEEP.SYNCS 0x989680 ;  /* 0x009896800000995d */ /* 0x004fea0003900000 */
[----:B------:R-:W2:Y:S02]  /*24ba0*/  @!P1 SYNCS.PHASECHK.TRANS64 P1, [R4+URZ+0x19c50], R7 ;  /* 0x019c5007040095a7 */ /* 0x000ea4000802007f */
[----:B--2---:R-:W-:Y:S05]  /*24bb0*/  @!P1 BRA `(.L_x_1438) ;  /* 0xfffffffc00f09947 */ /* 0x004fea000383ffff */
[----:B------:R-:W-:Y:S05]  /*24bc0*/  BRA `(.L_x_1437) ;  /* 0xffffff30007c7947 */ /* 0x000fea000383ffff */
.L_x_1479:
[----:B------:R-:W0:Y:S01]  /*24bd0*/  S2R R7, SR_TID.X ;  /* 0x0000000000077919 */ /* 0x000e220000002100 */
[----:B------:R-:W-:Y:S01]  /*24be0*/  BSSY B1, `(.L_x_1647) ;  /* 0x000000a000017945 */ /* 0x000fe20003800000 */
[----:B-1----:R-:W-:Y:S02]  /*24bf0*/  IMAD.MOV.U32 R12, RZ, RZ, RZ ;  /* 0x000000ffff0c7224 */ /* 0x002fe400078e00ff */
[----:B------:R-:W-:Y:S02]  /*24c00*/  IMAD.MOV.U32 R11, RZ, RZ, 0x1f ;  /* 0x0000001fff0b7424 */ /* 0x000fe400078e00ff */
[----:B------:R-:W-:Y:S01]  /*24c10*/  IMAD.MOV.U32 R15, RZ, RZ, -0x1 ;  /* 0xffffffffff0f7424 */ /* 0x000fe200078e00ff */
[----:B0-----:R-:W-:-:S04]  /*24c20*/  SHF.R.U32.HI R7, RZ, 0x5, R7 ;  /* 0x00000005ff077819 */ /* 0x001fc80000011607 */
[----:B------:R-:W-:-:S05]  /*24c30*/  LOP3.LUT R7, R7, 0x3, RZ, 0xc0, !PT ;  /* 0x0000000307077812 */ /* 0x000fca00078ec0ff */
[----:B------:R-:W-:-:S07]  /*24c40*/  IMAD.MOV.U32 R13, RZ, RZ, R7 ;  /* 0x000000ffff0d7224 */ /* 0x000fce00078e0007 */
[----:B------:R-:W-:Y:S05]  /*24c50*/  WARPSYNC.COLLECTIVE R15, `(.L_x_1648) ;  /* 0x000000000f087348 */ /* 0x000fea0003c00000 */
[----:B------:R0:W1:Y:S02]  /*24c60*/  SHFL.IDX P6, R14, R13, R12, R11 ;  /* 0x0000000c0d0e7389 */ /* 0x00006400000c000b */
[----:B01----:R-:W-:Y:S01]  /*24c70*/  ENDCOLLECTIVE ;  /* 0x000000000000791b */ /* 0x003fe20003800000 */
.L_x_1648:
[----:B------:R-:W-:Y:S05]  /*24c80*/  BSYNC B1 ;  /* 0x0000000000017941 */ /* 0x000fea0003800000 */
.L_x_1647:
[----:B------:R-:W-:Y:S05]  /*24c90*/  BRA `(.L_x_1649) ;  /* 0xffffff8c00887947 */ /* 0x000fea000383ffff */
.L_x_1481:
[----:B------:R-:W-:Y:S01]  /*24ca0*/  BSSY B1, `(.L_x_1650) ;  /* 0x0000006000017945 */ /* 0x000fe20003800000 */
[----:B------:R-:W-:-:S07]  /*24cb0*/  IMAD.MOV.U32 R15, RZ, RZ, -0x1 ;  /* 0xffffffffff0f7424 */ /* 0x000fce00078e00ff */
[----:B01----:R-:W-:Y:S05]  /*24cc0*/  WARPSYNC.COLLECTIVE R15, `(.L_x_1651) ;  /* 0x000000000f0c7348 */ /* 0x003fea0003c00000 */
[----:B------:R-:W-:Y:S02]  /*24cd0*/  ELECT P6, UR62, PT ;  /* 0x00000000003e782f */ /* 0x000fe400038c0000 */
[----:B------:R-:W-:Y:S01]  /*24ce0*/  MOV R14, UR62 ;  /* 0x0000003e000e7c02 */ /* 0x000fe20008000f00 */
[----:B01----:R-:W-:Y:S10]  /*24cf0*/  ENDCOLLECTIVE ;  /* 0x000000000000791b */ /* 0x003ff40003800000 */
.L_x_1651:
[----:B------:R-:W-:Y:S05]  /*24d00*/  BSYNC B1 ;  /* 0x0000000000017941 */ /* 0x000fea0003800000 */
.L_x_1650:
[----:B------:R-:W-:Y:S05]  /*24d10*/  BRA `(.L_x_1480) ;  /* 0xffffff8c00807947 */ /* 0x000fea000383ffff */
.L_x_1483:
[----:B0-----:R0:W2:Y:S02]  /*24d20*/  SYNCS.PHASECHK.TRANS64.TRYWAIT P0, [R18+URZ+0x19c20], R6 ;  /* 0x019c2006120075a7 */ /* 0x0010a4000800017f */
[----:B--2---:R-:W-:Y:S05]  /*24d30*/  @!P0 NANOSLEEP.SYNCS 0x989680 ;  /* 0x009896800000895d */ /* 0x004fea0003900000 */
[----:B------:R-:W2:Y:S02]  /*24d40*/  @!P0 SYNCS.PHASECHK.TRANS64 P0, [R18+URZ+0x19c20], R6 ;  /* 0x019c2006120085a7 */ /* 0x000ea4000800007f */
[----:B--2---:R-:W-:Y:S05]  /*24d50*/  @!P0 BRA `(.L_x_1483) ;  /* 0xfffffffc00f08947 */ /* 0x004fea000383ffff */
[----:B------:R-:W-:Y:S05]  /*24d60*/  BRA `(.L_x_1652) ;  /* 0xffffff8c00907947 */ /* 0x000fea000383ffff */
.L_x_1487:
[----:B--2---:R2:W3:Y:S02]  /*24d70*/  SYNCS.PHASECHK.TRANS64.TRYWAIT P0, [R9+URZ+0x19ca0], R11 ;  /* 0x019ca00b090075a7 */ /* 0x0044e4000800017f */
[----:B---3--:R-:W-:Y:S05]  /*24d80*/  @!P0 NANOSLEEP.SYNCS 0x989680 ;  /* 0x009896800000895d */ /* 0x008fea0003900000 */
[----:B------:R-:W3:Y:S02]  /*24d90*/  @!P0 SYNCS.PHASECHK.TRANS64 P0, [R9+URZ+0x19ca0], R11 ;  /* 0x019ca00b090085a7 */ /* 0x000ee4000800007f */
[----:B---3--:R-:W-:Y:S05]  /*24da0*/  @!P0 BRA `(.L_x_1487) ;  /* 0xfffffffc00f08947 */ /* 0x008fea000383ffff */
[----:B------:R-:W-:Y:S05]  /*24db0*/  BRA `(.L_x_1653) ;  /* 0xffffff8c00a87947 */ /* 0x000fea000383ffff */
.L_x_1494:
[----:B0-----:R0:W1:Y:S02]  /*24dc0*/  SYNCS.PHASECHK.TRANS64.TRYWAIT P0, [R9+URZ+0x19cc0], R11 ;  /* 0x019cc00b090075a7 */ /* 0x001064000800017f */
[----:B-1----:R-:W-:Y:S05]  /*24dd0*/  @!P0 NANOSLEEP.SYNCS 0x989680 ;  /* 0x009896800000895d */ /* 0x002fea0003900000 */
[----:B------:R-:W1:Y:S02]  /*24de0*/  @!P0 SYNCS.PHASECHK.TRANS64 P0, [R9+URZ+0x19cc0], R11 ;  /* 0x019cc00b090085a7 */ /* 0x000e64000800007f */
[----:B-1----:R-:W-:Y:S05]  /*24df0*/  @!P0 BRA `(.L_x_1494) ;  /* 0xfffffffc00f08947 */ /* 0x002fea000383ffff */
[----:B------:R-:W-:Y:S05]  /*24e00*/  BRA `(.L_x_1654) ;  /* 0xffffff9000a47947 */ /* 0x000fea000383ffff */
.L_x_1503:
[----:B--2---:R2:W3:Y:S02]  /*24e10*/  SYNCS.PHASECHK.TRANS64.TRYWAIT P1, [R9+URZ+0x19ca0], R8 ;  /* 0x019ca008090075a7 */ /* 0x0044e4000802017f */
[----:B---3--:R-:W-:Y:S05]  /*24e20*/  @!P1 NANOSLEEP.SYNCS 0x989680 ;  /* 0x009896800000995d */ /* 0x008fea0003900000 */
[----:B------:R-:W3:Y:S02]  /*24e30*/  @!P1 SYNCS.PHASECHK.TRANS64 P1, [R9+URZ+0x19ca0], R8 ;  /* 0x019ca008090095a7 */ /* 0x000ee4000802007f */
[----:B---3--:R-:W-:Y:S05]  /*24e40*/  @!P1 BRA `(.L_x_1503) ;  /* 0xfffffffc00f09947 */ /* 0x008fea000383ffff */
[----:B------:R-:W-:Y:S05]  /*24e50*/  BRA `(.L_x_1655) ;  /* 0xffffff9400d87947 */ /* 0x000fea000383ffff */
.L_x_1510:
[----:B0-----:R0:W3:Y:S02]  /*24e60*/  SYNCS.PHASECHK.TRANS64.TRYWAIT P1, [R9+URZ+0x19cc0], R8 ;  /* 0x019cc008090075a7 */ /* 0x0010e4000802017f */
[----:B---3--:R-:W-:Y:S05]  /*24e70*/  @!P1 NANOSLEEP.SYNCS 0x989680 ;  /* 0x009896800000995d */ /* 0x008fea0003900000 */
[----:B------:R-:W3:Y:S02]  /*24e80*/  @!P1 SYNCS.PHASECHK.TRANS64 P1, [R9+URZ+0x19cc0], R8 ;  /* 0x019cc008090095a7 */ /* 0x000ee4000802007f */
[----:B---3--:R-:W-:Y:S05]  /*24e90*/  @!P1 BRA `(.L_x_1510) ;  /* 0xfffffffc00f09947 */ /* 0x008fea000383ffff */
[----:B------:R-:W-:Y:S05]  /*24ea0*/  BRA `(.L_x_1656) ;  /* 0xffffff9800d07947 */ /* 0x000fea000383ffff */
.L_x_1537:
        /* <DEDUP_REMOVED lines=11> */
.L_x_1658:
[----:B------:R-:W-:Y:S05]  /*24f60*/  BSYNC B0 ;  /* 0x0000000000007941 */ /* 0x000fea0003800000 */
.L_x_1657:
[----:B------:R-:W-:Y:S05]  /*24f70*/  BRA `(.L_x_1659) ;  /* 0xffffffb000007947 */ /* 0x000fea000383ffff */
.L_x_1540:
[----:B0-----:R0:W1:Y:S02]  /*24f80*/  SYNCS.PHASECHK.TRANS64.TRYWAIT P0, [R4+URZ+0x19c80], R21 ;  /* 0x019c8015040075a7 */ /* 0x001064000800017f */
[----:B-1----:R-:W-:Y:S05]  /*24f90*/  @!P0 NANOSLEEP.SYNCS 0x989680 ;  /* 0x009896800000895d */ /* 0x002fea0003900000 */
[----:B------:R-:W1:Y:S02]  /*24fa0*/  @!P0 SYNCS.PHASECHK.TRANS64 P0, [R4+URZ+0x19c80], R21 ;  /* 0x019c8015040085a7 */ /* 0x000e64000800007f */
[----:B-1----:R-:W-:Y:S05]  /*24fb0*/  @!P0 BRA `(.L_x_1540) ;  /* 0xfffffffc00f08947 */ /* 0x002fea000383ffff */
[----:B------:R-:W-:Y:S05]  /*24fc0*/  BRA `(.L_x_1660) ;  /* 0xffffffb000107947 */ /* 0x000fea000383ffff */
.L_x_1541:
        /* <DEDUP_REMOVED lines=8> */
.L_x_1662:
[----:B------:R-:W-:Y:S05]  /*25050*/  BSYNC B0 ;  /* 0x0000000000007941 */ /* 0x000fea0003800000 */
.L_x_1661:
[----:B------:R-:W0:Y:S01]  /*25060*/  S2R R7, SR_TID.X ;  /* 0x0000000000077919 */ /* 0x000e220000002100 */
[----:B------:R-:W-:Y:S02]  /*25070*/  IMAD.MOV.U32 R13, RZ, RZ, R8 ;  /* 0x000000ffff0d7224 */ /* 0x000fe400078e0008 */
[----:B------:R-:W-:Y:S02]  /*25080*/  IMAD.MOV.U32 R12, RZ, RZ, RZ ;  /* 0x000000ffff0c7224 */ /* 0x000fe400078e00ff */
[----:B------:R-:W-:Y:S02]  /*25090*/  IMAD.MOV.U32 R11, RZ, RZ, 0x1e1f ;  /* 0x00001e1fff0b7424 */ /* 0x000fe400078e00ff */
[----:B------:R-:W-:Y:S02]  /*250a0*/  IMAD.MOV.U32 R15, RZ, RZ, -0x1 ;  /* 0xffffffffff0f7424 */ /* 0x000fe400078e00ff */
[----:B------:R-:W-:-:S07]  /*250b0*/  IMAD.MOV.U32 R0, RZ, RZ, R14 ;  /* 0x000000ffff007224 */ /* 0x000fce00078e000e */
[----:B0-----:R-:W-:Y:S05]  /*250c0*/  WARPSYNC.COLLECTIVE R15, `(.L_x_1663) ;  /* 0x000000000f087348 */ /* 0x001fea0003c00000 */
[----:B------:R1:W2:Y:S02]  /*250d0*/  SHFL.IDX P6, R14, R13, R12, R11 ;  /* 0x0000000c0d0e7389 */ /* 0x0002a400000c000b */
[----:B012---:R-:W-:Y:S01]  /*250e0*/  ENDCOLLECTIVE ;  /* 0x000000000000791b */ /* 0x007fe20003800000 */
.L_x_1663:
[----:B------:R-:W0:Y:S01]  /*250f0*/  LDC R11, c[0x0][0x2f4] ;  /* 0x0000bd00ff0b7b82 */ /* 0x000e220000000800 */
[----:B------:R-:W-:Y:S02]  /*25100*/  IMAD.MOV.U32 R13, RZ, RZ, R9 ;  /* 0x000000ffff0d7224 */ /* 0x000fe400078e0009 */
[----:B------:R-:W-:Y:S02]  /*25110*/  IMAD.SHL.U32 R15, R7, 0x10, RZ ;  /* 0x00000010070f7824 */ /* 0x000fe400078e00ff */
[----:B------:R-:W-:-:S03]  /*25120*/  IMAD.MOV.U32 R6, RZ, RZ, R14 ;  /* 0x000000ffff067224 */ /* 0x000fc600078e000e */
[----:B------:R-:W-:-:S04]  /*25130*/  LOP3.LUT R15, R15, 0x10, RZ, 0xc0, !PT ;  /* 0x000000100f0f7812 */ /* 0x000fc800078ec0ff */
[C---:B------:R-:W-:Y:S02]  /*25140*/  IADD3 R6, P0, R15.reuse, R6, RZ ;  /* 0x000000060f067210 */ /* 0x040fe40007f1e0ff */
[----:B------:R-:W-:-:S03]  /*25150*/  LOP3.LUT R12, R15, 0x20, RZ, 0xfc, !PT ;  /* 0x000000200f0c7812 */ /* 0x000fc600078efcff */
[----:B------:R-:W-:Y:S02]  /*25160*/  IMAD.X R7, RZ, RZ, R0, P0 ;  /* 0x000000ffff077224 */ /* 0x000fe400000e0600 */
[----:B------:R-:W-:Y:S01]  /*25170*/  IMAD.IADD R0, R18, 0x1, R10 ;  /* 0x0000000112007824 */ /* 0x000fe200078e020a */
[-C--:B0-----:R-:W-:Y:S02]  /*25180*/  ISETP.GE.AND P4, PT, R15, R11.reuse, PT ;  /* 0x0000000b0f00720c */ /* 0x081fe40003f86270 */
[----:B------:R-:W-:Y:S01]  /*25190*/  ISETP.GE.AND P2, PT, R12, R11, PT ;  /* 0x0000000b0c00720c */ /* 0x000fe20003f46270 */
[----:B------:R-:W-:Y:S01]  /*251a0*/  IMAD.MOV.U32 R12, RZ, RZ, 0x1 ;  /* 0x00000001ff0c7424 */ /* 0x000fe200078e00ff */
[----:B------:R-:W-:Y:S02]  /*251b0*/  ISETP.LT.OR P0, PT, R3, 0x1, P4 ;  /* 0x000000010300780c */ /* 0x000fe40002701670 */
[----:B------:R-:W-:-:S11]  /*251c0*/  LOP3.LUT R15, R15, 0x40, RZ, 0xfc, !PT ;  /* 0x000000400f0f7812 */ /* 0x000fd600078efcff */
        /* <DEDUP_REMOVED lines=13> */
.L_x_1664:
        /* <DEDUP_REMOVED lines=10> */
.L_x_1665:
[----:B------:R-:W-:Y:S01]  /*25340*/  IMAD.MOV.U32 R6, RZ, RZ, R14 ;  /* 0x000000ffff067224 */ /* 0x000fe200078e000e */
[----:B------:R-:W-:Y:S06]  /*25350*/  BRA `(.L_x_1666) ;  /* 0xffffffac00e47947 */ /* 0x000fec000383ffff */
.L_x_1546:
[----:B---3--:R3:W4:Y:S02]  /*25360*/  SYNCS.PHASECHK.TRANS64.TRYWAIT P0, [R4+URZ+0x19c40], R21 ;  /* 0x019c4015040075a7 */ /* 0x008724000800017f */
[----:B----4-:R-:W-:Y:S05]  /*25370*/  @!P0 NANOSLEEP.SYNCS 0x989680 ;  /* 0x009896800000895d */ /* 0x010fea0003900000 */
[----:B------:R-:W4:Y:S02]  /*25380*/  @!P0 SYNCS.PHASECHK.TRANS64 P0, [R4+URZ+0x19c40], R21 ;  /* 0x019c4015040085a7 */ /* 0x000f24000800007f */
[----:B----4-:R-:W-:Y:S05]  /*25390*/  @!P0 BRA `(.L_x_1546) ;  /* 0xfffffffc00f08947 */ /* 0x010fea000383ffff */
[----:B------:R-:W-:Y:S05]  /*253a0*/  BRA `(.L_x_1667) ;  /* 0xffffffb000547947 */ /* 0x000fea000383ffff */
.L_x_1547:
[----:B------:R-:W-:Y:S01]  /*253b0*/  BSSY B0, `(.L_x_1668) ;  /* 0x0000008000007945 */ /* 0x000fe20003800000 */
[----:B------:R-:W-:Y:S02]  /*253c0*/  IMAD.MOV.U32 R13, RZ, RZ, R6 ;  /* 0x000000ffff0d7224 */ /* 0x000fe400078e0006 */
[----:B------:R-:W-:Y:S02]  /*253d0*/  IMAD.MOV.U32 R12, RZ, RZ, RZ ;  /* 0x000000ffff0c7224 */ /* 0x000fe400078e00ff */
[----:B------:R-:W-:Y:S02]  /*253e0*/  IMAD.MOV.U32 R11, RZ, RZ, 0x1e1f ;  /* 0x00001e1fff0b7424 */ /* 0x000fe400078e00ff */
[----:B------:R-:W-:-:S07]  /*253f0*/  IMAD.MOV.U32 R15, RZ, RZ, -0x1 ;  /* 0xffffffffff0f7424 */ /* 0x000fce00078e00ff */
[----:B--23--:R-:W-:Y:S05]  /*25400*/  WARPSYNC.COLLECTIVE R15, `(.L_x_1669) ;  /* 0x000000000f087348 */ /* 0x00cfea0003c00000 */
[----:B------:R0:W1:Y:S02]  /*25410*/  SHFL.IDX P6, R14, R13, R12, R11 ;  /* 0x0000000c0d0e7389 */ /* 0x00006400000c000b */
[----:B0123--:R-:W-:Y:S01]  /*25420*/  ENDCOLLECTIVE ;  /* 0x000000000000791b */ /* 0x00ffe20003800000 */
.L_x_1669:
[----:B------:R-:W-:Y:S05]  /*25430*/  BSYNC B0 ;  /* 0x0000000000007941 */ /* 0x000fea0003800000 */
.L_x_1668:
        /* <DEDUP_REMOVED lines=8> */
.L_x_1670:
[----:B------:R-:W-:Y:S02]  /*254c0*/  IMAD.MOV.U32 R13, RZ, RZ, R6 ;  /* 0x000000ffff0d7224 */ /* 0x000fe400078e0006 */
[----:B------:R-:W-:Y:S02]  /*254d0*/  IMAD.MOV.U32 R12, RZ, RZ, 0x1 ;  /* 0x00000001ff0c7424 */ /* 0x000fe400078e00ff */
[----:B------:R-:W-:-:S07]  /*254e0*/  IMAD.MOV.U32 R3, RZ, RZ, R14 ;  /* 0x000000ffff037224 */ /* 0x000fce00078e000e */
[----:B------:R-:W-:Y:S05]  /*254f0*/  WARPSYNC.COLLECTIVE R15, `(.L_x_1671) ;  /* 0x000000000f087348 */ /* 0x000fea0003c00000 */
[----:B------:R0:W1:Y:S02]  /*25500*/  SHFL.IDX P6, R14, R13, R12, R11 ;  /* 0x0000000c0d0e7389 */ /* 0x00006400000c000b */
[----:B01----:R-:W-:Y:S01]  /*25510*/  ENDCOLLECTIVE ;  /* 0x000000000000791b */ /* 0x003fe20003800000 */
.L_x_1671:
        /* <DEDUP_REMOVED lines=10> */
.L_x_1672:
        /* <DEDUP_REMOVED lines=8> */
.L_x_1552:
[----:B------:R-:W-:Y:S02]  /*25640*/  IMAD.MOV.U32 R13, RZ, RZ, R4 ;  /* 0x000000ffff0d7224 */ /* 0x000fe400078e0004 */
[----:B------:R-:W-:Y:S02]  /*25650*/  IMAD.MOV.U32 R12, RZ, RZ, RZ ;  /* 0x000000ffff0c7224 */ /* 0x000fe400078e00ff */
[----:B------:R-:W-:Y:S02]  /*25660*/  IMAD.MOV.U32 R11, RZ, RZ, 0x1e1f ;  /* 0x00001e1fff0b7424 */ /* 0x000fe400078e00ff */
[----:B------:R-:W-:Y:S02]  /*25670*/  IMAD.MOV.U32 R15, RZ, RZ, -0x1 ;  /* 0xffffffffff0f7424 */ /* 0x000fe400078e00ff */
[----:B-----5:R-:W-:Y:S02]  /*25680*/  IMAD R0, R20, R9, RZ ;  /* 0x0000000914007224 */ /* 0x020fe400078e02ff */
[----:B------:R-:W-:-:S07]  /*25690*/  IMAD.IADD R25, R19, 0x1, R25 ;  /* 0x0000000113197824 */ /* 0x000fce00078e0219 */
[----:B------:R-:W-:Y:S05]  /*256a0*/  WARPSYNC.COLLECTIVE R15, `(.L_x_1674) ;  /* 0x000000000f087348 */ /* 0x000fea0003c00000 */
[----:B------:R0:W1:Y:S02]  /*256b0*/  SHFL.IDX P6, R14, R13, R12, R11 ;  /* 0x0000000c0d0e7389 */ /* 0x00006400000c000b */
[----:B01----:R-:W-:Y:S01]  /*256c0*/  ENDCOLLECTIVE ;  /* 0x000000000000791b */ /* 0x003fe20003800000 */
.L_x_1674:
[----:B------:R-:W-:Y:S01]  /*256d0*/  ISETP.GE.AND P2, PT, R25, R0, PT ;  /* 0x000000001900720c */ /* 0x000fe20003f46270 */
[----:B------:R-:W-:Y:S02]  /*256e0*/  IMAD.MOV.U32 R13, RZ, RZ, R6 ;  /* 0x000000ffff0d7224 */ /* 0x000fe400078e0006 */
[----:B------:R-:W-:-:S10]  /*256f0*/  IMAD.MOV.U32 R2, RZ, RZ, R14 ;  /* 0x000000ffff027224 */ /* 0x000fd400078e000e */
[----:B------:R-:W-:Y:S05]  /*25700*/  WARPSYNC.COLLECTIVE R15, `(.L_x_1675) ;  /* 0x000000000f087348 */ /* 0x000fea0003c00000 */
[----:B------:R0:W1:Y:S02]  /*25710*/  SHFL.IDX P6, R14, R13, R12, R11 ;  /* 0x0000000c0d0e7389 */ /* 0x00006400000c000b */
[----:B01----:R-:W-:Y:S01]  /*25720*/  ENDCOLLECTIVE ;  /* 0x000000000000791b */ /* 0x003fe20003800000 */
.L_x_1675:
[----:B------:R-:W-:Y:S02]  /*25730*/  IMAD.MOV.U32 R13, RZ, RZ, R4 ;  /* 0x000000ffff0d7224 */ /* 0x000fe400078e0004 */
[----:B------:R-:W-:Y:S02]  /*25740*/  IMAD.MOV.U32 R12, RZ, RZ, 0x1 ;  /* 0x00000001ff0c7424 */ /* 0x000fe400078e00ff */
[----:B------:R-:W-:-:S07]  /*25750*/  IMAD.MOV.U32 R3, RZ, RZ, R14 ;  /* 0x000000ffff037224 */ /* 0x000fce00078e000e */
[----:B------:R-:W-:Y:S05]  /*25760*/  WARPSYNC.COLLECTIVE R15, `(.L_x_1676) ;  /* 0x000000000f087348 */ /* 0x000fea0003c00000 */
[----:B------:R0:W1:Y:S02]  /*25770*/  SHFL.IDX P6, R14, R13, R12, R11 ;  /* 0x0000000c0d0e7389 */ /* 0x00006400000c000b */
[----:B01----:R-:W-:Y:S01]  /*25780*/  ENDCOLLECTIVE ;  /* 0x000000000000791b */ /* 0x003fe20003800000 */
.L_x_1676:
        /* <DEDUP_REMOVED lines=10> */
.L_x_1677:
        /* <DEDUP_REMOVED lines=8> */
[----:B0-----:R-:W-:Y:S02]  /*258b0*/  VIADD R3, R25, 0x40 ;  /* 0x0000004019037836 */ /* 0x001fe40000000000 */
[----:B------:R-:W-:-:S07]  /*258c0*/  IMAD.MOV.U32 R6, RZ, RZ, R14 ;  /* 0x000000ffff067224 */ /* 0x000fce00078e000e */
[----:B------:R-:W-:Y:S05]  /*258d0*/  WARPSYNC.COLLECTIVE R15, `(.L_x_1678) ;  /* 0x000000000f087348 */ /* 0x000fea0003c00000 */
[----:B------:R0:W1:Y:S02]  /*258e0*/  SHFL.IDX P6, R14, R13, R12, R11 ;  /* 0x0000000c0d0e7389 */ /* 0x00006400000c000b */
[----:B01----:R-:W-:Y:S01]  /*258f0*/  ENDCOLLECTIVE ;  /* 0x000000000000791b */ /* 0x003fe20003800000 */
.L_x_1678:
[----:B------:R-:W-:-:S13]  /*25900*/  ISETP.GE.AND P2, PT, R3, R0, PT ;  /* 0x000000000300720c */ /* 0x000fda0003f46270 */
[----:B------:R-:W-:Y:S01]  /*25910*/  @!P2 IADD3 R2, P4, R10, R6, RZ ;  /* 0x000000060a02a210 */ /* 0x000fe20007f9e0ff */
[----:B------:R-:W-:-:S04]  /*25920*/  IMAD.MOV.U32 R13, RZ, RZ, R7 ;  /* 0x000000ffff0d7224 */ /* 0x000fc800078e0007 */
        /* <DEDUP_REMOVED lines=11> */
.L_x_1679:
[----:B------:R-:W-:Y:S01]  /*259e0*/  IMAD.MOV.U32 R2, RZ, RZ, R14 ;  /* 0x000000ffff027224 */ /* 0x000fe200078e000e */
[----:B------:R-:W-:Y:S06]  /*259f0*/  BRA `(.L_x_1680) ;  /* 0xffffffb800007947 */ /* 0x000fec000383ffff */
.L_x_1557:
[----:B--2---:R2:W3:Y:S02]  /*25a00*/  SYNCS.PHASECHK.TRANS64.TRYWAIT P0, [R18+URZ+0x19c20], R0 ;  /* 0x019c2000120075a7 */ /* 0x0044e4000800017f */
[----:B---3--:R-:W-:Y:S05]  /*25a10*/  @!P0 NANOSLEEP.SYNCS 0x989680 ;  /* 0x009896800000895d */ /* 0x008fea0003900000 */
[----:B------:R-:W3:Y:S02]  /*25a20*/  @!P0 SYNCS.PHASECHK.TRANS64 P0, [R18+URZ+0x19c20], R0 ;  /* 0x019c2000120085a7 */ /* 0x000ee4000800007f */
[----:B---3--:R-:W-:Y:S05]  /*25a30*/  @!P0 BRA `(.L_x_1557) ;  /* 0xfffffffc00f08947 */ /* 0x008fea000383ffff */
[----:B------:R-:W-:Y:S05]  /*25a40*/  BRA `(.L_x_1681) ;  /* 0xffffffb800707947 */ /* 0x000fea000383ffff */
.L_x_1561:
[----:B0-----:R0:W1:Y:S02]  /*25a50*/  SYNCS.PHASECHK.TRANS64.TRYWAIT P0, [R0+URZ+0x19c80], R10 ;  /* 0x019c800a000075a7 */ /* 0x001064000800017f */
[----:B-1----:R-:W-:Y:S05]  /*25a60*/  @!P0 NANOSLEEP.SYNCS 0x989680 ;  /* 0x009896800000895d */ /* 0x002fea0003900000 */
[----:B------:R-:W1:Y:S02]  /*25a70*/  @!P0 SYNCS.PHASECHK.TRANS64 P0, [R0+URZ+0x19c80], R10 ;  /* 0x019c800a000085a7 */ /* 0x000e64000800007f */
[----:B-1----:R-:W-:Y:S05]  /*25a80*/  @!P0 BRA `(.L_x_1561) ;  /* 0xfffffffc00f08947 */ /* 0x002fea000383ffff */
[----:B------:R-:W-:Y:S05]  /*25a90*/  BRA `(.L_x_1682) ;  /* 0xffffffbc00407947 */ /* 0x000fea000383ffff */
.L_x_1562:
        /* <DEDUP_REMOVED lines=8> */
.L_x_1684:
[----:B------:R-:W-:Y:S05]  /*25b20*/  BSYNC B0 ;  /* 0x0000000000007941 */ /* 0x000fea0003800000 */
.L_x_1683:
[----:B------:R-:W0:Y:S01]  /*25b30*/  S2R R2, SR_TID.X ;  /* 0x0000000000027919 */ /* 0x000e220000002100 */
[----:B------:R-:W-:Y:S02]  /*25b40*/  IMAD.MOV.U32 R13, RZ, RZ, R25 ;  /* 0x000000ffff0d7224 */ /* 0x000fe400078e0019 */
[----:B------:R-:W-:Y:S02]  /*25b50*/  IMAD.MOV.U32 R12, RZ, RZ, RZ ;  /* 0x000000ffff0c7224 */ /* 0x000fe400078e00ff */
[----:B------:R-:W-:Y:S02]  /*25b60*/  IMAD.MOV.U32 R11, RZ, RZ, 0x1e1f ;  /* 0x00001e1fff0b7424 */ /* 0x000fe400078e00ff */
[----:B------:R-:W-:Y:S02]  /*25b70*/  IMAD.MOV.U32 R15, RZ, RZ, -0x1 ;  /* 0xffffffffff0f7424 */ /* 0x000fe400078e00ff */
[----:B------:R-:W-:Y:S02]  /*25b80*/  IMAD.MOV.U32 R3, RZ, RZ, R14 ;  /* 0x000000ffff037224 */ /* 0x000fe400078e000e */
[----:B------:R-:W-:-:S07]  /*25b90*/  IMAD.IADD R5, R18, 0x1, R5 ;  /* 0x0000000112057824 */ /* 0x000fce00078e0205 */
[----:B0-----:R-:W-:Y:S05]  /*25ba0*/  WARPSYNC.COLLECTIVE R15, `(.L_x_1685) ;  /* 0x000000000f087348 */ /* 0x001fea0003c00000 */
[----:B------:R1:W2:Y:S02]  /*25bb0*/  SHFL.IDX P6, R14, R13, R12, R11 ;  /* 0x0000000c0d0e7389 */ /* 0x0002a400000c000b */
[----:B012---:R-:W-:Y:S01]  /*25bc0*/  ENDCOLLECTIVE ;  /* 0x000000000000791b */ /* 0x007fe20003800000 */
.L_x_1685:
[----:B------:R-:W-:Y:S02]  /*25bd0*/  IMAD.MOV.U32 R13, RZ, RZ, R21 ;  /* 0x000000ffff0d7224 */ /* 0x000fe400078e0015 */
[----:B------:R-:W-:Y:S02]  /*25be0*/  IMAD.MOV.U32 R12, RZ, RZ, 0x1 ;  /* 0x00000001ff0c7424 */ /* 0x000fe400078e00ff */
[----:B------:R-:W-:Y:S02]  /*25bf0*/  IMAD.SHL.U32 R15, R2, 0x10, RZ ;  /* 0x00000010020f7824 */ /* 0x000fe400078e00ff */
[----:B------:R-:W-:-:S03]  /*25c00*/  IMAD.MOV.U32 R2, RZ, RZ, R14 ;  /* 0x000000ffff027224 */ /* 0x000fc600078e000e */
[----:B------:R-:W-:-:S04]  /*25c10*/  LOP3.LUT R15, R15, 0x10, RZ, 0xc0, !PT ;  /* 0x000000100f0f7812 */ /* 0x000fc800078ec0ff */
[----:B------:R-:W-:Y:S01]  /*25c20*/  IADD3 R2, P0, R15, R2, RZ ;  /* 0x000000020f027210 */ /* 0x000fe20007f1e0ff */
[----:B------:R-:W-:-:S04]  /*25c30*/  IMAD.MOV.U32 R15, RZ, RZ, -0x1 ;  /* 0xffffffffff0f7424 */ /* 0x000fc800078e00ff */
[----:B------:R-:W-:-:S08]  /*25c40*/  IMAD.X R3, RZ, RZ, R3, P0 ;  /* 0x000000ffff037224 */ /* 0x000fd000000e0603 */
[----:B------:R-:W-:Y:S05]  /*25c50*/  WARPSYNC.COLLECTIVE R15, `(.L_x_1686) ;  /* 0x000000000f087348 */ /* 0x000fea0003c00000 */
[----:B------:R0:W1:Y:S02]  /*25c60*/  SHFL.IDX P6, R14, R13, R12, R11 ;  /* 0x0000000c0d0e7389 */ /* 0x00006400000c000b */
[----:B01----:R-:W-:Y:S01]  /*25c70*/  ENDCOLLECTIVE ;  /* 0x000000000000791b */ /* 0x003fe20003800000 */
.L_x_1686:
[----:B------:R-:W-:Y:S01]  /*25c80*/  @!PT LDS RZ, [RZ] ;  /* 0x00000000fffff984 */ /* 0x000fe20000000800 */
[----:B------:R-:W-:Y:S01]  /*25c90*/  @!PT LDS RZ, [RZ] ;  /* 0x00000000fffff984 */ /* 0x000fe20000000800 */
[----:B------:R-:W-:Y:S01]  /*25ca0*/  @!PT LDS RZ, [RZ] ;  /* 0x00000000fffff984 */ /* 0x000fe20000000800 */
[----:B------:R0:W-:Y:S04]  /*25cb0*/  LDGSTS.E.BYPASS.LTC128B.128 [R5+0x9000], desc[UR42][R2.64], !P4 ;  /* 0x0900000002057fae */ /* 0x0001e8000e101d6a */
[----:B------:R0:W-:Y:S04]  /*25cc0*/  LDGSTS.E.BYPASS.LTC128B.128 [R5+0xa000], desc[UR42][R2.64+0x20], !P3 ;  /* 0x0a00002002057fae */ /* 0x0001e8000d901d6a */
[----:B------:R0:W-:Y:S01]  /*25cd0*/  LDGSTS.E.BYPASS.LTC128B.128 [R5+0xb000], desc[UR42][R2.64+0x40], !P2 ;  /* 0x0b00004002057fae */ /* 0x0001e2000d101d6a */
[----:B------:R-:W-:Y:S02]  /*25ce0*/  IMAD.MOV.U32 R13, RZ, RZ, R25 ;  /* 0x000000ffff0d7224 */ /* 0x000fe400078e0019 */
[----:B------:R-:W-:-:S07]  /*25cf0*/  IMAD.MOV.U32 R21, RZ, RZ, R14 ;  /* 0x000000ffff157224 */ /* 0x000fce00078e000e */
[----:B0-----:R-:W-:Y:S05]  /*25d00*/  WARPSYNC.COLLECTIVE R15, `(.L_x_1687) ;  /* 0x000000000f087348 */ /* 0x001fea0003c00000 */
[----:B------:R1:W2:Y:S02]  /*25d10*/  SHFL.IDX P6, R14, R13, R12, R11 ;  /* 0x0000000c0d0e7389 */ /* 0x0002a400000c000b */
[----:B012---:R-:W-:Y:S01]  /*25d20*/  ENDCOLLECTIVE ;  /* 0x000000000000791b */ /* 0x007fe20003800000 */
.L_x_1687:
[----:B------:R-:W-:Y:S01]  /*25d30*/  IMAD.MOV.U32 R2, RZ, RZ, R14 ;  /* 0x000000ffff027224 */ /* 0x000fe200078e000e */
[----:B------:R-:W-:Y:S06]  /*25d40*/  BRA `(.L_x_1688) ;  /* 0xffffffbc00487947 */ /* 0x000fec000383ffff */
.L_x_1567:
[----:B---3--:R3:W4:Y:S02]  /*25d50*/  SYNCS.PHASECHK.TRANS64.TRYWAIT P0, [R0+URZ+0x19c40], R10 ;  /* 0x019c400a000075a7 */ /* 0x008724000800017f */
[----:B----4-:R-:W-:Y:S05]  /*25d60*/  @!P0 NANOSLEEP.SYNCS 0x989680 ;  /* 0x009896800000895d */ /* 0x010fea0003900000 */
[----:B------:R-:W4:Y:S02]  /*25d70*/  @!P0 SYNCS.PHASECHK.TRANS64 P0, [R0+URZ+0x19c40], R10 ;  /* 0x019c400a000085a7 */ /* 0x000f24000800007f */
[----:B----4-:R-:W-:Y:S05]  /*25d80*/  @!P0 BRA `(.L_x_1567) ;  /* 0xfffffffc00f08947 */ /* 0x010fea000383ffff */
[----:B------:R-:W-:Y:S05]  /*25d90*/  BRA `(.L_x_1689) ;  /* 0xffffffbc00ac7947 */ /* 0x000fea000383ffff */
.L_x_1568:
        /* <DEDUP_REMOVED lines=8> */
.L_x_1691:
[----:B------:R-:W-:Y:S05]  /*25e20*/  BSYNC B0 ;  /* 0x0000000000007941 */ /* 0x000fea0003800000 */
.L_x_1690:
        /* <DEDUP_REMOVED lines=8> */
.L_x_1692:
[----:B------:R-:W-:Y:S02]  /*25eb0*/  IMAD.MOV.U32 R13, RZ, RZ, R8 ;  /* 0x000000ffff0d7224 */ /* 0x000fe400078e0008 */
[----:B------:R-:W-:Y:S02]  /*25ec0*/  IMAD.MOV.U32 R12, RZ, RZ, 0x1 ;  /* 0x00000001ff0c7424 */ /* 0x000fe400078e00ff */
[----:B------:R-:W-:-:S07]  /*25ed0*/  IMAD.MOV.U32 R2, RZ, RZ, R14 ;  /* 0x000000ffff027224 */ /* 0x000fce00078e000e */
[----:B------:R-:W-:Y:S05]  /*25ee0*/  WARPSYNC.COLLECTIVE R15, `(.L_x_1693) ;  /* 0x000000000f087348 */ /* 0x000fea0003c00000 */
[----:B------:R0:W1:Y:S02]  /*25ef0*/  SHFL.IDX P6, R14, R13, R12, R11 ;  /* 0x0000000c0d0e7389 */ /* 0x00006400000c000b */
[----:B01----:R-:W-:Y:S01]  /*25f00*/  ENDCOLLECTIVE ;  /* 0x000000000000791b */ /* 0x003fe20003800000 */
.L_x_1693:
        /* <DEDUP_REMOVED lines=13> */
.L_x_1694:
[----:B------:R-:W-:Y:S01]  /*25fe0*/  IMAD.MOV.U32 R2, RZ, RZ, R14 ;  /* 0x000000ffff027224 */ /* 0x000fe200078e000e */
[----:B------:R-:W-:Y:S06]  /*25ff0*/  BRA `(.L_x_1695) ;  /* 0xffffffbc00b07947 */ /* 0x000fec000383ffff */
.L_x_1573:
[----:B0-----:R0:W2:Y:S02]  /*26000*/  SYNCS.PHASECHK.TRANS64.TRYWAIT P2, [R2+URZ+0x19c70], R0 ;  /* 0x019c7000020075a7 */ /* 0x0010a4000804017f */
[----:B--2---:R-:W-:Y:S05]  /*26010*/  @!P2 NANOSLEEP.SYNCS 0x989680 ;  /* 0x009896800000a95d */ /* 0x004fea0003900000 */
[----:B------:R-:W2:Y:S02]  /*26020*/  @!P2 SYNCS.PHASECHK.TRANS64 P2, [R2+URZ+0x19c70], R0 ;  /* 0x019c70000200a5a7 */ /* 0x000ea4000804007f */
[----:B--2---:R-:W-:Y:S05]  /*26030*/  @!P2 BRA `(.L_x_1573) ;  /* 0xfffffffc00f0a947 */ /* 0x004fea000383ffff */
[----:B------:R-:W-:Y:S05]  /*26040*/  BRA `(.L_x_1696) ;  /* 0xffffffc0001c7947 */ /* 0x000fea000383ffff */
.L_x_1575:
[----:B0-----:R0:W2:Y:S02]  /*26050*/  SYNCS.PHASECHK.TRANS64.TRYWAIT P2, [R2+URZ+0x19c60], R0 ;  /* 0x019c6000020075a7 */ /* 0x0010a4000804017f */
[----:B--2---:R-:W-:Y:S05]  /*26060*/  @!P2 NANOSLEEP.SYNCS 0x989680 ;  /* 0x009896800000a95d */ /* 0x004fea0003900000 */
[----:B------:R-:W2:Y:S02]  /*26070*/  @!P2 SYNCS.PHASECHK.TRANS64 P2, [R2+URZ+0x19c60], R0 ;  /* 0x019c60000200a5a7 */ /* 0x000ea4000804007f */
[----:B--2---:R-:W-:Y:S05]  /*26080*/  @!P2 BRA `(.L_x_1575) ;  /* 0xfffffffc00f0a947 */ /* 0x004fea000383ffff */
[----:B------:R-:W-:Y:S05]  /*26090*/  BRA `(.L_x_1697) ;  /* 0xffffffc0002c7947 */ /* 0x000fea000383ffff */
.L_x_1583:
[----:B0-----:R0:W2:Y:S02]  /*260a0*/  SYNCS.PHASECHK.TRANS64.TRYWAIT P1, [R3+URZ+0x19c70], R0 ;  /* 0x019c7000030075a7 */ /* 0x0010a4000802017f */
[----:B--2---:R-:W-:Y:S05]  /*260b0*/  @!P1 NANOSLEEP.SYNCS 0x989680 ;  /* 0x009896800000995d */ /* 0x004fea0003900000 */
[----:B------:R-:W2:Y:S02]  /*260c0*/  @!P1 SYNCS.PHASECHK.TRANS64 P1, [R3+URZ+0x19c70], R0 ;  /* 0x019c7000030095a7 */ /* 0x000ea4000802007f */
[----:B--2---:R-:W-:Y:S05]  /*260d0*/  @!P1 BRA `(.L_x_1583) ;  /* 0xfffffffc00f09947 */ /* 0x004fea000383ffff */
[----:B------:R-:W-:Y:S05]  /*260e0*/  BRA `(.L_x_1698) ;  /* 0xffffffc400907947 */ /* 0x000fea000383ffff */
.L_x_1585:
[----:B0-----:R0:W2:Y:S02]  /*260f0*/  SYNCS.PHASECHK.TRANS64.TRYWAIT P1, [R3+URZ+0x19c60], R0 ;  /* 0x019c6000030075a7 */ /* 0x0010a4000802017f */
[----:B--2---:R-:W-:Y:S05]  /*26100*/  @!P1 NANOSLEEP.SYNCS 0x989680 ;  /* 0x009896800000995d */ /* 0x004fea0003900000 */
[----:B------:R-:W2:Y:S02]  /*26110*/  @!P1 SYNCS.PHASECHK.TRANS64 P1, [R3+URZ+0x19c60], R0 ;  /* 0x019c6000030095a7 */ /* 0x000ea4000802007f */
[----:B--2---:R-:W-:Y:S05]  /*26120*/  @!P1 BRA `(.L_x_1585) ;  /* 0xfffffffc00f09947 */ /* 0x004fea000383ffff */
[----:B------:R-:W-:Y:S05]  /*26130*/  BRA `(.L_x_1699) ;  /* 0xffffffc4009c7947 */ /* 0x000fea000383ffff */
.L_x_1590:
[----:B------:R-:W-:Y:S01]  /*26140*/  BSSY B0, `(.L_x_1700) ;  /* 0x0000008000007945 */ /* 0x000fe20003800000 */
[----:B------:R-:W-:Y:S02]  /*26150*/  IMAD.MOV.U32 R13, RZ, RZ, R24 ;  /* 0x000000ffff0d7224 */ /* 0x000fe400078e0018 */
[----:B-1----:R-:W-:Y:S02]  /*26160*/  IMAD.MOV.U32 R12, RZ, RZ, RZ ;  /* 0x000000ffff0c7224 */ /* 0x002fe400078e00ff */
[----:B------:R-:W-:Y:S02]  /*26170*/  IMAD.MOV.U32 R11, RZ, RZ, 0x1f ;  /* 0x0000001fff0b7424 */ /* 0x000fe400078e00ff */
[----:B------:R-:W-:-:S07]  /*26180*/  IMAD.MOV.U32 R15, RZ, RZ, -0x1 ;  /* 0xffffffffff0f7424 */ /* 0x000fce00078e00ff */
[----:B------:R-:W-:Y:S05]  /*26190*/  WARPSYNC.COLLECTIVE R15, `(.L_x_1701) ;  /* 0x000000000f087348 */ /* 0x000fea0003c00000 */
[----:B------:R0:W1:Y:S02]  /*261a0*/  SHFL.IDX P6, R14, R13, R12, R11 ;  /* 0x0000000c0d0e7389 */ /* 0x00006400000c000b */
[----:B01----:R-:W-:Y:S01]  /*261b0*/  ENDCOLLECTIVE ;  /* 0x000000000000791b */ /* 0x003fe20003800000 */
.L_x_1701:
[----:B------:R-:W-:Y:S05]  /*261c0*/  BSYNC B0 ;  /* 0x0000000000007941 */ /* 0x000fea0003800000 */
.L_x_1700:
        /* <DEDUP_REMOVED lines=9> */
.L_x_1702:
[----:B------:R-:W-:Y:S02]  /*26260*/  ULDC UR4, c[0x0][0xc3c] ;  /* 0x00030f0000047ab9 */ /* 0x000fe40000000800 */
[----:B------:R-:W-:-:S13]  /*26270*/  ISETP.GE.OR P1, PT, R8, UR4, !P0 ;  /* 0x0000000408007c0c */ /* 0x000fda000c726670 */
[----:B------:R-:W0:Y:S08]  /*26280*/  @!P1 LDC.64 R2, c[0x0][0xc80] ;  /* 0x00032000ff029b82 */ /* 0x000e300000000a00 */
[----:B------:R-:W1:Y:S01]  /*26290*/  @!P1 LDC.64 R4, c[0x0][0xc78] ;  /* 0x00031e00ff049b82 */ /* 0x000e620000000a00 */
[----:B------:R-:W-:Y:S01]  /*262a0*/  CS2R R24, SRZ ;  /* 0x0000000000187805 */ /* 0x000fe2000001ff00 */
[----:B------:R-:W-:-:S02]  /*262b0*/  IMAD.MOV.U32 R11, RZ, RZ, RZ ;  /* 0x000000ffff0b7224 */ /* 0x000fc400078e00ff */
[----:B------:R-:W-:Y:S02]  /*262c0*/  IMAD.MOV.U32 R6, RZ, RZ, R14 ;  /* 0x000000ffff067224 */ /* 0x000fe400078e000e */
[----:B0-----:R-:W-:-:S05]  /*262d0*/  @!P1 IMAD.WIDE R2, R8, 0x4, R2 ;  /* 0x0000000408029825 */ /* 0x001fca00078e0202 */
[----:B------:R1:W2:Y:S02]  /*262e0*/  @!P1 LDG.E R7, desc[UR42][R2.64] ;  /* 0x0000002a02079981 */ /* 0x0002a4000c1e1900 */
[----:B-1----:R-:W-:-:S06]  /*262f0*/  @!P1 IMAD.WIDE R2, R8, 0x4, R4 ;  /* 0x0000000408029825 */ /* 0x002fcc00078e0204 */
[----:B------:R-:W3:Y:S01]  /*26300*/  @!P1 LDG.E R2, desc[UR42][R2.64] ;  /* 0x0000002a02029981 */ /* 0x000ee2000c1e1900 */
[----:B------:R-:W-:Y:S01]  /*26310*/  IMAD.MOV.U32 R5, RZ, RZ, RZ ;  /* 0x000000ffff057224 */ /* 0x000fe200078e00ff */
[C---:B------:R-:W-:Y:S02]  /*26320*/  ISETP.GE.U32.AND P2, PT, R9.reuse, 0x2, PT ;  /* 0x000000020900780c */ /* 0x040fe40003f46070 */
[C---:B------:R-:W-:Y:S02]  /*26330*/  ISETP.GE.U32.AND P3, PT, R9.reuse, 0x4, PT ;  /* 0x000000040900780c */ /* 0x040fe40003f66070 */
[C---:B------:R-:W-:Y:S02]  /*26340*/  ISETP.GE.U32.AND P4, PT, R9.reuse, 0x8, PT ;  /* 0x000000080900780c */ /* 0x040fe40003f86070 */
[C---:B------:R-:W-:Y:S01]  /*26350*/  ISETP.GE.U32.AND P5, PT, R9.reuse, 0x10, PT ;  /* 0x000000100900780c */ /* 0x040fe20003fa6070 */
[----:B--2---:R-:W-:Y:S02]  /*26360*/  @!P1 IMAD.MOV.U32 R25, RZ, RZ, R7 ;  /* 0x000000ffff199224 */ /* 0x004fe400078e0007 */
[----:B---3--:R-:W-:Y:S01]  /*26370*/  @!P1 IMAD.MOV.U32 R5, RZ, RZ, R2 ;  /* 0x000000ffff059224 */ /* 0x008fe200078e0002 */
[----:B------:R-:W-:-:S03]  /*26380*/  ISETP.NE.AND P1, PT, R9, RZ, PT ;  /* 0x000000ff0900720c */ /* 0x000fc60003f25270 */
[----:B------:R-:W-:-:S04]  /*26390*/  IMAD R2, R5, R25, RZ ;  /* 0x0000001905027224 */ /* 0x000fc800078e02ff */
[----:B------:R-:W-:-:S07]  /*263a0*/  IMAD.MOV.U32 R13, RZ, RZ, R2 ;  /* 0x000000ffff0d7224 */ /* 0x000fce00078e0002 */
[----:B------:R-:W-:Y:S05]  /*263b0*/  WARPSYNC.COLLECTIVE R15, `(.L_x_1703) ;  /* 0x000000000f087348 */ /* 0x000fea0003c00000 */
[----:B------:R0:W1:Y:S02]  /*263c0*/  SHFL.UP P6, R14, R13, R12, R11 ;  /* 0x0400000c0d0e7389 */ /* 0x00006400000c000b */
[----:B01----:R-:W-:Y:S01]  /*263d0*/  ENDCOLLECTIVE ;  /* 0x000000000000791b */ /* 0x003fe20003800000 */
.L_x_1703:
        /* <DEDUP_REMOVED lines=8> */
.L_x_1704:
        /* <DEDUP_REMOVED lines=8> */
.L_x_1705:
        /* <DEDUP_REMOVED lines=8> */
.L_x_1706:
        /* <DEDUP_REMOVED lines=8> */
.L_x_1707:
[----:B------:R-:W-:Y:S02]  /*265e0*/  IMAD.MOV.U32 R12, RZ, RZ, 0x1f ;  /* 0x0000001fff0c7424 */ /* 0x000fe400078e00ff */
[----:B------:R-:W-:Y:S02]  /*265f0*/  IMAD.MOV.U32 R11, RZ, RZ, 0x1f ;  /* 0x0000001fff0b7424 */ /* 0x000fe400078e00ff */
[----:B------:R-:W-:-:S05]  /*26600*/  IMAD.MOV.U32 R3, RZ, RZ, R14 ;  /* 0x000000ffff037224 */ /* 0x000fca00078e000e */
[----:B------:R-:W-:-:S05]  /*26610*/  SEL R3, R3, RZ, P5 ;  /* 0x000000ff03037207 */ /* 0x000fca0002800000 */
[----:B------:R-:W-:-:S04]  /*26620*/  IMAD.IADD R2, R2, 0x1, R3 ;  /* 0x0000000102027824 */ /* 0x000fc800078e0203 */
[----:B------:R-:W-:-:S07]  /*26630*/  IMAD.MOV.U32 R13, RZ, RZ, R2 ;  /* 0x000000ffff0d7224 */ /* 0x000fce00078e0002 */
[----:B------:R-:W-:Y:S05]  /*26640*/  WARPSYNC.COLLECTIVE R15, `(.L_x_1708) ;  /* 0x000000000f087348 */ /* 0x000fea0003c00000 */
[----:B------:R0:W1:Y:S02]  /*26650*/  SHFL.IDX P6, R14, R13, R12, R11 ;  /* 0x0000000c0d0e7389 */ /* 0x00006400000c000b */
[----:B01----:R-:W-:Y:S01]  /*26660*/  ENDCOLLECTIVE ;  /* 0x000000000000791b */ /* 0x003fe20003800000 */
.L_x_1708:
[----:B------:R-:W-:Y:S01]  /*26670*/  IMAD.MOV.U32 R3, RZ, RZ, R14 ;  /* 0x000000ffff037224 */ /* 0x000fe200078e000e */
[----:B------:R-:W-:Y:S06]  /*26680*/  BRA `(.L_x_1709) ;  /* 0xffffffc800387947 */ /* 0x000fec000383ffff */
.L_x_1593:
        /* <DEDUP_REMOVED lines=8> */
.L_x_1711:
[----:B------:R-:W-:Y:S05]  /*26710*/  BSYNC B0 ;  /* 0x0000000000007941 */ /* 0x000fea0003800000 */
.L_x_1710:
        /* <DEDUP_REMOVED lines=10> */
.L_x_1712:
        /* <DEDUP_REMOVED lines=8> */
.L_x_1713:
        /* <DEDUP_REMOVED lines=8> */
.L_x_1714:
        /* <DEDUP_REMOVED lines=8> */
.L_x_1715:
        /* <DEDUP_REMOVED lines=9> */
.L_x_1716:
[----:B------:R-:W-:Y:S01]  /*269d0*/  IMAD.MOV.U32 R3, RZ, RZ, R14 ;  /* 0x000000ffff037224 */ /* 0x000fe200078e000e */
[----:B------:R-:W-:Y:S06]  /*269e0*/  BRA `(.L_x_1717) ;  /* 0xffffffc800047947 */ /* 0x000fec000383ffff */
.L_x_1595:
[----:B------:R-:W-:Y:S01]  /*269f0*/  BSSY B0, `(.L_x_1718) ;  /* 0x0000006000007945 */ /* 0x000fe20003800000 */
[----:B------:R-:W-:Y:S01]  /*26a00*/  PLOP3.LUT P6, PT, P6, PT, PT, 0x8, 0x0 ;  /* 0x000000000000781c */ /* 0x000fe200037ce170 */
[----:B------:R-:W-:-:S12]  /*26a10*/  IMAD.MOV.U32 R15, RZ, RZ, -0x1 ;  /* 0xffffffffff0f7424 */ /* 0x000fd800078e00ff */
[----:B0-----:R-:W-:Y:S05]  /*26a20*/  WARPSYNC.COLLECTIVE R15, `(.L_x_1719) ;  /* 0x000000000f087348 */ /* 0x001fea0003c00000 */
[----:B------:R-:W-:Y:S01]  /*26a30*/  VOTE.ANY R14, PT, P6 ;  /* 0x00000000000e7806 */ /* 0x000fe200030e0100 */
[----:B0-----:R-:W-:Y:S06]  /*26a40*/  ENDCOLLECTIVE ;  /* 0x000000000000791b */ /* 0x001fec0003800000 */
.L_x_1719:
[----:B------:R-:W-:Y:S05]  /*26a50*/  BSYNC B0 ;  /* 0x0000000000007941 */ /* 0x000fea0003800000 */
.L_x_1718:
[----:B------:R-:W-:Y:S02]  /*26a60*/  IMAD.MOV.U32 R3, RZ, RZ, R14 ;  /* 0x000000ffff037224 */ /* 0x000fe400078e000e */
[----:B------:R-:W-:Y:S02]  /*26a70*/  IMAD.MOV.U32 R13, RZ, RZ, R25 ;  /* 0x000000ffff0d7224 */ /* 0x000fe400078e0019 */
[----:B------:R-:W0:Y:S01]  /*26a80*/  POPC R6, R3 ;  /* 0x0000000300067309 */ /* 0x000e220000000000 */
[----:B------:R-:W-:Y:S02]  /*26a90*/  IMAD.MOV.U32 R11, RZ, RZ, 0x1f ;  /* 0x0000001fff0b7424 */ /* 0x000fe400078e00ff */
[----:B------:R-:W-:Y:S02]  /*26aa0*/  IMAD.MOV.U32 R15, RZ, RZ, -0x1 ;  /* 0xffffffffff0f7424 */ /* 0x000fe400078e00ff */
[----:B0-----:R-:W-:Y:S02]  /*26ab0*/  IMAD.MOV.U32 R12, RZ, RZ, R6 ;  /* 0x000000ffff0c7224 */ /* 0x001fe400078e0006 */
[----:B------:R-:W-:-:S07]  /*26ac0*/  IMAD.IADD R27, R6, 0x1, R27 ;  /* 0x00000001061b7824 */ /* 0x000fce00078e021b */
[----:B------:R-:W-:Y:S05]  /*26ad0*/  WARPSYNC.COLLECTIVE R15, `(.L_x_1720) ;  /* 0x000000000f087348 */ /* 0x000fea0003c00000 */
[----:B------:R0:W1:Y:S02]  /*26ae0*/  SHFL.IDX P6, R14, R13, R12, R11 ;  /* 0x0000000c0d0e7389 */ /* 0x00006400000c000b */
[----:B01----:R-:W-:Y:S01]  /*26af0*/  ENDCOLLECTIVE ;  /* 0x000000000000791b */ /* 0x003fe20003800000 */
.L_x_1720:
[----:B------:R-:W-:Y:S02]  /*26b00*/  IMAD.MOV.U32 R13, RZ, RZ, R5 ;  /* 0x000000ffff0d7224 */ /* 0x000fe400078e0005 */
[----:B------:R-:W-:-:S07]  /*26b10*/  IMAD.MOV.U32 R25, RZ, RZ, R14 ;  /* 0x000000ffff197224 */ /* 0x000fce00078e000e */
[----:B------:R-:W-:Y:S05]  /*26b20*/  WARPSYNC.COLLECTIVE R15, `(.L_x_1721) ;  /* 0x000000000f087348 */ /* 0x000fea0003c00000 */
[----:B------:R0:W1:Y:S02]  /*26b30*/  SHFL.IDX P6, R14, R13, R12, R11 ;  /* 0x0000000c0d0e7389 */ /* 0x00006400000c000b */
[----:B01----:R-:W-:Y:S01]  /*26b40*/  ENDCOLLECTIVE ;  /* 0x000000000000791b */ /* 0x003fe20003800000 */
.L_x_1721:
[----:B------:R-:W-:Y:S01]  /*26b50*/  IMAD.MOV.U32 R5, RZ, RZ, R14 ;  /* 0x000000ffff057224 */ /* 0x000fe200078e000e */
[----:B------:R-:W-:Y:S06]  /*26b60*/  BRA `(.L_x_1722) ;  /* 0xffffffc400e47947 */ /* 0x000fec000383ffff */
.L_x_1597:
[----:B------:R-:W-:Y:S01]  /*26b70*/  BSSY B0, `(.L_x_1723) ;  /* 0x0000008000007945 */ /* 0x000fe20003800000 */
[----:B------:R-:W-:Y:S02]  /*26b80*/  IMAD.MOV.U32 R13, RZ, RZ, R2 ;  /* 0x000000ffff0d7224 */ /* 0x000fe400078e0002 */
[----:B------:R-:W-:Y:S02]  /*26b90*/  IMAD.MOV.U32 R12, RZ, RZ, R6 ;  /* 0x000000ffff0c7224 */ /* 0x000fe400078e0006 */
[----:B------:R-:W-:Y:S02]  /*26ba0*/  IMAD.MOV.U32 R11, RZ, RZ, 0x1f ;  /* 0x0000001fff0b7424 */ /* 0x000fe400078e00ff */
[----:B------:R-:W-:-:S07]  /*26bb0*/  IMAD.MOV.U32 R15, RZ, RZ, -0x1 ;  /* 0xffffffffff0f7424 */ /* 0x000fce00078e00ff */
[----:B0-23--:R-:W-:Y:S05]  /*26bc0*/  WARPSYNC.COLLECTIVE R15, `(.L_x_1724) ;  /* 0x000000000f087348 */ /* 0x00dfea0003c00000 */
[----:B------:R1:W4:Y:S02]  /*26bd0*/  SHFL.IDX P6, R14, R13, R12, R11 ;  /* 0x0000000c0d0e7389 */ /* 0x00032400000c000b */
[----:B01234-:R-:W-:Y:S01]  /*26be0*/  ENDCOLLECTIVE ;  /* 0x000000000000791b */ /* 0x01ffe20003800000 */
.L_x_1724:
[----:B------:R-:W-:Y:S05]  /*26bf0*/  BSYNC B0 ;  /* 0x0000000000007941 */ /* 0x000fea0003800000 */
.L_x_1723:
[----:B------:R-:W-:Y:S01]  /*26c00*/  IMAD.MOV.U32 R24, RZ, RZ, R14 ;  /* 0x000000ffff187224 */ /* 0x000fe200078e000e */
[----:B------:R-:W-:Y:S06]  /*26c10*/  BRA `(.L_x_1596) ;  /* 0xffffffc400d07947 */ /* 0x000fec000383ffff */
.L_x_1603:
[----:B0-----:R0:W1:Y:S02]  /*26c20*/  SYNCS.PHASECHK.TRANS64.TRYWAIT P0, [R7+URZ+0x19c20], R0 ;  /* 0x019c2000070075a7 */ /* 0x001064000800017f */
[----:B-1----:R-:W-:Y:S05]  /*26c30*/  @!P0 NANOSLEEP.SYNCS 0x989680 ;  /* 0x009896800000895d */ /* 0x002fea0003900000 */
[----:B------:R-:W1:Y:S02]  /*26c40*/  @!P0 SYNCS.PHASECHK.TRANS64 P0, [R7+URZ+0x19c20], R0 ;  /* 0x019c2000070085a7 */ /* 0x000e64000800007f */
[----:B-1----:R-:W-:Y:S05]  /*26c50*/  @!P0 BRA `(.L_x_1603) ;  /* 0xfffffffc00f08947 */ /* 0x002fea000383ffff */
[----:B------:R-:W-:Y:S05]  /*26c60*/  BRA `(.L_x_1725) ;  /* 0xffffffd000387947 */ /* 0x000fea000383ffff */
.L_x_1604:
        /* <DEDUP_REMOVED lines=11> */
.L_x_1727:
[----:B------:R-:W-:Y:S05]  /*26d20*/  BSYNC B0 ;  /* 0x0000000000007941 */ /* 0x000fea0003800000 */
.L_x_1726:
[----:B------:R-:W-:Y:S05]  /*26d30*/  BRA `(.L_x_1728) ;  /* 0xffffffd000207947 */ /* 0x000fea000383ffff */
.L_x_1605:
[----:B------:R-:W-:Y:S01]  /*26d40*/  BSSY B0, `(.L_x_1729) ;  /* 0x0000006000007945 */ /* 0x000fe20003800000 */
[----:B------:R-:W-:-:S07]  /*26d50*/  IMAD.MOV.U32 R15, RZ, RZ, -0x1 ;  /* 0xffffffffff0f7424 */ /* 0x000fce00078e00ff */
[----:B0-----:R-:W-:Y:S05]  /*26d60*/  WARPSYNC.COLLECTIVE R15, `(.L_x_1730) ;  /* 0x000000000f0c7348 */ /* 0x001fea0003c00000 */
[----:B------:R-:W-:Y:S02]  /*26d70*/  ELECT P6, UR62, PT ;  /* 0x00000000003e782f */ /* 0x000fe400038c0000 */
[----:B------:R-:W-:Y:S01]  /*26d80*/  MOV R14, UR62 ;  /* 0x0000003e000e7c02 */ /* 0x000fe20008000f00 */
[----:B0-----:R-:W-:Y:S10]  /*26d90*/  ENDCOLLECTIVE ;  /* 0x000000000000791b */ /* 0x001ff40003800000 */
.L_x_1730:
[----:B------:R-:W-:Y:S05]  /*26da0*/  BSYNC B0 ;  /* 0x0000000000007941 */ /* 0x000fea0003800000 */
.L_x_1729:
[----:B------:R-:W-:Y:S05]  /*26db0*/  BRA `(.L_x_1731) ;  /* 0xffffffd000147947 */ /* 0x000fea000383ffff */
.L_x_1607:
[----:B0-----:R0:W1:Y:S02]  /*26dc0*/  SYNCS.PHASECHK.TRANS64.TRYWAIT P1, [R5+URZ+0x19c40], R0 ;  /* 0x019c4000050075a7 */ /* 0x001064000802017f */
[----:B-1----:R-:W-:Y:S05]  /*26dd0*/  @!P1 NANOSLEEP.SYNCS 0x989680 ;  /* 0x009896800000995d */ /* 0x002fea0003900000 */
[----:B------:R-:W1:Y:S02]  /*26de0*/  @!P1 SYNCS.PHASECHK.TRANS64 P1, [R5+URZ+0x19c40], R0 ;  /* 0x019c4000050095a7 */ /* 0x000e64000802007f */
[----:B-1----:R-:W-:Y:S05]  /*26df0*/  @!P1 BRA `(.L_x_1607) ;  /* 0xfffffffc00f09947 */ /* 0x002fea000383ffff */
[----:B------:R-:W-:Y:S05]  /*26e00*/  BRA `(.L_x_1732) ;  /* 0xffffffd000347947 */ /* 0x000fea000383ffff */
.L_x_1609:
[----:B-1----:R1:W2:Y:S02]  /*26e10*/  SYNCS.PHASECHK.TRANS64.TRYWAIT P1, [R3+URZ+0x19c40], R2 ;  /* 0x019c4002030075a7 */ /* 0x0022a4000802017f */
[----:B--2---:R-:W-:Y:S05]  /*26e20*/  @!P1 NANOSLEEP.SYNCS 0x989680 ;  /* 0x009896800000995d */ /* 0x004fea0003900000 */
[----:B------:R-:W2:Y:S02]  /*26e30*/  @!P1 SYNCS.PHASECHK.TRANS64 P1, [R3+URZ+0x19c40], R2 ;  /* 0x019c4002030095a7 */ /* 0x000ea4000802007f */
[----:B--2---:R-:W-:Y:S05]  /*26e40*/  @!P1 BRA `(.L_x_1609) ;  /* 0xfffffffc00f09947 */ /* 0x004fea000383ffff */
[----:B------:R-:W-:Y:S05]  /*26e50*/  BRA `(.L_x_1733) ;  /* 0xffffffd000407947 */ /* 0x000fea000383ffff */
.L_x_1611:
[----:B--2---:R2:W3:Y:S02]  /*26e60*/  SYNCS.PHASECHK.TRANS64.TRYWAIT P1, [R5+URZ+0x19c60], R0 ;  /* 0x019c6000050075a7 */ /* 0x0044e4000802017f */
[----:B---3--:R-:W-:Y:S05]  /*26e70*/  @!P1 NANOSLEEP.SYNCS 0x989680 ;  /* 0x009896800000995d */ /* 0x008fea0003900000 */
[----:B------:R-:W3:Y:S02]  /*26e80*/  @!P1 SYNCS.PHASECHK.TRANS64 P1, [R5+URZ+0x19c60], R0 ;  /* 0x019c6000050095a7 */ /* 0x000ee4000802007f */
[----:B---3--:R-:W-:Y:S05]  /*26e90*/  @!P1 BRA `(.L_x_1611) ;  /* 0xfffffffc00f09947 */ /* 0x008fea000383ffff */
[----:B------:R-:W-:Y:S05]  /*26ea0*/  BRA `(.L_x_1734) ;  /* 0xffffffd0003c7947 */ /* 0x000fea000383ffff */
.L_x_1613:
[----:B---3--:R3:W4:Y:S02]  /*26eb0*/  SYNCS.PHASECHK.TRANS64.TRYWAIT P1, [R3+URZ+0x19c60], R2 ;  /* 0x019c6002030075a7 */ /* 0x008724000802017f */
[----:B----4-:R-:W-:Y:S05]  /*26ec0*/  @!P1 NANOSLEEP.SYNCS 0x989680 ;  /* 0x009896800000995d */ /* 0x010fea0003900000 */
[----:B------:R-:W4:Y:S02]  /*26ed0*/  @!P1 SYNCS.PHASECHK.TRANS64 P1, [R3+URZ+0x19c60], R2 ;  /* 0x019c6002030095a7 */ /* 0x000f24000802007f */
[----:B----4-:R-:W-:Y:S05]  /*26ee0*/  @!P1 BRA `(.L_x_1613) ;  /* 0xfffffffc00f09947 */ /* 0x010fea000383ffff */
[----:B------:R-:W-:Y:S05]  /*26ef0*/  BRA `(.L_x_1735) ;  /* 0xffffffd000387947 */ /* 0x000fea000383ffff */
.L_x_1615:
[----:B----4-:R4:W0:Y:S02]  /*26f00*/  SYNCS.PHASECHK.TRANS64.TRYWAIT P1, [R5+URZ+0x19c80], R0 ;  /* 0x019c8000050075a7 */ /* 0x010824000802017f */
[----:B0-----:R-:W-:Y:S05]  /*26f10*/  @!P1 NANOSLEEP.SYNCS 0x989680 ;  /* 0x009896800000995d */ /* 0x001fea0003900000 */
[----:B------:R-:W0:Y:S02]  /*26f20*/  @!P1 SYNCS.PHASECHK.TRANS64 P1, [R5+URZ+0x19c80], R0 ;  /* 0x019c8000050095a7 */ /* 0x000e24000802007f */
[----:B0-----:R-:W-:Y:S05]  /*26f30*/  @!P1 BRA `(.L_x_1615) ;  /* 0xfffffffc00f09947 */ /* 0x001fea000383ffff */
[----:B------:R-:W-:Y:S05]  /*26f40*/  BRA `(.L_x_1736) ;  /* 0xffffffd000347947 */ /* 0x000fea000383ffff */
.L_x_1737:
        /* <DEDUP_REMOVED lines=11> */
.L_x_2542:


//--------------------- .text._ZN7cutlass13device_kernelIN5flash11enable_sm90INS1_16FlashAttnFwdSm90INS1_25CollectiveMainloopFwdSm90ILi2EN4cute5tupleIJNS5_1CILi1EEES8_S8_EEENS6_IJNS7_ILi192EEENS7_ILi128EEENS7_ILi96EEEEEELi96ENS_12float_e4m3_tEfNS_4arch4Sm90ELb1ELb0ELb0ELb0ELb1ELb0ELb0ELb1ELb1ELb1ELb1ELb0EEENS1_21CollectiveEpilogueFwdINS6_IJSA_SC_SB_EEES9_NS_10bfloat16_tESG_Li384ELb0ELb1ELb1ELb1EEENS1_19SingleTileSchedulerILb0ELb1ELb1ELi192EEEEEEEEEvNT_6ParamsE --------------------------
	.section	.text._ZN7cutlass13device_kernelIN5flash11enable_sm90INS1_16FlashAttnFwdSm90INS1_25CollectiveMainloopFwdSm90ILi2EN4cute5tupleIJNS5_1CILi1EEES8_S8_EEENS6_IJNS7_ILi192EEENS7_ILi128EEENS7_ILi96EEEEEELi96ENS_12float_e4m3_tEfNS_4arch4Sm90ELb1ELb0ELb0ELb0ELb1ELb0ELb0ELb1ELb1ELb1ELb1ELb0EEENS1_21CollectiveEpilogueFwdINS6_IJSA_SC_SB_EEES9_NS_10bfloat16_tESG_Li384ELb0ELb1ELb1ELb1EEENS1_19SingleTileSchedulerILb0ELb1ELb1ELi192EEEEEEEEEvNT_6ParamsE,"ax",@progbits
	.align	128
.text._ZN7cutlass13device_kernelIN5flash11enable_sm90INS1_16FlashAttnFwdSm90INS1_25CollectiveMainloopFwdSm90ILi2EN4cute5tupleIJNS5_1CILi1EEES8_S8_EEENS6_IJNS7_ILi192EEENS7_ILi128EEENS7_ILi96EEEEEELi96ENS_12float_e4m3_tEfNS_4arch4Sm90ELb1ELb0ELb0ELb0ELb1ELb0ELb0ELb1ELb1ELb1ELb1ELb0EEENS1_21CollectiveEpilogueFwdINS6_IJSA_SC_SB_EEES9_NS_10bfloat16_tESG_Li384ELb0ELb1ELb1ELb1EEENS1_19SingleTileSchedulerILb0ELb1ELb1ELi192EEEEEEEEEvNT_6ParamsE:
        .type           _ZN7cutlass13device_kernelIN5flash11enable_sm90INS1_16FlashAttnFwdSm90INS1_25CollectiveMainloopFwdSm90ILi2EN4cute5tupleIJNS5_1CILi1EEES8_S8_EEENS6_IJNS7_ILi192EEENS7_ILi128EEENS7_ILi96EEEEEELi96ENS_12float_e4m3_tEfNS_4arch4Sm90ELb1ELb0ELb0ELb0ELb1ELb0ELb0ELb1ELb1ELb1ELb1ELb0EEENS1_21CollectiveEpilogueFwdINS6_IJSA_SC_SB_EEES9_NS_10bfloat16_tESG_Li384ELb0ELb1ELb1ELb1EEENS1_19SingleTileSchedulerILb0ELb1ELb1ELi192EEEEEEEEEvNT_6ParamsE,@function
        .size           _ZN7cutlass13device_kernelIN5flash11enable_sm90INS1_16FlashAttnFwdSm90INS1_25CollectiveMainloopFwdSm90ILi2EN4cute5tupleIJNS5_1CILi1EEES8_S8_EEENS6_IJNS7_ILi192EEENS7_ILi128EEENS7_ILi96EEEEEELi96ENS_12float_e4m3_tEfNS_4arch4Sm90ELb1ELb0ELb0ELb0ELb1ELb0ELb0ELb1ELb1ELb1ELb1ELb0EEENS1_21CollectiveEpilogueFwdINS6_IJSA_SC_SB_EEES9_NS_10bfloat16_tESG_Li384ELb0ELb1ELb1ELb1EEENS1_19SingleTileSchedulerILb0ELb1ELb1ELi192EEEEEEEEEvNT_6ParamsE,(.L_x_2543 - _ZN7cutlass13device_kernelIN5flash11enable_sm90INS1_16FlashAttnFwdSm90INS1_25CollectiveMainloopFwdSm90ILi2EN4cute5tupleIJNS5_1CILi1EEES8_S8_EEENS6_IJNS7_ILi192EEENS7_ILi128EEENS7_ILi96EEEEEELi96ENS_12float_e4m3_tEfNS_4arch4Sm90ELb1ELb0ELb0ELb0ELb1ELb0ELb0ELb1ELb1ELb1ELb1ELb0EEENS1_21CollectiveEpilogueFwdINS6_IJSA_SC_SB_EEES9_NS_10bfloat16_tESG_Li384ELb0ELb1ELb1ELb1EEENS1_19SingleTileSchedulerILb0ELb1ELb1ELi192EEEEEEEEEvNT_6ParamsE)
        .other          _ZN7cutlass13device_kernelIN5flash11enable_sm90INS1_16FlashAttnFwdSm90INS1_25CollectiveMainloopFwdSm90ILi2EN4cute5tupleIJNS5_1CILi1EEES8_S8_EEENS6_IJNS7_ILi192EEENS7_ILi128EEENS7_ILi96EEEEEELi96ENS_12float_e4m3_tEfNS_4arch4Sm90ELb1ELb0ELb0ELb0ELb1ELb0ELb0ELb1ELb1ELb1ELb1ELb0EEENS1_21CollectiveEpilogueFwdINS6_IJSA_SC_SB_EEES9_NS_10bfloat16_tESG_Li384ELb0ELb1ELb1ELb1EEENS1_19SingleTileSchedulerILb0ELb1ELb1ELi192EEEEEEEEEvNT_6ParamsE,@"STO_CUDA_ENTRY STV_DEFAULT"
_ZN7cutlass13device_kernelIN5flash11enable_sm90INS1_16FlashAttnFwdSm90INS1_25CollectiveMainloopFwdSm90ILi2EN4cute5tupleIJNS5_1CILi1EEES8_S8_EEENS6_IJNS7_ILi192EEENS7_ILi128EEENS7_ILi96EEEEEELi96ENS_12float_e4m3_tEfNS_4arch4Sm90ELb1ELb0ELb0ELb0ELb1ELb0ELb0ELb1ELb1ELb1ELb1ELb0EEENS1_21CollectiveEpilogueFwdINS6_IJSA_SC_SB_EEES9_NS_10bfloat16_tESG_Li384ELb0ELb1ELb1ELb1EEENS1_19SingleTileSchedulerILb0ELb1ELb1ELi192EEEEEEEEEvNT_6ParamsE:
        /* <DEDUP_REMOVED lines=45> */
.L_x_1738:
        /* <DEDUP_REMOVED lines=22> */
.L_x_1739:
        /* <DEDUP_REMOVED lines=18> */
.L_x_1740:
        /* <DEDUP_REMOVED lines=22> */
.L_x_1741:
        /* <DEDUP_REMOVED lines=23> */
.L_x_1742:
        /* <DEDUP_REMOVED lines=9> */
.L_x_1745:
        /* <DEDUP_REMOVED lines=28> */
[----:B------:R-:W0:Y:S01]  /*0a70*/  S2UR UR47, SR_CTAID.X ;  /* 0x00000000002f79c3 */ /* 0x000e220000002500 */
[----:B------:R-:W-:Y:S01]  /*0a80*/  PLOP3.LUT P1, PT, PT, PT, UP1, 0x80, 0x0 ;  /* 0x000000000000781c */ /* 0x000fe20003f2f018 */
[----:B------:R-:W-:Y:S02]  /*0a90*/  ULDC UR37, c[0x0][0x424] ;  /* 0x0001090000257ab9 */ /* 0x000fe40000000800 */
[----:B------:R-:W-:Y:S02]  /*0aa0*/  @UP0 ULDC.64 UR12, c[0x0][0x9a8] ;  /* 0x00026a00000c0ab9 */ /* 0x000fe40000000a00 */
[----:B------:R-:W-:Y:S01]  /*0ab0*/  @UP1 ULDC.64 UR16, c[0x0][0x9b8] ;  /* 0x00026e0000101ab9 */ /* 0x000fe20000000a00 */
[----:B------:R-:W-:Y:S02]  /*0ac0*/  @UP0 UIMAD UR5, UR43, UR12, URZ ;  /* 0x0000000c2b0502a4 */ /* 0x000fe4000f8e023f */
[----:B------:R-:W-:-:S02]  /*0ad0*/  @UP1 UIMAD UR15, UR43, UR16, URZ ;  /* 0x000000102b0f12a4 */ /* 0x000fc4000f8e023f */
[----:B------:R-:W-:Y:S02]  /*0ae0*/  @UP0 UIMAD UR14, UR44, UR13, UR5 ;  /* 0x0000000d2c0e02a4 */ /* 0x000fe4000f8e0205 */
[----:B------:R-:W-:Y:S02]  /*0af0*/  @UP0 UIMAD.WIDE.U32 UR10, UR44, UR12, URZ ;  /* 0x0000000c2c0a02a5 */ /* 0x000fe4000f8e003f */
[----:B------:R-:W-:Y:S02]  /*0b00*/  @UP0 USHF.R.S32.HI UR5, URZ, 0x1f, UR40 ;  /* 0x0000001f3f050899 */ /* 0x000fe40008011428 */
[----:B------:R-:W-:Y:S02]  /*0b10*/  @UP1 UIMAD.WIDE.U32 UR12, UR44, UR16, URZ ;  /* 0x000000102c0c12a5 */ /* 0x000fe4000f8e003f */
        /* <DEDUP_REMOVED lines=20> */
[----:B------:R-:W-:Y:S01]  /*0c60*/  ULDC UR5, c[0x0][0x448] ;  /* 0x0001120000057ab9 */ /* 0x000fe20000000800 */
[----:B------:R-:W-:Y:S01]  /*0c70*/  IMAD.U32 R3, RZ, RZ, UR7 ;  /* 0x00000007ff037e24 */ /* 0x000fe2000f8e00ff */
[----:B0-----:R-:W-:Y:S01]  /*0c80*/  UIMAD UR47, UR47, 0xc0, URZ ;  /* 0x000000c02f2f78a4 */ /* 0x001fe2000f8e023f */
[----:B------:R-:W-:Y:S01]  /*0c90*/  IMAD.U32 R7, RZ, RZ, UR9 ;  /* 0x00000009ff077e24 */ /* 0x000fe2000f8e00ff */
[----:B------:R-:W-:Y:S02]  /*0ca0*/  UISETP.NE.AND UP4, UPT, UR5, 0x1, UPT ;  /* 0x000000010500788c */ /* 0x000fe4000bf85270 */
[----:B------:R-:W2:Y:S01]  /*0cb0*/  @P0 LDG.E R5, desc[UR38][R2.64] ;  /* 0x0000002602050981 */ /* 0x000ea2000c1e1900 */
[----:B------:R-:W-:Y:S01]  /*0cc0*/  ULDC.64 UR6, c[0x0][0x418] ;  /* 0x0001060000067ab9 */ /* 0x000fe20000000a00 */
[----:B------:R-:W-:Y:S01]  /*0cd0*/  ULDC UR8, c[0x0][0x288] ;  /* 0x0000a20000087ab9 */ /* 0x000fe20000000800 */
[----:B------:R-:W-:Y:S01]  /*0ce0*/  ULDC UR9, c[0x0][0x2f0] ;  /* 0x0000bc0000097ab9 */ /* 0x000fe20000000800 */
[----:B------:R-:W2:Y:S01]  /*0cf0*/  @P1 LDG.E R0, desc[UR38][R6.64] ;  /* 0x0000002606001981 */ /* 0x000ea2000c1e1900 */
[----:B------:R-:W-:-:S02]  /*0d00*/  UISETP.NE.U32.AND UP0, UPT, UR6, URZ, UPT ;  /* 0x0000003f0600728c */ /* 0x000fc4000bf05070 */
[----:B------:R-:W-:Y:S02]  /*0d10*/  UIADD3 UR8, -UR8, 0x80, URZ ;  /* 0x0000008008087890 */ /* 0x000fe4000fffe13f */
[----:B------:R-:W-:Y:S02]  /*0d20*/  UISETP.NE.AND.EX UP0, UPT, UR7, URZ, UPT, UP0 ;  /* 0x0000003f0700728c */ /* 0x000fe4000bf05300 */
[----:B------:R-:W-:Y:S01]  /*0d30*/  @UP4 UIADD3 UR6, UR47, 0xbf, URZ ;  /* 0x000000bf2f064890 */ /* 0x000fe2000fffe03f */
[----:B------:R-:W-:Y:S01]  /*0d40*/  @UP4 ULDC UR7, c[0x0][0x44c] ;  /* 0x0001130000074ab9 */ /* 0x000fe20000000800 */
[----:B------:R-:W-:Y:S02]  /*0d50*/  USEL UR37, UR37, 0x1, UP0 ;  /* 0x0000000125257887 */ /* 0x000fe40008000000 */
[----:B------:R-:W-:Y:S01]  /*0d60*/  UIMAD.WIDE.U32 UR6, UR6, UR7, URZ ;  /* 0x00000007060672a5 */ /* 0x000fe2000f8e003f */
[----:B------:R-:W-:Y:S01]  /*0d70*/  @UP4 ULDC UR10, c[0x0][0x450] ;  /* 0x00011400000a4ab9 */ /* 0x000fe20000000800 */
[----:B------:R-:W-:-:S02]  /*0d80*/  UIADD3 UR5, UR47, 0xbf, URZ ;  /* 0x000000bf2f057890 */ /* 0x000fc4000fffe03f */
[----:B------:R-:W-:Y:S02]  /*0d90*/  UIMAD UR8, UR37, UR9, UR8 ;  /* 0x00000009250872a4 */ /* 0x000fe4000f8e0208 */
[----:B------:R-:W-:Y:S02]  /*0da0*/  @UP4 USHF.R.U32.HI UR5, URZ, UR10, UR7 ;  /* 0x0000000a3f054299 */ /* 0x000fe40008011607 */
[----:B------:R-:W-:Y:S02]  /*0db0*/  UIMAD UR6, UR37, UR9, 0x7f ;  /* 0x0000007f250674a4 */ /* 0x000fe4000f8e0209 */
[----:B------:R-:W-:Y:S02]  /*0dc0*/  UIADD3 UR8, UR8, UR5, URZ ;  /* 0x0000000508087290 */ /* 0x000fe4000fffe03f */
[----:B------:R-:W-:Y:S02]  /*0dd0*/  USHF.R.S32.HI UR5, URZ, 0x1f, UR6 ;  /* 0x0000001f3f057899 */ /* 0x000fe40008011406 */
[----:B------:R-:W-:-:S02]  /*0de0*/  USHF.R.S32.HI UR7, URZ, 0x1f, UR8 ;  /* 0x0000001f3f077899 */ /* 0x000fc40008011408 */
[----:B------:R-:W-:Y:S02]  /*0df0*/  ULEA.HI UR5, UR5, UR6, URZ, 0x7 ;  /* 0x0000000605057291 */ /* 0x000fe4000f8f383f */
[----:B------:R-:W-:Y:S02]  /*0e00*/  ULEA.HI UR7, UR7, UR8, URZ, 0x7 ;  /* 0x0000000807077291 */ /* 0x000fe4000f8f383f */
[----:B------:R-:W-:Y:S02]  /*0e10*/  USHF.R.S32.HI UR5, URZ, 0x7, UR5 ;  /* 0x000000073f057899 */ /* 0x000fe40008011405 */
[----:B------:R-:W-:Y:S02]  /*0e20*/  USHF.R.S32.HI UR7, URZ, 0x7, UR7 ;  /* 0x000000073f077899 */ /* 0x000fe40008011407 */
[----:B------:R-:W-:Y:S02]  /*0e30*/  USHF.R.U32.HI UR10, URZ, 0x10, UR4 ;  /* 0x000000103f0a7899 */ /* 0x000fe40008011604 */
[----:B------:R-:W-:-:S02]  /*0e40*/  UISETP.LT.AND UP0, UPT, UR5, UR7, UPT ;  /* 0x000000070500728c */ /* 0x000fc4000bf01270 */
[----:B------:R-:W-:Y:S02]  /*0e50*/  ULOP3.LUT UR36, UR4, 0xffff, URZ, 0xc0, !UPT ;  /* 0x0000ffff04247892 */ /* 0x000fe4000f8ec03f */
[----:B------:R-:W-:Y:S02]  /*0e60*/  USEL UR9, UR5, UR7, UP0 ;  /* 0x0000000705097287 */ /* 0x000fe40008000000 */
[----:B------:R-:W-:Y:S02]  /*0e70*/  UISETP.NE.AND UP0, UPT, UR10, URZ, UPT ;  /* 0x0000003f0a00728c */ /* 0x000fe4000bf05270 */
[----:B------:R-:W-:Y:S02]  /*0e80*/  UISETP.GE.AND UP1, UPT, UR9, 0x1, UPT ;  /* 0x000000010900788c */ /* 0x000fe4000bf26270 */
[----:B------:R-:W-:Y:S01]  /*0e90*/  UP2UR UR45, UPR, URZ, 0x10 ;  /* 0x000000103f2d7883 */ /* 0x000fe20008000000 */
[----:B------:R-:W-:Y:S01]  /*0ea0*/  ULDC UR11, c[0x0][0x988] ;  /* 0x00026200000b7ab9 */ /* 0x000fe20000000800 */
[----:B------:R-:W-:-:S02]  /*0eb0*/  UMOV UR4, URZ ;  /* 0x0000003f00047c82 */ /* 0x000fc40008000000 */
[----:B------:R-:W-:-:S03]  /*0ec0*/  PLOP3.LUT P0, PT, PT, PT, UP1, 0x80, 0x0 ;  /* 0x000000000000781c */ /* 0x000fc60003f0f018 */
[----:B------:R-:W-:Y:S01]  /*0ed0*/  @!UP0 ULDC UR10, c[0x0][0x9f0] ;  /* 0x00027c00000a8ab9 */ /* 0x000fe20000000800 */
[----:B--2---:R-:W-:-:S09]  /*0ee0*/  FMUL.FTZ R0, R5, R0 ;  /* 0x0000000005007220 */ /* 0x004fd20000410000 */
[----:B------:R-:W-:Y:S05]  /*0ef0*/  @!P0 BRA `(.L_x_1747) ;  /* 0x0000000000848947 */ /* 0x000fea0003800000 */
[----:B------:R-:W-:Y:S01]  /*0f00*/  IMAD.U32 R4, RZ, RZ, UR10 ;  /* 0x0000000aff047e24 */ /* 0x000fe2000f8e00ff */
[----:B------:R-:W-:Y:S01]  /*0f10*/  UIADD3 UR6, UR10, -0x1, UR9 ;  /* 0xffffffff0a067890 */ /* 0x000fe2000fffe009 */
[----:B------:R-:W-:-:S03]  /*0f20*/  UMOV UR4, URZ ;  /* 0x0000003f00047c82 */ /* 0x000fc60008000000 */
        /* <DEDUP_REMOVED lines=30> */
.L_x_1747:
[----:B------:R-:W-:Y:S01]  /*1110*/  UIMAD UR36, UR36, UR4, URZ ;  /* 0x00000004242472a4 */ /* 0x000fe2000f8e023f */
[----:B------:R-:W-:Y:S02]  /*1120*/  IMAD.U32 R2, RZ, RZ, UR9 ;  /* 0x00000009ff027e24 */ /* 0x000fe4000f8e00ff */
[----:B------:R-:W-:Y:S01]  /*1130*/  FMUL.FTZ R0, R0, UR11 ;  /* 0x0000000b00007c20 */ /* 0x000fe20008410000 */
[----:B------:R-:W-:Y:S01]  /*1140*/  IMAD.U32 R3, RZ, RZ, UR4 ;  /* 0x00000004ff037e24 */ /* 0x000fe2000f8e00ff */
[----:B------:R-:W-:Y:S01]  /*1150*/  PLOP3.LUT P0, PT, PT, PT, PT, 0x80, 0x0 ;  /* 0x000000000000781c */ /* 0x000fe20003f0f070 */
[----:B------:R-:W-:Y:S01]  /*1160*/  VIADD R22, R22, 0xffffff80 ;  /* 0xffffff8016167836 */ /* 0x000fe20000000000 */
[----:B------:R-:W-:Y:S02]  /*1170*/  CS2R R14, SRZ ;  /* 0x00000000000e7805 */ /* 0x000fe4000001ff00 */
[----:B------:R-:W-:Y:S02]  /*1180*/  R2UR UR46, R0 ;  /* 0x00000000002e72ca */ /* 0x000fe400000e0000 */
[----:B------:R-:W-:-:S02]  /*1190*/  CS2R R4, SRZ ;  /* 0x0000000000047805 */ /* 0x000fc4000001ff00 */
[----:B------:R-:W-:Y:S02]  /*11a0*/  VIADDMNMX R2, R3, UR36, R2, PT ;  /* 0x0000002403027c46 */ /* 0x000fe4000b800102 */
[----:B------:R-:W-:Y:S02]  /*11b0*/  CS2R R94, SRZ ;  /* 0x00000000005e7805 */ /* 0x000fe4000001ff00 */
[----:B------:R-:W-:Y:S01]  /*11c0*/  CS2R R90, SRZ ;  /* 0x00000000005a7805 */ /* 0x000fe2000001ff00 */
[----:B------:R-:W-:Y:S01]  /*11d0*/  IMAD.MOV.U32 R93, RZ, RZ, RZ ;  /* 0x000000ffff5d7224 */ /* 0x000fe200078e00ff */
[----:B------:R-:W-:Y:S02]  /*11e0*/  R2UR UR48, R2 ;  /* 0x00000000023072ca */ /* 0x000fe400000e0000 */
[----:B------:R-:W-:Y:S01]  /*11f0*/  CS2R R2, SRZ ;  /* 0x0000000000027805 */ /* 0x000fe2000001ff00 */
[----:B------:R-:W-:Y:S01]  /*1200*/  IMAD.MOV.U32 R0, RZ, RZ, RZ ;  /* 0x000000ffff007224 */ /* 0x000fe200078e00ff */
[----:B------:R-:W-:-:S02]  /*1210*/  CS2R R102, SRZ ;  /* 0x0000000000667805 */ /* 0x000fc4000001ff00 */
        /* <DEDUP_REMOVED lines=9> */
[----:B------:R-:W-:Y:S01]  /*12b0*/  UISETP.GT.AND UP0, UPT, UR48, UR36, UPT ;  /* 0x000000243000728c */ /* 0x000fe2000bf04270 */
[----:B------:R-:W-:Y:S01]  /*12c0*/  IMAD.MOV.U32 R58, RZ, RZ, RZ ;  /* 0x000000ffff3a7224 */ /* 0x000fe200078e00ff */
[----:B------:R-:W-:-:S02]  /*12d0*/  CS2R R118, SRZ ;  /* 0x0000000000767805 */ /* 0x000fc4000001ff00 */
[----:B------:R-:W-:Y:S01]  /*12e0*/  CS2R R114, SRZ ;  /* 0x0000000000727805 */ /* 0x000fe2000001ff00 */
[----:B------:R-:W-:Y:S01]  /*12f0*/  IMAD.MOV.U32 R117, RZ, RZ, RZ ;  /* 0x000000ffff757224 */ /* 0x000fe200078e00ff */
[----:B------:R-:W-:Y:S02]  /*1300*/  CS2R R124, SRZ ;  /* 0x00000000007c7805 */ /* 0x000fe4000001ff00 */
[----:B------:R-:W-:Y:S01]  /*1310*/  PLOP3.LUT P1, PT, PT, PT, UP0, 0x80, 0x0 ;  /* 0x000000000000781c */ /* 0x000fe20003f2f008 */
[----:B------:R-:W-:Y:S01]  /*1320*/  IMAD.MOV.U32 R10, RZ, RZ, RZ ;  /* 0x000000ffff0a7224 */ /* 0x000fe200078e00ff */
[----:B------:R-:W-:Y:S01]  /*1330*/  CS2R R126, SRZ ;  /* 0x00000000007e7805 */ /* 0x000fe2000001ff00 */
[----:B------:R-:W-:Y:S01]  /*1340*/  IMAD.MOV.U32 R47, RZ, RZ, RZ ;  /* 0x000000ffff2f7224 */ /* 0x000fe200078e00ff */
[----:B------:R-:W-:Y:S02]  /*1350*/  CS2R R122, SRZ ;  /* 0x00000000007a7805 */ /* 0x000fe4000001ff00 */
[----:B------:R-:W-:Y:S01]  /*1360*/  CS2R R132, SRZ ;  /* 0x0000000000847805 */ /* 0x000fe2000001ff00 */
[----:B------:R-:W-:Y:S01]  /*1370*/  IMAD.MOV.U32 R51, RZ, RZ, RZ ;  /* 0x000000ffff337224 */ /* 0x000fe200078e00ff */
[----:B------:R-:W-:-:S02]  /*1380*/  CS2R R134, SRZ ;  /* 0x0000000000867805 */ /* 0x000fc4000001ff00 */
[----:B------:R-:W-:Y:S01]  /*1390*/  CS2R R130, SRZ ;  /* 0x0000000000827805 */ /* 0x000fe2000001ff00 */
[----:B------:R-:W-:Y:S02]  /*13a0*/  IMAD.MOV.U32 R20, RZ, RZ, RZ ;  /* 0x000000ffff147224 */ /* 0x000fe400078e00ff */
[----:B------:R-:W-:Y:S05]  /*13b0*/  @!P1 BRA `(.L_x_1748) ;  /* 0x0000007000809947 */ /* 0x000fea0003800000 */
        /* <DEDUP_REMOVED lines=34> */
.L_x_1749:
[----:B------:R-:W-:-:S04]  /*15e0*/  SHF.L.U32 R0, RZ, 0x1f, RZ ;  /* 0x0000001fff007819 */ /* 0x000fc800000006ff */
[----:B------:R-:W0:Y:S02]  /*15f0*/  SYNCS.PHASECHK.TRANS64.TRYWAIT P0, [UR42+0x17000], R0 ;  /* 0x01700000ff0075a7 */ /* 0x000e24000800016a */
[----:B0-----:R-:W-:Y:S05]  /*1600*/  @!P0 BRA `(.L_x_1750) ;  /* 0x000000cc004c8947 */ /* 0x001fea0003800000 */
.L_x_1846:
[----:B------:R-:W-:-:S06]  /*1610*/  ULOP3.LUT UR4, UR41, 0x1, URZ, 0xfc, !UPT ;  /* 0x0000000129047892 */ /* 0x000fcc000f8efc3f */
[----:B------:R-:W-:-:S05]  /*1620*/  IMAD.U32 R2, RZ, RZ, UR4 ;  /* 0x00000004ff027e24 */ /* 0x000fca000f8e00ff */
[----:B------:R-:W-:-:S13]  /*1630*/  ISETP.NE.AND P0, PT, R2, 0x3, PT ;  /* 0x000000030200780c */ /* 0x000fda0003f05270 */
[----:B------:R-:W-:Y:S05]  /*1640*/  @!P0 BRA `(.L_x_1751) ;  /* 0x0000000000048947 */ /* 0x000fea0003800000 */
[----:B------:R-:W-:Y:S01]  /*1650*/  BPT.TRAP 0x1 ;  /* 0x000000040000795c */ /* 0x000fe20000300000 */
.L_x_1751:
[----:B------:R1:W2:Y:S01]  /*1660*/  SYNCS.PHASECHK.TRANS64.TRYWAIT P1, [UR42+0x17030], R0 ;  /* 0x01703000ff0075a7 */ /* 0x0002a2000802016a */
[----:B------:R-:W-:Y:S05]  /*1670*/  @!P0 BRA `(.L_x_1752) ;  /* 0x0000000000048947 */ /* 0x000fea0003800000 */
[----:B------:R-:W-:Y:S01]  /*1680*/  BPT.TRAP 0x1 ;  /* 0x000000040000795c */ /* 0x000fe20000300000 */
.L_x_1752:
[----:B------:R-:W-:-:S05]  /*1690*/  IMAD.U32 R4, RZ, RZ, UR50 ;  /* 0x00000032ff047e24 */ /* 0x000fca000f8e00ff */
[----:B------:R-:W-:Y:S01]  /*16a0*/  LOP3.LUT R4, R4, 0x10000, RZ, 0xfc, !PT ;  /* 0x0001000004047812 */ /* 0x000fe200078efcff */
[----:B--2---:R-:W-:Y:S06]  /*16b0*/  @P1 BRA `(.L_x_1753) ;  /* 0x0000000000081947 */ /* 0x004fec0003800000 */
[----:B------:R-:W2:Y:S02]  /*16c0*/  SYNCS.PHASECHK.TRANS64.TRYWAIT P1, [UR42+0x17030], R0 ;  /* 0x01703000ff0075a7 */ /* 0x000ea4000802016a */
[----:B--2---:R-:W-:Y:S05]  /*16d0*/  @!P1 BRA `(.L_x_1754) ;  /* 0x000000cc00309947 */ /* 0x004fea0003800000 */
.L_x_1753:
        /* <DEDUP_REMOVED lines=16> */
[----:B------:R-:W-:Y:S01]  /*17e0*/  UIADD3 UR8, UR12, 0x180, URZ ;  /* 0x000001800c087890 */ /* 0x000fe2000fffe03f */
[----:B------:R-:W-:Y:S01]  /*17f0*/  UMOV UR6, UR20 ;  /* 0x0000001400067c82 */ /* 0x000fe20008000000 */
        /* <DEDUP_REMOVED lines=12> */
.L_x_1755:
[----:B0-----:R-:W-:Y:S01]  /*18c0*/  LOP3.LUT R3, R16, 0xffffff80, RZ, 0xc0, !PT ;  /* 0xffffff8010037812 */ /* 0x001fe200078ec0ff */
[----:B------:R-:W-:Y:S01]  /*18d0*/  IMAD.HI R8, R18, 0x55555556, RZ ;  /* 0x5555555612087827 */ /* 0x000fe200078e02ff */
[----:B------:R-:W-:Y:S01]  /*18e0*/  LEA.HI R17, R17, R22, RZ, 0x2 ;  /* 0x0000001611117211 */ /* 0x000fe200078f10ff */
[----:B------:R-:W-:Y:S01]  /*18f0*/  UISETP.NE.AND UP0, UPT, UR45, URZ, UPT ;  /* 0x0000003f2d00728c */ /* 0x000fe2000bf05270 */
[----:B------:R-:W0:Y:S01]  /*1900*/  S2UR UR21, SR_CgaCtaId ;  /* 0x00000000001579c3 */ /* 0x000e220000008800 */
[----:B------:R-:W-:Y:S01]  /*1910*/  IMAD.IADD R3, R22, 0x1, -R3 ;  /* 0x0000000116037824 */ /* 0x000fe200078e0a03 */
[----:B------:R-:W-:Y:S01]  /*1920*/  LOP3.LUT R17, R17, 0xfffffffc, RZ, 0xc0, !PT ;  /* 0xfffffffc11117812 */ /* 0x000fe200078ec0ff */
[----:B------:R-:W-:Y:S01]  /*1930*/  ULDC UR7, c[0x0][0x2f0] ;  /* 0x0000bc0000077ab9 */ /* 0x000fe20000000800 */
        /* <DEDUP_REMOVED lines=11> */
[----:B------:R-:W-:Y:S01]  /*19f0*/  IMAD.U32 R23, RZ, RZ, UR46 ;  /* 0x0000002eff177e24 */ /* 0x000fe2000f8e00ff */
[----:B------:R-:W-:Y:S01]  /*1a00*/  SHF.R.S32.HI R7, RZ, 0x1f, R2 ;  /* 0x0000001fff077819 */ /* 0x000fe20000011402 */
[----:B------:R-:W-:Y:S01]  /*1a10*/  @UP0 ULDC UR11, c[0x0][0x450] ;  /* 0x00011400000b0ab9 */ /* 0x000fe20000000800 */
[----:B------:R-:W-:Y:S01]  /*1a20*/  SHF.R.S32.HI R6, RZ, 0x5, R6 ;  /* 0x00000005ff067819 */ /* 0x000fe20000011406 */
[----:B------:R-:W-:Y:S01]  /*1a30*/  UIADD3 UR6, UR42, 0x17040, URZ ;  /* 0x000170402a067890 */ /* 0x000fe2000fffe03f */
[----:B------:R-:W-:-:S02]  /*1a40*/  LEA.HI R7, R7, R0, RZ, 0x3 ;  /* 0x0000000007077211 */ /* 0x000fc400078f18ff */
[----:B------:R-:W-:Y:S02]  /*1a50*/  CS2R R88, SRZ ;  /* 0x0000000000587805 */ /* 0x000fe4000001ff00 */
[----:B------:R-:W-:Y:S01]  /*1a60*/  LEA.HI R8, R17, R17, RZ, 0x1 ;  /* 0x0000001111087211 */ /* 0x000fe200078f08ff */
[----:B------:R-:W-:Y:S01]  /*1a70*/  UPRMT UR6, UR49, 0x654, UR6 ;  /* 0x0000065431067896 */ /* 0x000fe20008000006 */
[----:B------:R-:W-:Y:S02]  /*1a80*/  LEA R6, R6, UR47, 0x4 ;  /* 0x0000002f06067c11 */ /* 0x000fe4000f8e20ff */
[----:B------:R-:W-:Y:S02]  /*1a90*/  CS2R R90, SRZ ;  /* 0x00000000005a7805 */ /* 0x000fe4000001ff00 */
[----:B------:R-:W-:Y:S02]  /*1aa0*/  LOP3.LUT R7, R7, 0xfffffff8, RZ, 0xc0, !PT ;  /* 0xfffffff807077812 */ /* 0x000fe400078ec0ff */
[----:B------:R-:W-:-:S02]  /*1ab0*/  CS2R R92, SRZ ;  /* 0x00000000005c7805 */ /* 0x000fc4000001ff00 */
[----:B------:R-:W-:Y:S02]  /*1ac0*/  LOP3.LUT R8, R8, 0x1ffffffe, RZ, 0xc0, !PT ;  /* 0x1ffffffe08087812 */ /* 0x000fe400078ec0ff */
[----:B------:R-:W-:Y:S02]  /*1ad0*/  CS2R R94, SRZ ;  /* 0x00000000005e7805 */ /* 0x000fe4000001ff00 */
[----:B------:R-:W-:Y:S02]  /*1ae0*/  IADD3 R0, R6, R0, -R7 ;  /* 0x0000000006007210 */ /* 0x000fe40007ffe807 */
[----:B------:R-:W-:Y:S02]  /*1af0*/  CS2R R96, SRZ ;  /* 0x0000000000607805 */ /* 0x000fe4000001ff00 */
[----:B------:R-:W-:Y:S01]  /*1b00*/  PLOP3.LUT P2, PT, PT, PT, UP0, 0x80, 0x0 ;  /* 0x000000000000781c */ /* 0x000fe20003f4f008 */
[----:B------:R-:W-:Y:S01]  /*1b10*/  IMAD.IADD R6, R17, 0x1, -R8 ;  /* 0x0000000111067824 */ /* 0x000fe200078e0a08 */
[----:B------:R-:W-:Y:S01]  /*1b20*/  LOP3.LUT R2, R2, 0x7ffffffc, RZ, 0xc0, !PT ;  /* 0x7ffffffc02027812 */ /* 0x000fe200078ec0ff */
[----:B------:R-:W-:Y:S01]  /*1b30*/  IMAD R9, R9, 0x40, R0 ;  /* 0x0000004009097824 */ /* 0x000fe200078e0200 */
[----:B------:R-:W-:Y:S01]  /*1b40*/  SYNCS.ARRIVE.TRANS64.RED.A1T0 RZ, [UR6], RZ ;  /* 0x000000ffffff79a7 */ /* 0x000fe20008100406 */
[----:B------:R-:W-:-:S02]  /*1b50*/  CS2R R98, SRZ ;  /* 0x0000000000627805 */ /* 0x000fc4000001ff00 */
[----:B------:R-:W-:Y:S01]  /*1b60*/  CS2R R100, SRZ ;  /* 0x0000000000647805 */ /* 0x000fe2000001ff00 */
[----:B------:R-:W-:Y:S01]  /*1b70*/  IMAD R6, R6, 0x8, R9 ;  /* 0x0000000806067824 */ /* 0x000fe200078e0209 */
[----:B------:R-:W-:Y:S01]  /*1b80*/  CS2R R102, SRZ ;  /* 0x0000000000667805 */ /* 0x000fe2000001ff00 */
[----:B------:R-:W-:Y:S01]  /*1b90*/  IMAD.IADD R7, R3, 0x1, -R2 ;  /* 0x0000000103077824 */ /* 0x000fe200078e0a02 */
[----:B------:R-:W-:Y:S01]  /*1ba0*/  CS2R R104, SRZ ;  /* 0x0000000000687805 */ /* 0x000fe2000001ff00 */
[----:B------:R-:W-:Y:S01]  /*1bb0*/  @P1 IMAD.HI.U32 R0, R6, UR4, RZ ;  /* 0x0000000406001c27 */ /* 0x000fe2000f8e00ff */
[----:B------:R-:W-:Y:S01]  /*1bc0*/  UMOV UR4, 0xffffff80 ;  /* 0xffffff8000047882 */ /* 0x000fe20000000000 */
[----:B------:R-:W-:Y:S01]  /*1bd0*/  CS2R R106, SRZ ;  /* 0x00000000006a7805 */ /* 0x000fe2000001ff00 */
[----:B------:R-:W-:Y:S01]  /*1be0*/  UIMAD UR4, UR48, UR4, 0x80 ;  /* 0x00000080300474a4 */ /* 0x000fe2000f8e0204 */
[----:B------:R-:W-:Y:S01]  /*1bf0*/  IMAD.MOV.U32 R8, RZ, RZ, R6 ;  /* 0x000000ffff087224 */ /* 0x000fe200078e0006 */
[----:B------:R-:W-:Y:S01]  /*1c00*/  @P2 SHF.R.U32.HI R8, RZ, UR5, R0 ;  /* 0x00000005ff082c19 */ /* 0x000fe20008011600 */
[----:B------:R-:W-:Y:S01]  /*1c10*/  IMAD.U32 R3, RZ, RZ, UR7 ;  /* 0x00000007ff037e24 */ /* 0x000fe2000f8e00ff */
[----:B------:R-:W-:Y:S01]  /*1c20*/  UIADD3 UR5, UR4, 0x1, URZ ;  /* 0x0000000104057890 */ /* 0x000fe2000fffe03f */
[----:B------:R-:W-:Y:S01]  /*1c30*/  CS2R R108, SRZ ;  /* 0x00000000006c7805 */ /* 0x000fe2000001ff00 */
[----:B------:R-:W-:Y:S01]  /*1c40*/  UIMAD UR4, UR37, UR7, UR4 ;  /* 0x00000007250472a4 */ /* 0x000fe2000f8e0204 */
[----:B------:R-:W1:Y:S01]  /*1c50*/  SHFL.IDX PT, R9, R8, RZ, 0x1c1f ;  /* 0x001c1fff08097589 */ /* 0x000e6200000e0000 */
[----:B------:R-:W-:Y:S01]  /*1c60*/  UIMAD UR7, UR37, UR7, -UR10 ;  /* 0x00000007250772a4 */ /* 0x000fe2000f8e0a0a */
[----:B------:R-:W-:Y:S01]  /*1c70*/  CS2R R110, SRZ ;  /* 0x00000000006e7805 */ /* 0x000fe2000001ff00 */
[----:B------:R-:W-:Y:S01]  /*1c80*/  IMAD.U32 R0, RZ, RZ, UR5 ;  /* 0x00000005ff007e24 */ /* 0x000fe2000f8e00ff */
[----:B------:R-:W-:Y:S01]  /*1c90*/  UIADD3 UR48, UR48, -0x2, URZ ;  /* 0xfffffffe30307890 */ /* 0x000fe2000fffe03f */
[----:B------:R-:W-:Y:S01]  /*1ca0*/  IMAD.U32 R10, RZ, RZ, UR4 ;  /* 0x00000004ff0a7e24 */ /* 0x000fe2000f8e00ff */
[----:B------:R-:W-:Y:S01]  /*1cb0*/  @UP0 ULDC UR4, c[0x0][0x44c] ;  /* 0x0001130000040ab9 */ /* 0x000fe20000000800 */
[C---:B------:R-:W-:Y:S01]  /*1cc0*/  IMAD R0, R7.reuse, -0x2, R0 ;  /* 0xfffffffe07007824 */ /* 0x040fe200078e0200 */
[----:B------:R-:W-:Y:S01]  /*1cd0*/  UIMAD.WIDE.U32 UR4, UR47, UR4, URZ ;  /* 0x000000042f0472a5 */ /* 0x000fe2000f8e003f */
[----:B------:R-:W-:Y:S01]  /*1ce0*/  IMAD R10, R7, -0x2, R10 ;  /* 0xfffffffe070a7824 */ /* 0x000fe200078e020a */
[----:B------:R-:W-:Y:S01]  /*1cf0*/  CS2R R112, SRZ ;  /* 0x0000000000707805 */ /* 0x000fe2000001ff00 */
[----:B------:R-:W-:Y:S01]  /*1d00*/  IMAD R2, R3, UR37, R0 ;  /* 0x0000002503027c24 */ /* 0x000fe2000f8e0200 */
[----:B------:R-:W-:Y:S01]  /*1d10*/  @UP0 USHF.R.U32.HI UR47, URZ, UR11, UR5 ;  /* 0x0000000b3f2f0299 */ /* 0x000fe20008011605 */
[----:B------:R-:W-:-:S02]  /*1d20*/  CS2R R114, SRZ ;  /* 0x0000000000727805 */ /* 0x000fc4000001ff00 */
[----:B------:R-:W-:Y:S01]  /*1d30*/  CS2R R116, SRZ ;  /* 0x0000000000747805 */ /* 0x000fe2000001ff00 */
[----:B------:R-:W-:Y:S01]  /*1d40*/  VIADD R3, R2, -UR10 ;  /* 0x8000000a02037c36 */ /* 0x000fe20008000000 */
[----:B------:R-:W-:Y:S01]  /*1d50*/  UIADD3 UR7, UR7, UR47, URZ ;  /* 0x0000002f07077290 */ /* 0x000fe2000fffe03f */
[----:B------:R-:W-:Y:S01]  /*1d60*/  CS2R R118, SRZ ;  /* 0x0000000000767805 */ /* 0x000fe2000001ff00 */
[----:B------:R-:W-:Y:S01]  /*1d70*/  UMOV UR5, URZ ;  /* 0x0000003f00057c82 */ /* 0x000fe20008000000 */
[----:B------:R-:W-:Y:S01]  /*1d80*/  CS2R R120, SRZ ;  /* 0x0000000000787805 */ /* 0x000fe2000001ff00 */
[----:B------:R-:W-:Y:S01]  /*1d90*/  USHF.R.S32.HI UR4, URZ, 0x1f, UR7 ;  /* 0x0000001f3f047899 */ /* 0x000fe20008011407 */
[----:B------:R-:W-:Y:S02]  /*1da0*/  CS2R R122, SRZ ;  /* 0x00000000007a7805 */ /* 0x000fe4000001ff00 */
[----:B------:R-:W-:Y:S02]  /*1db0*/  CS2R R124, SRZ ;  /* 0x00000000007c7805 */ /* 0x000fe4000001ff00 */
[----:B------:R-:W-:-:S02]  /*1dc0*/  CS2R R126, SRZ ;  /* 0x00000000007e7805 */ /* 0x000fc4000001ff00 */
[----:B-1----:R-:W-:Y:S01]  /*1dd0*/  VIADDMNMX R3, R9, R3, R10, PT ;  /* 0x0000000309037246 */ /* 0x002fe2000380010a */
[----:B------:R-:W-:Y:S01]  /*1de0*/  ULEA.HI UR4, UR4, UR7, URZ, 0x7 ;  /* 0x0000000704047291 */ /* 0x000fe2000f8f383f */
[----:B------:R-:W-:Y:S02]  /*1df0*/  CS2R R128, SRZ ;  /* 0x0000000000807805 */ /* 0x000fe4000001ff00 */
[----:B------:R-:W-:Y:S02]  /*1e00*/  CS2R R130, SRZ ;  /* 0x0000000000827805 */ /* 0x000fe4000001ff00 */
[C---:B------:R-:W-:Y:S01]  /*1e10*/  ISETP.GT.AND P1, PT, R3.reuse, RZ, PT ;  /* 0x000000ff0300720c */ /* 0x040fe20003f24270 */
[----:B------:R-:W-:Y:S01]  /*1e20*/  USHF.R.S32.HI UR4, URZ, 0x7, UR4 ;  /* 0x000000073f047899 */ /* 0x000fe20008011404 */
[----:B------:R-:W-:Y:S02]  /*1e30*/  ISETP.GT.AND P2, PT, R3, 0x1, PT ;  /* 0x000000010300780c */ /* 0x000fe40003f44270 */
[----:B------:R-:W-:-:S02]  /*1e40*/  CS2R R132, SRZ ;  /* 0x0000000000847805 */ /* 0x000fc4000001ff00 */
[----:B------:R-:W-:Y:S01]  /*1e50*/  ISETP.GT.AND P3, PT, R3, 0x8, PT ;  /* 0x000000080300780c */ /* 0x000fe20003f64270 */
[----:B------:R-:W-:Y:S01]  /*1e60*/  UISETP.LT.AND UP0, UPT, UR36, UR4, UPT ;  /* 0x000000042400728c */ /* 0x000fe2000bf01270 */
[----:B------:R-:W-:Y:S02]  /*1e70*/  FSEL R9, R24, -INF , P1 ;  /* 0xff80000018097808 */ /* 0x000fe40000800000 */
[----:B------:R-:W-:Y:S02]  /*1e80*/  CS2R R134, SRZ ;  /* 0x0000000000867805 */ /* 0x000fe4000001ff00 */
[----:B------:R-:W-:Y:S01]  /*1e90*/  FSEL R25, R25, -INF , P2 ;  /* 0xff80000019197808 */ /* 0x000fe20001000000 */
[----:B------:R-:W-:Y:S01]  /*1ea0*/  USEL UR22, UR36, UR4, !UP0 ;  /* 0x0000000424167287 */ /* 0x000fe2000c000000 */
[----:B------:R-:W-:Y:S02]  /*1eb0*/  ISETP.GT.AND P1, PT, R3, 0x9, PT ;  /* 0x000000090300780c */ /* 0x000fe40003f24270 */
[----:B------:R-:W-:Y:S01]  /*1ec0*/  FSEL R11, R28, -INF , P3 ;  /* 0xff8000001c0b7808 */ /* 0x000fe20001800000 */
[----:B------:R-:W-:Y:S01]  /*1ed0*/  UISETP.GE.AND UP0, UPT, UR48, UR22, UPT ;  /* 0x000000163000728c */ /* 0x000fe2000bf06270 */
[----:B------:R-:W-:Y:S01]  /*1ee0*/  FMNMX.FTZ R0, R9, R25, !PT ;  /* 0x0000001909007209 */ /* 0x000fe20007810000 */
[----:B------:R-:W-:Y:S01]  /*1ef0*/  UMOV UR4, URZ ;  /* 0x0000003f00047c82 */ /* 0x000fe20008000000 */
        /* <DEDUP_REMOVED lines=84> */
[----:B------:R-:W-:-:S02]  /*2440*/  FSEL R85, R85, -INF , P1 ;  /* 0xff80000055557808 */ /* 0x000fc40000800000 */
[----:B------:R-:W-:-:S04]  /*2450*/  FMNMX.FTZ R0, R84, R3, !PT ;  /* 0x0000000354007209 */ /* 0x000fc80007810000 */
[----:B------:R-:W-:-:S05]  /*2460*/  FMNMX.FTZ R14, R85, R0, !PT ;  /* 0x00000000550e7209 */ /* 0x000fca0007810000 */
[----:B------:R-:W1:Y:S02]  /*2470*/  SHFL.BFLY PT, R3, R14, 0x2, 0x1f ;  /* 0x0c401f000e037f89 */ /* 0x000e6400000e0000 */
[----:B-1----:R-:W-:Y:S02]  /*2480*/  FMNMX.FTZ R16, R14, R3, !PT ;  /* 0x000000030e107209 */ /* 0x002fe40007810000 */
[----:B------:R-:W1:Y:S04]  /*2490*/  SHFL.IDX PT, R3, R8, 0x1, 0x1c1f ;  /* 0x003c1f0008037f89 */ /* 0x000e6800000e0000 */
[----:B------:R-:W2:Y:S01]  /*24a0*/  SHFL.BFLY PT, R21, R16, 0x1, 0x1f ;  /* 0x0c201f0010157f89 */ /* 0x000ea200000e0000 */
[----:B-1----:R-:W-:Y:S02]  /*24b0*/  IADD3 R3, R3, -UR10, R2 ;  /* 0x8000000a03037c10 */ /* 0x002fe4000fffe002 */
[----:B--2---:R-:W-:-:S02]  /*24c0*/  FMNMX.FTZ R0, R16, R21, !PT ;  /* 0x0000001510007209 */ /* 0x004fc40007810000 */
[----:B------:R-:W-:Y:S02]  /*24d0*/  VIMNMX R10, R10, R3, PT ;  /* 0x000000030a0a7248 */ /* 0x000fe40003fe0100 */
[C---:B------:R-:W-:Y:S01]  /*24e0*/  FSETP.NEU.FTZ.AND P1, PT, R0.reuse, -INF , PT ;  /* 0xff8000000000780b */ /* 0x040fe20003f3d000 */
[----:B------:R-:W-:Y:S01]  /*24f0*/  FFMA.FTZ R12, R0, R23, -8 ;  /* 0xc1000000000c7423 */ /* 0x000fe20000010017 */
[C---:B------:R-:W-:Y:S02]  /*2500*/  ISETP.GT.AND P2, PT, R10.reuse, 0x1, PT ;  /* 0x000000010a00780c */ /* 0x040fe40003f44270 */
[----:B------:R-:W-:Y:S02]  /*2510*/  ISETP.GT.AND P3, PT, R10, 0x8, PT ;  /* 0x000000080a00780c */ /* 0x000fe40003f64270 */
[----:B------:R-:W-:Y:S02]  /*2520*/  FSEL R12, R12, RZ, P1 ;  /* 0x000000ff0c0c7208 */ /* 0x000fe40000800000 */
[----:B------:R-:W-:-:S02]  /*2530*/  ISETP.GT.AND P1, PT, R10, RZ, PT ;  /* 0x000000ff0a00720c */ /* 0x000fc40003f24270 */
[----:B------:R-:W-:Y:S01]  /*2540*/  FSEL R27, R27, -INF , P2 ;  /* 0xff8000001b1b7808 */ /* 0x000fe20001000000 */
[--C-:B------:R-:W-:Y:S01]  /*2550*/  FFMA.FTZ R9, R9, UR46, -R12.reuse ;  /* 0x0000002e09097c23 */ /* 0x100fe2000801080c */
[----:B------:R-:W-:Y:S01]  /*2560*/  FSEL R26, R26, -INF , P1 ;  /* 0xff8000001a1a7808 */ /* 0x000fe20000800000 */
[--C-:B------:R-:W-:Y:S01]  /*2570*/  FFMA.FTZ R8, R11, UR46, -R12.reuse ;  /* 0x0000002e0b087c23 */ /* 0x100fe2000801080c */
[----:B------:R-:W-:Y:S01]  /*2580*/  ISETP.GT.AND P1, PT, R10, 0x9, PT ;  /* 0x000000090a00780c */ /* 0x000fe20003f24270 */
[----:B------:R1:W-:Y:S01]  /*2590*/  MUFU.EX2 R2, R9 ;  /* 0x0000000900027308 */ /* 0x0003e20000000800 */
[----:B------:R-:W-:Y:S01]  /*25a0*/  FSEL R30, R30, -INF , P3 ;  /* 0xff8000001e1e7808 */ /* 0x000fe20001800000 */
[--C-:B------:R-:W-:Y:S01]  /*25b0*/  FFMA.FTZ R18, R19, UR46, -R12.reuse ;  /* 0x0000002e13127c23 */ /* 0x100fe2000801080c */
[C---:B------:R-:W-:Y:S01]  /*25c0*/  ISETP.GT.AND P2, PT, R10.reuse, 0x10, PT ;  /* 0x000000100a00780c */ /* 0x040fe20003f44270 */
[--C-:B------:R-:W-:Y:S01]  /*25d0*/  FFMA.FTZ R3, R25, UR46, -R12.reuse ;  /* 0x0000002e19037c23 */ /* 0x100fe2000801080c */
[----:B------:R-:W-:Y:S01]  /*25e0*/  FSEL R31, R31, -INF , P1 ;  /* 0xff8000001f1f7808 */ /* 0x000fe20000800000 */
[--C-:B------:R-:W-:Y:S01]  /*25f0*/  FFMA.FTZ R32, R61, UR46, -R12.reuse ;  /* 0x0000002e3d207c23 */ /* 0x100fe2000801080c */
[----:B------:R-:W-:Y:S01]  /*2600*/  ISETP.GT.AND P1, PT, R10, 0x11, PT ;  /* 0x000000110a00780c */ /* 0x000fe20003f24270 */
[----:B------:R-:W-:Y:S01]  /*2610*/  MUFU.EX2 R8, R8 ;  /* 0x0000000800087308 */ /* 0x000fe20000000800 */
[----:B-1----:R-:W-:Y:S01]  /*2620*/  FMNMX.FTZ R9, R26, R27, !PT ;  /* 0x0000001b1a097209 */ /* 0x002fe20007810000 */
[--C-:B------:R-:W-:Y:S01]  /*2630*/  FFMA.FTZ R29, R29, UR46, -R12.reuse ;  /* 0x0000002e1d1d7c23 */ /* 0x100fe2000801080c */
[----:B------:R-:W-:Y:S01]  /*2640*/  FSEL R34, R34, -INF , P2 ;  /* 0xff80000022227808 */ /* 0x000fe20001000000 */
[--C-:B------:R-:W-:Y:S01]  /*2650*/  FFMA.FTZ R56, R56, UR46, -R12.reuse ;  /* 0x0000002e38387c23 */ /* 0x100fe2000801080c */
[----:B------:R-:W-:Y:S01]  /*2660*/  FMNMX.FTZ R14, R30, R9, !PT ;  /* 0x000000091e0e7209 */ /* 0x000fe20007810000 */
[--C-:B------:R-:W-:Y:S01]  /*2670*/  FFMA.FTZ R15, R15, UR46, -R12.reuse ;  /* 0x0000002e0f0f7c23 */ /* 0x100fe2000801080c */
[----:B------:R-:W-:Y:S01]  /*2680*/  ISETP.GT.AND P2, PT, R10, 0x18, PT ;  /* 0x000000180a00780c */ /* 0x000fe20003f44270 */
[----:B------:R-:W-:Y:S01]  /*2690*/  MUFU.EX2 R3, R3 ;  /* 0x0000000300037308 */ /* 0x000fe20000000800 */
[----:B------:R-:W-:Y:S01]  /*26a0*/  FMNMX.FTZ R11, R31, R14, !PT ;  /* 0x0000000e1f0b7209 */ /* 0x000fe20007810000 */
[--C-:B------:R-:W-:Y:S01]  /*26b0*/  FFMA.FTZ R17, R17, UR46, -R12.reuse ;  /* 0x0000002e11117c23 */ /* 0x100fe2000801080c */
[----:B------:R-:W-:Y:S01]  /*26c0*/  FSEL R35, R35, -INF , P1 ;  /* 0xff80000023237808 */ /* 0x000fe20000800000 */
[--C-:B------:R-:W-:Y:S01]  /*26d0*/  FFMA.FTZ R13, R13, UR46, -R12.reuse ;  /* 0x0000002e0d0d7c23 */ /* 0x100fe2000801080c */
[----:B------:R-:W-:Y:S01]  /*26e0*/  FMNMX.FTZ R14, R34, R11, !PT ;  /* 0x0000000b220e7209 */ /* 0x000fe20007810000 */
[--C-:B------:R-:W-:Y:S01]  /*26f0*/  FFMA.FTZ R36, R65, UR46, -R12.reuse ;  /* 0x0000002e41247c23 */ /* 0x100fe2000801080c */
[----:B------:R-:W-:Y:S01]  /*2700*/  ISETP.GT.AND P1, PT, R10, 0x19, PT ;  /* 0x000000190a00780c */ /* 0x000fe20003f24270 */
[----:B------:R-:W-:Y:S01]  /*2710*/  MUFU.EX2 R11, R18 ;  /* 0x00000012000b7308 */ /* 0x000fe20000000800 */
[----:B------:R-:W-:Y:S01]  /*2720*/  FSEL R38, R38, -INF , P2 ;  /* 0xff80000026267808 */ /* 0x000fe20001000000 */
[--C-:B------:R-:W-:Y:S01]  /*2730*/  FFMA.FTZ R48, R48, UR46, -R12.reuse ;  /* 0x0000002e30307c23 */ /* 0x100fe2000801080c */
[----:B------:R-:W-:Y:S01]  /*2740*/  FMNMX.FTZ R19, R35, R14, !PT ;  /* 0x0000000e23137209 */ /* 0x000fe20007810000 */
[--C-:B------:R-:W-:Y:S01]  /*2750*/  FFMA.FTZ R14, R33, UR46, -R12.reuse ;  /* 0x0000002e210e7c23 */ /* 0x100fe2000801080c */
[----:B------:R-:W-:Y:S01]  /*2760*/  ISETP.GT.AND P2, PT, R10, 0x20, PT ;  /* 0x000000200a00780c */ /* 0x000fe20003f44270 */
[--C-:B------:R-:W-:Y:S01]  /*2770*/  FFMA.FTZ R52, R52, UR46, -R12.reuse ;  /* 0x0000002e34347c23 */ /* 0x100fe2000801080c */
[----:B------:R-:W-:Y:S01]  /*2780*/  FSEL R39, R39, -INF , P1 ;  /* 0xff80000027277808 */ /* 0x000fe20000800000 */
[----:B------:R1:W2:Y:S01]  /*2790*/  MUFU.EX2 R9, R29 ;  /* 0x0000001d00097308 */ /* 0x0002a20000000800 */
[----:B------:R-:W-:Y:S01]  /*27a0*/  FMNMX.FTZ R16, R38, R19, !PT ;  /* 0x0000001326107209 */ /* 0x000fe20007810000 */
[--C-:B------:R-:W-:Y:S01]  /*27b0*/  FFMA.FTZ R33, R68, UR46, -R12.reuse ;  /* 0x0000002e44217c23 */ /* 0x100fe2000801080c */
[----:B------:R-:W-:Y:S01]  /*27c0*/  ISETP.GT.AND P1, PT, R10, 0x21, PT ;  /* 0x000000210a00780c */ /* 0x000fe20003f24270 */
[--C-:B------:R-:W-:Y:S01]  /*27d0*/  FFMA.FTZ R40, R69, UR46, -R12.reuse ;  /* 0x0000002e45287c23 */ /* 0x100fe2000801080c */
[----:B------:R-:W-:Y:S01]  /*27e0*/  FSEL R42, R42, -INF , P2 ;  /* 0xff8000002a2a7808 */ /* 0x000fe20001000000 */
[--C-:B------:R-:W-:Y:S01]  /*27f0*/  FFMA.FTZ R44, R73, UR46, -R12.reuse ;  /* 0x0000002e492c7c23 */ /* 0x100fe2000801080c */
[----:B------:R-:W-:Y:S01]  /*2800*/  FMNMX.FTZ R19, R39, R16, !PT ;  /* 0x0000001027137209 */ /* 0x000fe20007810000 */
[----:B------:R-:W-:Y:S01]  /*2810*/  MUFU.EX2 R14, R14 ;  /* 0x0000000e000e7308 */ /* 0x000fe20000000800 */
[----:B------:R-:W-:Y:S01]  /*2820*/  ISETP.GT.AND P2, PT, R10, 0x28, PT ;  /* 0x000000280a00780c */ /* 0x000fe20003f44270 */
[----:B-1----:R-:W-:Y:S01]  /*2830*/  FFMA.FTZ R29, R64, UR46, -R12 ;  /* 0x0000002e401d7c23 */ /* 0x002fe2000801080c */
[----:B------:R-:W-:-:S02]  /*2840*/  FSEL R43, R43, -INF , P1 ;  /* 0xff8000002b2b7808 */ /* 0x000fc40000800000 */
[----:B------:R-:W-:Y:S02]  /*2850*/  FMNMX.FTZ R16, R42, R19, !PT ;  /* 0x000000132a107209 */ /* 0x000fe40007810000 */
[----:B------:R-:W-:Y:S01]  /*2860*/  ISETP.GT.AND P1, PT, R10, 0x29, PT ;  /* 0x000000290a00780c */ /* 0x000fe20003f24270 */
[----:B------:R-:W-:Y:S01]  /*2870*/  MUFU.EX2 R15, R15 ;  /* 0x0000000f000f7308 */ /* 0x000fe20000000800 */
[----:B------:R-:W-:Y:S02]  /*2880*/  FSEL R46, R46, -INF , P2 ;  /* 0xff8000002e2e7808 */ /* 0x000fe40001000000 */
[----:B------:R-:W-:Y:S01]  /*2890*/  FMNMX.FTZ R19, R43, R16, !PT ;  /* 0x000000102b137209 */ /* 0x000fe20007810000 */
[----:B------:R-:W-:Y:S01]  /*28a0*/  FFMA.FTZ R16, R37, UR46, -R12 ;  /* 0x0000002e25107c23 */ /* 0x000fe2000801080c */
[----:B------:R-:W-:Y:S02]  /*28b0*/  ISETP.GT.AND P2, PT, R10, 0x30, PT ;  /* 0x000000300a00780c */ /* 0x000fe40003f44270 */
[----:B------:R-:W-:Y:S01]  /*28c0*/  FSEL R47, R47, -INF , P1 ;  /* 0xff8000002f2f7808 */ /* 0x000fe20000800000 */
[----:B------:R-:W-:Y:S01]  /*28d0*/  MUFU.EX2 R17, R17 ;  /* 0x0000001100117308 */ /* 0x000fe20000000800 */
[----:B------:R-:W-:-:S02]  /*28e0*/  FMNMX.FTZ R18, R46, R19, !PT ;  /* 0x000000132e127209 */ /* 0x000fc40007810000 */
[----:B------:R-:W-:Y:S02]  /*28f0*/  ISETP.GT.AND P1, PT, R10, 0x31, PT ;  /* 0x000000310a00780c */ /* 0x000fe40003f24270 */
[----:B------:R-:W-:Y:S02]  /*2900*/  FSEL R50, R50, -INF , P2 ;  /* 0xff80000032327808 */ /* 0x000fe40001000000 */
[----:B------:R-:W-:Y:S01]  /*2910*/  FMNMX.FTZ R19, R47, R18, !PT ;  /* 0x000000122f137209 */ /* 0x000fe20007810000 */
[----:B------:R-:W1:Y:S01]  /*2920*/  MUFU.EX2 R16, R16 ;  /* 0x0000001000107308 */ /* 0x000e620000000800 */
[----:B------:R-:W-:Y:S02]  /*2930*/  ISETP.GT.AND P2, PT, R10, 0x38, PT ;  /* 0x000000380a00780c */ /* 0x000fe40003f44270 */
[----:B------:R-:W-:Y:S02]  /*2940*/  FSEL R51, R51, -INF , P1 ;  /* 0xff80000033337808 */ /* 0x000fe40000800000 */
[----:B------:R-:W-:-:S02]  /*2950*/  FMNMX.FTZ R18, R50, R19, !PT ;  /* 0x0000001332127209 */ /* 0x000fc40007810000 */
[----:B------:R-:W-:Y:S01]  /*2960*/  ISETP.GT.AND P1, PT, R10, 0x39, PT ;  /* 0x000000390a00780c */ /* 0x000fe20003f24270 */
[----:B------:R-:W-:Y:S01]  /*2970*/  MUFU.EX2 R13, R13 ;  /* 0x0000000d000d7308 */ /* 0x000fe20000000800 */
[----:B------:R-:W-:Y:S02]  /*2980*/  FSEL R54, R54, -INF , P2 ;  /* 0xff80000036367808 */ /* 0x000fe40001000000 */
[----:B------:R-:W-:Y:S01]  /*2990*/  FMNMX.FTZ R19, R51, R18, !PT ;  /* 0x0000001233137209 */ /* 0x000fe20007810000 */
[--C-:B------:R-:W-:Y:S01]  /*29a0*/  FFMA.FTZ R18, R41, UR46, -R12.reuse ;  /* 0x0000002e29127c23 */ /* 0x100fe2000801080c */
[----:B------:R-:W-:Y:S01]  /*29b0*/  ISETP.GT.AND P2, PT, R10, 0x40, PT ;  /* 0x000000400a00780c */ /* 0x000fe20003f44270 */
[----:B------:R-:W-:Y:S01]  /*29c0*/  FFMA.FTZ R41, R76, UR46, -R12 ;  /* 0x0000002e4c297c23 */ /* 0x000fe2000801080c */
[----:B------:R-:W-:Y:S01]  /*29d0*/  FSEL R55, R55, -INF , P1 ;  /* 0xff80000037377808 */ /* 0x000fe20000800000 */
[----:B------:R-:W-:Y:S01]  /*29e0*/  MUFU.EX2 R32, R32 ;  /* 0x0000002000207308 */ /* 0x000fe20000000800 */
[----:B------:R-:W-:-:S02]  /*29f0*/  FMNMX.FTZ R20, R54, R19, !PT ;  /* 0x0000001336147209 */ /* 0x000fc40007810000 */
[----:B------:R-:W-:Y:S02]  /*2a00*/  ISETP.GT.AND P1, PT, R10, 0x41, PT ;  /* 0x000000410a00780c */ /* 0x000fe40003f24270 */
[----:B------:R-:W-:Y:S02]  /*2a10*/  FSEL R58, R58, -INF , P2 ;  /* 0xff8000003a3a7808 */ /* 0x000fe40001000000 */
[----:B------:R-:W-:Y:S01]  /*2a20*/  FMNMX.FTZ R19, R55, R20, !PT ;  /* 0x0000001437137209 */ /* 0x000fe20007810000 */
[----:B------:R-:W-:Y:S01]  /*2a30*/  MUFU.EX2 R18, R18 ;  /* 0x0000001200127308 */ /* 0x000fe20000000800 */
        /* <DEDUP_REMOVED lines=16> */
[----:B------:R-:W3:Y:S01]  /*2b40*/  MUFU.EX2 R20, R20 ;  /* 0x0000001400147308 */ /* 0x000ee20000000800 */
[----:B------:R-:W-:Y:S02]  /*2b50*/  ISETP.GT.AND P2, PT, R10, 0x58, PT ;  /* 0x000000580a00780c */ /* 0x000fe40003f44270 */
[----:B------:R-:W-:Y:S02]  /*2b60*/  FSEL R67, R67, -INF , P1 ;  /* 0xff80000043437808 */ /* 0x000fe40000800000 */
[----:B------:R-:W-:-:S02]  /*2b70*/  FMNMX.FTZ R22, R66, R19, !PT ;  /* 0x0000001342167209 */ /* 0x000fc40007810000 */
[----:B------:R-:W-:Y:S01]  /*2b80*/  ISETP.GT.AND P1, PT, R10, 0x59, PT ;  /* 0x000000590a00780c */ /* 0x000fe20003f24270 */
[----:B------:R4:W-:Y:S01]  /*2b90*/  MUFU.EX2 R19, R48 ;  /* 0x0000003000137308 */ /* 0x0009e20000000800 */
[----:B------:R-:W-:Y:S02]  /*2ba0*/  FSEL R70, R70, -INF , P2 ;  /* 0xff80000046467808 */ /* 0x000fe40001000000 */
[----:B------:R-:W-:Y:S01]  /*2bb0*/  FMNMX.FTZ R21, R67, R22, !PT ;  /* 0x0000001643157209 */ /* 0x000fe20007810000 */
[--C-:B------:R-:W-:Y:S01]  /*2bc0*/  FFMA.FTZ R22, R49, UR46, -R12.reuse ;  /* 0x0000002e31167c23 */ /* 0x100fe2000801080c */
[----:B------:R-:W-:Y:S02]  /*2bd0*/  ISETP.GT.AND P2, PT, R10, 0x60, PT ;  /* 0x000000600a00780c */ /* 0x000fe40003f44270 */
[----:B------:R-:W-:Y:S01]  /*2be0*/  FSEL R71, R71, -INF , P1 ;  /* 0xff80000047477808 */ /* 0x000fe20000800000 */
[----:B------:R-:W-:Y:S01]  /*2bf0*/  MUFU.EX2 R29, R29 ;  /* 0x0000001d001d7308 */ /* 0x000fe20000000800 */
[----:B------:R-:W-:Y:S01]  /*2c00*/  FMNMX.FTZ R24, R70, R21, !PT ;  /* 0x0000001546187209 */ /* 0x000fe20007810000 */
[----:B----4-:R-:W-:Y:S01]  /*2c10*/  FFMA.FTZ R48, R77, UR46, -R12 ;  /* 0x0000002e4d307c23 */ /* 0x010fe2000801080c */
[----:B------:R-:W-:-:S02]  /*2c20*/  ISETP.GT.AND P1, PT, R10, 0x61, PT ;  /* 0x000000610a00780c */ /* 0x000fc40003f24270 */
[----:B------:R-:W-:Y:S02]  /*2c30*/  FSEL R74, R74, -INF , P2 ;  /* 0xff8000004a4a7808 */ /* 0x000fe40001000000 */
[----:B------:R-:W-:Y:S01]  /*2c40*/  FMNMX.FTZ R21, R71, R24, !PT ;  /* 0x0000001847157209 */ /* 0x000fe20007810000 */
[----:B------:R-:W-:Y:S01]  /*2c50*/  MUFU.EX2 R22, R22 ;  /* 0x0000001600167308 */ /* 0x000fe20000000800 */
[----:B------:R-:W-:Y:S02]  /*2c60*/  ISETP.GT.AND P2, PT, R10, 0x68, PT ;  /* 0x000000680a00780c */ /* 0x000fe40003f44270 */
[----:B------:R-:W-:Y:S02]  /*2c70*/  FSEL R75, R75, -INF , P1 ;  /* 0xff8000004b4b7808 */ /* 0x000fe40000800000 */
[----:B------:R-:W-:Y:S02]  /*2c80*/  FMNMX.FTZ R24, R74, R21, !PT ;  /* 0x000000154a187209 */ /* 0x000fe40007810000 */
[----:B------:R-:W-:Y:S01]  /*2c90*/  ISETP.GT.AND P1, PT, R10, 0x69, PT ;  /* 0x000000690a00780c */ /* 0x000fe20003f24270 */
[----:B------:R4:W-:Y:S01]  /*2ca0*/  MUFU.EX2 R21, R52 ;  /* 0x0000003400157308 */ /* 0x0009e20000000800 */
[----:B------:R-:W-:-:S02]  /*2cb0*/  FSEL R78, R78, -INF , P2 ;  /* 0xff8000004e4e7808 */ /* 0x000fc40001000000 */
[----:B------:R-:W-:Y:S01]  /*2cc0*/  FMNMX.FTZ R23, R75, R24, !PT ;  /* 0x000000184b177209 */ /* 0x000fe20007810000 */
[--C-:B------:R-:W-:Y:S01]  /*2cd0*/  FFMA.FTZ R24, R53, UR46, -R12.reuse ;  /* 0x0000002e35187c23 */ /* 0x100fe2000801080c */
[----:B------:R-:W-:Y:S01]  /*2ce0*/  ISETP.GT.AND P2, PT, R10, 0x70, PT ;  /* 0x000000700a00780c */ /* 0x000fe20003f44270 */
[----:B------:R-:W-:Y:S01]  /*2cf0*/  IMAD.U32 R53, RZ, RZ, UR46 ;  /* 0x0000002eff357e24 */ /* 0x000fe2000f8e00ff */
[----:B------:R-:W-:Y:S01]  /*2d00*/  FSEL R79, R79, -INF , P1 ;  /* 0xff8000004f4f7808 */ /* 0x000fe20000800000 */
[----:B------:R-:W-:Y:S01]  /*2d10*/  MUFU.EX2 R36, R36 ;  /* 0x0000002400247308 */ /* 0x000fe20000000800 */
[----:B------:R-:W-:Y:S01]  /*2d20*/  FMNMX.FTZ R28, R78, R23, !PT ;  /* 0x000000174e1c7209 */ /* 0x000fe20007810000 */
[----:B----4-:R-:W-:Y:S01]  /*2d30*/  FFMA.FTZ R52, R81, UR46, -R12 ;  /* 0x0000002e51347c23 */ /* 0x010fe2000801080c */
[----:B------:R-:W-:Y:S02]  /*2d40*/  ISETP.GT.AND P1, PT, R10, 0x71, PT ;  /* 0x000000710a00780c */ /* 0x000fe40003f24270 */
[----:B------:R-:W-:-:S02]  /*2d50*/  FSEL R82, R82, -INF , P2 ;  /* 0xff80000052527808 */ /* 0x000fc40001000000 */
[----:B------:R-:W-:Y:S01]  /*2d60*/  FMNMX.FTZ R23, R79, R28, !PT ;  /* 0x0000001c4f177209 */ /* 0x000fe20007810000 */
[----:B------:R-:W4:Y:S01]  /*2d70*/  MUFU.EX2 R24, R24 ;  /* 0x0000001800187308 */ /* 0x000f220000000800 */
[----:B------:R-:W-:Y:S02]  /*2d80*/  ISETP.GT.AND P2, PT, R10, 0x78, PT ;  /* 0x000000780a00780c */ /* 0x000fe40003f44270 */
[----:B------:R-:W-:Y:S02]  /*2d90*/  FSEL R83, R83, -INF , P1 ;  /* 0xff80000053537808 */ /* 0x000fe40000800000 */
[----:B------:R-:W-:Y:S02]  /*2da0*/  FMNMX.FTZ R28, R82, R23, !PT ;  /* 0x00000017521c7209 */ /* 0x000fe40007810000 */
[----:B------:R-:W-:Y:S01]  /*2db0*/  ISETP.GT.AND P1, PT, R10, 0x79, PT ;  /* 0x000000790a00780c */ /* 0x000fe20003f24270 */
[----:B------:R-:W-:Y:S01]  /*2dc0*/  MUFU.EX2 R23, R56 ;  /* 0x0000003800177308 */ /* 0x000fe20000000800 */
[----:B------:R-:W-:-:S02]  /*2dd0*/  FSEL R86, R86, -INF , P2 ;  /* 0xff80000056567808 */ /* 0x000fc40001000000 */
[----:B------:R-:W-:Y:S01]  /*2de0*/  FMNMX.FTZ R25, R83, R28, !PT ;  /* 0x0000001c53197209 */ /* 0x000fe20007810000 */
[--C-:B------:R-:W-:Y:S01]  /*2df0*/  FFMA.FTZ R28, R57, UR46, -R12.reuse ;  /* 0x0000002e391c7c23 */ /* 0x100fe2000801080c */
[----:B------:R-:W-:Y:S02]  /*2e00*/  FSEL R87, R87, -INF , P1 ;  /* 0xff80000057577808 */ /* 0x000fe40000800000 */
[----:B------:R-:W-:Y:S01]  /*2e10*/  FMNMX.FTZ R10, R86, R25, !PT ;  /* 0x00000019560a7209 */ /* 0x000fe20007810000 */
[----:B------:R-:W-:Y:S01]  /*2e20*/  FFMA.FTZ R25, R60, UR46, -R12 ;  /* 0x0000002e3c197c23 */ /* 0x000fe2000801080c */
[----:B--2---:R-:W-:Y:S01]  /*2e30*/  F2FP.SATFINITE.E4M3.F32.PACK_AB_MERGE_C R148, R9, R8, RZ ;  /* 0x000000080994723e */ /* 0x004fe200048070ff */
[----:B------:R-:W-:Y:S01]  /*2e40*/  MUFU.EX2 R28, R28 ;  /* 0x0000001c001c7308 */ /* 0x000fe20000000800 */
[----:B------:R-:W-:Y:S02]  /*2e50*/  FMNMX.FTZ R10, R87, R10, !PT ;  /* 0x0000000a570a7209 */ /* 0x000fe40007810000 */
[----:B-1----:R-:W-:-:S02]  /*2e60*/  F2FP.SATFINITE.E4M3.F32.PACK_AB_MERGE_C R150, R16, R15, RZ ;  /* 0x0000000f1096723e */ /* 0x002fc400048070ff */
[----:B------:R-:W-:Y:S01]  /*2e70*/  F2FP.SATFINITE.E4M3.F32.PACK_AB_MERGE_C R148, R3, R2, R148 ;  /* 0x000000020394723e */ /* 0x000fe20004807094 */
[----:B------:R-:W1:Y:S01]  /*2e80*/  SHFL.BFLY PT, R37, R10, 0x2, 0x1f ;  /* 0x0c401f000a257f89 */ /* 0x000e6200000e0000 */
[----:B---3--:R-:W-:Y:S01]  /*2e90*/  F2FP.SATFINITE.E4M3.F32.PACK_AB_MERGE_C R144, R20, R13, RZ ;  /* 0x0000000d1490723e */ /* 0x008fe200048070ff */
[----:B------:R-:W2:Y:S01]  /*2ea0*/  MUFU.EX2 R25, R25 ;  /* 0x0000001900197308 */ /* 0x000ea20000000800 */
[----:B----4-:R-:W-:Y:S02]  /*2eb0*/  F2FP.SATFINITE.E4M3.F32.PACK_AB_MERGE_C R146, R24, R21, RZ ;  /* 0x000000151892723e */ /* 0x010fe400048070ff */
[----:B------:R-:W-:Y:S02]  /*2ec0*/  F2FP.SATFINITE.E4M3.F32.PACK_AB_MERGE_C R150, R14, R11, R150 ;  /* 0x0000000b0e96723e */ /* 0x000fe40004807096 */
[----:B------:R-:W-:Y:S02]  /*2ed0*/  F2FP.SATFINITE.E4M3.F32.PACK_AB_MERGE_C R144, R18, R17, R144 ;  /* 0x000000111290723e */ /* 0x000fe40004807090 */
[----:B------:R-:W-:Y:S01]  /*2ee0*/  F2FP.SATFINITE.E4M3.F32.PACK_AB_MERGE_C R146, R22, R19, R146 ;  /* 0x000000131692723e */ /* 0x000fe20004807092 */
[----:B------:R-:W-:Y:S08]  /*2ef0*/  MUFU.EX2 R41, R41 ;  /* 0x0000002900297308 */ /* 0x000ff00000000800 */
[----:B------:R-:W-:Y:S01]  /*2f00*/  MUFU.EX2 R48, R48 ;  /* 0x0000003000307308 */ /* 0x000fe20000000800 */
[----:B--2---:R-:W-:-:S04]  /*2f10*/  F2FP.SATFINITE.E4M3.F32.PACK_AB_MERGE_C R140, R32, R25, RZ ;  /* 0x00000019208c723e */ /* 0x004fc800048070ff */
[----:B------:R-:W-:Y:S02]  /*2f20*/  F2FP.SATFINITE.E4M3.F32.PACK_AB_MERGE_C R140, R28, R23, R140 ;  /* 0x000000171c8c723e */ /* 0x000fe4000480708c */
[----:B-1----:R-:W-:Y:S01]  /*2f30*/  FMNMX.FTZ R49, R10, R37, !PT ;  /* 0x000000250a317209 */ /* 0x002fe20007810000 */
[--C-:B------:R-:W-:Y:S01]  /*2f40*/  FFMA.FTZ R37, R72, UR46, -R12.reuse ;  /* 0x0000002e48257c23 */ /* 0x100fe2000801080c */
[----:B------:R-:W-:Y:S03]  /*2f50*/  MUFU.EX2 R44, R44 ;  /* 0x0000002c002c7308 */ /* 0x000fe60000000800 */
[----:B------:R-:W1:Y:S05]  /*2f60*/  SHFL.BFLY PT, R10, R49, 0x1, 0x1f ;  /* 0x0c201f00310a7f89 */ /* 0x000e6a00000e0000 */
[----:B------:R-:W-:Y:S08]  /*2f70*/  MUFU.EX2 R37, R37 ;  /* 0x0000002500257308 */ /* 0x000ff00000000800 */
[----:B------:R-:W-:Y:S08]  /*2f80*/  MUFU.EX2 R45, R45 ;  /* 0x0000002d002d7308 */ /* 0x000ff00000000800 */
[----:B------:R-:W-:Y:S01]  /*2f90*/  MUFU.EX2 R52, R52 ;  /* 0x0000003400347308 */ /* 0x000fe20000000800 */
[----:B-1----:R-:W-:Y:S01]  /*2fa0*/  FMNMX.FTZ R10, R49, R10, !PT ;  /* 0x0000000a310a7209 */ /* 0x002fe20007810000 */
[--C-:B------:R-:W-:Y:S01]  /*2fb0*/  FFMA.FTZ R49, R84, UR46, -R12.reuse ;  /* 0x0000002e54317c23 */ /* 0x100fe2000801080c */
[----:B------:R-:W-:-:S02]  /*2fc0*/  FFMA.FTZ R12, R85, UR46, -R12 ;  /* 0x0000002e550c7c23 */ /* 0x000fc4000801080c */
[C---:B------:R-:W-:Y:S01]  /*2fd0*/  FSETP.NEU.FTZ.AND P1, PT, R10.reuse, -INF , PT ;  /* 0xff8000000a00780b */ /* 0x040fe20003f3d000 */
[----:B------:R-:W-:Y:S02]  /*2fe0*/  FFMA.FTZ R53, R10, R53, -8 ;  /* 0xc10000000a357423 */ /* 0x000fe40000010035 */
[----:B------:R-:W-:Y:S03]  /*2ff0*/  MUFU.EX2 R49, R49 ;  /* 0x0000003100317308 */ /* 0x000fe60000000800 */
        /* <DEDUP_REMOVED lines=13> */
[----:B------:R-:W-:Y:S01]  /*30d0*/  FFMA.FTZ R56, R39, UR46, -R61 ;  /* 0x0000002e27387c23 */ /* 0x000fe2000801083d */
[----:B------:R-:W-:Y:S01]  /*30e0*/  FADD.FTZ R51, R2, R3 ;  /* 0x0000000302337221 */ /* 0x000fe20000010000 */
[--C-:B------:R-:W-:Y:S01]  /*30f0*/  FFMA.FTZ R39, R43, UR46, -R61.reuse ;  /* 0x0000002e2b277c23 */ /* 0x100fe2000801083d */
[----:B------:R-:W1:Y:S01]  /*3100*/  MUFU.EX2 R27, R27 ;  /* 0x0000001b001b7308 */ /* 0x000e620000000800 */
[--C-:B------:R-:W-:Y:S01]  /*3110*/  FFMA.FTZ R43, R50, UR46, -R61.reuse ;  /* 0x0000002e322b7c23 */ /* 0x100fe2000801083d */
[--C-:B------:R-:W-:Y:S01]  /*3120*/  FFMA.FTZ R50, R59, UR46, -R61.reuse ;  /* 0x0000002e3b327c23 */ /* 0x100fe2000801083d */
[----:B------:R-:W-:Y:S01]  /*3130*/  FFMA.FTZ R59, R63, UR46, -R61 ;  /* 0x0000002e3f3b7c23 */ /* 0x000fe2000801083d */
[----:B------:R-:W-:Y:S01]  /*3140*/  FADD.FTZ R60, R8, R51 ;  /* 0x00000033083c7221 */ /* 0x000fe20000010000 */
[--C-:B------:R-:W-:Y:S01]  /*3150*/  FFMA.FTZ R57, R47, UR46, -R61.reuse ;  /* 0x0000002e2f397c23 */ /* 0x100fe2000801083d */
[--C-:B------:R-:W-:Y:S01]  /*3160*/  FFMA.FTZ R47, R58, UR46, -R61.reuse ;  /* 0x0000002e3a2f7c23 */ /* 0x100fe2000801083d */
[--C-:B------:R-:W-:Y:S01]  /*3170*/  FFMA.FTZ R58, R62, UR46, -R61.reuse ;  /* 0x0000002e3e3a7c23 */ /* 0x100fe2000801083d */
[----:B------:R-:W2:Y:S01]  /*3180*/  MUFU.EX2 R30, R30 ;  /* 0x0000001e001e7308 */ /* 0x000ea20000000800 */
[----:B------:R-:W-:Y:S01]  /*3190*/  FADD.FTZ R62, R9, R60 ;  /* 0x0000003c093e7221 */ /* 0x000fe20000010000 */
[--C-:B------:R-:W-:Y:S01]  /*31a0*/  FFMA.FTZ R54, R54, UR46, -R61.reuse ;  /* 0x0000002e36367c23 */ /* 0x100fe2000801083d */
[--C-:B------:R-:W-:Y:S01]  /*31b0*/  FFMA.FTZ R55, R55, UR46, -R61.reuse ;  /* 0x0000002e37377c23 */ /* 0x100fe2000801083d */
[--C-:B------:R-:W-:Y:S01]  /*31c0*/  FFMA.FTZ R51, R66, UR46, -R61.reuse ;  /* 0x0000002e42337c23 */ /* 0x100fe2000801083d */
[--C-:B------:R-:W-:Y:S01]  /*31d0*/  FFMA.FTZ R70, R70, UR46, -R61.reuse ;  /* 0x0000002e46467c23 */ /* 0x100fe2000801083d */
[--C-:B------:R-:W-:Y:S01]  /*31e0*/  FFMA.FTZ R71, R71, UR46, -R61.reuse ;  /* 0x0000002e47477c23 */ /* 0x100fe2000801083d */
[----:B------:R-:W-:Y:S01]  /*31f0*/  FFMA.FTZ R74, R74, UR46, -R61 ;  /* 0x0000002e4a4a7c23 */ /* 0x000fe2000801083d */
[----:B------:R-:W3:Y:S01]  /*3200*/  MUFU.EX2 R53, R53 ;  /* 0x0000003500357308 */ /* 0x000ee20000000800 */
[----:B-1----:R-:W-:Y:S01]  /*3210*/  FADD.FTZ R63, R26, R27 ;  /* 0x0000001b1a3f7221 */ /* 0x002fe20000010000 */
[--C-:B------:R-:W-:Y:S01]  /*3220*/  FFMA.FTZ R75, R75, UR46, -R61.reuse ;  /* 0x0000002e4b4b7c23 */ /* 0x100fe2000801083d */
[--C-:B------:R-:W-:Y:S01]  /*3230*/  FFMA.FTZ R78, R78, UR46, -R61.reuse ;  /* 0x0000002e4e4e7c23 */ /* 0x100fe2000801083d */
[--C-:B------:R-:W-:Y:S01]  /*3240*/  FFMA.FTZ R79, R79, UR46, -R61.reuse ;  /* 0x0000002e4f4f7c23 */ /* 0x100fe2000801083d */
[--C-:B------:R-:W-:Y:S01]  /*3250*/  FFMA.FTZ R82, R82, UR46, -R61.reuse ;  /* 0x0000002e52527c23 */ /* 0x100fe2000801083d */
[--C-:B------:R-:W-:Y:S01]  /*3260*/  FFMA.FTZ R83, R83, UR46, -R61.reuse ;  /* 0x0000002e53537c23 */ /* 0x100fe2000801083d */
[----:B------:R-:W-:Y:S01]  /*3270*/  FFMA.FTZ R86, R86, UR46, -R61 ;  /* 0x0000002e56567c23 */ /* 0x000fe2000801083d */
[----:B------:R-:W1:Y:S01]  /*3280*/  MUFU.EX2 R31, R31 ;  /* 0x0000001f001f7308 */ /* 0x000e620000000800 */
[----:B--2---:R-:W-:Y:S01]  /*3290*/  FADD.FTZ R60, R30, R63 ;  /* 0x0000003f1e3c7221 */ /* 0x004fe20000010000 */
[----:B------:R-:W-:-:S04]  /*32a0*/  FADD.FTZ R63, R11, R62 ;  /* 0x0000003e0b3f7221 */ /* 0x000fc80000010000 */
[----:B------:R-:W-:Y:S02]  /*32b0*/  FADD.FTZ R64, R14, R63 ;  /* 0x0000003f0e407221 */ /* 0x000fe40000010000 */
[----:B------:R-:W2:Y:S01]  /*32c0*/  MUFU.EX2 R34, R34 ;  /* 0x0000002200227308 */ /* 0x000ea20000000800 */
[----:B---3--:R-:W-:Y:S01]  /*32d0*/  FADD.FTZ R62, R53, R60 ;  /* 0x0000003c353e7221 */ /* 0x008fe20000010000 */
[----:B------:R-:W-:Y:S01]  /*32e0*/  FADD.FTZ R65, R15, R64 ;  /* 0x000000400f417221 */ /* 0x000fe20000010000 */
[--C-:B------:R-:W-:Y:S01]  /*32f0*/  FFMA.FTZ R60, R67, UR46, -R61.reuse ;  /* 0x0000002e433c7c23 */ /* 0x100fe2000801083d */
[----:B------:R-:W-:Y:S01]  /*3300*/  FFMA.FTZ R61, R87, UR46, -R61 ;  /* 0x0000002e573d7c23 */ /* 0x000fe2000801083d */
[----:B------:R-:W-:Y:S01]  /*3310*/  F2FP.SATFINITE.E4M3.F32.PACK_AB_MERGE_C R30, R53, R30, RZ ;  /* 0x0000001e351e723e */ /* 0x000fe200048070ff */
[----:B------:R-:W-:Y:S02]  /*3320*/  FADD.FTZ R64, R16, R65 ;  /* 0x0000004110407221 */ /* 0x000fe40000010000 */
[----:B------:R-:W3:Y:S01]  /*3330*/  MUFU.EX2 R35, R35 ;  /* 0x0000002300237308 */ /* 0x000ee20000000800 */
[----:B-1----:R-:W-:Y:S01]  /*3340*/  FADD.FTZ R63, R31, R62 ;  /* 0x0000003e1f3f7221 */ /* 0x002fe20000010000 */
[----:B------:R-:W-:Y:S01]  /*3350*/  FADD.FTZ R65, R17, R64 ;  /* 0x0000004011417221 */ /* 0x000fe20000010000 */
[----:B------:R-:W-:-:S03]  /*3360*/  F2FP.SATFINITE.E4M3.F32.PACK_AB_MERGE_C R149, R27, R26, R30 ;  /* 0x0000001a1b95723e */ /* 0x000fc6000480701e */
[----:B------:R-:W-:Y:S02]  /*3370*/  FADD.FTZ R64, R18, R65 ;  /* 0x0000004112407221 */ /* 0x000fe40000010000 */
[----:B------:R-:W1:Y:S01]  /*3380*/  MUFU.EX2 R56, R56 ;  /* 0x0000003800387308 */ /* 0x000e620000000800 */
[----:B--2---:R-:W-:Y:S01]  /*3390*/  FADD.FTZ R62, R34, R63 ;  /* 0x0000003f223e7221 */ /* 0x004fe20000010000 */
[----:B------:R-:W-:-:S04]  /*33a0*/  FADD.FTZ R65, R13, R64 ;  /* 0x000000400d417221 */ /* 0x000fc80000010000 */
[----:B------:R-:W-:Y:S02]  /*33b0*/  FADD.FTZ R64, R20, R65 ;  /* 0x0000004114407221 */ /* 0x000fe40000010000 */
[----:B------:R-:W2:Y:S01]  /*33c0*/  MUFU.EX2 R38, R38 ;  /* 0x0000002600267308 */ /* 0x000ea20000000800 */
[----:B---3--:R-:W-:-:S07]  /*33d0*/  FADD.FTZ R63, R35, R62 ;  /* 0x0000003e233f7221 */ /* 0x008fce0000010000 */
[----:B------:R-:W3:Y:S01]  /*33e0*/  MUFU.EX2 R39, R39 ;  /* 0x0000002700277308 */ /* 0x000ee20000000800 */
[C---:B-1----:R-:W-:Y:S01]  /*33f0*/  FADD.FTZ R63, R56.reuse, R63 ;  /* 0x0000003f383f7221 */ /* 0x042fe20000010000 */
[----:B------:R-:W-:-:S04]  /*3400*/  F2FP.SATFINITE.E4M3.F32.PACK_AB_MERGE_C R35, R56, R35, RZ ;  /* 0x000000233823723e */ /* 0x000fc800048070ff */
[----:B------:R-:W-:Y:S02]  /*3410*/  F2FP.SATFINITE.E4M3.F32.PACK_AB_MERGE_C R151, R34, R31, R35 ;  /* 0x0000001f2297723e */ /* 0x000fe40004807023 */
[----:B------:R-:W1:Y:S01]  /*3420*/  MUFU.EX2 R42, R42 ;  /* 0x0000002a002a7308 */ /* 0x000e620000000800 */
[----:B--2---:R-:W-:-:S07]  /*3430*/  FADD.FTZ R62, R38, R63 ;  /* 0x0000003f263e7221 */ /* 0x004fce0000010000 */
[----:B------:R-:W2:Y:S01]  /*3440*/  MUFU.EX2 R57, R57 ;  /* 0x0000003900397308 */ /* 0x000ea20000000800 */
[----:B---3--:R-:W-:-:S07]  /*3450*/  FADD.FTZ R63, R39, R62 ;  /* 0x0000003e273f7221 */ /* 0x008fce0000010000 */
[----:B------:R-:W3:Y:S01]  /*3460*/  MUFU.EX2 R43, R43 ;  /* 0x0000002b002b7308 */ /* 0x000ee20000000800 */
[----:B-1----:R-:W-:Y:S01]  /*3470*/  FADD.FTZ R62, R42, R63 ;  /* 0x0000003f2a3e7221 */ /* 0x002fe20000010000 */
[----:B------:R-:W-:-:S04]  /*3480*/  FADD.FTZ R63, R19, R64 ;  /* 0x00000040133f7221 */ /* 0x000fc80000010000 */
[----:B------:R-:W-:Y:S02]  /*3490*/  FADD.FTZ R64, R22, R63 ;  /* 0x0000003f16407221 */ /* 0x000fe40000010000 */
[----:B------:R-:W1:Y:S01]  /*34a0*/  MUFU.EX2 R46, R46 ;  /* 0x0000002e002e7308 */ /* 0x000e620000000800 */
[----:B--2---:R-:W-:Y:S01]  /*34b0*/  FADD.FTZ R62, R57, R62 ;  /* 0x0000003e393e7221 */ /* 0x004fe20000010000 */
[----:B------:R-:W-:Y:S01]  /*34c0*/  FADD.FTZ R9, R21, R64 ;  /* 0x0000004015097221 */ /* 0x000fe20000010000 */
[----:B------:R-:W-:-:S03]  /*34d0*/  F2FP.SATFINITE.E4M3.F32.PACK_AB_MERGE_C R42, R57, R42, RZ ;  /* 0x0000002a392a723e */ /* 0x000fc600048070ff */
[----:B------:R-:W-:Y:S01]  /*34e0*/  FADD.FTZ R16, R24, R9 ;  /* 0x0000000918107221 */ /* 0x000fe20000010000 */
[----:B------:R-:W-:Y:S01]  /*34f0*/  F2FP.SATFINITE.E4M3.F32.PACK_AB_MERGE_C R145, R39, R38, R42 ;  /* 0x000000262791723e */ /* 0x000fe2000480702a */
[----:B------:R-:W2:Y:S01]  /*3500*/  MUFU.EX2 R54, R54 ;  /* 0x0000003600367308 */ /* 0x000ea20000000800 */
[----:B---3--:R-:W-:Y:S01]  /*3510*/  FADD.FTZ R63, R43, R62 ;  /* 0x0000003e2b3f7221 */ /* 0x008fe20000010000 */
[----:B------:R-:W-:-:S04]  /*3520*/  FADD.FTZ R9, R23, R16 ;  /* 0x0000001017097221 */ /* 0x000fc80000010000 */
[----:B------:R-:W-:Y:S02]  /*3530*/  FADD.FTZ R2, R28, R9 ;  /* 0x000000091c027221 */ /* 0x000fe40000010000 */
[----:B------:R-:W3:Y:S01]  /*3540*/  MUFU.EX2 R55, R55 ;  /* 0x0000003700377308 */ /* 0x000ee20000000800 */
[----:B-1----:R-:W-:Y:S01]  /*3550*/  FADD.FTZ R63, R46, R63 ;  /* 0x0000003f2e3f7221 */ /* 0x002fe20000010000 */
[----:B------:R-:W-:-:S04]  /*3560*/  FADD.FTZ R9, R25, R2 ;  /* 0x0000000219097221 */ /* 0x000fc80000010000 */
[----:B------:R-:W-:Y:S02]  /*3570*/  FADD.FTZ R32, R32, R9 ;  /* 0x0000000920207221 */ /* 0x000fe40000010000 */
[----:B------:R-:W1:Y:S01]  /*3580*/  MUFU.EX2 R47, R47 ;  /* 0x0000002f002f7308 */ /* 0x000e620000000800 */
[----:B--2---:R-:W-:-:S07]  /*3590*/  FADD.FTZ R8, R54, R63 ;  /* 0x0000003f36087221 */ /* 0x004fce0000010000 */
[----:B------:R-:W2:Y:S01]  /*35a0*/  MUFU.EX2 R50, R50 ;  /* 0x0000003200327308 */ /* 0x000ea20000000800 */
[C---:B---3--:R-:W-:Y:S01]  /*35b0*/  FADD.FTZ R8, R55.reuse, R8 ;  /* 0x0000000837087221 */ /* 0x048fe20000010000 */
[----:B------:R-:W-:-:S04]  /*35c0*/  F2FP.SATFINITE.E4M3.F32.PACK_AB_MERGE_C R54, R55, R54, RZ ;  /* 0x000000363736723e */ /* 0x000fc800048070ff */
[----:B------:R-:W-:Y:S02]  /*35d0*/  F2FP.SATFINITE.E4M3.F32.PACK_AB_MERGE_C R147, R46, R43, R54 ;  /* 0x0000002b2e93723e */ /* 0x000fe40004807036 */
[----:B------:R-:W3:Y:S01]  /*35e0*/  MUFU.EX2 R58, R58 ;  /* 0x0000003a003a7308 */ /* 0x000ee20000000800 */
[----:B-1----:R-:W-:Y:S01]  /*35f0*/  FADD.FTZ R3, R47, R8 ;  /* 0x000000082f037221 */ /* 0x002fe20000010000 */
[----:B------:R-:W-:-:S04]  /*3600*/  F2FP.SATFINITE.E4M3.F32.PACK_AB_MERGE_C R8, R40, R33, RZ ;  /* 0x000000212808723e */ /* 0x000fc800048070ff */
[----:B------:R-:W-:Y:S02]  /*3610*/  F2FP.SATFINITE.E4M3.F32.PACK_AB_MERGE_C R142, R36, R29, R8 ;  /* 0x0000001d248e723e */ /* 0x000fe40004807008 */
[----:B------:R-:W1:Y:S01]  /*3620*/  MUFU.EX2 R59, R59 ;  /* 0x0000003b003b7308 */ /* 0x000e620000000800 */
[----:B--2---:R-:W-:Y:S01]  /*3630*/  FADD.FTZ R3, R50, R3 ;  /* 0x0000000332037221 */ /* 0x004fe20000010000 */
[----:B------:R-:W-:-:S04]  /*3640*/  F2FP.SATFINITE.E4M3.F32.PACK_AB_MERGE_C R8, R48, R41, RZ ;  /* 0x000000293008723e */ /* 0x000fc800048070ff */
[----:B------:R-:W-:Y:S02]  /*3650*/  F2FP.SATFINITE.E4M3.F32.PACK_AB_MERGE_C R136, R44, R37, R8 ;  /* 0x000000252c88723e */ /* 0x000fe40004807008 */
[----:B------:R-:W2:Y:S01]  /*3660*/  MUFU.EX2 R51, R51 ;  /* 0x0000003300337308 */ /* 0x000ea20000000800 */
[----:B---3--:R-:W-:Y:S01]  /*3670*/  FADD.FTZ R2, R58, R3 ;  /* 0x000000033a027221 */ /* 0x008fe20000010000 */
[----:B------:R-:W-:-:S04]  /*3680*/  FADD.FTZ R3, R29, R32 ;  /* 0x000000201d037221 */ /* 0x000fc80000010000 */
[----:B------:R-:W-:Y:S02]  /*3690*/  FADD.FTZ R36, R36, R3 ;  /* 0x0000000324247221 */ /* 0x000fe40000010000 */
[----:B------:R-:W3:Y:S01]  /*36a0*/  MUFU.EX2 R60, R60 ;  /* 0x0000003c003c7308 */ /* 0x000ee20000000800 */
[----:B-1----:R-:W-:Y:S01]  /*36b0*/  FADD.FTZ R2, R59, R2 ;  /* 0x000000023b027221 */ /* 0x002fe20000010000 */
[----:B------:R-:W-:Y:S01]  /*36c0*/  FADD.FTZ R33, R33, R36 ;  /* 0x0000002421217221 */ /* 0x000fe20000010000 */
[----:B------:R-:W-:-:S03]  /*36d0*/  F2FP.SATFINITE.E4M3.F32.PACK_AB_MERGE_C R58, R59, R58, RZ ;  /* 0x0000003a3b3a723e */ /* 0x000fc600048070ff */
[----:B------:R-:W-:Y:S01]  /*36e0*/  FADD.FTZ R40, R40, R33 ;  /* 0x0000002128287221 */ /* 0x000fe20000010000 */
[----:B------:R-:W-:Y:S01]  /*36f0*/  F2FP.SATFINITE.E4M3.F32.PACK_AB_MERGE_C R141, R50, R47, R58 ;  /* 0x0000002f328d723e */ /* 0x000fe2000480703a */
[----:B------:R-:W1:Y:S01]  /*3700*/  MUFU.EX2 R70, R70 ;  /* 0x0000004600467308 */ /* 0x000e620000000800 */
[----:B--2---:R-:W-:Y:S01]  /*3710*/  FADD.FTZ R3, R51, R2 ;  /* 0x0000000233037221 */ /* 0x004fe20000010000 */
[----:B------:R-:W-:-:S04]  /*3720*/  FADD.FTZ R9, R37, R40 ;  /* 0x0000002825097221 */ /* 0x000fc80000010000 */
[----:B------:R-:W-:Y:S02]  /*3730*/  FADD.FTZ R44, R44, R9 ;  /* 0x000000092c2c7221 */ /* 0x000fe40000010000 */
[----:B------:R-:W2:Y:S01]  /*3740*/  MUFU.EX2 R71, R71 ;  /* 0x0000004700477308 */ /* 0x000ea20000000800 */
[----:B---3--:R-:W-:Y:S01]  /*3750*/  FADD.FTZ R3, R60, R3 ;  /* 0x000000033c037221 */ /* 0x008fe20000010000 */
[----:B------:R-:W-:-:S04]  /*3760*/  FADD.FTZ R41, R41, R44 ;  /* 0x0000002c29297221 */ /* 0x000fc80000010000 */
[----:B------:R-:W-:Y:S02]  /*3770*/  FADD.FTZ R48, R48, R41 ;  /* 0x0000002930307221 */ /* 0x000fe40000010000 */
[----:B------:R-:W3:Y:S01]  /*3780*/  MUFU.EX2 R74, R74 ;  /* 0x0000004a004a7308 */ /* 0x000ee20000000800 */
[----:B-1----:R-:W-:-:S07]  /*3790*/  FADD.FTZ R2, R70, R3 ;  /* 0x0000000346027221 */ /* 0x002fce0000010000 */
[----:B------:R-:W1:Y:S01]  /*37a0*/  MUFU.EX2 R75, R75 ;  /* 0x0000004b004b7308 */ /* 0x000e620000000800 */
[C---:B--2---:R-:W-:Y:S01]  /*37b0*/  FADD.FTZ R3, R71.reuse, R2 ;  /* 0x0000000247037221 */ /* 0x044fe20000010000 */
[----:B------:R-:W-:-:S04]  /*37c0*/  F2FP.SATFINITE.E4M3.F32.PACK_AB_MERGE_C R70, R71, R70, RZ ;  /* 0x000000464746723e */ /* 0x000fc800048070ff */
[----:B------:R-:W-:Y:S02]  /*37d0*/  F2FP.SATFINITE.E4M3.F32.PACK_AB_MERGE_C R143, R60, R51, R70 ;  /* 0x000000333c8f723e */ /* 0x000fe40004807046 */
[----:B------:R-:W2:Y:S01]  /*37e0*/  MUFU.EX2 R78, R78 ;  /* 0x0000004e004e7308 */ /* 0x000ea20000000800 */
[----:B---3--:R-:W-:-:S07]  /*37f0*/  FADD.FTZ R2, R74, R3 ;  /* 0x000000034a027221 */ /* 0x008fce0000010000 */
[----:B------:R-:W3:Y:S01]  /*3800*/  MUFU.EX2 R12, R12 ;  /* 0x0000000c000c7308 */ /* 0x000ee20000000800 */
[----:B-1----:R-:W-:-:S07]  /*3810*/  FADD.FTZ R3, R75, R2 ;  /* 0x000000024b037221 */ /* 0x002fce0000010000 */
[----:B------:R-:W1:Y:S01]  /*3820*/  MUFU.EX2 R79, R79 ;  /* 0x0000004f004f7308 */ /* 0x000e620000000800 */
[----:B--2---:R-:W-:-:S07]  /*3830*/  FADD.FTZ R2, R78, R3 ;  /* 0x000000034e027221 */ /* 0x004fce0000010000 */
[----:B------:R-:W2:Y:S01]  /*3840*/  MUFU.EX2 R82, R82 ;  /* 0x0000005200527308 */ /* 0x000ea20000000800 */
[----:B---3--:R-:W-:-:S04]  /*3850*/  F2FP.SATFINITE.E4M3.F32.PACK_AB_MERGE_C R3, R12, R49, RZ ;  /* 0x000000310c03723e */ /* 0x008fc800048070ff */
[C---:B------:R-:W-:Y:S01]  /*3860*/  F2FP.SATFINITE.E4M3.F32.PACK_AB_MERGE_C R138, R52.reuse, R45, R3 ;  /* 0x0000002d348a723e */ /* 0x040fe20004807003 */
[----:B------:R-:W-:Y:S02]  /*3870*/  FADD.FTZ R45, R45, R48 ;  /* 0x000000302d2d7221 */ /* 0x000fe40000010000 */
[----:B------:R-:W3:Y:S01]  /*3880*/  MUFU.EX2 R83, R83 ;  /* 0x0000005300537308 */ /* 0x000ee20000000800 */
[C---:B-1----:R-:W-:Y:S01]  /*3890*/  F2FP.SATFINITE.E4M3.F32.PACK_AB_MERGE_C R78, R79.reuse, R78, RZ ;  /* 0x0000004e4f4e723e */ /* 0x042fe200048070ff */
[----:B------:R-:W-:Y:S01]  /*38a0*/  FADD.FTZ R79, R79, R2 ;  /* 0x000000024f4f7221 */ /* 0x000fe20000010000 */
[----:B------:R-:W-:Y:S02]  /*38b0*/  FADD.FTZ R52, R52, R45 ;  /* 0x0000002d34347221 */ /* 0x000fe40000010000 */
[----:B------:R-:W-:Y:S02]  /*38c0*/  F2FP.SATFINITE.E4M3.F32.PACK_AB_MERGE_C R137, R75, R74, R78 ;  /* 0x0000004a4b89723e */ /* 0x000fe4000480704e */
[----:B------:R-:W-:Y:S01]  /*38d0*/  FADD.FTZ R49, R49, R52 ;  /* 0x0000003431317221 */ /* 0x000fe20000010000 */
[----:B------:R-:W1:Y:S01]  /*38e0*/  MUFU.EX2 R86, R86 ;  /* 0x0000005600567308 */ /* 0x000e620000000800 */
[----:B--2---:R-:W-:-:S07]  /*38f0*/  FADD.FTZ R2, R82, R79 ;  /* 0x0000004f52027221 */ /* 0x004fce0000010000 */
[----:B------:R-:W2:Y:S01]  /*3900*/  MUFU.EX2 R61, R61 ;  /* 0x0000003d003d7308 */ /* 0x000ea20000000800 */
[----:B---3--:R-:W-:-:S04]  /*3910*/  FADD.FTZ R3, R83, R2 ;  /* 0x0000000253037221 */ /* 0x008fc80000010000 */
[----:B-1----:R-:W-:Y:S01]  /*3920*/  FADD.FTZ R2, R86, R3 ;  /* 0x0000000356027221 */ /* 0x002fe20000010000 */
[----:B------:R-:W-:Y:S01]  /*3930*/  FADD.FTZ R3, R12, R49 ;  /* 0x000000310c037221 */ /* 0x000fe20000010000 */
[C---:B--2---:R-:W-:Y:S02]  /*3940*/  F2FP.SATFINITE.E4M3.F32.PACK_AB_MERGE_C R8, R61.reuse, R86, RZ ;  /* 0x000000563d08723e */ /* 0x044fe400048070ff */
[----:B------:R-:W-:Y:S02]  /*3950*/  FADD.FTZ R2, R61, R2 ;  /* 0x000000023d027221 */ /* 0x000fe40000010000 */
[----:B------:R-:W-:Y:S01]  /*3960*/  F2FP.SATFINITE.E4M3.F32.PACK_AB_MERGE_C R139, R83, R82, R8 ;  /* 0x00000052538b723e */ /* 0x000fe20004807008 */
        /* <DEDUP_REMOVED lines=30> */
[----:B------:R-:W-:-:S05]  /*3b50*/  ULDC UR23, c[0x0][0x2f0] ;  /* 0x0000bc0000177ab9 */ /* 0x000fca0000000800 */
.L_x_1767:
[----:B------:R-:W-:-:S04]  /*3b60*/  UISETP.NE.AND UP0, UPT, UR7, 0x1, UPT ;  /* 0x000000010700788c */ /* 0x000fc8000bf05270 */
[----:B------:R-:W-:-:S04]  /*3b70*/  USEL UR5, URZ, 0x1, UP0 ;  /* 0x000000013f057887 */ /* 0x000fc80008000000 */
[----:B------:R-:W-:Y:S01]  /*3b80*/  ULOP3.LUT UR5, UR6, UR5, URZ, 0x3c, !UPT ;  /* 0x0000000506057292 */ /* 0x000fe2000f8e3c3f */
[----:B------:R-:W-:Y:S11]  /*3b90*/  @!P0 BRA `(.L_x_1757) ;  /* 0x0000000000048947 */ /* 0x000ff60003800000 */
[----:B------:R-:W-:Y:S01]  /*3ba0*/  BPT.TRAP 0x1 ;  /* 0x000000040000795c */ /* 0x000fe20000300000 */
.L_x_1757:
        /* <DEDUP_REMOVED lines=9> */
.L_x_1758:
[----:B-1----:R-:W-:Y:S05]  /*3c40*/  @P1 BRA `(.L_x_1759) ;  /* 0x0000000000081947 */ /* 0x002fea0003800000 */
[----:B------:R-:W1:Y:S02]  /*3c50*/  SYNCS.PHASECHK.TRANS64.TRYWAIT P1, [UR25+0x17030], R0 ;  /* 0x01703000ff0075a7 */ /* 0x000e640008020159 */
[----:B-1----:R-:W-:Y:S05]  /*3c60*/  @!P1 BRA `(.L_x_1760) ;  /* 0x000000a400e49947 */ /* 0x002fea0003800000 */
.L_x_1759:
        /* <DEDUP_REMOVED lines=19> */
.L_x_1761:
[----:B------:R-:W-:Y:S01]  /*3da0*/  ULEA UR11, UR7, UR42, 0x3 ;  /* 0x0000002a070b7291 */ /* 0x000fe2000f8e183f */
[----:B01----:R-:W-:-:S05]  /*3db0*/  IMAD.U32 R0, RZ, RZ, UR6 ;  /* 0x00000006ff007e24 */ /* 0x003fca000f8e00ff */
[----:B------:R-:W-:-:S04]  /*3dc0*/  SHF.L.U32 R0, R0, 0x1f, RZ ;  /* 0x0000001f00007819 */ /* 0x000fc800000006ff */
[----:B------:R0:W1:Y:S01]  /*3dd0*/  SYNCS.PHASECHK.TRANS64.TRYWAIT P1, [UR11+0x17050], R0 ;  /* 0x01705000ff0075a7 */ /* 0x000062000802014b */
[----:B------:R-:W-:Y:S05]  /*3de0*/  @!P0 BRA `(.L_x_1762) ;  /* 0x0000000000048947 */ /* 0x000fea0003800000 */
[----:B------:R-:W-:Y:S01]  /*3df0*/  BPT.TRAP 0x1 ;  /* 0x000000040000795c */ /* 0x000fe20000300000 */
.L_x_1762:
[----:B-1----:R-:W-:Y:S05]  /*3e00*/  @P1 BRA `(.L_x_1763) ;  /* 0x0000000000081947 */ /* 0x002fea0003800000 */
[----:B------:R-:W1:Y:S02]  /*3e10*/  SYNCS.PHASECHK.TRANS64.TRYWAIT P1, [UR11+0x17050], R0 ;  /* 0x01705000ff0075a7 */ /* 0x000e64000802014b */
[----:B-1----:R-:W-:Y:S05]  /*3e20*/  @!P1 BRA `(.L_x_1764) ;  /* 0x000000a4008c9947 */ /* 0x002fea0003800000 */
.L_x_1763:
[----:B------:R-:W-:Y:S01]  /*3e30*/  UIADD3 UR6, UR42, 0x400, URZ ;  /* 0x000004002a067890 */ /* 0x000fe2000fffe03f */
[----:B------:R-:W-:-:S03]  /*3e40*/  WARPGROUP.ARRIVE ;  /* 0x00000000000079c5 */ /* 0x000fc60000000000 */
[----:B------:R-:W-:-:S04]  /*3e50*/  USHF.R.U32.HI UR6, URZ, 0x4, UR6 ;  /* 0x000000043f067899 */ /* 0x000fc80008011606 */
[----:B------:R-:W-:-:S04]  /*3e60*/  ULOP3.LUT UR6, UR6, 0x3fff, URZ, 0xc0, !UPT ;  /* 0x00003fff06067892 */ /* 0x000fc8000f8ec03f */
[----:B------:R-:W-:-:S04]  /*3e70*/  ULOP3.LUT UR6, UR6, 0x10000, URZ, 0xfc, !UPT ;  /* 0x0001000006067892 */ /* 0x000fc8000f8efc3f */
[----:B------:R-:W-:-:S03]  /*3e80*/  UIMAD UR10, UR7, 0x300, UR6 ;  /* 0x00000300070a78a4 */ /* 0x000fc6000f8e0206 */
[----:B------:R-:W-:-:S04]  /*3e90*/  UMOV UR7, 0x40000040 ;  /* 0x4000004000077882 */ /* 0x000fc80000000000 */
        /* <DEDUP_REMOVED lines=20> */
.L_x_1765:
[----:B------:R-:W-:Y:S01]  /*3fe0*/  UISETP.NE.AND UP0, UPT, UR45, URZ, UPT ;  /* 0x0000003f2d00728c */ /* 0x000fe2000bf05270 */
[----:B------:R-:W-:Y:S02]  /*3ff0*/  IMAD.MOV.U32 R13, RZ, RZ, R6 ;  /* 0x000000ffff0d7224 */ /* 0x000fe400078e0006 */
[----:B------:R-:W-:Y:S02]  /*4000*/  IMAD.MOV.U32 R10, RZ, RZ, -0x2 ;  /* 0xfffffffeff0a7424 */ /* 0x000fe400078e00ff */
[----:B------:R-:W-:Y:S01]  /*4010*/  IMAD.U32 R15, RZ, RZ, UR23 ;  /* 0x00000017ff0f7e24 */ /* 0x000fe2000f8e00ff */
[----:B------:R-:W-:Y:S02]  /*4020*/  PLOP3.LUT P1, PT, PT, PT, UP0, 0x80, 0x0 ;  /* 0x000000000000781c */ /* 0x000fe40003f2f008 */
[----:B------:R-:W-:-:S03]  /*4030*/  PLOP3.LUT P2, PT, PT, PT, UP0, 0x80, 0x0 ;  /* 0x000000000000781c */ /* 0x000fc60003f4f008 */
[----:B------:R-:W-:-:S08]  /*4040*/  @UP0 ULDC UR6, c[0x0][0x44c] ;  /* 0x0001130000060ab9 */ /* 0x000fd00000000800 */
[----:B01----:R-:W-:Y:S01]  /*4050*/  @P1 IMAD.HI.U32 R0, R6, UR6, RZ ;  /* 0x0000000606001c27 */ /* 0x003fe2000f8e00ff */
[----:B------:R-:W-:-:S04]  /*4060*/  @UP0 ULDC UR6, c[0x0][0x450] ;  /* 0x0001140000060ab9 */ /* 0x000fc80000000800 */
[----:B------:R-:W-:Y:S01]  /*4070*/  @P2 SHF.R.U32.HI R13, RZ, UR6, R0 ;  /* 0x00000006ff0d2c19 */ /* 0x000fe20008011600 */
[----:B------:R-:W-:Y:S02]  /*4080*/  UMOV UR6, 0xffffff80 ;  /* 0xffffff8000067882 */ /* 0x000fe40000000000 */
[----:B------:R-:W-:Y:S02]  /*4090*/  UIMAD UR6, UR48, UR6, 0x1 ;  /* 0x00000001300674a4 */ /* 0x000fe4000f8e0206 */
[----:B------:R-:W0:Y:S04]  /*40a0*/  SHFL.IDX PT, R11, R13, RZ, 0x1c1f ;  /* 0x001c1fff0d0b7589 */ /* 0x000e2800000e0000 */
[----:B------:R-:W-:Y:S01]  /*40b0*/  IMAD R10, R7, R10, UR6 ;  /* 0x00000006070a7e24 */ /* 0x000fe2000f8e020a */
[----:B------:R-:W1:Y:S01]  /*40c0*/  SHFL.IDX PT, R13, R13, 0x1, 0x1c1f ;  /* 0x003c1f000d0d7f89 */ /* 0x000e6200000e0000 */
[----:B------:R-:W-:-:S02]  /*40d0*/  UIADD3 UR6, UR25, 0x17040, URZ ;  /* 0x0001704019067890 */ /* 0x000fc4000fffe03f */
[----:B------:R-:W-:Y:S02]  /*40e0*/  IMAD R10, R15, UR37, R10 ;  /* 0x000000250f0a7c24 */ /* 0x000fe4000f8e020a */
[----:B------:R-:W-:-:S09]  /*40f0*/  UPRMT UR6, UR21, 0x654, UR6 ;  /* 0x0000065415067896 */ /* 0x000fd20008000006 */
[----:B------:R-:W-:Y:S01]  /*4100*/  SYNCS.ARRIVE.TRANS64.RED.A1T0 RZ, [UR6], RZ ;  /* 0x000000ffffff79a7 */ /* 0x000fe20008100406 */
[----:B0-----:R-:W-:-:S04]  /*4110*/  IADD3 R0, R11, -UR24, R10 ;  /* 0x800000180b007c10 */ /* 0x001fc8000fffe00a */
[C---:B------:R-:W-:Y:S02]  /*4120*/  ISETP.GT.AND P1, PT, R0.reuse, RZ, PT ;  /* 0x000000ff0000720c */ /* 0x040fe40003f24270 */
[----:B------:R-:W-:Y:S02]  /*4130*/  ISETP.GT.AND P2, PT, R0, 0x1, PT ;  /* 0x000000010000780c */ /* 0x000fe40003f44270 */
[----:B------:R-:W-:Y:S02]  /*4140*/  FSEL R24, R24, -INF , P1 ;  /* 0xff80000018187808 */ /* 0x000fe40000800000 */
[----:B------:R-:W-:Y:S02]  /*4150*/  ISETP.GT.AND P1, PT, R0, 0x8, PT ;  /* 0x000000080000780c */ /* 0x000fe40003f24270 */
[----:B------:R-:W-:Y:S02]  /*4160*/  FSEL R14, R25, -INF , P2 ;  /* 0xff800000190e7808 */ /* 0x000fe40001000000 */
[----:B------:R-:W-:-:S02]  /*4170*/  FMNMX.FTZ R11, R24, R8, !PT ;  /* 0x00000008180b7209 */ /* 0x000fc40007810000 */
[----:B------:R-:W-:Y:S02]  /*4180*/  ISETP.GT.AND P2, PT, R0, 0x9, PT ;  /* 0x000000090000780c */ /* 0x000fe40003f44270 */
[----:B------:R-:W-:Y:S02]  /*4190*/  FSEL R28, R28, -INF , P1 ;  /* 0xff8000001c1c7808 */ /* 0x000fe40000800000 */
[----:B------:R-:W-:Y:S02]  /*41a0*/  FMNMX.FTZ R11, R14, R11, !PT ;  /* 0x0000000b0e0b7209 */ /* 0x000fe40007810000 */
        /* <DEDUP_REMOVED lines=84> */
[----:B------:R-:W-:Y:S02]  /*46f0*/  FSEL R85, R85, -INF , P2 ;  /* 0xff80000055557808 */ /* 0x000fe40001000000 */
[----:B------:R-:W-:Y:S01]  /*4700*/  FMNMX.FTZ R0, R84, R11, !PT ;  /* 0x0000000b54007209 */ /* 0x000fe20007810000 */
[----:B------:R-:W-:Y:S01]  /*4710*/  IMAD.U32 R11, RZ, RZ, UR46 ;  /* 0x0000002eff0b7e24 */ /* 0x000fe2000f8e00ff */
[----:B-1----:R-:W-:-:S02]  /*4720*/  IADD3 R10, R13, -UR24, R10 ;  /* 0x800000180d0a7c10 */ /* 0x002fc4000fffe00a */
[----:B------:R-:W-:Y:S02]  /*4730*/  FMNMX.FTZ R15, R85, R0, !PT ;  /* 0x00000000550f7209 */ /* 0x000fe40007810000 */
[C---:B------:R-:W-:Y:S02]  /*4740*/  ISETP.GT.AND P2, PT, R10.reuse, RZ, PT ;  /* 0x000000ff0a00720c */ /* 0x040fe40003f44270 */
[----:B------:R-:W-:Y:S01]  /*4750*/  ISETP.GT.AND P3, PT, R10, 0x1, PT ;  /* 0x000000010a00780c */ /* 0x000fe20003f64270 */
[----:B------:R-:W0:Y:S01]  /*4760*/  SHFL.BFLY PT, R0, R15, 0x2, 0x1f ;  /* 0x0c401f000f007f89 */ /* 0x000e2200000e0000 */
[----:B------:R-:W-:Y:S02]  /*4770*/  FSEL R26, R26, -INF , P2 ;  /* 0xff8000001a1a7808 */ /* 0x000fe40001000000 */
[----:B------:R-:W-:Y:S02]  /*4780*/  ISETP.GT.AND P2, PT, R10, 0x8, PT ;  /* 0x000000080a00780c */ /* 0x000fe40003f44270 */
[----:B------:R-:W-:-:S02]  /*4790*/  FSEL R27, R27, -INF , P3 ;  /* 0xff8000001b1b7808 */ /* 0x000fc40001800000 */
[----:B------:R-:W-:Y:S02]  /*47a0*/  FMNMX.FTZ R18, R26, R9, !PT ;  /* 0x000000091a127209 */ /* 0x000fe40007810000 */
[----:B------:R-:W-:Y:S02]  /*47b0*/  ISETP.GT.AND P3, PT, R10, 0x9, PT ;  /* 0x000000090a00780c */ /* 0x000fe40003f64270 */
[----:B------:R-:W-:Y:S02]  /*47c0*/  FSEL R30, R30, -INF , P2 ;  /* 0xff8000001e1e7808 */ /* 0x000fe40001000000 */
[C---:B------:R-:W-:Y:S02]  /*47d0*/  ISETP.GT.AND P2, PT, R10.reuse, 0x10, PT ;  /* 0x000000100a00780c */ /* 0x040fe40003f44270 */
[----:B------:R-:W-:Y:S02]  /*47e0*/  FSEL R31, R31, -INF , P3 ;  /* 0xff8000001f1f7808 */ /* 0x000fe40001800000 */
[----:B------:R-:W-:-:S02]  /*47f0*/  ISETP.GT.AND P3, PT, R10, 0x11, PT ;  /* 0x000000110a00780c */ /* 0x000fc40003f64270 */
[----:B------:R-:W-:Y:S02]  /*4800*/  FSEL R34, R34, -INF , P2 ;  /* 0xff80000022227808 */ /* 0x000fe40001000000 */
[C---:B------:R-:W-:Y:S02]  /*4810*/  ISETP.GT.AND P2, PT, R10.reuse, 0x18, PT ;  /* 0x000000180a00780c */ /* 0x040fe40003f44270 */
[----:B------:R-:W-:Y:S02]  /*4820*/  FSEL R35, R35, -INF , P3 ;  /* 0xff80000023237808 */ /* 0x000fe40001800000 */
[----:B0-----:R-:W-:Y:S02]  /*4830*/  FMNMX.FTZ R17, R15, R0, !PT ;  /* 0x000000000f117209 */ /* 0x001fe40007810000 */
[----:B------:R-:W-:Y:S02]  /*4840*/  FMNMX.FTZ R15, R27, R18, !PT ;  /* 0x000000121b0f7209 */ /* 0x000fe40007810000 */
[----:B------:R-:W-:Y:S01]  /*4850*/  ISETP.GT.AND P3, PT, R10, 0x19, PT ;  /* 0x000000190a00780c */ /* 0x000fe20003f64270 */
[----:B------:R-:W0:Y:S01]  /*4860*/  SHFL.BFLY PT, R0, R17, 0x1, 0x1f ;  /* 0x0c201f0011007f89 */ /* 0x000e2200000e0000 */
[----:B------:R-:W-:-:S02]  /*4870*/  FSEL R38, R38, -INF , P2 ;  /* 0xff80000026267808 */ /* 0x000fc40001000000 */
[C---:B------:R-:W-:Y:S02]  /*4880*/  ISETP.GT.AND P2, PT, R10.reuse, 0x20, PT ;  /* 0x000000200a00780c */ /* 0x040fe40003f44270 */
[----:B------:R-:W-:Y:S02]  /*4890*/  FSEL R39, R39, -INF , P3 ;  /* 0xff80000027277808 */ /* 0x000fe40001800000 */
[----:B------:R-:W-:Y:S02]  /*48a0*/  ISETP.GT.AND P3, PT, R10, 0x21, PT ;  /* 0x000000210a00780c */ /* 0x000fe40003f64270 */
[----:B------:R-:W-:Y:S02]  /*48b0*/  FSEL R42, R42, -INF , P2 ;  /* 0xff8000002a2a7808 */ /* 0x000fe40001000000 */
[----:B------:R-:W-:Y:S02]  /*48c0*/  ISETP.GT.AND P2, PT, R10, 0x28, PT ;  /* 0x000000280a00780c */ /* 0x000fe40003f44270 */
[----:B------:R-:W-:-:S02]  /*48d0*/  FSEL R43, R43, -INF , P3 ;  /* 0xff8000002b2b7808 */ /* 0x000fc40001800000 */
[----:B------:R-:W-:Y:S02]  /*48e0*/  ISETP.GT.AND P3, PT, R10, 0x29, PT ;  /* 0x000000290a00780c */ /* 0x000fe40003f64270 */
[----:B------:R-:W-:Y:S02]  /*48f0*/  FSEL R46, R46, -INF , P2 ;  /* 0xff8000002e2e7808 */ /* 0x000fe40001000000 */
[C---:B------:R-:W-:Y:S02]  /*4900*/  ISETP.GT.AND P2, PT, R10.reuse, 0x30, PT ;  /* 0x000000300a00780c */ /* 0x040fe40003f44270 */
[----:B------:R-:W-:Y:S02]  /*4910*/  FSEL R47, R47, -INF , P3 ;  /* 0xff8000002f2f7808 */ /* 0x000fe40001800000 */
[----:B------:R-:W-:Y:S02]  /*4920*/  ISETP.GT.AND P3, PT, R10, 0x31, PT ;  /* 0x000000310a00780c */ /* 0x000fe40003f64270 */
[----:B0-----:R-:W-:-:S02]  /*4930*/  FMNMX.FTZ R0, R17, R0, !PT ;  /* 0x0000000011007209 */ /* 0x001fc40007810000 */
[----:B------:R-:W-:Y:S02]  /*4940*/  FSEL R50, R50, -INF , P2 ;  /* 0xff80000032327808 */ /* 0x000fe40001000000 */
[C---:B------:R-:W-:Y:S01]  /*4950*/  FSETP.NEU.FTZ.AND P1, PT, R0.reuse, -INF , PT ;  /* 0xff8000000000780b */ /* 0x040fe20003f3d000 */
[----:B------:R-:W-:-:S01]  /*4960*/  FFMA.FTZ R11, R0, R11, -8 ;  /* 0xc1000000000b7423 */ /* 0x000fc2000001000b */
[C---:B------:R-:W-:Y:S02]  /*4970*/  ISETP.GT.AND P2, PT, R10.reuse, 0x38, PT ;  /* 0x000000380a00780c */ /* 0x040fe40003f44270 */
[----:B------:R-:W-:Y:S02]  /*4980*/  FSEL R51, R51, -INF , P3 ;  /* 0xff80000033337808 */ /* 0x000fe40001800000 */
[----:B------:R-:W-:Y:S02]  /*4990*/  FSEL R11, R11, RZ, P1 ;  /* 0x000000ff0b0b7208 */ /* 0x000fe40000800000 */
[----:B------:R-:W-:-:S02]  /*49a0*/  ISETP.GT.AND P3, PT, R10, 0x39, PT ;  /* 0x000000390a00780c */ /* 0x000fc40003f64270 */
[----:B------:R-:W-:Y:S01]  /*49b0*/  FSEL R54, R54, -INF , P2 ;  /* 0xff80000036367808 */ /* 0x000fe20001000000 */
[----:B------:R-:W-:-:S01]  /*49c0*/  FFMA.FTZ R19, R14, UR46, -R11 ;  /* 0x0000002e0e137c23 */ /* 0x000fc2000801080b */
[----:B------:R-:W-:Y:S01]  /*49d0*/  ISETP.GT.AND P2, PT, R10, 0x40, PT ;  /* 0x000000400a00780c */ /* 0x000fe20003f44270 */
[----:B------:R-:W-:-:S01]  /*49e0*/  FFMA.FTZ R12, R24, UR46, -R11 ;  /* 0x0000002e180c7c23 */ /* 0x000fc2000801080b */
[----:B------:R-:W-:Y:S01]  /*49f0*/  FSEL R55, R55, -INF , P3 ;  /* 0xff80000037377808 */ /* 0x000fe20001800000 */
[----:B------:R0:W-:Y:S01]  /*4a00*/  MUFU.EX2 R13, R19 ;  /* 0x00000013000d7308 */ /* 0x0001e20000000800 */
[----:B------:R-:W-:Y:S01]  /*4a10*/  ISETP.GT.AND P3, PT, R10, 0x41, PT ;  /* 0x000000410a00780c */ /* 0x000fe20003f64270 */
[--C-:B------:R-:W-:Y:S01]  /*4a20*/  FFMA.FTZ R14, R28, UR46, -R11.reuse ;  /* 0x0000002e1c0e7c23 */ /* 0x100fe2000801080b */
[----:B------:R-:W-:Y:S01]  /*4a30*/  FSEL R58, R58, -INF , P2 ;  /* 0xff8000003a3a7808 */ /* 0x000fe20001000000 */
[--C-:B------:R-:W-:Y:S01]  /*4a40*/  FFMA.FTZ R33, R33, UR46, -R11.reuse ;  /* 0x0000002e21217c23 */ /* 0x100fe2000801080b */
[----:B------:R-:W-:Y:S01]  /*4a50*/  ISETP.GT.AND P2, PT, R10, 0x48, PT ;  /* 0x000000480a00780c */ /* 0x000fe20003f44270 */
[--C-:B------:R-:W-:Y:S01]  /*4a60*/  FFMA.FTZ R45, R45, UR46, -R11.reuse ;  /* 0x0000002e2d2d7c23 */ /* 0x100fe2000801080b */
[----:B------:R-:W-:Y:S01]  /*4a70*/  FSEL R59, R59, -INF , P3 ;  /* 0xff8000003b3b7808 */ /* 0x000fe20001800000 */
[--C-:B------:R-:W-:Y:S01]  /*4a80*/  FFMA.FTZ R57, R57, UR46, -R11.reuse ;  /* 0x0000002e39397c23 */ /* 0x100fe2000801080b */
[----:B0-----:R-:W-:-:S01]  /*4a90*/  FFMA.FTZ R19, R16, UR46, -R11 ;  /* 0x0000002e10137c23 */ /* 0x001fc2000801080b */
[----:B------:R-:W-:Y:S01]  /*4aa0*/  FMNMX.FTZ R16, R30, R15, !PT ;  /* 0x0000000f1e107209 */ /* 0x000fe20007810000 */
[----:B------:R-:W-:-:S01]  /*4ab0*/  FFMA.FTZ R37, R37, UR46, -R11 ;  /* 0x0000002e25257c23 */ /* 0x000fc2000801080b */
[----:B------:R-:W-:Y:S01]  /*4ac0*/  ISETP.GT.AND P3, PT, R10, 0x49, PT ;  /* 0x000000490a00780c */ /* 0x000fe20003f64270 */
[----:B------:R0:W-:Y:S01]  /*4ad0*/  MUFU.EX2 R15, R19 ;  /* 0x00000013000f7308 */ /* 0x0001e20000000800 */
[----:B------:R-:W-:Y:S01]  /*4ae0*/  FMNMX.FTZ R17, R31, R16, !PT ;  /* 0x000000101f117209 */ /* 0x000fe20007810000 */
[--C-:B------:R-:W-:Y:S01]  /*4af0*/  FFMA.FTZ R16, R32, UR46, -R11.reuse ;  /* 0x0000002e20107c23 */ /* 0x100fe2000801080b */
[----:B------:R-:W-:Y:S01]  /*4b00*/  FSEL R62, R62, -INF , P2 ;  /* 0xff8000003e3e7808 */ /* 0x000fe20001000000 */
[--C-:B------:R-:W-:Y:S01]  /*4b10*/  FFMA.FTZ R41, R41, UR46, -R11.reuse ;  /* 0x0000002e29297c23 */ /* 0x100fe2000801080b */
[----:B------:R-:W-:Y:S01]  /*4b20*/  FMNMX.FTZ R18, R34, R17, !PT ;  /* 0x0000001122127209 */ /* 0x000fe20007810000 */
[--C-:B------:R-:W-:Y:S01]  /*4b30*/  FFMA.FTZ R49, R49, UR46, -R11.reuse ;  /* 0x0000002e31317c23 */ /* 0x100fe2000801080b */
[----:B------:R-:W-:Y:S01]  /*4b40*/  ISETP.GT.AND P2, PT, R10, 0x50, PT ;  /* 0x000000500a00780c */ /* 0x000fe20003f44270 */
[--C-:B------:R-:W-:Y:S01]  /*4b50*/  FFMA.FTZ R53, R53, UR46, -R11.reuse ;  /* 0x0000002e35357c23 */ /* 0x100fe2000801080b */
[----:B------:R-:W-:Y:S01]  /*4b60*/  FMNMX.FTZ R17, R35, R18, !PT ;  /* 0x0000001223117209 */ /* 0x000fe20007810000 */
[----:B------:R-:W-:Y:S01]  /*4b70*/  FFMA.FTZ R69, R69, UR46, -R11 ;  /* 0x0000002e45457c23 */ /* 0x000fe2000801080b */
[----:B------:R-:W-:Y:S01]  /*4b80*/  FSEL R63, R63, -INF , P3 ;  /* 0xff8000003f3f7808 */ /* 0x000fe20001800000 */
[----:B------:R-:W-:Y:S01]  /*4b90*/  MUFU.EX2 R12, R12 ;  /* 0x0000000c000c7308 */ /* 0x000fe20000000800 */
[----:B------:R-:W-:-:S02]  /*4ba0*/  FMNMX.FTZ R18, R38, R17, !PT ;  /* 0x0000001126127209 */ /* 0x000fc40007810000 */
[----:B------:R-:W-:Y:S02]  /*4bb0*/  ISETP.GT.AND P3, PT, R10, 0x51, PT ;  /* 0x000000510a00780c */ /* 0x000fe40003f64270 */
[----:B0-----:R-:W-:Y:S01]  /*4bc0*/  FMNMX.FTZ R19, R39, R18, !PT ;  /* 0x0000001227137209 */ /* 0x001fe20007810000 */
[----:B------:R-:W-:Y:S01]  /*4bd0*/  FFMA.FTZ R18, R36, UR46, -R11 ;  /* 0x0000002e24127c23 */ /* 0x000fe2000801080b */
[----:B------:R-:W-:Y:S01]  /*4be0*/  FSEL R66, R66, -INF , P2 ;  /* 0xff80000042427808 */ /* 0x000fe20001000000 */
[----:B------:R-:W-:Y:S01]  /*4bf0*/  MUFU.EX2 R17, R33 ;  /* 0x0000002100117308 */ /* 0x000fe20000000800 */
[----:B------:R-:W-:Y:S02]  /*4c00*/  FMNMX.FTZ R20, R42, R19, !PT ;  /* 0x000000132a147209 */ /* 0x000fe40007810000 */
[----:B------:R-:W-:Y:S02]  /*4c10*/  ISETP.GT.AND P2, PT, R10, 0x58, PT ;  /* 0x000000580a00780c */ /* 0x000fe40003f44270 */
[----:B------:R-:W-:-:S02]  /*4c20*/  FMNMX.FTZ R19, R43, R20, !PT ;  /* 0x000000142b137209 */ /* 0x000fc40007810000 */
[----:B------:R-:W-:Y:S01]  /*4c30*/  FSEL R67, R67, -INF , P3 ;  /* 0xff80000043437808 */ /* 0x000fe20001800000 */
[----:B------:R-:W-:Y:S01]  /*4c40*/  MUFU.EX2 R14, R14 ;  /* 0x0000000e000e7308 */ /* 0x000fe20000000800 */
[----:B------:R-:W-:Y:S02]  /*4c50*/  FMNMX.FTZ R20, R46, R19, !PT ;  /* 0x000000132e147209 */ /* 0x000fe40007810000 */
[----:B------:R-:W-:Y:S02]  /*4c60*/  ISETP.GT.AND P3, PT, R10, 0x59, PT ;  /* 0x000000590a00780c */ /* 0x000fe40003f64270 */
[----:B------:R-:W-:Y:S01]  /*4c70*/  FMNMX.FTZ R21, R47, R20, !PT ;  /* 0x000000142f157209 */ /* 0x000fe20007810000 */
[--C-:B------:R-:W-:Y:S01]  /*4c80*/  FFMA.FTZ R20, R40, UR46, -R11.reuse ;  /* 0x0000002e28147c23 */ /* 0x100fe2000801080b */
[----:B------:R-:W-:Y:S01]  /*4c90*/  FSEL R70, R70, -INF , P2 ;  /* 0xff80000046467808 */ /* 0x000fe20001000000 */
[----:B------:R0:W-:Y:S01]  /*4ca0*/  MUFU.EX2 R19, R37 ;  /* 0x0000002500137308 */ /* 0x0001e20000000800 */
[----:B------:R-:W-:Y:S01]  /*4cb0*/  FMNMX.FTZ R22, R50, R21, !PT ;  /* 0x0000001532167209 */ /* 0x000fe20007810000 */
[----:B------:R-:W-:Y:S01]  /*4cc0*/  FFMA.FTZ R40, R64, UR46, -R11 ;  /* 0x0000002e40287c23 */ /* 0x000fe2000801080b */
[----:B------:R-:W-:-:S02]  /*4cd0*/  ISETP.GT.AND P2, PT, R10, 0x60, PT ;  /* 0x000000600a00780c */ /* 0x000fc40003f44270 */
[----:B------:R-:W-:Y:S02]  /*4ce0*/  FMNMX.FTZ R21, R51, R22, !PT ;  /* 0x0000001633157209 */ /* 0x000fe40007810000 */
[----:B------:R-:W-:Y:S01]  /*4cf0*/  FSEL R71, R71, -INF , P3 ;  /* 0xff80000047477808 */ /* 0x000fe20001800000 */
[----:B------:R-:W-:Y:S01]  /*4d00*/  MUFU.EX2 R16, R16 ;  /* 0x0000001000107308 */ /* 0x000fe20000000800 */
[----:B------:R-:W-:Y:S01]  /*4d10*/  FMNMX.FTZ R22, R54, R21, !PT ;  /* 0x0000001536167209 */ /* 0x000fe20007810000 */
[--C-:B0-----:R-:W-:Y:S01]  /*4d20*/  FFMA.FTZ R37, R61, UR46, -R11.reuse ;  /* 0x0000002e3d257c23 */ /* 0x101fe2000801080b */
[----:B------:R-:W-:Y:S01]  /*4d30*/  ISETP.GT.AND P3, PT, R10, 0x61, PT ;  /* 0x000000610a00780c */ /* 0x000fe20003f64270 */
[----:B------:R-:W-:Y:S01]  /*4d40*/  IMAD.U32 R61, RZ, RZ, UR46 ;  /* 0x0000002eff3d7e24 */ /* 0x000fe2000f8e00ff */
        /* <DEDUP_REMOVED lines=12> */
[----:B------:R-:W-:Y:S02]  /*4e10*/  ISETP.GT.AND P3, PT, R10, 0x69, PT ;  /* 0x000000690a00780c */ /* 0x000fe40003f64270 */
[----:B------:R-:W-:Y:S01]  /*4e20*/  FMNMX.FTZ R25, R63, R24, !PT ;  /* 0x000000183f197209 */ /* 0x000fe20007810000 */
[----:B------:R-:W-:-:S01]  /*4e30*/  FFMA.FTZ R24, R48, UR46, -R11 ;  /* 0x0000002e30187c23 */ /* 0x000fc2000801080b */
[----:B------:R-:W-:Y:S01]  /*4e40*/  FSEL R78, R78, -INF , P2 ;  /* 0xff8000004e4e7808 */ /* 0x000fe20001000000 */
[----:B------:R-:W-:Y:S01]  /*4e50*/  MUFU.EX2 R23, R45 ;  /* 0x0000002d00177308 */ /* 0x000fe20000000800 */
[----:B------:R-:W-:Y:S01]  /*4e60*/  FMNMX.FTZ R28, R66, R25, !PT ;  /* 0x00000019421c7209 */ /* 0x000fe20007810000 */
[----:B------:R-:W-:Y:S01]  /*4e70*/  FFMA.FTZ R48, R72, UR46, -R11 ;  /* 0x0000002e48307c23 */ /* 0x000fe2000801080b */
[----:B------:R-:W-:-:S02]  /*4e80*/  ISETP.GT.AND P2, PT, R10, 0x70, PT ;  /* 0x000000700a00780c */ /* 0x000fc40003f44270 */
[----:B------:R-:W-:Y:S02]  /*4e90*/  FMNMX.FTZ R25, R67, R28, !PT ;  /* 0x0000001c43197209 */ /* 0x000fe40007810000 */
        /* <DEDUP_REMOVED lines=20> */
[----:B------:R0:W-:Y:S01]  /*4fe0*/  MUFU.EX2 R29, R53 ;  /* 0x00000035001d7308 */ /* 0x0001e20000000800 */
[----:B------:R-:W-:Y:S01]  /*4ff0*/  FMNMX.FTZ R36, R82, R33, !PT ;  /* 0x0000002152247209 */ /* 0x000fe20007810000 */
[----:B------:R-:W-:Y:S01]  /*5000*/  FFMA.FTZ R56, R80, UR46, -R11 ;  /* 0x0000002e50387c23 */ /* 0x000fe2000801080b */
[----:B------:R-:W-:-:S02]  /*5010*/  FSEL R87, R87, -INF , P3 ;  /* 0xff80000057577808 */ /* 0x000fc40001800000 */
[----:B------:R-:W-:Y:S01]  /*5020*/  FMNMX.FTZ R33, R83, R36, !PT ;  /* 0x0000002453217209 */ /* 0x000fe20007810000 */
[----:B------:R-:W-:-:S01]  /*5030*/  FFMA.FTZ R36, R60, UR46, -R11 ;  /* 0x0000002e3c247c23 */ /* 0x000fc2000801080b */
[--C-:B------:R-:W-:Y:S01]  /*5040*/  FFMA.FTZ R60, R84, UR46, -R11.reuse ;  /* 0x0000002e543c7c23 */ /* 0x100fe2000801080b */
[----:B------:R-:W-:Y:S01]  /*5050*/  MUFU.EX2 R24, R24 ;  /* 0x0000001800187308 */ /* 0x000fe20000000800 */
[----:B------:R-:W-:Y:S01]  /*5060*/  FMNMX.FTZ R10, R86, R33, !PT ;  /* 0x00000021560a7209 */ /* 0x000fe20007810000 */
[----:B0-----:R-:W-:-:S03]  /*5070*/  FFMA.FTZ R53, R77, UR46, -R11 ;  /* 0x0000002e4d357c23 */ /* 0x001fc6000801080b */
[----:B------:R-:W-:-:S03]  /*5080*/  FMNMX.FTZ R10, R87, R10, !PT ;  /* 0x0000000a570a7209 */ /* 0x000fc60007810000 */
[----:B------:R0:W-:Y:S02]  /*5090*/  MUFU.EX2 R33, R57 ;  /* 0x0000003900217308 */ /* 0x0001e40000000800 */
[----:B------:R-:W0:Y:S06]  /*50a0*/  SHFL.BFLY PT, R45, R10, 0x2, 0x1f ;  /* 0x0c401f000a2d7f89 */ /* 0x000e2c00000e0000 */
[----:B------:R-:W-:Y:S08]  /*50b0*/  MUFU.EX2 R28, R28 ;  /* 0x0000001c001c7308 */ /* 0x000ff00000000800 */
[----:B------:R-:W-:Y:S08]  /*50c0*/  MUFU.EX2 R32, R32 ;  /* 0x0000002000207308 */ /* 0x000ff00000000800 */
[----:B------:R-:W-:Y:S01]  /*50d0*/  MUFU.EX2 R36, R36 ;  /* 0x0000002400247308 */ /* 0x000fe20000000800 */
[----:B0-----:R-:W-:-:S05]  /*50e0*/  FMNMX.FTZ R57, R10, R45, !PT ;  /* 0x0000002d0a397209 */ /* 0x001fca0007810000 */
[----:B------:R-:W0:Y:S02]  /*50f0*/  SHFL.BFLY PT, R10, R57, 0x1, 0x1f ;  /* 0x0c201f00390a7f89 */ /* 0x000e2400000e0000 */
[----:B------:R1:W-:Y:S08]  /*5100*/  MUFU.EX2 R45, R69 ;  /* 0x00000045002d7308 */ /* 0x0003f00000000800 */
[----:B------:R-:W-:Y:S01]  /*5110*/  MUFU.EX2 R37, R37 ;  /* 0x0000002500257308 */ /* 0x000fe20000000800 */
[----:B-1----:R-:W-:-:S05]  /*5120*/  FSEL R69, R0, RZ, P1 ;  /* 0x000000ff00457208 */ /* 0x002fca0000800000 */
[----:B------:R-:W-:Y:S02]  /*5130*/  FADD.FTZ R69, -R69, R8 ;  /* 0x0000000845457221 */ /* 0x000fe40000010100 */
[----:B------:R-:W-:Y:S02]  /*5140*/  MUFU.EX2 R40, R40 ;  /* 0x0000002800287308 */ /* 0x000fe40000000800 */
[----:B------:R-:W-:Y:S01]  /*5150*/  FMUL.FTZ R69, R69, UR46 ;  /* 0x0000002e45457c20 */ /* 0x000fe20008410000 */
[----:B0-----:R-:W-:Y:S01]  /*5160*/  FMNMX.FTZ R10, R57, R10, !PT ;  /* 0x0000000a390a7209 */ /* 0x001fe20007810000 */
[----:B------:R-:W-:-:S04]  /*5170*/  FFMA.FTZ R57, R81, UR46, -R11 ;  /* 0x0000002e51397c23 */ /* 0x000fc8000801080b */
[----:B------:R-:W-:Y:S01]  /*5180*/  MUFU.EX2 R41, R41 ;  /* 0x0000002900297308 */ /* 0x000fe20000000800 */
[C---:B------:R-:W-:Y:S01]  /*5190*/  FSETP.NEU.FTZ.AND P2, PT, R10.reuse, -INF , PT ;  /* 0xff8000000a00780b */ /* 0x040fe20003f5d000 */
[----:B------:R-:W-:Y:S01]  /*51a0*/  FFMA.FTZ R64, R10, R61, -8 ;  /* 0xc10000000a407423 */ /* 0x000fe2000001003d */
[----:B------:R-:W-:-:S04]  /*51b0*/  FFMA.FTZ R61, R85, UR46, -R11 ;  /* 0x0000002e553d7c23 */ /* 0x000fc8000801080b */
[----:B------:R-:W-:Y:S01]  /*51c0*/  FSEL R11, R64, RZ, P2 ;  /* 0x000000ff400b7208 */ /* 0x000fe20001000000 */
[----:B------:R-:W-:Y:S04]  /*51d0*/  MUFU.EX2 R44, R44 ;  /* 0x0000002c002c7308 */ /* 0x000fe80000000800 */
[----:B------:R-:W-:-:S01]  /*51e0*/  FFMA.FTZ R8, R54, UR46, -R11 ;  /* 0x0000002e36087c23 */ /* 0x000fc2000801080b */
[----:B------:R-:W-:Y:S01]  /*51f0*/  FSEL R54, R10, RZ, P2 ;  /* 0x000000ff0a367208 */ /* 0x000fe20001000000 */
[----:B------:R-:W-:-:S01]  /*5200*/  FFMA.FTZ R65, R26, UR46, -R11 ;  /* 0x0000002e1a417c23 */ /* 0x000fc2000801080b */
[--C-:B------:R-:W-:Y:S01]  /*5210*/  FFMA.FTZ R26, R27, UR46, -R11.reuse ;  /* 0x0000002e1b1a7c23 */ /* 0x100fe2000801080b */
[----:B------:R-:W-:-:S01]  /*5220*/  FFMA.FTZ R27, R30, UR46, -R11 ;  /* 0x0000002e1e1b7c23 */ /* 0x000fc2000801080b */
[----:B------:R-:W-:Y:S01]  /*5230*/  FFMA.FTZ R30, R31, UR46, -R11 ;  /* 0x0000002e1f1e7c23 */ /* 0x000fe2000801080b */
[----:B------:R-:W-:-:S01]  /*5240*/  FADD.FTZ R54, -R54, R9 ;  /* 0x0000000936367221 */ /* 0x000fc20000010100 */
[--C-:B------:R-:W-:Y:S01]  /*5250*/  FFMA.FTZ R31, R34, UR46, -R11.reuse ;  /* 0x0000002e221f7c23 */ /* 0x100fe2000801080b */
[----:B------:R-:W0:Y:S01]  /*5260*/  MUFU.EX2 R9, R69 ;  /* 0x0000004500097308 */ /* 0x000e220000000800 */
[----:B------:R-:W-:-:S01]  /*5270*/  FFMA.FTZ R34, R35, UR46, -R11 ;  /* 0x0000002e23227c23 */ /* 0x000fc2000801080b */
[----:B------:R-:W-:Y:S01]  /*5280*/  FMUL.FTZ R54, R54, UR46 ;  /* 0x0000002e36367c20 */ /* 0x000fe20008410000 */
        /* <DEDUP_REMOVED lines=14> */
[----:B0-----:R-:W-:-:S01]  /*5370*/  FFMA.FTZ R62, R9, R3, R12 ;  /* 0x00000003093e7223 */ /* 0x001fc2000001000c */
[----:B------:R-:W-:-:S03]  /*5380*/  FFMA.FTZ R86, R86, UR46, -R11 ;  /* 0x0000002e56567c23 */ /* 0x000fc6000801080b */
[----:B------:R-:W-:Y:S01]  /*5390*/  FADD.FTZ R69, R13, R62 ;  /* 0x0000003e0d457221 */ /* 0x000fe20000010000 */
[----:B------:R-:W-:-:S01]  /*53a0*/  FFMA.FTZ R62, R63, UR46, -R11 ;  /* 0x0000002e3f3e7c23 */ /* 0x000fc2000801080b */
[----:B------:R-:W-:Y:S01]  /*53b0*/  FFMA.FTZ R63, R66, UR46, -R11 ;  /* 0x0000002e423f7c23 */ /* 0x000fe2000801080b */
[----:B------:R-:W0:Y:S01]  /*53c0*/  MUFU.EX2 R26, R26 ;  /* 0x0000001a001a7308 */ /* 0x000e220000000800 */
[----:B------:R-:W-:-:S04]  /*53d0*/  FADD.FTZ R64, R14, R69 ;  /* 0x000000450e407221 */ /* 0x000fc80000010000 */
[----:B------:R-:W-:-:S03]  /*53e0*/  FADD.FTZ R69, R15, R64 ;  /* 0x000000400f457221 */ /* 0x000fc60000010000 */
[----:B------:R-:W2:Y:S01]  /*53f0*/  MUFU.EX2 R27, R27 ;  /* 0x0000001b001b7308 */ /* 0x000ea20000000800 */
[----:B-1----:R-:W-:-:S01]  /*5400*/  FFMA.FTZ R3, R54, R2, R65 ;  /* 0x0000000236037223 */ /* 0x002fc20000010041 */
[----:B------:R-:W-:-:S04]  /*5410*/  FADD.FTZ R64, R16, R69 ;  /* 0x0000004510407221 */ /* 0x000fc80000010000 */
[----:B------:R-:W-:Y:S01]  /*5420*/  FADD.FTZ R69, R17, R64 ;  /* 0x0000004011457221 */ /* 0x000fe20000010000 */
[----:B------:R-:W-:-:S01]  /*5430*/  FFMA.FTZ R64, R67, UR46, -R11 ;  /* 0x0000002e43407c23 */ /* 0x000fc2000801080b */
[----:B------:R-:W1:Y:S01]  /*5440*/  MUFU.EX2 R30, R30 ;  /* 0x0000001e001e7308 */ /* 0x000e620000000800 */
[----:B0-----:R-:W-:-:S01]  /*5450*/  FADD.FTZ R2, R26, R3 ;  /* 0x000000031a027221 */ /* 0x001fc20000010000 */
[----:B------:R-:W-:-:S04]  /*5460*/  FADD.FTZ R66, R18, R69 ;  /* 0x0000004512427221 */ /* 0x000fc80000010000 */
[----:B------:R-:W-:Y:S01]  /*5470*/  FADD.FTZ R67, R19, R66 ;  /* 0x0000004213437221 */ /* 0x000fe20000010000 */
[----:B------:R-:W-:-:S01]  /*5480*/  FFMA.FTZ R66, R70, UR46, -R11 ;  /* 0x0000002e46427c23 */ /* 0x000fc2000801080b */
[----:B------:R-:W0:Y:S01]  /*5490*/  MUFU.EX2 R31, R31 ;  /* 0x0000001f001f7308 */ /* 0x000e220000000800 */
[----:B--2---:R-:W-:-:S01]  /*54a0*/  FADD.FTZ R3, R27, R2 ;  /* 0x000000021b037221 */ /* 0x004fc20000010000 */
[----:B------:R-:W-:Y:S01]  /*54b0*/  FADD.FTZ R68, R20, R67 ;  /* 0x0000004314447221 */ /* 0x000fe20000010000 */
[----:B------:R-:W-:-:S03]  /*54c0*/  FFMA.FTZ R67, R71, UR46, -R11 ;  /* 0x0000002e47437c23 */ /* 0x000fc6000801080b */
[----:B------:R-:W-:Y:S02]  /*54d0*/  FADD.FTZ R69, R21, R68 ;  /* 0x0000004415457221 */ /* 0x000fe40000010000 */
[----:B------:R-:W2:Y:S01]  /*54e0*/  MUFU.EX2 R34, R34 ;  /* 0x0000002200227308 */ /* 0x000ea20000000800 */
[----:B-1----:R-:W-:-:S01]  /*54f0*/  FADD.FTZ R2, R30, R3 ;  /* 0x000000031e027221 */ /* 0x002fc20000010000 */
[----:B------:R-:W-:-:S04]  /*5500*/  FADD.FTZ R68, R22, R69 ;  /* 0x0000004516447221 */ /* 0x000fc80000010000 */
[----:B------:R-:W-:Y:S01]  /*5510*/  FADD.FTZ R69, R23, R68 ;  /* 0x0000004417457221 */ /* 0x000fe20000010000 */
[----:B------:R-:W-:-:S01]  /*5520*/  FFMA.FTZ R68, R74, UR46, -R11 ;  /* 0x0000002e4a447c23 */ /* 0x000fc2000801080b */
[----:B------:R-:W1:Y:S01]  /*5530*/  MUFU.EX2 R35, R35 ;  /* 0x0000002300237308 */ /* 0x000e620000000800 */
[----:B0-----:R-:W-:-:S01]  /*5540*/  FADD.FTZ R3, R31, R2 ;  /* 0x000000021f037221 */ /* 0x001fc20000010000 */
[----:B------:R-:W-:Y:S01]  /*5550*/  FADD.FTZ R70, R24, R69 ;  /* 0x0000004518467221 */ /* 0x000fe20000010000 */
[----:B------:R-:W-:-:S03]  /*5560*/  FFMA.FTZ R69, R75, UR46, -R11 ;  /* 0x0000002e4b457c23 */ /* 0x000fc6000801080b */
[----:B------:R-:W-:Y:S02]  /*5570*/  FADD.FTZ R71, R25, R70 ;  /* 0x0000004619477221 */ /* 0x000fe40000010000 */
        /* <DEDUP_REMOVED lines=16> */
[----:B------:R-:W-:Y:S01]  /*5680*/  FADD.FTZ R2, R28, R71 ;  /* 0x000000471c027221 */ /* 0x000fe20000010000 */
[----:B------:R-:W-:-:S05]  /*5690*/  FFMA.FTZ R71, R79, UR46, -R11 ;  /* 0x0000002e4f477c23 */ /* 0x000fca000801080b */
[----:B------:R-:W1:Y:S01]  /*56a0*/  MUFU.EX2 R51, R51 ;  /* 0x0000003300337308 */ /* 0x000e620000000800 */
[----:B0-----:R-:W-:-:S07]  /*56b0*/  FADD.FTZ R3, R50, R3 ;  /* 0x0000000332037221 */ /* 0x001fce0000010000 */
[----:B------:R-:W0:Y:S01]  /*56c0*/  MUFU.EX2 R55, R55 ;  /* 0x0000003700377308 */ /* 0x000e220000000800 */
[----:B--2---:R-:W-:-:S01]  /*56d0*/  FADD.FTZ R70, R8, R3 ;  /* 0x0000000308467221 */ /* 0x004fc20000010000 */
[----:B------:R-:W-:-:S04]  /*56e0*/  FADD.FTZ R3, R29, R2 ;  /* 0x000000021d037221 */ /* 0x000fc80000010000 */
[----:B------:R-:W-:Y:S02]  /*56f0*/  FADD.FTZ R72, R32, R3 ;  /* 0x0000000320487221 */ /* 0x000fe40000010000 */
[----:B------:R-:W2:Y:S01]  /*5700*/  MUFU.EX2 R58, R58 ;  /* 0x0000003a003a7308 */ /* 0x000ea20000000800 */
[----:B-1----:R-:W-:-:S01]  /*5710*/  FADD.FTZ R2, R51, R70 ;  /* 0x0000004633027221 */ /* 0x002fc20000010000 */
[----:B------:R-:W-:Y:S01]  /*5720*/  FADD.FTZ R73, R33, R72 ;  /* 0x0000004821497221 */ /* 0x000fe20000010000 */
[----:B------:R-:W-:-:S03]  /*5730*/  FFMA.FTZ R70, R78, UR46, -R11 ;  /* 0x0000002e4e467c23 */ /* 0x000fc6000801080b */
[----:B------:R-:W-:Y:S02]  /*5740*/  FADD.FTZ R72, R36, R73 ;  /* 0x0000004924487221 */ /* 0x000fe40000010000 */
[----:B------:R-:W1:Y:S01]  /*5750*/  MUFU.EX2 R59, R59 ;  /* 0x0000003b003b7308 */ /* 0x000e620000000800 */
[----:B0-----:R-:W-:-:S01]  /*5760*/  FADD.FTZ R3, R55, R2 ;  /* 0x0000000237037221 */ /* 0x001fc20000010000 */
[----:B------:R-:W-:Y:S01]  /*5770*/  FADD.FTZ R73, R37, R72 ;  /* 0x0000004825497221 */ /* 0x000fe20000010000 */
[----:B------:R-:W-:-:S03]  /*5780*/  FFMA.FTZ R72, R82, UR46, -R11 ;  /* 0x0000002e52487c23 */ /* 0x000fc6000801080b */
[----:B------:R-:W-:Y:S01]  /*5790*/  FADD.FTZ R74, R40, R73 ;  /* 0x00000049284a7221 */ /* 0x000fe20000010000 */
[----:B------:R-:W-:-:S01]  /*57a0*/  FFMA.FTZ R73, R83, UR46, -R11 ;  /* 0x0000002e53497c23 */ /* 0x000fc2000801080b */
[----:B------:R-:W0:Y:S01]  /*57b0*/  MUFU.EX2 R62, R62 ;  /* 0x0000003e003e7308 */ /* 0x000e220000000800 */
[----:B--2---:R-:W-:-:S01]  /*57c0*/  FADD.FTZ R2, R58, R3 ;  /* 0x000000033a027221 */ /* 0x004fc20000010000 */
[----:B------:R-:W-:Y:S01]  /*57d0*/  FADD.FTZ R75, R41, R74 ;  /* 0x0000004a294b7221 */ /* 0x000fe20000010000 */
[----:B------:R-:W-:-:S05]  /*57e0*/  FFMA.FTZ R11, R87, UR46, -R11 ;  /* 0x0000002e570b7c23 */ /* 0x000fca000801080b */
[----:B------:R-:W2:Y:S01]  /*57f0*/  MUFU.EX2 R63, R63 ;  /* 0x0000003f003f7308 */ /* 0x000ea20000000800 */
[----:B-1----:R-:W-:-:S07]  /*5800*/  FADD.FTZ R3, R59, R2 ;  /* 0x000000023b037221 */ /* 0x002fce0000010000 */
[----:B------:R-:W1:Y:S01]  /*5810*/  MUFU.EX2 R64, R64 ;  /* 0x0000004000407308 */ /* 0x000e620000000800 */
[----:B0-----:R-:W-:-:S07]  /*5820*/  FADD.FTZ R2, R62, R3 ;  /* 0x000000033e027221 */ /* 0x001fce0000010000 */
[----:B------:R-:W0:Y:S01]  /*5830*/  MUFU.EX2 R66, R66 ;  /* 0x0000004200427308 */ /* 0x000e220000000800 */
[----:B--2---:R-:W-:-:S01]  /*5840*/  FADD.FTZ R3, R63, R2 ;  /* 0x000000023f037221 */ /* 0x004fc20000010000 */
[----:B------:R-:W-:-:S06]  /*5850*/  FADD.FTZ R2, R44, R75 ;  /* 0x0000004b2c027221 */ /* 0x000fcc0000010000 */
[----:B------:R-:W2:Y:S01]  /*5860*/  MUFU.EX2 R67, R67 ;  /* 0x0000004300437308 */ /* 0x000ea20000000800 */
[----:B-1----:R-:W-:-:S07]  /*5870*/  FADD.FTZ R3, R64, R3 ;  /* 0x0000000340037221 */ /* 0x002fce0000010000 */
[----:B------:R-:W1:Y:S01]  /*5880*/  MUFU.EX2 R48, R48 ;  /* 0x0000003000307308 */ /* 0x000e620000000800 */
[----:B0-----:R-:W-:-:S01]  /*5890*/  FADD.FTZ R74, R66, R3 ;  /* 0x00000003424a7221 */ /* 0x001fc20000010000 */
[----:B------:R-:W-:-:S06]  /*58a0*/  FADD.FTZ R3, R45, R2 ;  /* 0x000000022d037221 */ /* 0x000fcc0000010000 */
        /* <DEDUP_REMOVED lines=29> */
[----:B0-----:R-:W-:-:S01]  /*5a80*/  FADD.FTZ R74, R77, R74 ;  /* 0x0000004a4d4a7221 */ /* 0x001fc20000010000 */
[----:B--2---:R-:W-:-:S03]  /*5a90*/  FADD.FTZ R3, R61, R2 ;  /* 0x000000023d037221 */ /* 0x004fc60000010000 */
[----:B-1----:R-:W-:Y:S01]  /*5aa0*/  FADD.FTZ R2, R11, R74 ;  /* 0x0000004a0b027221 */ /* 0x002fe20000010000 */
[----:B------:R-:W-:Y:S06]  /*5ab0*/  @!P0 BRA `(.L_x_1766) ;  /* 0x0000000000048947 */ /* 0x000fec0003800000 */
[----:B------:R-:W-:Y:S01]  /*5ac0*/  BPT.TRAP 0x1 ;  /* 0x000000040000795c */ /* 0x000fe20000300000 */
.L_x_1766:
        /* <DEDUP_REMOVED lines=10> */
[----:B------:R-:W-:Y:S01]  /*5b70*/  UMOV UR6, UR5 ;  /* 0x0000000500067c82 */ /* 0x000fe20008000000 */
[----:B------:R-:W-:Y:S01]  /*5b80*/  F2FP.SATFINITE.E4M3.F32.PACK_AB_MERGE_C R35, R38, R35, RZ ;  /* 0x000000232623723e */ /* 0x000fe200048070ff */
[-C--:B------:R-:W-:Y:S01]  /*5b90*/  FMUL.FTZ R89, R89, R9.reuse ;  /* 0x0000000959597220 */ /* 0x080fe20000410000 */
        /* <DEDUP_REMOVED lines=78> */
.L_x_1756:
[----:B------:R-:W-:-:S06]  /*6080*/  UISETP.GE.AND UP0, UPT, UR48, UR36, UPT ;  /* 0x000000243000728c */ /* 0x000fcc000bf06270 */
[----:B------:R-:W-:-:S13]  /*6090*/  PLOP3.LUT P1, PT, PT, PT, UP0, 0x80, 0x0 ;  /* 0x000000000000781c */ /* 0x000fda0003f2f008 */
[----:B------:R-:W-:Y:S05]  /*60a0*/  @!P1 BRA `(.L_x_1768) ;  /* 0x0000001800f49947 */ /* 0x000fea0003800000 */
[----:B------:R-:W-:Y:S01]  /*60b0*/  IMAD.MOV.U32 R9, RZ, RZ, R10 ;  /* 0x000000ffff097224 */ /* 0x000fe200078e000a */
[----:B------:R-:W-:Y:S01]  /*60c0*/  UMOV UR6, UR5 ;  /* 0x0000000500067c82 */ /* 0x000fe20008000000 */
[----:B------:R-:W-:Y:S01]  /*60d0*/  IMAD.MOV.U32 R7, RZ, RZ, R0 ;  /* 0x000000ffff077224 */ /* 0x000fe200078e0000 */
[----:B------:R-:W-:-:S06]  /*60e0*/  UMOV UR7, UR4 ;  /* 0x0000000400077c82 */ /* 0x000fcc0008000000 */
.L_x_1779:
[----:B------:R-:W-:-:S04]  /*60f0*/  UIADD3 UR4, UR7, 0x1, URZ ;  /* 0x0000000107047890 */ /* 0x000fc8000fffe03f */
[----:B------:R-:W-:-:S04]  /*6100*/  UISETP.NE.AND UP0, UPT, UR4, 0x2, UPT ;  /* 0x000000020400788c */ /* 0x000fc8000bf05270 */
[----:B------:R-:W-:Y:S02]  /*6110*/  USEL UR5, URZ, 0x1, UP0 ;  /* 0x000000013f057887 */ /* 0x000fe40008000000 */
[----:B------:R-:W-:Y:S02]  /*6120*/  USEL UR4, UR4, URZ, UP0 ;  /* 0x0000003f04047287 */ /* 0x000fe40008000000 */
[----:B------:R-:W-:Y:S01]  /*6130*/  ULOP3.LUT UR5, UR6, UR5, URZ, 0x3c, !UPT ;  /* 0x0000000506057292 */ /* 0x000fe2000f8e3c3f */
[----:B------:R-:W-:Y:S11]  /*6140*/  @!P0 BRA `(.L_x_1769) ;  /* 0x0000000000048947 */ /* 0x000ff60003800000 */
[----:B------:R-:W-:Y:S01]  /*6150*/  BPT.TRAP 0x1 ;  /* 0x000000040000795c */ /* 0x000fe20000300000 */
.L_x_1769:
[----:B------:R-:W-:Y:S01]  /*6160*/  ULEA UR22, UR4, UR42, 0x3 ;  /* 0x0000002a04167291 */ /* 0x000fe2000f8e183f */
[----:B------:R-:W-:-:S05]  /*6170*/  IMAD.U32 R0, RZ, RZ, UR5 ;  /* 0x00000005ff007e24 */ /* 0x000fca000f8e00ff */
[----:B------:R-:W-:-:S04]  /*6180*/  SHF.L.U32 R0, R0, 0x1f, RZ ;  /* 0x0000001f00007819 */ /* 0x000fc800000006ff */
[----:B------:R0:W1:Y:S01]  /*6190*/  SYNCS.PHASECHK.TRANS64.TRYWAIT P1, [UR22+0x17030], R0 ;  /* 0x01703000ff0075a7 */ /* 0x0000620008020156 */
[----:B------:R-:W-:Y:S05]  /*61a0*/  @!P0 BRA `(.L_x_1770) ;  /* 0x0000000000048947 */ /* 0x000fea0003800000 */
[----:B------:R-:W-:Y:S01]  /*61b0*/  BPT.TRAP 0x1 ;  /* 0x000000040000795c */ /* 0x000fe20000300000 */
.L_x_1770:
[----:B-1----:R-:W-:Y:S05]  /*61c0*/  @P1 BRA `(.L_x_1771) ;  /* 0x0000000000081947 */ /* 0x002fea0003800000 */
[----:B------:R-:W1:Y:S02]  /*61d0*/  SYNCS.PHASECHK.TRANS64.TRYWAIT P1, [UR22+0x17030], R0 ;  /* 0x01703000ff0075a7 */ /* 0x000e640008020156 */
[----:B-1----:R-:W-:Y:S05]  /*61e0*/  @!P1 BRA `(.L_x_1772) ;  /* 0x0000008000b49947 */ /* 0x002fea0003800000 */
.L_x_1771:
        /* <DEDUP_REMOVED lines=19> */
.L_x_1773:
[----:B------:R-:W-:Y:S01]  /*6320*/  ULEA UR14, UR7, UR42, 0x3 ;  /* 0x0000002a070e7291 */ /* 0x000fe2000f8e183f */
[----:B01----:R-:W-:-:S05]  /*6330*/  IMAD.U32 R0, RZ, RZ, UR6 ;  /* 0x00000006ff007e24 */ /* 0x003fca000f8e00ff */
[----:B------:R-:W-:-:S04]  /*6340*/  SHF.L.U32 R0, R0, 0x1f, RZ ;  /* 0x0000001f00007819 */ /* 0x000fc800000006ff */
[----:B------:R0:W1:Y:S01]  /*6350*/  SYNCS.PHASECHK.TRANS64.TRYWAIT P1, [UR14+0x17050], R0 ;  /* 0x01705000ff0075a7 */ /* 0x000062000802014e */
[----:B------:R-:W-:Y:S05]  /*6360*/  @!P0 BRA `(.L_x_1774) ;  /* 0x0000000000048947 */ /* 0x000fea0003800000 */
[----:B------:R-:W-:Y:S01]  /*6370*/  BPT.TRAP 0x1 ;  /* 0x000000040000795c */ /* 0x000fe20000300000 */
.L_x_1774:
[----:B-1----:R-:W-:Y:S05]  /*6380*/  @P1 BRA `(.L_x_1775) ;  /* 0x0000000000081947 */ /* 0x002fea0003800000 */
[----:B------:R-:W1:Y:S02]  /*6390*/  SYNCS.PHASECHK.TRANS64.TRYWAIT P1, [UR14+0x17050], R0 ;  /* 0x01705000ff0075a7 */ /* 0x000e64000802014e */
[----:B-1----:R-:W-:Y:S05]  /*63a0*/  @!P1 BRA `(.L_x_1776) ;  /* 0x00000080005c9947 */ /* 0x002fea0003800000 */
.L_x_1775:
[----:B------:R-:W-:Y:S01]  /*63b0*/  UIADD3 UR6, UR42, 0x400, URZ ;  /* 0x000004002a067890 */ /* 0x000fe2000fffe03f */
[----:B------:R-:W-:Y:S01]  /*63c0*/  WARPGROUP.ARRIVE ;  /* 0x00000000000079c5 */ /* 0x000fe20000000000 */
[----:B------:R-:W-:Y:S02]  /*63d0*/  UMOV UR11, 0x40000040 ;  /* 0x40000040000b7882 */ /* 0x000fe40000000000 */
        /* <DEDUP_REMOVED lines=17> */
[----:B------:R-:W-:Y:S03]  /*64f0*/  QGMMA.64x96x32.F32.E4M3.E4M3 R88, R140, gdesc[UR4], R88, gsb0 ;  /* 0x016000048c587df3 */ /* 0x000fe60008000858 */
[----:B------:R-:W-:Y:S02]  /*6500*/  WARPGROUP.DEPBAR.LE gsb0, 0x0 ;  /* 0x00008000000079c5 */ /* 0x000fe40000010000 */
[----:B------:R-:W-:-:S06]  /*6510*/  WARPGROUP.ARRIVE ;  /* 0x00000000000079c5 */ /* 0x000fcc0000000000 */
[----:B------:R-:W-:Y:S03]  /*6520*/  QGMMA.64x96x32.F32.E4M3.E4M3 R88, R136, gdesc[UR8], R88, gsb0 ;  /* 0x0160000888587df3 */ /* 0x000fe60008000858 */
[----:B------:R-:W-:Y:S02]  /*6530*/  WARPGROUP.DEPBAR.LE gsb0, 0x0 ;  /* 0x00008000000079c5 */ /* 0x000fe40000010000 */
[----:B------:R-:W-:Y:S05]  /*6540*/  @!P0 BRA `(.L_x_1777) ;  /* 0x0000000000048947 */ /* 0x000fea0003800000 */
[----:B------:R-:W-:Y:S01]  /*6550*/  BPT.TRAP 0x1 ;  /* 0x000000040000795c */ /* 0x000fe20000300000 */
.L_x_1777:
        /* <DEDUP_REMOVED lines=81> */
[----:B------:R-:W-:-:S01]  /*6a70*/  FFMA.FTZ R8, R25, UR46, -R136 ;  /* 0x0000002e19087c23 */ /* 0x000fc20008010888 */
[----:B------:R-:W-:Y:S01]  /*6a80*/  FMUL.FTZ R12, R7, UR46 ;  /* 0x0000002e070c7c20 */ /* 0x000fe20008410000 */
[----:B------:R-:W-:-:S01]  /*6a90*/  FFMA.FTZ R25, R56, UR46, -R136 ;  /* 0x0000002e38197c23 */ /* 0x000fc20008010888 */
[C---:B------:R-:W-:Y:S01]  /*6aa0*/  FADD.FTZ R7, -R10.reuse, R9 ;  /* 0x000000090a077221 */ /* 0x040fe20000010100 */
[----:B------:R-:W-:-:S01]  /*6ab0*/  FFMA.FTZ R56, R10, R57, -8 ;  /* 0xc10000000a387423 */ /* 0x000fc20000010039 */
[----:B------:R-:W-:Y:S01]  /*6ac0*/  FFMA.FTZ R9, R24, UR46, -R136 ;  /* 0x0000002e18097c23 */ /* 0x000fe20008010888 */
[----:B------:R-:W-:Y:S01]  /*6ad0*/  MUFU.EX2 R6, R12 ;  /* 0x0000000c00067308 */ /* 0x000fe20000000800 */
[----:B------:R-:W-:Y:S01]  /*6ae0*/  FMUL.FTZ R7, R7, UR46 ;  /* 0x0000002e07077c20 */ /* 0x000fe20008410000 */
        /* <DEDUP_REMOVED lines=8> */
[----:B------:R-:W-:Y:S01]  /*6b70*/  FFMA.FTZ R14, R33, UR46, -R136 ;  /* 0x0000002e210e7c23 */ /* 0x000fe20008010888 */
[----:B------:R-:W-:-:S01]  /*6b80*/  FFMA.FTZ R35, R35, UR46, -R56 ;  /* 0x0000002e23237c23 */ /* 0x000fc20008010838 */
[----:B------:R-:W-:Y:S01]  /*6b90*/  FFMA.FTZ R15, R36, UR46, -R136 ;  /* 0x0000002e240f7c23 */ /* 0x000fe20008010888 */
        /* <DEDUP_REMOVED lines=9> */
[----:B------:R-:W-:Y:S01]  /*6c30*/  FFMA.FTZ R18, R41, UR46, -R136 ;  /* 0x0000002e29127c23 */ /* 0x000fe20008010888 */
[----:B------:R-:W-:-:S01]  /*6c40*/  FFMA.FTZ R43, R43, UR46, -R56 ;  /* 0x0000002e2b2b7c23 */ /* 0x000fc20008010838 */
[----:B------:R-:W1:Y:S01]  /*6c50*/  MUFU.EX2 R26, R26 ;  /* 0x0000001a001a7308 */ /* 0x000e620000000800 */
[----:B0-----:R-:W-:-:S01]  /*6c60*/  FFMA.FTZ R3, R6, R3, R9 ;  /* 0x0000000306037223 */ /* 0x001fc20000010009 */
[--C-:B------:R-:W-:Y:S01]  /*6c70*/  FFMA.FTZ R58, R59, UR46, -R56.reuse ;  /* 0x0000002e3b3a7c23 */ /* 0x100fe20008010838 */
        /* <DEDUP_REMOVED lines=13> */
[----:B------:R-:W2:Y:S01]  /*6d50*/  MUFU.EX2 R27, R27 ;  /* 0x0000001b001b7308 */ /* 0x000ea20000000800 */
[----:B-1----:R-:W-:-:S01]  /*6d60*/  FFMA.FTZ R2, R7, R2, R26 ;  /* 0x0000000207027223 */ /* 0x002fc2000001001a */
[----:B------:R-:W-:Y:S01]  /*6d70*/  FFMA.FTZ R54, R54, UR46, -R56 ;  /* 0x0000002e36367c23 */ /* 0x000fe20008010838 */
[----:B------:R-:W-:-:S01]  /*6d80*/  FFMA.FTZ R37, R68, UR46, -R136 ;  /* 0x0000002e44257c23 */ /* 0x000fc20008010888 */
[----:B------:R-:W-:Y:S01]  /*6d90*/  FFMA.FTZ R24, R53, UR46, -R136 ;  /* 0x0000002e35187c23 */ /* 0x000fe20008010888 */
[----:B------:R-:W-:-:S01]  /*6da0*/  FFMA.FTZ R55, R55, UR46, -R56 ;  /* 0x0000002e37377c23 */ /* 0x000fc20008010838 */
[--C-:B------:R-:W-:Y:S01]  /*6db0*/  FFMA.FTZ R40, R69, UR46, -R136.reuse ;  /* 0x0000002e45287c23 */ /* 0x100fe20008010888 */
[----:B------:R-:W-:-:S01]  /*6dc0*/  FFMA.FTZ R41, R72, UR46, -R136 ;  /* 0x0000002e48297c23 */ /* 0x000fc20008010888 */
[----:B------:R-:W1:Y:S01]  /*6dd0*/  MUFU.EX2 R11, R11 ;  /* 0x0000000b000b7308 */ /* 0x000e620000000800 */
[----:B0-----:R-:W-:-:S01]  /*6de0*/  FADD.FTZ R64, R8, R3 ;  /* 0x0000000308407221 */ /* 0x001fc20000010000 */
[--C-:B------:R-:W-:Y:S01]  /*6df0*/  FFMA.FTZ R44, R73, UR46, -R136.reuse ;  /* 0x0000002e492c7c23 */ /* 0x100fe20008010888 */
[----:B------:R-:W-:-:S01]  /*6e00*/  FFMA.FTZ R45, R76, UR46, -R136 ;  /* 0x0000002e4c2d7c23 */ /* 0x000fc20008010888 */
[--C-:B------:R-:W-:Y:S01]  /*6e10*/  FFMA.FTZ R48, R77, UR46, -R136.reuse ;  /* 0x0000002e4d307c23 */ /* 0x100fe20008010888 */
[----:B------:R-:W-:-:S01]  /*6e20*/  FFMA.FTZ R49, R80, UR46, -R136 ;  /* 0x0000002e50317c23 */ /* 0x000fc20008010888 */
[--C-:B------:R-:W-:Y:S01]  /*6e30*/  FFMA.FTZ R52, R81, UR46, -R136.reuse ;  /* 0x0000002e51347c23 */ /* 0x100fe20008010888 */
[----:B------:R-:W-:-:S01]  /*6e40*/  FFMA.FTZ R53, R84, UR46, -R136 ;  /* 0x0000002e54357c23 */ /* 0x000fc20008010888 */
[----:B------:R-:W0:Y:S01]  /*6e50*/  MUFU.EX2 R30, R30 ;  /* 0x0000001e001e7308 */ /* 0x000e220000000800 */
[----:B--2---:R-:W-:-:S01]  /*6e60*/  FADD.FTZ R3, R27, R2 ;  /* 0x000000021b037221 */ /* 0x004fc20000010000 */
[----:B------:R-:W-:-:S06]  /*6e70*/  FFMA.FTZ R86, R86, UR46, -R56 ;  /* 0x0000002e56567c23 */ /* 0x000fcc0008010838 */
[----:B------:R2:W3:Y:S01]  /*6e80*/  MUFU.EX2 R12, R29 ;  /* 0x0000001d000c7308 */ /* 0x0004e20000000800 */
[----:B-1----:R-:W-:-:S07]  /*6e90*/  FADD.FTZ R61, R11, R64 ;  /* 0x000000400b3d7221 */ /* 0x002fce0000010000 */
[----:B------:R-:W1:Y:S01]  /*6ea0*/  MUFU.EX2 R31, R31 ;  /* 0x0000001f001f7308 */ /* 0x000e620000000800 */
[----:B0-----:R-:W-:-:S01]  /*6eb0*/  FADD.FTZ R2, R30, R3 ;  /* 0x000000031e027221 */ /* 0x001fc20000010000 */
[--C-:B--2---:R-:W-:Y:S01]  /*6ec0*/  FFMA.FTZ R29, R60, UR46, -R136.reuse ;  /* 0x0000002e3c1d7c23 */ /* 0x104fe20008010888 */
[----:B------:R-:W-:-:S05]  /*6ed0*/  FFMA.FTZ R60, R85, UR46, -R136 ;  /* 0x0000002e553c7c23 */ /* 0x000fca0008010888 */
[----:B------:R-:W0:Y:S01]  /*6ee0*/  MUFU.EX2 R13, R13 ;  /* 0x0000000d000d7308 */ /* 0x000e220000000800 */
[----:B---3--:R-:W-:-:S01]  /*6ef0*/  FADD.FTZ R64, R12, R61 ;  /* 0x0000003d0c407221 */ /* 0x008fc20000010000 */
[----:B------:R-:W-:-:S06]  /*6f00*/  FFMA.FTZ R61, R66, UR46, -R56 ;  /* 0x0000002e423d7c23 */ /* 0x000fcc0008010838 */
[----:B------:R-:W2:Y:S01]  /*6f10*/  MUFU.EX2 R34, R34 ;  /* 0x0000002200227308 */ /* 0x000ea20000000800 */
[----:B-1----:R-:W-:-:S07]  /*6f20*/  FADD.FTZ R3, R31, R2 ;  /* 0x000000021f037221 */ /* 0x002fce0000010000 */
[----:B------:R-:W1:Y:S01]  /*6f30*/  MUFU.EX2 R14, R14 ;  /* 0x0000000e000e7308 */ /* 0x000e620000000800 */
[----:B0-----:R-:W-:-:S01]  /*6f40*/  FADD.FTZ R63, R13, R64 ;  /* 0x000000400d3f7221 */ /* 0x001fc20000010000 */
[----:B------:R-:W-:-:S06]  /*6f50*/  FFMA.FTZ R64, R67, UR46, -R56 ;  /* 0x0000002e43407c23 */ /* 0x000fcc0008010838 */
        /* <DEDUP_REMOVED lines=16> */
[----:B-1----:R-:W-:-:S01]  /*7060*/  FADD.FTZ R65, R17, R66 ;  /* 0x0000004211417221 */ /* 0x002fc20000010000 */
[----:B------:R-:W-:-:S06]  /*7070*/  FFMA.FTZ R66, R71, UR46, -R56 ;  /* 0x0000002e47427c23 */ /* 0x000fcc0008010838 */
        /* <DEDUP_REMOVED lines=16> */
[----:B--2---:R-:W-:-:S01]  /*7180*/  FADD.FTZ R67, R21, R68 ;  /* 0x0000004415437221 */ /* 0x004fc20000010000 */
[----:B------:R-:W-:-:S06]  /*7190*/  FFMA.FTZ R68, R75, UR46, -R56 ;  /* 0x0000002e4b447c23 */ /* 0x000fcc0008010838 */
        /* <DEDUP_REMOVED lines=37> */
[--C-:B------:R-:W-:Y:S01]  /*73f0*/  FFMA.FTZ R72, R83, UR46, -R56.reuse ;  /* 0x0000002e53487c23 */ /* 0x100fe20008010838 */
[----:B------:R-:W-:-:S05]  /*7400*/  FFMA.FTZ R56, R87, UR46, -R56 ;  /* 0x0000002e57387c23 */ /* 0x000fca0008010838 */
        /* <DEDUP_REMOVED lines=44> */
.L_x_1778:
        /* <DEDUP_REMOVED lines=91> */
.L_x_1768:
[----:B------:R-:W-:Y:S06]  /*7c80*/  BAR.ARV 0x8, 0x200 ;  /* 0x0208000000007b1d */ /* 0x000fec0000002000 */
[----:B------:R-:W-:Y:S05]  /*7c90*/  @!P0 BRA `(.L_x_1780) ;  /* 0x0000000000048947 */ /* 0x000fea0003800000 */
[----:B------:R-:W-:Y:S01]  /*7ca0*/  BPT.TRAP 0x1 ;  /* 0x000000040000795c */ /* 0x000fe20000300000 */
.L_x_1780:
[----:B------:R-:W-:Y:S01]  /*7cb0*/  ULEA UR16, UR4, UR42, 0x3 ;  /* 0x0000002a04107291 */ /* 0x000fe2000f8e183f */
[----:B------:R-:W-:-:S05]  /*7cc0*/  IMAD.U32 R4, RZ, RZ, UR5 ;  /* 0x00000005ff047e24 */ /* 0x000fca000f8e00ff */
[----:B------:R-:W-:-:S04]  /*7cd0*/  SHF.L.U32 R4, R4, 0x1f, RZ ;  /* 0x0000001f04047819 */ /* 0x000fc800000006ff */
[----:B------:R0:W1:Y:S01]  /*7ce0*/  SYNCS.PHASECHK.TRANS64.TRYWAIT P1, [UR16+0x17050], R4 ;  /* 0x01705004ff0075a7 */ /* 0x0000620008020150 */
[----:B------:R-:W-:Y:S05]  /*7cf0*/  @!P0 BRA `(.L_x_1781) ;  /* 0x0000000000048947 */ /* 0x000fea0003800000 */
[----:B------:R-:W-:Y:S01]  /*7d00*/  BPT.TRAP 0x1 ;  /* 0x000000040000795c */ /* 0x000fe20000300000 */
.L_x_1781:
[----:B-1----:R-:W-:Y:S05]  /*7d10*/  @P1 BRA `(.L_x_1782) ;  /* 0x0000000000081947 */ /* 0x002fea0003800000 */
[----:B------:R-:W1:Y:S02]  /*7d20*/  SYNCS.PHASECHK.TRANS64.TRYWAIT P1, [UR16+0x17050], R4 ;  /* 0x01705004ff0075a7 */ /* 0x000e640008020150 */
[----:B-1----:R-:W-:Y:S05]  /*7d30*/  @!P1 BRA `(.L_x_1783) ;  /* 0x0000006800109947 */ /* 0x002fea0003800000 */
.L_x_1782:
        /* <DEDUP_REMOVED lines=13> */
[----:B------:R-:W-:Y:S02]  /*7e10*/  @UP0 UIMAD UR5, UR43, UR8, URZ ;  /* 0x000000082b0502a4 */ /* 0x000fe4000f8e023f */
[----:B------:R-:W-:Y:S02]  /*7e20*/  @UP0 UIMAD.WIDE.U32 UR6, UR44, UR8, URZ ;  /* 0x000000082c0602a5 */ /* 0x000fe4000f8e003f */
[----:B------:R-:W-:Y:S01]  /*7e30*/  UIMAD UR8, UR4, 0x300, UR42 ;  /* 0x00000300040878a4 */ /* 0x000fe2000f8e022a */
[----:B------:R-:W-:Y:S01]  /*7e40*/  @UP0 ULDC.64 UR12, c[0x0][0x9d0] ;  /* 0x00027400000c0ab9 */ /* 0x000fe20000000a00 */
[----:B------:R-:W-:Y:S02]  /*7e50*/  @UP0 UIMAD UR5, UR44, UR9, UR5 ;  /* 0x000000092c0502a4 */ /* 0x000fe4000f8e0205 */
[----:B------:R-:W-:-:S02]  /*7e60*/  @UP0 UIMAD UR4, UR14, UR12, URZ ;  /* 0x0000000c0e0402a4 */ /* 0x000fc4000f8e023f */
[----:B------:R-:W-:Y:S01]  /*7e70*/  @UP0 UIADD3 UR5, UR7, UR5, URZ ;  /* 0x0000000507050290 */ /* 0x000fe2000fffe03f */
[----:B------:R-:W-:Y:S01]  /*7e80*/  UMOV UR14, UR8 ;  /* 0x00000008000e7c82 */ /* 0x000fe20008000000 */
[----:B------:R-:W-:Y:S02]  /*7e90*/  @UP0 UIMAD UR7, UR40, UR13, UR4 ;  /* 0x0000000d280702a4 */ /* 0x000fe4000f8e0204 */
[----:B------:R-:W-:Y:S01]  /*7ea0*/  QGMMA.64x96x32.F32.E4M3.E4M3 R88, R148, gdesc[UR12], R88, gsb0 ;  /* 0x0160000c94587df3 */ /* 0x000fe20008000858 */
[----:B------:R-:W-:Y:S02]  /*7eb0*/  @UP0 UMOV UR4, UR6 ;  /* 0x0000000600040c82 */ /* 0x000fe40008000000 */
        /* <DEDUP_REMOVED lines=60> */
.L_x_1784:
        /* <DEDUP_REMOVED lines=52> */
.L_x_1748:
        /* <DEDUP_REMOVED lines=55> */
[--C-:B------:R-:W-:Y:S02]  /*8930*/  SHF.R.S32.HI R16, RZ, 0x2, R10.reuse ;  /* 0x00000002ff107819 */ /* 0x100fe4000001140a */
[----:B------:R-:W-:Y:S02]  /*8940*/  SHF.R.S32.HI R27, RZ, 0x1f, R10 ;  /* 0x0000001fff1b7819 */ /* 0x000fe4000001140a */
[----:B------:R-:W-:Y:S02]  /*8950*/  SEL R67, R51, R20, P0 ;  /* 0x0000001433437207 */ /* 0x000fe40000000000 */
[----:B------:R-:W-:Y:S01]  /*8960*/  SEL R51, R20, R51, P0 ;  /* 0x0000003314337207 */ /* 0x000fe20000000000 */
[----:B------:R-:W-:Y:S01]  /*8970*/  IMAD.IADD R20, R0, 0x1, -R23 ;  /* 0x0000000100147824 */ /* 0x000fe200078e0a17 */
[----:B------:R-:W-:-:S02]  /*8980*/  LEA.HI R23, R6, R6, RZ, 0x1 ;  /* 0x0000000606177211 */ /* 0x000fc400078f08ff */
[----:B------:R-:W-:Y:S01]  /*8990*/  LEA.HI R27, R27, R16, RZ, 0x3 ;  /* 0x000000101b1b7211 */ /* 0x000fe200078f18ff */
[----:B------:R-:W5:Y:S01]  /*89a0*/  S2R R6, SR_CTAID.X ;  /* 0x0000000000067919 */ /* 0x000f620000002500 */
[----:B------:R-:W-:Y:S02]  /*89b0*/  SEL R61, R135, R134, P0 ;  /* 0x00000086873d7207 */ /* 0x000fe40000000000 */
[----:B------:R-:W-:Y:S01]  /*89c0*/  LOP3.LUT R33, R27, 0xfffffff8, RZ, 0xc0, !PT ;  /* 0xfffffff81b217812 */ /* 0x000fe200078ec0ff */
[----:B------:R-:W-:Y:S01]  /*89d0*/  IMAD R27, R23, -0x3, R8 ;  /* 0xfffffffd171b7824 */ /* 0x000fe200078e0208 */
[----:B------:R-:W-:Y:S02]  /*89e0*/  LEA.HI R8, R20, R20, RZ, 0x1 ;  /* 0x0000001414087211 */ /* 0x000fe400078f08ff */
[----:B------:R-:W-:Y:S01]  /*89f0*/  SEL R31, R98, R99, P0 ;  /* 0x00000063621f7207 */ /* 0x000fe20000000000 */
[----:B------:R-:W-:Y:S01]  /*8a00*/  IMAD.IADD R0, R16, 0x1, -R33 ;  /* 0x0000000110007824 */ /* 0x000fe200078e0a21 */
[----:B------:R-:W-:-:S02]  /*8a10*/  LOP3.LUT R33, R8, 0x1ffffffe, RZ, 0xc0, !PT ;  /* 0x1ffffffe08217812 */ /* 0x000fc400078ec0ff */
[----:B------:R-:W-:Y:S02]  /*8a20*/  SEL R21, R110, R111, P0 ;  /* 0x0000006f6e157207 */ /* 0x000fe40000000000 */
[----:B------:R-:W-:Y:S01]  /*8a30*/  SEL R19, R14, R93, P0 ;  /* 0x0000005d0e137207 */ /* 0x000fe20000000000 */
[----:B------:R-:W-:Y:S01]  /*8a40*/  IMAD.IADD R45, R20, 0x1, -R33 ;  /* 0x00000001142d7824 */ /* 0x000fe200078e0a21 */
[----:B------:R-:W-:Y:S02]  /*8a50*/  SEL R33, R134, R135, P0 ;  /* 0x0000008786217207 */ /* 0x000fe40000000000 */
[----:B------:R-:W-:Y:S02]  /*8a60*/  SEL R14, R93, R14, P0 ;  /* 0x0000000e5d0e7207 */ /* 0x000fe40000000000 */
[----:B------:R-:W-:Y:S02]  /*8a70*/  LOP3.LUT R75, R10, 0x7ffffffc, RZ, 0xc0, !PT ;  /* 0x7ffffffc0a4b7812 */ /* 0x000fe400078ec0ff */
[----:B------:R-:W-:-:S02]  /*8a80*/  LEA.HI R25, R25, R40, RZ, 0x5 ;  /* 0x0000002819197211 */ /* 0x000fc400078f28ff */
[----:B------:R-:W-:Y:S02]  /*8a90*/  SEL R59, R18, R109, P0 ;  /* 0x0000006d123b7207 */ /* 0x000fe40000000000 */
[----:B------:R-:W-:Y:S02]  /*8aa0*/  SEL R18, R109, R18, P0 ;  /* 0x000000126d127207 */ /* 0x000fe40000000000 */
[----:B------:R-:W-:Y:S02]  /*8ab0*/  SHF.R.S32.HI R25, RZ, 0x5, R25 ;  /* 0x00000005ff197819 */ /* 0x000fe40000011419 */
[----:B------:R-:W-:Y:S02]  /*8ac0*/  SEL R43, R58, R117, P0 ;  /* 0x000000753a2b7207 */ /* 0x000fe40000000000 */
[----:B------:R-:W-:Y:S01]  /*8ad0*/  SEL R65, R104, R105, P0 ;  /* 0x0000006968417207 */ /* 0x000fe20000000000 */
[----:B------:R-:W-:Y:S01]  /*8ae0*/  IMAD R0, R25, 0x10, R0 ;  /* 0x0000001019007824 */ /* 0x000fe200078e0200 */
[----:B------:R-:W-:-:S02]  /*8af0*/  SEL R58, R117, R58, P0 ;  /* 0x0000003a753a7207 */ /* 0x000fc40000000000 */
        /* <DEDUP_REMOVED lines=20> */
[----:B0-----:R-:W-:Y:S02]  /*8c40*/  SEL R13, R105, R104, P0 ;  /* 0x00000068690d7207 */ /* 0x001fe40000000000 */
        /* <DEDUP_REMOVED lines=240> */
.L_x_1787:
[----:B------:R-:W-:Y:S05]  /*9b50*/  BSYNC B0 ;  /* 0x0000000000007941 */ /* 0x000fea0003800000 */
.L_x_1786:
        /* <DEDUP_REMOVED lines=98> */
.L_x_1785:
        /* <DEDUP_REMOVED lines=58> */
.L_x_1744:
        /* <DEDUP_REMOVED lines=18> */
.L_x_1788:
[----:B------:R-:W-:Y:S01]  /*a640*/  ULDC UR44, c[0x0][0xc50] ;  /* 0x00031400002c7ab9 */ /* 0x000fe20000000800 */
[----:B------:R-:W-:Y:S01]  /*a650*/  UMOV UR42, UR6 ;  /* 0x00000006002a7c82 */ /* 0x000fe20008000000 */
[----:B------:R-:W-:-:S11]  /*a660*/  UISETP.NE.AND UP0, UPT, UR44, 0x1, UPT ;  /* 0x000000012c00788c */ /* 0x000fd6000bf05270 */
[----:B------:R-:W-:Y:S01]  /*a670*/  @UP0 ULDC UR4, c[0x0][0xc54] ;  /* 0x0003150000040ab9 */ /* 0x000fe20000000800 */
[----:B------:R-:W-:Y:S01]  /*a680*/  @UP0 ULDC UR7, c[0x0][0xc58] ;  /* 0x0003160000070ab9 */ /* 0x000fe20000000800 */
[----:B------:R-:W-:-:S04]  /*a690*/  UIMAD.WIDE.U32 UR4, UR6, UR4, URZ ;  /* 0x00000004060472a5 */ /* 0x000fc8000f8e003f */
[----:B------:R-:W-:-:S12]  /*a6a0*/  @UP0 USHF.R.U32.HI UR42, URZ, UR7, UR5 ;  /* 0x000000073f2a0299 */ /* 0x000fd80008011605 */
.L_x_1789:
        /* <DEDUP_REMOVED lines=8> */
[----:B------:R-:W-:Y:S01]  /*a730*/  ULDC UR6, c[0x0][0x448] ;  /* 0x0001120000067ab9 */ /* 0x000fe20000000800 */
[----:B------:R-:W-:Y:S01]  /*a740*/  ULDC.64 UR4, c[0x0][0x418] ;  /* 0x0001060000047ab9 */ /* 0x000fe20000000a00 */
[----:B------:R-:W-:-:S05]  /*a750*/  IMAD.MOV.U32 R18, RZ, RZ, RZ ;  /* 0x000000ffff127224 */ /* 0x000fca00078e00ff */
[----:B------:R-:W1:Y:S01]  /*a760*/  S2UR UR48, SR_CTAID.X ;  /* 0x00000000003079c3 */ /* 0x000e620000002500 */
[----:B------:R-:W-:Y:S02]  /*a770*/  UISETP.NE.AND UP1, UPT, UR6, 0x1, UPT ;  /* 0x000000010600788c */ /* 0x000fe4000bf25270 */
[----:B------:R-:W-:Y:S01]  /*a780*/  UISETP.NE.U32.AND UP0, UPT, UR4, URZ, UPT ;  /* 0x0000003f0400728c */ /* 0x000fe2000bf05070 */
[----:B------:R-:W-:Y:S02]  /*a790*/  UMOV UR6, 0xc0 ;  /* 0x000000c000067882 */ /* 0x000fe40000000000 */
[----:B------:R-:W-:Y:S01]  /*a7a0*/  ULDC UR4, c[0x0][0x424] ;  /* 0x0001090000047ab9 */ /* 0x000fe20000000800 */
[----:B------:R-:W-:Y:S01]  /*a7b0*/  UISETP.NE.AND.EX UP0, UPT, UR5, URZ, UPT, UP0 ;  /* 0x0000003f0500728c */ /* 0x000fe2000bf05300 */
[----:B------:R-:W-:Y:S01]  /*a7c0*/  ULDC UR7, c[0x0][0x2f0] ;  /* 0x0000bc0000077ab9 */ /* 0x000fe20000000800 */
[----:B------:R-:W-:Y:S02]  /*a7d0*/  ULDC UR8, c[0x0][0x288] ;  /* 0x0000a20000087ab9 */ /* 0x000fe40000000800 */
[----:B------:R-:W-:Y:S01]  /*a7e0*/  USEL UR36, UR4, 0x1, UP0 ;  /* 0x0000000104247887 */ /* 0x000fe20008000000 */
[----:B------:R-:W-:Y:S01]  /*a7f0*/  @UP1 ULDC UR5, c[0x0][0x44c] ;  /* 0x0001130000051ab9 */ /* 0x000fe20000000800 */
[----:B0-----:R-:W-:-:S04]  /*a800*/  ISETP.NE.U32.AND P0, PT, R2, RZ, PT ;  /* 0x000000ff0200720c */ /* 0x001fc80003f05070 */
[----:B------:R-:W-:Y:S01]  /*a810*/  ISETP.NE.AND.EX P0, PT, R3, RZ, PT, P0 ;  /* 0x000000ff0300720c */ /* 0x000fe20003f05300 */
[----:B-1----:R-:W-:Y:S02]  /*a820*/  UIMAD UR6, UR48, UR6, 0xbf ;  /* 0x000000bf300674a4 */ /* 0x002fe4000f8e0206 */
[----:B------:R-:W-:Y:S02]  /*a830*/  UIMAD UR36, UR36, UR7, URZ ;  /* 0x00000007242472a4 */ /* 0x000fe4000f8e023f */
[----:B------:R-:W-:Y:S01]  /*a840*/  UIMAD.WIDE.U32 UR4, UR6, UR5, URZ ;  /* 0x00000005060472a5 */ /* 0x000fe2000f8e003f */
[----:B------:R-:W-:-:S03]  /*a850*/  @UP1 ULDC UR7, c[0x0][0x450] ;  /* 0x0001140000071ab9 */ /* 0x000fc60000000800 */
[----:B------:R-:W-:-:S04]  /*a860*/  @UP1 USHF.R.U32.HI UR6, URZ, UR7, UR5 ;  /* 0x000000073f061299 */ /* 0x000fc80008011605 */
[----:B------:R-:W0:Y:S01]  /*a870*/  @P0 LDC.64 R2, c[0x0][0xa28] ;  /* 0x00028a00ff020b82 */ /* 0x000e220000000a00 */
[----:B------:R-:W-:Y:S02]  /*a880*/  UIADD3 UR5, UR36, 0x80, -UR8 ;  /* 0x0000008024057890 */ /* 0x000fe4000fffe808 */
[----:B------:R-:W-:Y:S02]  /*a890*/  UIADD3 UR4, UR36, 0x7f, URZ ;  /* 0x0000007f24047890 */ /* 0x000fe4000fffe03f */
[----:B------:R-:W-:Y:S02]  /*a8a0*/  UIADD3 UR6, UR5, UR6, URZ ;  /* 0x0000000605067290 */ /* 0x000fe4000fffe03f */
[----:B------:R-:W-:Y:S02]  /*a8b0*/  USHF.R.S32.HI UR5, URZ, 0x1f, UR4 ;  /* 0x0000001f3f057899 */ /* 0x000fe40008011404 */
[----:B------:R-:W-:Y:S02]  /*a8c0*/  USHF.R.S32.HI UR7, URZ, 0x1f, UR6 ;  /* 0x0000001f3f077899 */ /* 0x000fe40008011406 */
[----:B------:R-:W-:-:S02]  /*a8d0*/  ULEA.HI UR5, UR5, UR4, URZ, 0x7 ;  /* 0x0000000405057291 */ /* 0x000fc4000f8f383f */
[----:B------:R-:W-:Y:S02]  /*a8e0*/  ULEA.HI UR7, UR7, UR6, URZ, 0x7 ;  /* 0x0000000607077291 */ /* 0x000fe4000f8f383f */
[----:B------:R-:W-:Y:S02]  /*a8f0*/  USHF.R.S32.HI UR43, URZ, 0x7, UR5 ;  /* 0x000000073f2b7899 */ /* 0x000fe40008011405 */
[----:B------:R-:W-:-:S04]  /*a900*/  USHF.R.S32.HI UR45, URZ, 0x7, UR7 ;  /* 0x000000073f2d7899 */ /* 0x000fc80008011407 */
[----:B------:R-:W-:Y:S02]  /*a910*/  UISETP.LT.AND UP0, UPT, UR43, UR45, UPT ;  /* 0x0000002d2b00728c */ /* 0x000fe4000bf01270 */
[----:B------:R-:W-:Y:S01]  /*a920*/  UP2UR UR49, UPR, URZ, 0x2 ;  /* 0x000000023f317883 */ /* 0x000fe20008000000 */
[----:B0-----:R-:W-:Y:S01]  /*a930*/  @P0 IMAD.WIDE R2, R25, 0x4, R2 ;  /* 0x0000000419020825 */ /* 0x001fe200078e0202 */
[----:B------:R-:W-:-:S04]  /*a940*/  USEL UR11, UR43, UR45, UP0 ;  /* 0x0000002d2b0b7287 */ /* 0x000fc80008000000 */
[----:B------:R-:W-:Y:S01]  /*a950*/  UISETP.GE.AND UP1, UPT, UR11, 0x1, UPT ;  /* 0x000000010b00788c */ /* 0x000fe2000bf26270 */
[----:B------:R0:W5:Y:S01]  /*a960*/  @P0 LDG.E R18, desc[UR38][R2.64] ;  /* 0x0000002602120981 */ /* 0x000162000c1e1900 */
[----:B------:R-:W-:Y:S02]  /*a970*/  USHF.R.U32.HI UR9, URZ, 0x10, UR44 ;  /* 0x000000103f097899 */ /* 0x000fe4000801162c */
[----:B------:R-:W-:Y:S02]  /*a980*/  ULOP3.LUT UR44, UR44, 0xffff, URZ, 0xc0, !UPT ;  /* 0x0000ffff2c2c7892 */ /* 0x000fe4000f8ec03f */
[----:B------:R-:W-:Y:S01]  /*a990*/  PLOP3.LUT P0, PT, PT, PT, UP1, 0x80, 0x0 ;  /* 0x000000000000781c */ /* 0x000fe20003f0f018 */
[----:B------:R-:W-:Y:S01]  /*a9a0*/  UISETP.NE.AND UP0, UPT, UR9, URZ, UPT ;  /* 0x0000003f0900728c */ /* 0x000fe2000bf05270 */
[----:B------:R-:W-:-:S10]  /*a9b0*/  UMOV UR40, URZ ;  /* 0x0000003f00287c82 */ /* 0x000fd40008000000 */
[----:B------:R-:W-:Y:S01]  /*a9c0*/  @!UP0 ULDC UR9, c[0x0][0x9f0] ;  /* 0x00027c0000098ab9 */ /* 0x000fe20000000800 */
[----:B0-----:R-:W-:Y:S05]  /*a9d0*/  @!P0 BRA `(.L_x_1791) ;  /* 0x0000000000788947 */ /* 0x001fea0003800000 */
[----:B------:R-:W-:Y:S01]  /*a9e0*/  IABS R0, UR9 ;  /* 0x0000000900007c13 */ /* 0x000fe20008000000 */
[----:B------:R-:W-:Y:S02]  /*a9f0*/  UIADD3 UR6, UR9, -0x1, UR11 ;  /* 0xffffffff09067890 */ /* 0x000fe4000fffe00b */
[----:B------:R-:W-:Y:S01]  /*aa00*/  IABS R4, UR9 ;  /* 0x0000000900047c13 */ /* 0x000fe20008000000 */
[----:B------:R-:W-:Y:S01]  /*aa10*/  UMOV UR4, URZ ;  /* 0x0000003f00047c82 */ /* 0x000fe20008000000 */
        /* <DEDUP_REMOVED lines=26> */
.L_x_1791:
[----:B------:R-:W-:Y:S02]  /*abc0*/  UIMAD UR50, UR44, UR40, URZ ;  /* 0x000000282c3272a4 */ /* 0x000fe4000f8e023f */
[----:B------:R-:W-:Y:S02]  /*abd0*/  IMAD.U32 R0, RZ, RZ, UR40 ;  /* 0x00000028ff007e24 */ /* 0x000fe4000f8e00ff */
        /* <DEDUP_REMOVED lines=30> */
.L_x_1792:
        /* <DEDUP_REMOVED lines=20> */
.L_x_1793:
        /* <DEDUP_REMOVED lines=20> */
.L_x_1794:
        /* <DEDUP_REMOVED lines=18> */
.L_x_1795:
        /* <DEDUP_REMOVED lines=59> */
.L_x_1848:
        /* <DEDUP_REMOVED lines=30> */
.L_x_1797:
        /* <DEDUP_REMOVED lines=11> */
.L_x_1849:
        /* <DEDUP_REMOVED lines=46> */
.L_x_1855:
        /* <DEDUP_REMOVED lines=20> */
.L_x_1800:
[----:B------:R-:W-:Y:S01]  /*bbc0*/  SYNCS.ARRIVE.TRANS64.A1T0 RZ, [UR46+0x17070], RZ ;  /* 0x017070ffffff79a7 */ /* 0x000fe2000810002e */
[----:B------:R-:W-:Y:S05]  /*bbd0*/  @!P6 BRA `(.L_x_1801) ;  /* 0x000000000004e947 */ /* 0x000fea0003800000 */
[----:B------:R-:W-:Y:S01]  /*bbe0*/  BPT.TRAP 0x1 ;  /* 0x000000040000795c */ /* 0x000fe20000300000 */
.L_x_1801:
[----:B------:R-:W0:Y:S02]  /*bbf0*/  SYNCS.PHASECHK.TRANS64.TRYWAIT P1, [UR46+0x17040], R10 ;  /* 0x0170400aff0075a7 */ /* 0x000e24000802016e */
[----:B0-----:R-:W-:Y:S05]  /*bc00*/  @!P1 BRA `(.L_x_1802) ;  /* 0x0000002c00749947 */ /* 0x001fea0003800000 */
.L_x_1856:
        /* <DEDUP_REMOVED lines=39> */
.L_x_1862:
        /* <DEDUP_REMOVED lines=17> */
.L_x_1804:
        /* <DEDUP_REMOVED lines=29> */
.L_x_1805:
[----:B------:R-:W0:Y:S01]  /*c160*/  S2R R20, SR_TID.X ;  /* 0x0000000000147919 */ /* 0x000e220000002100 */
[----:B------:R-:W-:Y:S01]  /*c170*/  UISETP.NE.AND UP0, UPT, UR49, URZ, UPT ;  /* 0x0000003f3100728c */ /* 0x000fe2000bf05270 */
[----:B------:R-:W-:Y:S01]  /*c180*/  IMAD.U32 R3, RZ, RZ, UR48 ;  /* 0x00000030ff037e24 */ /* 0x000fe2000f8e00ff */
[----:B------:R-:W1:Y:S01]  /*c190*/  LDC R8, c[0x0][0x448] ;  /* 0x00011200ff087b82 */ /* 0x000e620000000800 */
[----:B------:R-:W-:Y:S01]  /*c1a0*/  IMAD.U32 R4, RZ, RZ, UR36 ;  /* 0x00000024ff047e24 */ /* 0x000fe2000f8e00ff */
[----:B------:R-:W-:Y:S01]  /*c1b0*/  ULDC.64 UR6, c[0x0][0x2c8] ;  /* 0x0000b20000067ab9 */ /* 0x000fe20000000a00 */
[----:B------:R-:W-:Y:S01]  /*c1c0*/  IMAD.U32 R5, RZ, RZ, UR37 ;  /* 0x00000025ff057e24 */ /* 0x000fe2000f8e00ff */
[----:B------:R-:W-:Y:S01]  /*c1d0*/  PLOP3.LUT P0, PT, PT, PT, UP0, 0x80, 0x0 ;  /* 0x000000000000781c */ /* 0x000fe20003f0f008 */
[----:B------:R-:W-:Y:S01]  /*c1e0*/  IMAD.MOV.U32 R2, RZ, RZ, R4 ;  /* 0x000000ffff027224 */ /* 0x000fe200078e0004 */
[----:B------:R-:W-:Y:S01]  /*c1f0*/  PLOP3.LUT P1, PT, PT, PT, UP0, 0x80, 0x0 ;  /* 0x000000000000781c */ /* 0x000fe20003f2f008 */
[----:B------:R-:W-:-:S02]  /*c200*/  ULDC.64 UR8, c[0x0][0x280] ;  /* 0x0000a00000087ab9 */ /* 0x000fc40000000a00 */
[----:B------:R-:W-:Y:S01]  /*c210*/  @UP0 ULDC UR4, c[0x0][0x44c] ;  /* 0x0001130000040ab9 */ /* 0x000fe20000000800 */
[----:B------:R-:W-:Y:S01]  /*c220*/  @UP0 ULDC UR10, c[0x0][0x44c] ;  /* 0x00011300000a0ab9 */ /* 0x000fe20000000800 */
[----:B0-----:R-:W-:-:S05]  /*c230*/  IMAD.SHL.U32 R20, R20, 0x40, RZ ;  /* 0x0000004014147824 */ /* 0x001fca00078e00ff */
[----:B------:R-:W-:-:S05]  /*c240*/  LOP3.LUT R20, R20, 0x40, RZ, 0xc0, !PT ;  /* 0x0000004014147812 */ /* 0x000fca00078ec0ff */
[----:B------:R-:W-:Y:S02]  /*c250*/  IMAD.IADD R6, R20, 0x1, R27 ;  /* 0x0000000114067824 */ /* 0x000fe400078e021b */
[----:B------:R-:W0:Y:S02]  /*c260*/  S2R R20, SR_CTAID.Z ;  /* 0x0000000000147919 */ /* 0x000e240000002700 */
[----:B------:R-:W-:Y:S02]  /*c270*/  IMAD R6, R3, 0xc0, R6 ;  /* 0x000000c003067824 */ /* 0x000fe400078e0206 */
[----:B------:R-:W-:Y:S02]  /*c280*/  IMAD.U32 R3, RZ, RZ, UR47 ;  /* 0x0000002fff037e24 */ /* 0x000fe4000f8e00ff */
        /* <DEDUP_REMOVED lines=55> */
[----:B------:R-:W-:Y:S01]  /*c600*/  IMAD.U32 R10, RZ, RZ, UR48 ;  /* 0x00000030ff0a7e24 */ /* 0x000fe2000f8e00ff */
[----:B------:R-:W-:Y:S02]  /*c610*/  ULDC UR4, c[0x0][0x288] ;  /* 0x0000a20000047ab9 */ /* 0x000fe40000000800 */
[----:B------:R-:W1:Y:S01]  /*c620*/  SHFL.IDX PT, R2, R4, RZ, 0x1e1f ;  /* 0x001e1fff04027589 */ /* 0x000e6200000e0000 */
[----:B------:R-:W-:Y:S02]  /*c630*/  IMAD R8, R8, UR4, RZ ;  /* 0x0000000408087c24 */ /* 0x000fe4000f8e02ff */
[----:B------:R-:W-:Y:S01]  /*c640*/  IMAD R7, R10, 0xc0, R27 ;  /* 0x000000c00a077824 */ /* 0x000fe200078e021b */
[----:B------:R-:W-:Y:S03]  /*c650*/  SHFL.IDX PT, R4, R4, 0x1, 0x1e1f ;  /* 0x003e1f0004047f89 */ /* 0x000fe600000e0000 */
[C---:B------:R-:W-:Y:S01]  /*c660*/  VIADD R9, R7.reuse, 0x40 ;  /* 0x0000004007097836 */ /* 0x040fe20000000000 */
[----:B------:R-:W-:Y:S01]  /*c670*/  ISETP.GE.AND P1, PT, R7, R8, PT ;  /* 0x000000080700720c */ /* 0x000fe20003f26270 */
[----:B------:R-:W-:-:S12]  /*c680*/  SHFL.IDX PT, R6, R6, RZ, 0x1e1f ;  /* 0x001e1fff06067589 */ /* 0x000fd800000e0000 */
        /* <DEDUP_REMOVED lines=16> */
.L_x_1869:
        /* <DEDUP_REMOVED lines=12> */
.L_x_1808:
[----:B------:R-:W-:Y:S05]  /*c850*/  BSYNC B0 ;  /* 0x0000000000007941 */ /* 0x000fea0003800000 */
.L_x_1807:
        /* <DEDUP_REMOVED lines=11> */
.L_x_1870:
[----:B------:R-:W-:Y:S01]  /*c910*/  IMAD.MOV.U32 R20, RZ, RZ, 0x1 ;  /* 0x00000001ff147424 */ /* 0x000fe200078e00ff */
[----:B------:R-:W-:Y:S06]  /*c920*/  @!P0 BRA `(.L_x_1810) ;  /* 0x0000001000388947 */ /* 0x000fec0003800000 */
[----:B0-2---:R-:W0:Y:S01]  /*c930*/  S2R R2, SR_TID.X ;  /* 0x0000000000027919 */ /* 0x005e220000002100 */
[----:B------:R-:W-:Y:S01]  /*c940*/  UIADD3 UR4, UR44, 0x1, URZ ;  /* 0x000000012c047890 */ /* 0x000fe2000fffe03f */
[----:B------:R-:W-:Y:S01]  /*c950*/  LOP3.LUT R0, RZ, UR43, RZ, 0x33, !PT ;  /* 0x0000002bff007c12 */ /* 0x000fe2000f8e33ff */
[----:B------:R-:W-:Y:S01]  /*c960*/  ULOP3.LUT UR5, URZ, UR45, URZ, 0x33, !UPT ;  /* 0x0000002d3f057292 */ /* 0x000fe2000f8e333f */
[----:B------:R-:W-:Y:S01]  /*c970*/  IMAD.MOV.U32 R4, RZ, RZ, 0x1 ;  /* 0x00000001ff047424 */ /* 0x000fe200078e00ff */
[----:B------:R-:W-:-:S06]  /*c980*/  UIMAD UR4, UR4, UR40, URZ ;  /* 0x00000028040472a4 */ /* 0x000fcc000f8e023f */
[----:B------:R-:W-:-:S04]  /*c990*/  LOP3.LUT R3, RZ, UR4, RZ, 0x33, !PT ;  /* 0x00000004ff037c12 */ /* 0x000fc8000f8e33ff */
[----:B------:R-:W-:Y:S01]  /*c9a0*/  VIMNMX3 R3, R0, UR5, R3, !PT ;  /* 0x0000000500037c0f */ /* 0x000fe2000f800103 */
[----:B------:R-:W-:-:S03]  /*c9b0*/  IMAD.MOV.U32 R0, RZ, RZ, RZ ;  /* 0x000000ffff007224 */ /* 0x000fc600078e00ff */
[----:B------:R-:W-:Y:S01]  /*c9c0*/  IADD3 R21, -R3, -0x2, RZ ;  /* 0xfffffffe03157810 */ /* 0x000fe20007ffe1ff */
[----:B0-----:R-:W-:-:S05]  /*c9d0*/  IMAD.SHL.U32 R2, R2, 0x40, RZ ;  /* 0x0000004002027824 */ /* 0x001fca00078e00ff */
[----:B------:R-:W-:-:S04]  /*c9e0*/  LOP3.LUT R2, R2, 0x40, RZ, 0xc0, !PT ;  /* 0x0000004002027812 */ /* 0x000fc800078ec0ff */
[----:B------:R-:W-:-:S05]  /*c9f0*/  IADD3 R18, R2, R18, R27 ;  /* 0x0000001202127210 */ /* 0x000fca0007ffe01b */
[----:B------:R-:W-:-:S04]  /*ca00*/  VIADD R18, R18, 0xfffffe80 ;  /* 0xfffffe8012127836 */ /* 0x000fc80000000000 */
[----:B------:R-:W-:-:S07]  /*ca10*/  IMAD R7, R3, -0x80, R18 ;  /* 0xffffff8003077824 */ /* 0x000fce00078e0212 */
.L_x_1825:
        /* <DEDUP_REMOVED lines=31> */
.L_x_1811:
[----:B------:R-:W-:Y:S02]  /*cc10*/  LEA R6, R5, UR46, 0x3 ;  /* 0x0000002e05067c11 */ /* 0x000fe4000f8e18ff */
[----:B------:R-:W-:-:S04]  /*cc20*/  SHF.L.U32 R17, R20, 0x1f, RZ ;  /* 0x0000001f14117819 */ /* 0x000fc800000006ff */
[----:B------:R-:W0:Y:S02]  /*cc30*/  SYNCS.PHASECHK.TRANS64.TRYWAIT P1, [R6+URZ+0x17080], R17 ;  /* 0x01708011060075a7 */ /* 0x000e24000802017f */
[----:B0-----:R-:W-:Y:S05]  /*cc40*/  @!P1 BRA `(.L_x_1812) ;  /* 0x0000002400149947 */ /* 0x001fea0003800000 */
.L_x_1871:
        /* <DEDUP_REMOVED lines=46> */
.L_x_1877:
        /* <DEDUP_REMOVED lines=21> */
.L_x_1814:
[----:B------:R0:W-:Y:S01]  /*d080*/  SYNCS.ARRIVE.TRANS64.A1T0 RZ, [R6+URZ+0x17070], RZ ;  /* 0x017070ff06ff79a7 */ /* 0x0001e2000810003f */
[----:B------:R-:W-:Y:S05]  /*d090*/  @!P2 BRA `(.L_x_1815) ;  /* 0x000000000004a947 */ /* 0x000fea0003800000 */
[----:B------:R-:W-:Y:S01]  /*d0a0*/  BPT.TRAP 0x1 ;  /* 0x000000040000795c */ /* 0x000fe20000300000 */
.L_x_1815:
[----:B------:R-:W3:Y:S02]  /*d0b0*/  SYNCS.PHASECHK.TRANS64.TRYWAIT P1, [R6+URZ+0x17040], R17 ;  /* 0x01704011060075a7 */ /* 0x000ee4000802017f */
[----:B---3--:R-:W-:Y:S05]  /*d0c0*/  @!P1 BRA `(.L_x_1816) ;  /* 0x0000002000a49947 */ /* 0x008fea0003800000 */
.L_x_1878:
        /* <DEDUP_REMOVED lines=40> */
.L_x_1884:
        /* <DEDUP_REMOVED lines=18> */
.L_x_1818:
[----:B------:R-:W-:Y:S01]  /*d470*/  IMAD.U32 R2, RZ, RZ, UR41 ;  /* 0x00000029ff027e24 */ /* 0x000fe2000f8e00ff */
[----:B------:R0:W-:Y:S04]  /*d480*/  SYNCS.ARRIVE.TRANS64.A1T0 RZ, [R6+URZ+0x17030], RZ ;  /* 0x017030ff06ff79a7 */ /* 0x0001e8000810003f */
[----:B------:R-:W-:-:S04]  /*d490*/  LOP3.LUT R2, R2, 0x1, RZ, 0xfc, !PT ;  /* 0x0000000102027812 */ /* 0x000fc800078efcff */
[----:B------:R-:W-:-:S13]  /*d4a0*/  ISETP.NE.AND P1, PT, R2, 0x3, PT ;  /* 0x000000030200780c */ /* 0x000fda0003f25270 */
[----:B0-----:R-:W-:Y:S05]  /*d4b0*/  @!P1 BRA `(.L_x_1819) ;  /* 0x0000000000049947 */ /* 0x001fea0003800000 */
[----:B------:R-:W-:Y:S01]  /*d4c0*/  BPT.TRAP 0x1 ;  /* 0x000000040000795c */ /* 0x000fe20000300000 */
.L_x_1819:
[----:B------:R-:W-:Y:S02]  /*d4d0*/  LOP3.LUT R3, R4, 0x1, RZ, 0x3c, !PT ;  /* 0x0000000104037812 */ /* 0x000fe400078e3cff */
[----:B------:R-:W-:Y:S02]  /*d4e0*/  LEA R2, R0, UR46, 0x3 ;  /* 0x0000002e00027c11 */ /* 0x000fe4000f8e18ff */
[----:B------:R-:W-:-:S04]  /*d4f0*/  SHF.L.U32 R3, R3, 0x1f, RZ ;  /* 0x0000001f03037819 */ /* 0x000fc800000006ff */
[----:B------:R-:W0:Y:S02]  /*d500*/  SYNCS.PHASECHK.TRANS64.TRYWAIT P2, [R2+URZ+0x17070], R3 ;  /* 0x01707003020075a7 */ /* 0x000e24000804017f */
[----:B0-----:R-:W-:Y:S05]  /*d510*/  @!P2 BRA `(.L_x_1820) ;  /* 0x00000020003ca947 */ /* 0x001fea0003800000 */
.L_x_1885:
[----:B------:R-:W-:-:S06]  /*d520*/  ULOP3.LUT UR4, UR41, 0x2, URZ, 0xfc, !UPT ;  /* 0x0000000229047892 */ /* 0x000fcc000f8efc3f */
[----:B---3--:R-:W-:-:S05]  /*d530*/  IMAD.U32 R6, RZ, RZ, UR4 ;  /* 0x00000004ff067e24 */ /* 0x008fca000f8e00ff */
[----:B------:R-:W-:-:S13]  /*d540*/  ISETP.NE.AND P2, PT, R6, 0x3, PT ;  /* 0x000000030600780c */ /* 0x000fda0003f45270 */
[----:B------:R-:W-:Y:S05]  /*d550*/  @!P2 BRA `(.L_x_1821) ;  /* 0x000000000004a947 */ /* 0x000fea0003800000 */
[----:B------:R-:W-:Y:S01]  /*d560*/  BPT.TRAP 0x1 ;  /* 0x000000040000795c */ /* 0x000fe20000300000 */
.L_x_1821:
[----:B0-----:R-:W-:Y:S01]  /*d570*/  SHF.L.U32 R3, R4, 0x1f, RZ ;  /* 0x0000001f04037819 */ /* 0x001fe200000006ff */
[----:B------:R-:W-:-:S03]  /*d580*/  IMAD R4, R0, 0x3000, RZ ;  /* 0x0000300000047824 */ /* 0x000fc600078e02ff */
[----:B------:R-:W0:Y:S02]  /*d590*/  SYNCS.PHASECHK.TRANS64.TRYWAIT P2, [R2+URZ+0x17060], R3 ;  /* 0x01706003020075a7 */ /* 0x000e24000804017f */
[----:B0-----:R-:W-:Y:S05]  /*d5a0*/  @!P2 BRA `(.L_x_1822) ;  /* 0x00000020002ca947 */ /* 0x001fea0003800000 */
.L_x_1886:
[----:B------:R-:W2:Y:S01]  /*d5b0*/  LDL R0, [R1] ;  /* 0x0000000001007983 */ /* 0x000ea20000100800 */
[----:B------:R-:W-:Y:S05]  /*d5c0*/  WARPSYNC.ALL ;  /* 0x0000000000007948 */ /* 0x000fea0003800000 */
[----:B0-----:R-:W-:Y:S01]  /*d5d0*/  LOP3.LUT R3, R4, R29, RZ, 0xfc, !PT ;  /* 0x0000001d04037212 */ /* 0x001fe200078efcff */
[----:B------:R-:W0:Y:S01]  /*d5e0*/  S2R R6, SR_TID.X ;  /* 0x0000000000067919 */ /* 0x000e220000002100 */
[----:B------:R-:W-:-:S03]  /*d5f0*/  ULOP3.LUT UR4, UR41, 0x2, URZ, 0xfc, !UPT ;  /* 0x0000000229047892 */ /* 0x000fc6000f8efc3f */
[----:B------:R-:W-:Y:S01]  /*d600*/  VIADD R3, R3, UR46 ;  /* 0x0000002e03037c36 */ /* 0x000fe20008000000 */
[----:B0-----:R-:W-:Y:S01]  /*d610*/  LOP3.LUT P2, RZ, R6, 0x4, RZ, 0xc0, !PT ;  /* 0x0000000406ff7812 */ /* 0x001fe2000784c0ff */
[----:B------:R-:W-:-:S05]  /*d620*/  IMAD.MOV.U32 R6, RZ, RZ, 0x40 ;  /* 0x00000040ff067424 */ /* 0x000fca00078e00ff */
[----:B------:R-:W-:Y:S02]  /*d630*/  SEL R6, R6, 0xffffffc0, !P2 ;  /* 0xffffffc006067807 */ /* 0x000fe40005000000 */
        /* <DEDUP_REMOVED lines=48> */
.L_x_1823:
[----:B-1----:R1:W-:Y:S01]  /*d940*/  SYNCS.ARRIVE.TRANS64.A1T0 RZ, [R2+URZ+0x17050], RZ ;  /* 0x017050ff02ff79a7 */ /* 0x0023e2000810003f */
[----:B------:R-:W-:Y:S06]  /*d950*/  BAR.SYNC.DEFER_BLOCKING 0x2, 0x80 ;  /* 0x0082000000007b1d */ /* 0x000fec0000010000 */
[----:B------:R-:W-:Y:S05]  /*d960*/  @!P1 BRA `(.L_x_1824) ;  /* 0x0000000000049947 */ /* 0x000fea0003800000 */
[----:B------:R-:W-:Y:S01]  /*d970*/  BPT.TRAP 0x1 ;  /* 0x000000040000795c */ /* 0x000fe20000300000 */
.L_x_1824:
        /* <DEDUP_REMOVED lines=9> */
.L_x_1810:
[----:B0-----:R-:W-:-:S07]  /*da10*/  IMAD.MOV.U32 R5, RZ, RZ, RZ ;  /* 0x000000ffff057224 */ /* 0x001fce00078e00ff */
.L_x_1826:
[----:B------:R-:W-:-:S06]  /*da20*/  ULOP3.LUT UR4, UR41, 0x1, URZ, 0xfc, !UPT ;  /* 0x0000000129047892 */ /* 0x000fcc000f8efc3f */
[----:B------:R-:W-:-:S05]  /*da30*/  IMAD.U32 R0, RZ, RZ, UR4 ;  /* 0x00000004ff007e24 */ /* 0x000fca000f8e00ff */
[----:B------:R-:W-:-:S13]  /*da40*/  ISETP.NE.AND P1, PT, R0, 0x3, PT ;  /* 0x000000030000780c */ /* 0x000fda0003f25270 */
[----:B------:R-:W-:Y:S05]  /*da50*/  @!P1 BRA `(.L_x_1827) ;  /* 0x0000000000049947 */ /* 0x000fea0003800000 */
[----:B------:R-:W-:Y:S01]  /*da60*/  BPT.TRAP 0x1 ;  /* 0x000000040000795c */ /* 0x000fe20000300000 */
.L_x_1827:
[----:B0-2---:R-:W-:Y:S01]  /*da70*/  LOP3.LUT R3, R20, 0x1, RZ, 0x3c, !PT ;  /* 0x0000000114037812 */ /* 0x005fe200078e3cff */
[----:B------:R-:W-:Y:S01]  /*da80*/  BSSY B0, `(.L_x_1828) ;  /* 0x0000005000007945 */ /* 0x000fe20003800000 */
[----:B------:R-:W-:Y:S02]  /*da90*/  LEA R2, R5, UR46, 0x3 ;  /* 0x0000002e05027c11 */ /* 0x000fe4000f8e18ff */
[----:B------:R-:W-:-:S04]  /*daa0*/  SHF.L.U32 R3, R3, 0x1f, RZ ;  /* 0x0000001f03037819 */ /* 0x000fc800000006ff */
[----:B------:R-:W0:Y:S02]  /*dab0*/  SYNCS.PHASECHK.TRANS64.TRYWAIT P0, [R2+URZ+0x17070], R3 ;  /* 0x01707003020075a7 */ /* 0x000e24000800017f */
[----:B0-----:R-:W-:Y:S05]  /*dac0*/  @!P0 BRA `(.L_x_1829) ;  /* 0x0000001800f88947 */ /* 0x001fea0003800000 */
.L_x_1887:
[----:B------:R-:W-:Y:S05]  /*dad0*/  BSYNC B0 ;  /* 0x0000000000007941 */ /* 0x000fea0003800000 */
.L_x_1828:
[----:B------:R-:W-:-:S06]  /*dae0*/  ULOP3.LUT UR4, UR41, 0x2, URZ, 0xfc, !UPT ;  /* 0x0000000229047892 */ /* 0x000fcc000f8efc3f */
[----:B------:R-:W-:-:S05]  /*daf0*/  IMAD.U32 R0, RZ, RZ, UR4 ;  /* 0x00000004ff007e24 */ /* 0x000fca000f8e00ff */
[----:B------:R-:W-:-:S13]  /*db00*/  ISETP.NE.AND P0, PT, R0, 0x3, PT ;  /* 0x000000030000780c */ /* 0x000fda0003f05270 */
[----:B------:R-:W-:Y:S05]  /*db10*/  @!P0 BRA `(.L_x_1830) ;  /* 0x0000000000048947 */ /* 0x000fea0003800000 */
[----:B------:R-:W-:Y:S01]  /*db20*/  BPT.TRAP 0x1 ;  /* 0x000000040000795c */ /* 0x000fe20000300000 */
.L_x_1830:
[----:B------:R-:W2:Y:S01]  /*db30*/  LDL.LU R0, [R1] ;  /* 0x0000000001007983 */ /* 0x000ea20000300800 */
[----:B0-----:R-:W-:Y:S01]  /*db40*/  SHF.L.U32 R3, R20, 0x1f, RZ ;  /* 0x0000001f14037819 */ /* 0x001fe200000006ff */
[----:B------:R-:W-:-:S03]  /*db50*/  IMAD R4, R5, 0x3000, RZ ;  /* 0x0000300005047824 */ /* 0x000fc600078e02ff */
[----:B------:R-:W0:Y:S02]  /*db60*/  SYNCS.PHASECHK.TRANS64.TRYWAIT P0, [R2+URZ+0x17060], R3 ;  /* 0x01706003020075a7 */ /* 0x000e24000800017f */
[----:B--2---:R-:W-:Y:S01]  /*db70*/  LOP3.LUT R0, R4, R0, RZ, 0xfc, !PT ;  /* 0x0000000004007212 */ /* 0x004fe200078efcff */
[----:B0-----:R-:W-:Y:S06]  /*db80*/  @!P0 BRA `(.L_x_1831) ;  /* 0x0000001800dc8947 */ /* 0x001fec0003800000 */
.L_x_1888:
[----:B------:R-:W-:Y:S05]  /*db90*/  WARPSYNC.ALL ;  /* 0x0000000000007948 */ /* 0x000fea0003800000 */
[----:B------:R-:W2:Y:S01]  /*dba0*/  LDSM.16.MT88.4 R8, [R0+UR46+0x6400] ;  /* 0x0064002e0008783b */ /* 0x000ea20008004200 */
[----:B0-----:R-:W-:Y:S01]  /*dbb0*/  LOP3.LUT R3, R4, R29, RZ, 0xfc, !PT ;  /* 0x0000001d04037212 */ /* 0x001fe200078efcff */
[----:B------:R-:W-:Y:S01]  /*dbc0*/  ULOP3.LUT UR4, UR41, 0x2, URZ, 0xfc, !UPT ;  /* 0x0000000229047892 */ /* 0x000fe2000f8efc3f */
[----:B------:R-:W0:Y:S03]  /*dbd0*/  S2R R6, SR_TID.X ;  /* 0x0000000000067919 */ /* 0x000e260000002100 */
[----:B------:R-:W-:Y:S01]  /*dbe0*/  VIADD R3, R3, UR46 ;  /* 0x0000002e03037c36 */ /* 0x000fe20008000000 */
[----:B0-----:R-:W-:Y:S01]  /*dbf0*/  LOP3.LUT P0, RZ, R6, 0x4, RZ, 0xc0, !PT ;  /* 0x0000000406ff7812 */ /* 0x001fe2000780c0ff */
[----:B------:R-:W-:Y:S01]  /*dc00*/  IMAD.MOV.U32 R6, RZ, RZ, 0x40 ;  /* 0x00000040ff067424 */ /* 0x000fe200078e00ff */
[----:B--2---:R-:W-:-:S02]  /*dc10*/  PRMT R12, R8, 0x6420, R9 ;  /* 0x00006420080c7816 */ /* 0x004fc40000000009 */
[----:B------:R-:W-:Y:S02]  /*dc20*/  PRMT R13, R8, 0x7531, R9 ;  /* 0x00007531080d7816 */ /* 0x000fe40000000009 */
[C-C-:B-1----:R-:W-:Y:S02]  /*dc30*/  PRMT R14, R10.reuse, 0x6420, R11.reuse ;  /* 0x000064200a0e7816 */ /* 0x142fe4000000000b */
        /* <DEDUP_REMOVED lines=44> */
.L_x_1832:
[----:B-1----:R1:W-:Y:S01]  /*df00*/  SYNCS.ARRIVE.TRANS64.A1T0 RZ, [R2+URZ+0x17050], RZ ;  /* 0x017050ff02ff79a7 */ /* 0x0023e2000810003f */
[----:B------:R-:W-:Y:S06]  /*df10*/  BAR.SYNC.DEFER_BLOCKING 0x2, 0x80 ;  /* 0x0082000000007b1d */ /* 0x000fec0000010000 */
[----:B------:R-:W-:Y:S05]  /*df20*/  @!P1 BRA `(.L_x_1833) ;  /* 0x0000000000049947 */ /* 0x000fea0003800000 */
[----:B------:R-:W-:Y:S01]  /*df30*/  BPT.TRAP 0x1 ;  /* 0x000000040000795c */ /* 0x000fe20000300000 */
.L_x_1833:
        /* <DEDUP_REMOVED lines=10> */
.L_x_1790:
[----:B------:R-:W0:Y:S01]  /*dfe0*/  S2R R4, SR_CgaCtaId ;  /* 0x0000000000047919 */ /* 0x000e220000008800 */
[----:B------:R-:W-:Y:S02]  /*dff0*/  MOV R3, 0x400 ;  /* 0x0000040000037802 */ /* 0x000fe40000000f00 */
[----:B------:R-:W-:Y:S02]  /*e000*/  SHF.L.U32 R2, R2, 0x1f, RZ ;  /* 0x0000001f02027819 */ /* 0x000fe400000006ff */
[----:B0-----:R-:W-:-:S04]  /*e010*/  LEA R7, R4, R3, 0x18 ;  /* 0x0000000304077211 */ /* 0x001fc800078ec0ff */
[----:B------:R-:W0:Y:S02]  /*e020*/  SYNCS.PHASECHK.TRANS64.TRYWAIT P0, [R7+URZ+0x17020], R2 ;  /* 0x01702002070075a7 */ /* 0x000e24000800017f */
[----:B0-----:R-:W-:Y:S05]  /*e030*/  @!P0 BRA `(.L_x_1834) ;  /* 0x0000001400c48947 */ /* 0x001fea0003800000 */
.L_x_1889:
        /* <DEDUP_REMOVED lines=13> */
.L_x_1835:
[----:B------:R-:W-:Y:S01]  /*e110*/  IMAD R5, R0, 0x8, R7 ;  /* 0x0000000800057824 */ /* 0x000fe200078e0207 */
[----:B------:R-:W-:Y:S01]  /*e120*/  SHF.L.U32 R2, R20, 0x1f, RZ ;  /* 0x0000001f14027819 */ /* 0x000fe200000006ff */
[----:B------:R-:W-:-:S03]  /*e130*/  VIADD R0, R0, 0x1 ;  /* 0x0000000100007836 */ /* 0x000fc60000000000 */
[----:B------:R-:W0:Y:S02]  /*e140*/  SYNCS.PHASECHK.TRANS64.TRYWAIT P1, [R5+URZ+0x17040], R2 ;  /* 0x01704002050075a7 */ /* 0x000e24000802017f */
[----:B------:R-:W-:-:S04]  /*e150*/  ISETP.NE.AND P2, PT, R0, 0x2, PT ;  /* 0x000000020000780c */ /* 0x000fc80003f45270 */
[----:B------:R-:W-:Y:S01]  /*e160*/  SEL R3, RZ, 0x1, P2 ;  /* 0x00000001ff037807 */ /* 0x000fe20001000000 */
[----:B0-----:R-:W-:Y:S08]  /*e170*/  @!P1 BRA `(.L_x_1836) ;  /* 0x0000001400889947 */ /* 0x001ff00003800000 */
.L_x_1890:
[----:B------:R-:W-:Y:S02]  /*e180*/  SEL R0, R0, RZ, P2 ;  /* 0x000000ff00007207 */ /* 0x000fe40001000000 */
[----:B------:R-:W-:Y:S01]  /*e190*/  LOP3.LUT R3, R20, R3, RZ, 0x3c, !PT ;  /* 0x0000000314037212 */ /* 0x000fe200078e3cff */
[----:B------:R-:W-:Y:S06]  /*e1a0*/  @!P0 BRA `(.L_x_1837) ;  /* 0x0000000000048947 */ /* 0x000fec0003800000 */
[----:B------:R-:W-:Y:S01]  /*e1b0*/  BPT.TRAP 0x1 ;  /* 0x000000040000795c */ /* 0x000fe20000300000 */
.L_x_1837:
[----:B------:R-:W-:Y:S01]  /*e1c0*/  IMAD R7, R0, 0x8, R7 ;  /* 0x0000000800077824 */ /* 0x000fe200078e0207 */
[----:B------:R-:W-:-:S04]  /*e1d0*/  SHF.L.U32 R0, R3, 0x1f, RZ ;  /* 0x0000001f03007819 */ /* 0x000fc800000006ff */
[----:B------:R-:W1:Y:S02]  /*e1e0*/  SYNCS.PHASECHK.TRANS64.TRYWAIT P1, [R7+URZ+0x17040], R0 ;  /* 0x01704000070075a7 */ /* 0x000e64000802017f */
[----:B-1----:R-:W-:Y:S05]  /*e1f0*/  @!P1 BRA `(.L_x_1838) ;  /* 0x00000014007c9947 */ /* 0x002fea0003800000 */
.L_x_1891:
[----:B------:R-:W-:Y:S05]  /*e200*/  @!P0 BRA `(.L_x_1839) ;  /* 0x0000000000048947 */ /* 0x000fea0003800000 */
[----:B------:R-:W-:Y:S01]  /*e210*/  BPT.TRAP 0x1 ;  /* 0x000000040000795c */ /* 0x000fe20000300000 */
.L_x_1839:
[----:B------:R-:W2:Y:S02]  /*e220*/  SYNCS.PHASECHK.TRANS64.TRYWAIT P1, [R5+URZ+0x17060], R2 ;  /* 0x01706002050075a7 */ /* 0x000ea4000802017f */
[----:B--2---:R-:W-:Y:S05]  /*e230*/  @!P1 BRA `(.L_x_1840) ;  /* 0x0000001400809947 */ /* 0x004fea0003800000 */
.L_x_1892:
[----:B------:R-:W-:Y:S05]  /*e240*/  @!P0 BRA `(.L_x_1841) ;  /* 0x0000000000048947 */ /* 0x000fea0003800000 */
[----:B------:R-:W-:Y:S01]  /*e250*/  BPT.TRAP 0x1 ;  /* 0x000000040000795c */ /* 0x000fe20000300000 */
.L_x_1841:
[----:B------:R-:W3:Y:S02]  /*e260*/  SYNCS.PHASECHK.TRANS64.TRYWAIT P1, [R7+URZ+0x17060], R0 ;  /* 0x01706000070075a7 */ /* 0x000ee4000802017f */
[----:B---3--:R-:W-:Y:S05]  /*e270*/  @!P1 BRA `(.L_x_1842) ;  /* 0x0000001400849947 */ /* 0x008fea0003800000 */
.L_x_1893:
[----:B------:R-:W-:Y:S05]  /*e280*/  @!P0 BRA `(.L_x_1843) ;  /* 0x0000000000048947 */ /* 0x000fea0003800000 */
[----:B------:R-:W-:Y:S01]  /*e290*/  BPT.TRAP 0x1 ;  /* 0x000000040000795c */ /* 0x000fe20000300000 */
.L_x_1843:
[----:B------:R-:W4:Y:S02]  /*e2a0*/  SYNCS.PHASECHK.TRANS64.TRYWAIT P1, [R5+URZ+0x17080], R2 ;  /* 0x01708002050075a7 */ /* 0x000f24000802017f */
[----:B----4-:R-:W-:Y:S05]  /*e2b0*/  @!P1 BRA `(.L_x_1844) ;  /* 0x0000001400889947 */ /* 0x010fea0003800000 */
.L_x_1894:
[----:B------:R-:W-:Y:S05]  /*e2c0*/  @!P0 BRA `(.L_x_1845) ;  /* 0x0000000000048947 */ /* 0x000fea0003800000 */
[----:B------:R-:W-:Y:S01]  /*e2d0*/  BPT.TRAP 0x1 ;  /* 0x000000040000795c */ /* 0x000fe20000300000 */
.L_x_1845:
[----:B------:R0:W0:Y:S02]  /*e2e0*/  SYNCS.PHASECHK.TRANS64.TRYWAIT P0, [R7+URZ+0x17080], R0 ;  /* 0x01708000070075a7 */ /* 0x000024000800017f */
[----:B0-----:R-:W-:Y:S05]  /*e2f0*/  @!P0 NANOSLEEP.SYNCS 0x989680 ;  /* 0x009896800000895d */ /* 0x001fea0003900000 */
[----:B------:R-:W0:Y:S02]  /*e300*/  @!P0 SYNCS.PHASECHK.TRANS64 P0, [R7+URZ+0x17080], R0 ;  /* 0x01708000070085a7 */ /* 0x000e24000800007f */
[----:B0-----:R-:W-:Y:S05]  /*e310*/  @!P0 BRA `(.L_x_1845) ;  /* 0xfffffffc00f08947 */ /* 0x001fea000383ffff */
.L_x_1746:
[----:B------:R-:W-:Y:S05]  /*e320*/  BSYNC B6 ;  /* 0x0000000000067941 */ /* 0x000fea0003800000 */
.L_x_1743:
[----:B------:R-:W-:Y:S05]  /*e330*/  EXIT ;  /* 0x000000000000794d */ /* 0x000fea0003800000 */
.L_x_1750:
[----:B0-----:R-:W-:-:S04]  /*e340*/  IMAD.U32 R3, RZ, RZ, UR42 ;  /* 0x0000002aff037e24 */ /* 0x001fc8000f8e00ff */
[----:B------:R0:W1:Y:S03]  /*e350*/  SYNCS.PHASECHK.TRANS64.TRYWAIT P0, [R3+URZ+0x17000], R0 ;  /* 0x01700000030075a7 */ /* 0x000066000800017f */
[----:B-1----:R-:W-:Y:S05]  /*e360*/  @!P0 NANOSLEEP.SYNCS 0x989680 ;  /* 0x009896800000895d */ /* 0x002fea0003900000 */
[----:B------:R-:W1:Y:S02]  /*e370*/  @!P0 SYNCS.PHASECHK.TRANS64 P0, [R3+URZ+0x17000], R0 ;  /* 0x01700000030085a7 */ /* 0x000e64000800007f */
[----:B-1----:R-:W-:Y:S05]  /*e380*/  @!P0 BRA `(.L_x_1750) ;  /* 0xfffffffc00ec8947 */ /* 0x002fea000383ffff */
[----:B------:R-:W-:Y:S05]  /*e390*/  BRA `(.L_x_1846) ;  /* 0xffffff30009c7947 */ /* 0x000fea000383ffff */
.L_x_1754:
[----:B0-----:R-:W-:-:S04]  /*e3a0*/  IMAD.U32 R3, RZ, RZ, UR42 ;  /* 0x0000002aff037e24 */ /* 0x001fc8000f8e00ff */
[----:B------:R0:W2:Y:S03]  /*e3b0*/  SYNCS.PHASECHK.TRANS64.TRYWAIT P1, [R3+URZ+0x17030], R0 ;  /* 0x01703000030075a7 */ /* 0x0000a6000802017f */
[----:B--2---:R-:W-:Y:S05]  /*e3c0*/  @!P1 NANOSLEEP.SYNCS 0x989680 ;  /* 0x009896800000995d */ /* 0x004fea0003900000 */
[----:B------:R-:W2:Y:S02]  /*e3d0*/  @!P1 SYNCS.PHASECHK.TRANS64 P1, [R3+URZ+0x17030], R0 ;  /* 0x01703000030095a7 */ /* 0x000ea4000802007f */
[----:B--2---:R-:W-:Y:S05]  /*e3e0*/  @!P1 BRA `(.L_x_1754) ;  /* 0xfffffffc00ec9947 */ /* 0x004fea000383ffff */
[----:B------:R-:W-:Y:S05]  /*e3f0*/  BRA `(.L_x_1753) ;  /* 0xffffff3000b87947 */ /* 0x000fea000383ffff */
.L_x_1760:
[----:B-1----:R-:W-:-:S04]  /*e400*/  IMAD.U32 R11, RZ, RZ, UR25 ;  /* 0x00000019ff0b7e24 */ /* 0x002fc8000f8e00ff */
[----:B------:R1:W2:Y:S03]  /*e410*/  SYNCS.PHASECHK.TRANS64.TRYWAIT P1, [R11+URZ+0x17030], R0 ;  /* 0x017030000b0075a7 */ /* 0x0002a6000802017f */
[----:B--2---:R-:W-:Y:S05]  /*e420*/  @!P1 NANOSLEEP.SYNCS 0x989680 ;  /* 0x009896800000995d */ /* 0x004fea0003900000 */
[----:B------:R-:W2:Y:S02]  /*e430*/  @!P1 SYNCS.PHASECHK.TRANS64 P1, [R11+URZ+0x17030], R0 ;  /* 0x017030000b0095a7 */ /* 0x000ea4000802007f */
[----:B--2---:R-:W-:Y:S05]  /*e440*/  @!P1 BRA `(.L_x_1760) ;  /* 0xfffffffc00ec9947 */ /* 0x004fea000383ffff */
[----:B------:R-:W-:Y:S05]  /*e450*/  BRA `(.L_x_1759) ;  /* 0xffffff5800047947 */ /* 0x000fea000383ffff */
.L_x_1764:
[----:B-1----:R-:W-:-:S04]  /*e460*/  IMAD.U32 R11, RZ, RZ, UR11 ;  /* 0x0000000bff0b7e24 */ /* 0x002fc8000f8e00ff */
[----:B------:R1:W2:Y:S03]  /*e470*/  SYNCS.PHASECHK.TRANS64.TRYWAIT P1, [R11+URZ+0x17050], R0 ;  /* 0x017050000b0075a7 */ /* 0x0002a6000802017f */
[----:B--2---:R-:W-:Y:S05]  /*e480*/  @!P1 NANOSLEEP.SYNCS 0x989680 ;  /* 0x009896800000995d */ /* 0x004fea0003900000 */
[----:B------:R-:W2:Y:S02]  /*e490*/  @!P1 SYNCS.PHASECHK.TRANS64 P1, [R11+URZ+0x17050], R0 ;  /* 0x017050000b0095a7 */ /* 0x000ea4000802007f */
[----:B--2---:R-:W-:Y:S05]  /*e4a0*/  @!P1 BRA `(.L_x_1764) ;  /* 0xfffffffc00ec9947 */ /* 0x004fea000383ffff */
[----:B------:R-:W-:Y:S05]  /*e4b0*/  BRA `(.L_x_1763) ;  /* 0xffffff58005c7947 */ /* 0x000fea000383ffff */
.L_x_1772:
[----:B-1----:R-:W-:-:S04]  /*e4c0*/  IMAD.U32 R11, RZ, RZ, UR22 ;  /* 0x00000016ff0b7e24 */ /* 0x002fc8000f8e00ff */
[----:B------:R1:W2:Y:S03]  /*e4d0*/  SYNCS.PHASECHK.TRANS64.TRYWAIT P1, [R11+URZ+0x17030], R0 ;  /* 0x017030000b0075a7 */ /* 0x0002a6000802017f */
[----:B--2---:R-:W-:Y:S05]  /*e4e0*/  @!P1 NANOSLEEP.SYNCS 0x989680 ;  /* 0x009896800000995d */ /* 0x004fea0003900000 */
[----:B------:R-:W2:Y:S02]  /*e4f0*/  @!P1 SYNCS.PHASECHK.TRANS64 P1, [R11+URZ+0x17030], R0 ;  /* 0x017030000b0095a7 */ /* 0x000ea4000802007f */
[----:B--2---:R-:W-:Y:S05]  /*e500*/  @!P1 BRA `(.L_x_1772) ;  /* 0xfffffffc00ec9947 */ /* 0x004fea000383ffff */
[----:B------:R-:W-:Y:S05]  /*e510*/  BRA `(.L_x_1771) ;  /* 0xffffff7c00347947 */ /* 0x000fea000383ffff */
.L_x_1776:
[----:B-1----:R-:W-:-:S04]  /*e520*/  IMAD.U32 R11, RZ, RZ, UR14 ;  /* 0x0000000eff0b7e24 */ /* 0x002fc8000f8e00ff */
[----:B------:R1:W2:Y:S03]  /*e530*/  SYNCS.PHASECHK.TRANS64.TRYWAIT P1, [R11+URZ+0x17050], R0 ;  /* 0x017050000b0075a7 */ /* 0x0002a6000802017f */
[----:B--2---:R-:W-:Y:S05]  /*e540*/  @!P1 NANOSLEEP.SYNCS 0x989680 ;  /* 0x009896800000995d */ /* 0x004fea0003900000 */
[----:B------:R-:W2:Y:S02]  /*e550*/  @!P1 SYNCS.PHASECHK.TRANS64 P1, [R11+URZ+0x17050], R0 ;  /* 0x017050000b0095a7 */ /* 0x000ea4000802007f */
[----:B--2---:R-:W-:Y:S05]  /*e560*/  @!P1 BRA `(.L_x_1776) ;  /* 0xfffffffc00ec9947 */ /* 0x004fea000383ffff */
[----:B------:R-:W-:Y:S05]  /*e570*/  BRA `(.L_x_1775) ;  /* 0xffffff7c008c7947 */ /* 0x000fea000383ffff */
.L_x_1783:
[----:B-1----:R-:W-:-:S04]  /*e580*/  IMAD.U32 R5, RZ, RZ, UR16 ;  /* 0x00000010ff057e24 */ /* 0x002fc8000f8e00ff */
[----:B------:R1:W2:Y:S03]  /*e590*/  SYNCS.PHASECHK.TRANS64.TRYWAIT P1, [R5+URZ+0x17050], R4 ;  /* 0x01705004050075a7 */ /* 0x0002a6000802017f */
[----:B--2---:R-:W-:Y:S05]  /*e5a0*/  @!P1 NANOSLEEP.SYNCS 0x989680 ;  /* 0x009896800000995d */ /* 0x004fea0003900000 */
[----:B------:R-:W2:Y:S02]  /*e5b0*/  @!P1 SYNCS.PHASECHK.TRANS64 P1, [R5+URZ+0x17050], R4 ;  /* 0x01705004050095a7 */ /* 0x000ea4000802007f */
[----:B--2---:R-:W-:Y:S05]  /*e5c0*/  @!P1 BRA `(.L_x_1783) ;  /* 0xfffffffc00ec9947 */ /* 0x004fea000383ffff */
[----:B------:R-:W-:Y:S05]  /*e5d0*/  BRA `(.L_x_1782) ;  /* 0xffffff9400d87947 */ /* 0x000fea000383ffff */
.L_x_1796:
[----:B------:R-:W-:Y:S02]  /*e5e0*/  IMAD.MOV.U32 R13, RZ, RZ, R24 ;  /* 0x000000ffff0d7224 */ /* 0x000fe400078e0018 */
[----:B------:R-:W-:Y:S02]  /*e5f0*/  IMAD.MOV.U32 R12, RZ, RZ, RZ ;  /* 0x000000ffff0c7224 */ /* 0x000fe400078e00ff */
[----:B------:R-:W-:Y:S02]  /*e600*/  IMAD.MOV.U32 R11, RZ, RZ, 0x1f ;  /* 0x0000001fff0b7424 */ /* 0x000fe400078e00ff */
[----:B------:R-:W-:-:S07]  /*e610*/  IMAD.MOV.U32 R15, RZ, RZ, -0x1 ;  /* 0xffffffffff0f7424 */ /* 0x000fce00078e00ff */
[----:B0----5:R-:W-:Y:S05]  /*e620*/  WARPSYNC.COLLECTIVE R15, `(.L_x_1847) ;  /* 0x000000000f087348 */ /* 0x021fea0003c00000 */
[----:B------:R1:W2:Y:S02]  /*e630*/  SHFL.IDX P6, R14, R13, R12, R11 ;  /* 0x0000000c0d0e7389 */ /* 0x0002a400000c000b */
[----:B012--5:R-:W-:Y:S01]  /*e640*/  ENDCOLLECTIVE ;  /* 0x000000000000791b */ /* 0x027fe20003800000 */
.L_x_1847:
[----:B------:R-:W-:Y:S05]  /*e650*/  BRA `(.L_x_1848) ;  /* 0xffffffcc00ac7947 */ /* 0x000fea000383ffff */
.L_x_1798:
[----:B0-----:R-:W-:-:S04]  /*e660*/  IMAD.U32 R3, RZ, RZ, UR46 ;  /* 0x0000002eff037e24 */ /* 0x001fc8000f8e00ff */
[----:B------:R0:W1:Y:S03]  /*e670*/  SYNCS.PHASECHK.TRANS64.TRYWAIT P0, [R3+URZ+0x17080], R10 ;  /* 0x0170800a030075a7 */ /* 0x000066000800017f */
[----:B-1----:R-:W-:Y:S05]  /*e680*/  @!P0 NANOSLEEP.SYNCS 0x989680 ;  /* 0x009896800000895d */ /* 0x002fea0003900000 */
[----:B------:R-:W1:Y:S02]  /*e690*/  @!P0 SYNCS.PHASECHK.TRANS64 P0, [R3+URZ+0x17080], R10 ;  /* 0x0170800a030085a7 */ /* 0x000e64000800007f */
[----:B-1----:R-:W-:Y:S05]  /*e6a0*/  @!P0 BRA `(.L_x_1798) ;  /* 0xfffffffc00ec8947 */ /* 0x002fea000383ffff */
[----:B------:R-:W-:Y:S05]  /*e6b0*/  BRA `(.L_x_1849) ;  /* 0xffffffd000387947 */ /* 0x000fea000383ffff */
.L_x_1799:
        /* <DEDUP_REMOVED lines=8> */
.L_x_1851:
[----:B------:R-:W-:Y:S05]  /*e740*/  BSYNC B0 ;  /* 0x0000000000007941 */ /* 0x000fea0003800000 */
.L_x_1850:
        /* <DEDUP_REMOVED lines=10> */
.L_x_1852:
        /* <DEDUP_REMOVED lines=8> */
.L_x_1853:
        /* <DEDUP_REMOVED lines=13> */
.L_x_1854:
        /* <DEDUP_REMOVED lines=10> */
.L_x_1802:
[----:B0-----:R-:W-:-:S04]  /*e9e0*/  IMAD.U32 R3, RZ, RZ, UR46 ;  /* 0x0000002eff037e24 */ /* 0x001fc8000f8e00ff */
[----:B------:R0:W1:Y:S03]  /*e9f0*/  SYNCS.PHASECHK.TRANS64.TRYWAIT P1, [R3+URZ+0x17040], R10 ;  /* 0x0170400a030075a7 */ /* 0x000066000802017f */
[----:B-1----:R-:W-:Y:S05]  /*ea00*/  @!P1 NANOSLEEP.SYNCS 0x989680 ;  /* 0x009896800000995d */ /* 0x002fea0003900000 */
[----:B------:R-:W1:Y:S02]  /*ea10*/  @!P1 SYNCS.PHASECHK.TRANS64 P1, [R3+URZ+0x17040], R10 ;  /* 0x0170400a030095a7 */ /* 0x000e64000802007f */
[----:B-1----:R-:W-:Y:S05]  /*ea20*/  @!P1 BRA `(.L_x_1802) ;  /* 0xfffffffc00ec9947 */ /* 0x002fea000383ffff */
[----:B------:R-:W-:Y:S05]  /*ea30*/  BRA `(.L_x_1856) ;  /* 0xffffffd000747947 */ /* 0x000fea000383ffff */
.L_x_1803:
        /* <DEDUP_REMOVED lines=8> */
.L_x_1858:
[----:B------:R-:W-:Y:S05]  /*eac0*/  BSYNC B0 ;  /* 0x0000000000007941 */ /* 0x000fea0003800000 */
.L_x_1857:
        /* <DEDUP_REMOVED lines=8> */
.L_x_1859:
        /* <DEDUP_REMOVED lines=8> */
.L_x_1860:
        /* <DEDUP_REMOVED lines=11> */
.L_x_1861:
[----:B------:R-:W-:Y:S05]  /*ec80*/  BRA `(.L_x_1862) ;  /* 0xffffffd0007c7947 */ /* 0x000fea000383ffff */
.L_x_1806:
[----:B------:R-:W-:Y:S02]  /*ec90*/  IMAD.MOV.U32 R13, RZ, RZ, R4 ;  /* 0x000000ffff0d7224 */ /* 0x000fe400078e0004 */
[----:B------:R-:W-:Y:S02]  /*eca0*/  IMAD.MOV.U32 R12, RZ, RZ, RZ ;  /* 0x000000ffff0c7224 */ /* 0x000fe400078e00ff */
[----:B------:R-:W-:Y:S02]  /*ecb0*/  IMAD.MOV.U32 R11, RZ, RZ, 0x1e1f ;  /* 0x00001e1fff0b7424 */ /* 0x000fe400078e00ff */
[----:B------:R-:W-:Y:S02]  /*ecc0*/  IMAD.MOV.U32 R15, RZ, RZ, -0x1 ;  /* 0xffffffffff0f7424 */ /* 0x000fe400078e00ff */
[----:B------:R-:W-:-:S07]  /*ecd0*/  IMAD.U32 R10, RZ, RZ, UR48 ;  /* 0x00000030ff0a7e24 */ /* 0x000fce000f8e00ff */
[----:B------:R-:W-:Y:S05]  /*ece0*/  WARPSYNC.COLLECTIVE R15, `(.L_x_1863) ;  /* 0x000000000f087348 */ /* 0x000fea0003c00000 */
[----:B------:R0:W1:Y:S02]  /*ecf0*/  SHFL.IDX P6, R14, R13, R12, R11 ;  /* 0x0000000c0d0e7389 */ /* 0x00006400000c000b */
[----:B01----:R-:W-:Y:S01]  /*ed00*/  ENDCOLLECTIVE ;  /* 0x000000000000791b */ /* 0x003fe20003800000 */
.L_x_1863:
[----:B------:R-:W-:Y:S02]  /*ed10*/  IMAD R7, R10, 0xc0, R27 ;  /* 0x000000c00a077824 */ /* 0x000fe400078e021b */
[----:B------:R-:W-:Y:S02]  /*ed20*/  IMAD.MOV.U32 R13, RZ, RZ, R0 ;  /* 0x000000ffff0d7224 */ /* 0x000fe400078e0000 */
[----:B------:R-:W-:-:S07]  /*ed30*/  IMAD.MOV.U32 R2, RZ, RZ, R14 ;  /* 0x000000ffff027224 */ /* 0x000fce00078e000e */
[----:B------:R-:W-:Y:S05]  /*ed40*/  WARPSYNC.COLLECTIVE R15, `(.L_x_1864) ;  /* 0x000000000f087348 */ /* 0x000fea0003c00000 */
[----:B------:R0:W1:Y:S02]  /*ed50*/  SHFL.IDX P6, R14, R13, R12, R11 ;  /* 0x0000000c0d0e7389 */ /* 0x00006400000c000b */
[----:B01----:R-:W-:Y:S01]  /*ed60*/  ENDCOLLECTIVE ;  /* 0x000000000000791b */ /* 0x003fe20003800000 */
.L_x_1864:
        /* <DEDUP_REMOVED lines=11> */
.L_x_1865:
        /* <DEDUP_REMOVED lines=11> */
.L_x_1866:
        /* <DEDUP_REMOVED lines=9> */
.L_x_1867:
        /* <DEDUP_REMOVED lines=13> */
.L_x_1868:
[----:B------:R-:W-:Y:S05]  /*f030*/  BRA `(.L_x_1869) ;  /* 0xffffffd400d47947 */ /* 0x000fea000383ffff */
.L_x_1809:
[----:B0-2---:R-:W-:-:S04]  /*f040*/  IMAD.U32 R3, RZ, RZ, UR46 ;  /* 0x0000002eff037e24 */ /* 0x005fc8000f8e00ff */
[----:B------:R0:W2:Y:S03]  /*f050*/  SYNCS.PHASECHK.TRANS64.TRYWAIT P1, [R3+URZ+0x17020], R0 ;  /* 0x01702000030075a7 */ /* 0x0000a6000802017f */
[----:B--2---:R-:W-:Y:S05]  /*f060*/  @!P1 NANOSLEEP.SYNCS 0x989680 ;  /* 0x009896800000995d */ /* 0x004fea0003900000 */
[----:B------:R-:W2:Y:S02]  /*f070*/  @!P1 SYNCS.PHASECHK.TRANS64 P1, [R3+URZ+0x17020], R0 ;  /* 0x01702000030095a7 */ /* 0x000ea4000802007f */
[----:B--2---:R-:W-:Y:S05]  /*f080*/  @!P1 BRA `(.L_x_1809) ;  /* 0xfffffffc00ec9947 */ /* 0x004fea000383ffff */
[----:B------:R-:W-:Y:S05]  /*f090*/  BRA `(.L_x_1870) ;  /* 0xffffffd8001c7947 */ /* 0x000fea000383ffff */
.L_x_1812:
[----:B0-----:R0:W2:Y:S02]  /*f0a0*/  SYNCS.PHASECHK.TRANS64.TRYWAIT P1, [R6+URZ+0x17080], R17 ;  /* 0x01708011060075a7 */ /* 0x0010a4000802017f */
[----:B--2---:R-:W-:Y:S05]  /*f0b0*/  @!P1 NANOSLEEP.SYNCS 0x989680 ;  /* 0x009896800000995d */ /* 0x004fea0003900000 */
[----:B------:R-:W2:Y:S02]  /*f0c0*/  @!P1 SYNCS.PHASECHK.TRANS64 P1, [R6+URZ+0x17080], R17 ;  /* 0x01708011060095a7 */ /* 0x000ea4000802007f */
[----:B--2---:R-:W-:Y:S05]  /*f0d0*/  @!P1 BRA `(.L_x_1812) ;  /* 0xfffffffc00f09947 */ /* 0x004fea000383ffff */
[----:B------:R-:W-:Y:S05]  /*f0e0*/  BRA `(.L_x_1871) ;  /* 0xffffffd800d87947 */ /* 0x000fea000383ffff */
.L_x_1813:
        /* <DEDUP_REMOVED lines=8> */
.L_x_1873:
[----:B------:R-:W-:Y:S05]  /*f170*/  BSYNC B0 ;  /* 0x0000000000007941 */ /* 0x000fea0003800000 */
.L_x_1872:
        /* <DEDUP_REMOVED lines=8> */
.L_x_1874:
[----:B------:R-:W-:Y:S02]  /*f200*/  IMAD.MOV.U32 R13, RZ, RZ, R27 ;  /* 0x000000ffff0d7224 */ /* 0x000fe400078e001b */
[----:B------:R-:W-:Y:S02]  /*f210*/  IMAD.MOV.U32 R12, RZ, RZ, 0x1 ;  /* 0x00000001ff0c7424 */ /* 0x000fe400078e00ff */
[----:B------:R-:W-:-:S07]  /*f220*/  IMAD.MOV.U32 R2, RZ, RZ, R14 ;  /* 0x000000ffff027224 */ /* 0x000fce00078e000e */
[----:B------:R-:W-:Y:S05]  /*f230*/  WARPSYNC.COLLECTIVE R15, `(.L_x_1875) ;  /* 0x000000000f087348 */ /* 0x000fea0003c00000 */
[----:B------:R0:W1:Y:S02]  /*f240*/  SHFL.IDX P6, R14, R13, R12, R11 ;  /* 0x0000000c0d0e7389 */ /* 0x00006400000c000b */
[----:B01----:R-:W-:Y:S01]  /*f250*/  ENDCOLLECTIVE ;  /* 0x000000000000791b */ /* 0x003fe20003800000 */
.L_x_1875:
        /* <DEDUP_REMOVED lines=14> */
.L_x_1876:
[----:B------:R-:W-:Y:S01]  /*f340*/  IMAD.MOV.U32 R2, RZ, RZ, R14 ;  /* 0x000000ffff027224 */ /* 0x000fe200078e000e */
[----:B------:R-:W-:Y:S06]  /*f350*/  BRA `(.L_x_1877) ;  /* 0xffffffd800f47947 */ /* 0x000fec000383ffff */
.L_x_1816:
[----:B---3--:R3:W4:Y:S02]  /*f360*/  SYNCS.PHASECHK.TRANS64.TRYWAIT P1, [R6+URZ+0x17040], R17 ;  /* 0x01704011060075a7 */ /* 0x008724000802017f */
[----:B----4-:R-:W-:Y:S05]  /*f370*/  @!P1 NANOSLEEP.SYNCS 0x989680 ;  /* 0x009896800000995d */ /* 0x010fea0003900000 */
[----:B------:R-:W4:Y:S02]  /*f380*/  @!P1 SYNCS.PHASECHK.TRANS64 P1, [R6+URZ+0x17040], R17 ;  /* 0x01704011060095a7 */ /* 0x000f24000802007f */
[----:B----4-:R-:W-:Y:S05]  /*f390*/  @!P1 BRA `(.L_x_1816) ;  /* 0xfffffffc00f09947 */ /* 0x010fea000383ffff */
[----:B------:R-:W-:Y:S05]  /*f3a0*/  BRA `(.L_x_1878) ;  /* 0xffffffdc00487947 */ /* 0x000fea000383ffff */
.L_x_1817:
        /* <DEDUP_REMOVED lines=8> */
.L_x_1880:
[----:B------:R-:W-:Y:S05]  /*f430*/  BSYNC B0 ;  /* 0x0000000000007941 */ /* 0x000fea0003800000 */
.L_x_1879:
        /* <DEDUP_REMOVED lines=9> */
.L_x_1881:
[----:B------:R-:W-:Y:S02]  /*f4d0*/  VIADD R9, R9, UR46 ;  /* 0x0000002e09097c36 */ /* 0x000fe40008000000 */
[----:B------:R-:W-:Y:S02]  /*f4e0*/  IMAD.MOV.U32 R13, RZ, RZ, R10 ;  /* 0x000000ffff0d7224 */ /* 0x000fe400078e000a */
[----:B------:R-:W-:Y:S01]  /*f4f0*/  IMAD.MOV.U32 R12, RZ, RZ, 0x1 ;  /* 0x00000001ff0c7424 */ /* 0x000fe200078e00ff */
[----:B------:R-:W-:-:S13]  /*f500*/  IADD3 R2, P1, R24, R14, RZ ;  /* 0x0000000e18027210 */ /* 0x000fda0007f3e0ff */
[----:B------:R-:W-:Y:S05]  /*f510*/  WARPSYNC.COLLECTIVE R15, `(.L_x_1882) ;  /* 0x000000000f087348 */ /* 0x000fea0003c00000 */
[----:B------:R0:W1:Y:S02]  /*f520*/  SHFL.IDX P6, R14, R13, R12, R11 ;  /* 0x0000000c0d0e7389 */ /* 0x00006400000c000b */
[----:B01----:R-:W-:Y:S01]  /*f530*/  ENDCOLLECTIVE ;  /* 0x000000000000791b */ /* 0x003fe20003800000 */
.L_x_1882:
        /* <DEDUP_REMOVED lines=12> */
.L_x_1883:
[----:B------:R-:W-:Y:S05]  /*f600*/  BRA `(.L_x_1884) ;  /* 0xffffffdc00507947 */ /* 0x000fea000383ffff */
.L_x_1820:
[----:B0-----:R0:W1:Y:S02]  /*f610*/  SYNCS.PHASECHK.TRANS64.TRYWAIT P2, [R2+URZ+0x17070], R3 ;  /* 0x01707003020075a7 */ /* 0x001064000804017f */
[----:B-1----:R-:W-:Y:S05]  /*f620*/  @!P2 NANOSLEEP.SYNCS 0x989680 ;  /* 0x009896800000a95d */ /* 0x002fea0003900000 */
[----:B------:R-:W1:Y:S02]  /*f630*/  @!P2 SYNCS.PHASECHK.TRANS64 P2, [R2+URZ+0x17070], R3 ;  /* 0x017070030200a5a7 */ /* 0x000e64000804007f */
[----:B-1----:R-:W-:Y:S05]  /*f640*/  @!P2 BRA `(.L_x_1820) ;  /* 0xfffffffc00f0a947 */ /* 0x002fea000383ffff */
[----:B------:R-:W-:Y:S05]  /*f650*/  BRA `(.L_x_1885) ;  /* 0xffffffdc00b07947 */ /* 0x000fea000383ffff */
.L_x_1822:
[----:B0-----:R0:W1:Y:S02]  /*f660*/  SYNCS.PHASECHK.TRANS64.TRYWAIT P2, [R2+URZ+0x17060], R3 ;  /* 0x01706003020075a7 */ /* 0x001064000804017f */
[----:B-1----:R-:W-:Y:S05]  /*f670*/  @!P2 NANOSLEEP.SYNCS 0x989680 ;  /* 0x009896800000a95d */ /* 0x002fea0003900000 */
[----:B------:R-:W1:Y:S02]  /*f680*/  @!P2 SYNCS.PHASECHK.TRANS64 P2, [R2+URZ+0x17060], R3 ;  /* 0x017060030200a5a7 */ /* 0x000e64000804007f */
[----:B-1----:R-:W-:Y:S05]  /*f690*/  @!P2 BRA `(.L_x_1822) ;  /* 0xfffffffc00f0a947 */ /* 0x002fea000383ffff */
[----:B------:R-:W-:Y:S05]  /*f6a0*/  BRA `(.L_x_1886) ;  /* 0xffffffdc00c07947 */ /* 0x000fea000383ffff */
.L_x_1829:
[----:B0-----:R0:W2:Y:S02]  /*f6b0*/  SYNCS.PHASECHK.TRANS64.TRYWAIT P0, [R2+URZ+0x17070], R3 ;  /* 0x01707003020075a7 */ /* 0x0010a4000800017f */
[----:B--2---:R-:W-:Y:S05]  /*f6c0*/  @!P0 NANOSLEEP.SYNCS 0x989680 ;  /* 0x009896800000895d */ /* 0x004fea0003900000 */
[----:B------:R-:W2:Y:S02]  /*f6d0*/  @!P0 SYNCS.PHASECHK.TRANS64 P0, [R2+URZ+0x17070], R3 ;  /* 0x01707003020085a7 */ /* 0x000ea4000800007f */
[----:B--2---:R-:W-:Y:S05]  /*f6e0*/  @!P0 BRA `(.L_x_1829) ;  /* 0xfffffffc00f08947 */ /* 0x004fea000383ffff */
[----:B------:R-:W-:Y:S05]  /*f6f0*/  BRA `(.L_x_1887) ;  /* 0xffffffe000f47947 */ /* 0x000fea000383ffff */
.L_x_1831:
[----:B0-----:R0:W2:Y:S02]  /*f700*/  SYNCS.PHASECHK.TRANS64.TRYWAIT P0, [R2+URZ+0x17060], R3 ;  /* 0x01706003020075a7 */ /* 0x0010a4000800017f */
[----:B--2---:R-:W-:Y:S05]  /*f710*/  @!P0 NANOSLEEP.SYNCS 0x989680 ;  /* 0x009896800000895d */ /* 0x004fea0003900000 */
[----:B------:R-:W2:Y:S02]  /*f720*/  @!P0 SYNCS.PHASECHK.TRANS64 P0, [R2+URZ+0x17060], R3 ;  /* 0x01706003020085a7 */ /* 0x000ea4000800007f */
[----:B--2---:R-:W-:Y:S05]  /*f730*/  @!P0 BRA `(.L_x_1831) ;  /* 0xfffffffc00f08947 */ /* 0x004fea000383ffff */
[----:B------:R-:W-:Y:S05]  /*f740*/  BRA `(.L_x_1888) ;  /* 0xffffffe400107947 */ /* 0x000fea000383ffff */
.L_x_1834:
[----:B0-----:R0:W1:Y:S02]  /*f750*/  SYNCS.PHASECHK.TRANS64.TRYWAIT P0, [R7+URZ+0x17020], R2 ;  /* 0x01702002070075a7 */ /* 0x001064000800017f */
[----:B-1----:R-:W-:Y:S05]  /*f760*/  @!P0 NANOSLEEP.SYNCS 0x989680 ;  /* 0x009896800000895d */ /* 0x002fea0003900000 */
[----:B------:R-:W1:Y:S02]  /*f770*/  @!P0 SYNCS.PHASECHK.TRANS64 P0, [R7+URZ+0x17020], R2 ;  /* 0x01702002070085a7 */ /* 0x000e64000800007f */
[----:B-1----:R-:W-:Y:S05]  /*f780*/  @!P0 BRA `(.L_x_1834) ;  /* 0xfffffffc00f08947 */ /* 0x002fea000383ffff */
[----:B------:R-:W-:Y:S05]  /*f790*/  BRA `(.L_x_1889) ;  /* 0xffffffe800287947 */ /* 0x000fea000383ffff */
.L_x_1836:
[----:B0-----:R0:W1:Y:S02]  /*f7a0*/  SYNCS.PHASECHK.TRANS64.TRYWAIT P1, [R5+URZ+0x17040], R2 ;  /* 0x01704002050075a7 */ /* 0x001064000802017f */
[----:B-1----:R-:W-:Y:S05]  /*f7b0*/  @!P1 NANOSLEEP.SYNCS 0x989680 ;  /* 0x009896800000995d */ /* 0x002fea0003900000 */
[----:B------:R-:W1:Y:S02]  /*f7c0*/  @!P1 SYNCS.PHASECHK.TRANS64 P1, [R5+URZ+0x17040], R2 ;  /* 0x01704002050095a7 */ /* 0x000e64000802007f */
[----:B-1----:R-:W-:Y:S05]  /*f7d0*/  @!P1 BRA `(.L_x_1836) ;  /* 0xfffffffc00f09947 */ /* 0x002fea000383ffff */
[----:B------:R-:W-:Y:S05]  /*f7e0*/  BRA `(.L_x_1890) ;  /* 0xffffffe800647947 */ /* 0x000fea000383ffff */
.L_x_1838:
[----:B-1----:R1:W2:Y:S02]  /*f7f0*/  SYNCS.PHASECHK.TRANS64.TRYWAIT P1, [R7+URZ+0x17040], R0 ;  /* 0x01704000070075a7 */ /* 0x0022a4000802017f */
[----:B--2---:R-:W-:Y:S05]  /*f800*/  @!P1 NANOSLEEP.SYNCS 0x989680 ;  /* 0x009896800000995d */ /* 0x004fea0003900000 */
[----:B------:R-:W2:Y:S02]  /*f810*/  @!P1 SYNCS.PHASECHK.TRANS64 P1, [R7+URZ+0x17040], R0 ;  /* 0x01704000070095a7 */ /* 0x000ea4000802007f */
[----:B--2---:R-:W-:Y:S05]  /*f820*/  @!P1 BRA `(.L_x_1838) ;  /* 0xfffffffc00f09947 */ /* 0x004fea000383ffff */
[----:B------:R-:W-:Y:S05]  /*f830*/  BRA `(.L_x_1891) ;  /* 0xffffffe800707947 */ /* 0x000fea000383ffff */
.L_x_1840:
[----:B--2---:R2:W3:Y:S02]  /*f840*/  SYNCS.PHASECHK.TRANS64.TRYWAIT P1, [R5+URZ+0x17060], R2 ;  /* 0x01706002050075a7 */ /* 0x0044e4000802017f */
[----:B---3--:R-:W-:Y:S05]  /*f850*/  @!P1 NANOSLEEP.SYNCS 0x989680 ;  /* 0x009896800000995d */ /* 0x008fea0003900000 */
[----:B------:R-:W3:Y:S02]  /*f860*/  @!P1 SYNCS.PHASECHK.TRANS64 P1, [R5+URZ+0x17060], R2 ;  /* 0x01706002050095a7 */ /* 0x000ee4000802007f */
[----:B---3--:R-:W-:Y:S05]  /*f870*/  @!P1 BRA `(.L_x_1840) ;  /* 0xfffffffc00f09947 */ /* 0x008fea000383ffff */
[----:B------:R-:W-:Y:S05]  /*f880*/  BRA `(.L_x_1892) ;  /* 0xffffffe8006c7947 */ /* 0x000fea000383ffff */
.L_x_1842:
[----:B---3--:R3:W4:Y:S02]  /*f890*/  SYNCS.PHASECHK.TRANS64.TRYWAIT P1, [R7+URZ+0x17060], R0 ;  /* 0x01706000070075a7 */ /* 0x008724000802017f */
[----:B----4-:R-:W-:Y:S05]  /*f8a0*/  @!P1 NANOSLEEP.SYNCS 0x989680 ;  /* 0x009896800000995d */ /* 0x010fea0003900000 */
[----:B------:R-:W4:Y:S02]  /*f8b0*/  @!P1 SYNCS.PHASECHK.TRANS64 P1, [R7+URZ+0x17060], R0 ;  /* 0x01706000070095a7 */ /* 0x000f24000802007f */
[----:B----4-:R-:W-:Y:S05]  /*f8c0*/  @!P1 BRA `(.L_x_1842) ;  /* 0xfffffffc00f09947 */ /* 0x010fea000383ffff */
[----:B------:R-:W-:Y:S05]  /*f8d0*/  BRA `(.L_x_1893) ;  /* 0xffffffe800687947 */ /* 0x000fea000383ffff */
.L_x_1844:
[----:B----4-:R4:W0:Y:S02]  /*f8e0*/  SYNCS.PHASECHK.TRANS64.TRYWAIT P1, [R5+URZ+0x17080], R2 ;  /* 0x01708002050075a7 */ /* 0x010824000802017f */
[----:B0-----:R-:W-:Y:S05]  /*f8f0*/  @!P1 NANOSLEEP.SYNCS 0x989680 ;  /* 0x009896800000995d */ /* 0x001fea0003900000 */
[----:B------:R-:W0:Y:S02]  /*f900*/  @!P1 SYNCS.PHASECHK.TRANS64 P1, [R5+URZ+0x17080], R2 ;  /* 0x01708002050095a7 */ /* 0x000e24000802007f */
[----:B0-----:R-:W-:Y:S05]  /*f910*/  @!P1 BRA `(.L_x_1844) ;  /* 0xfffffffc00f09947 */ /* 0x001fea000383ffff */
[----:B------:R-:W-:Y:S05]  /*f920*/  BRA `(.L_x_1894) ;  /* 0xffffffe800647947 */ /* 0x000fea000383ffff */
.L_x_1895:
        /* <DEDUP_REMOVED lines=13> */
.L_x_2543:


//--------------------- .text._ZN7cutlass13device_kernelIN5flash11enable_sm90INS1_16FlashAttnFwdSm90INS1_25CollectiveMainloopFwdSm90ILi2EN4cute5tupleIJNS5_1CILi1EEES8_S8_EEENS6_IJNS7_ILi192EEENS7_ILi128EEENS7_ILi96EEEEEELi96ENS_12float_e4m3_tEfNS_4arch4Sm90ELb1ELb0ELb0ELb1ELb1ELb0ELb0ELb1ELb1ELb1ELb1ELb0EEENS1_21CollectiveEpilogueFwdINS6_IJSA_SC_SB_EEES9_NS_10bfloat16_tESG_Li384ELb1ELb1ELb1ELb1EEENS1_36VarlenDynamicPersistentTileSchedulerILi192ELi128ELi384ELi128ELb1ELb1ELb1ELb1ELb1ELb1EEEEEEEEEvNT_6ParamsE --------------------------
	.section	.text._ZN7cutlass13device_kernelIN5flash11enable_sm90INS1_16FlashAttnFwdSm90INS1_25CollectiveMainloopFwdSm90ILi2EN4cute5tupleIJNS5_1CILi1EEES8_S8_EEENS6_IJNS7_ILi192EEENS7_ILi128EEENS7_ILi96EEEEEELi96ENS_12float_e4m3_tEfNS_4arch4Sm90ELb1ELb0ELb0ELb1ELb1ELb0ELb0ELb1ELb1ELb1ELb1ELb0EEENS1_21CollectiveEpilogueFwdINS6_IJSA_SC_SB_EEES9_NS_10bfloat16_tESG_Li384ELb1ELb1ELb1ELb1EEENS1_36VarlenDynamicPersistentTileSchedulerILi192ELi128ELi384ELi128ELb1ELb1ELb1ELb1ELb1ELb1EEEEEEEEEvNT_6ParamsE,"ax",@progbits
	.align	128
.text._ZN7cutlass13device_kernelIN5flash11enable_sm90INS1_16FlashAttnFwdSm90INS1_25CollectiveMainloopFwdSm90ILi2EN4cute5tupleIJNS5_1CILi1EEES8_S8_EEENS6_IJNS7_ILi192EEENS7_ILi128EEENS7_ILi96EEEEEELi96ENS_12float_e4m3_tEfNS_4arch4Sm90ELb1ELb0ELb0ELb1ELb1ELb0ELb0ELb1ELb1ELb1ELb1ELb0EEENS1_21CollectiveEpilogueFwdINS6_IJSA_SC_SB_EEES9_NS_10bfloat16_tESG_Li384ELb1ELb1ELb1ELb1EEENS1_36VarlenDynamicPersistentTileSchedulerILi192ELi128ELi384ELi128ELb1ELb1ELb1ELb1ELb1ELb1EEEEEEEEEvNT_6ParamsE:
        .type           _ZN7cutlass13device_kernelIN5flash11enable_sm90INS1_16FlashAttnFwdSm90INS1_25CollectiveMainloopFwdSm90ILi2EN4cute5tupleIJNS5_1CILi1EEES8_S8_EEENS6_IJNS7_ILi192EEENS7_ILi128EEENS7_ILi96EEEEEELi96ENS_12float_e4m3_tEfNS_4arch4Sm90ELb1ELb0ELb0ELb1ELb1ELb0ELb0ELb1ELb1ELb1ELb1ELb0EEENS1_21CollectiveEpilogueFwdINS6_IJSA_SC_SB_EEES9_NS_10bfloat16_tESG_Li384ELb1ELb1ELb1ELb1EEENS1_36VarlenDynamicPersistentTileSchedulerILi192ELi128ELi384ELi128ELb1ELb1ELb1ELb1ELb1ELb1EEEEEEEEEvNT_6ParamsE,@function
        .size           _ZN7cutlass13device_kernelIN5flash11enable_sm90INS1_16FlashAttnFwdSm90INS1_25CollectiveMainloopFwdSm90ILi2EN4cute5tupleIJNS5_1CILi1EEES8_S8_EEENS6_IJNS7_ILi192EEENS7_ILi128EEENS7_ILi96EEEEEELi96ENS_12float_e4m3_tEfNS_4arch4Sm90ELb1ELb0ELb0ELb1ELb1ELb0ELb0ELb1ELb1ELb1ELb1ELb0EEENS1_21CollectiveEpilogueFwdINS6_IJSA_SC_SB_EEES9_NS_10bfloat16_tESG_Li384ELb1ELb1ELb1ELb1EEENS1_36VarlenDynamicPersistentTileSchedulerILi192ELi128ELi384ELi128ELb1ELb1ELb1ELb1ELb1ELb1EEEEEEEEEvNT_6ParamsE,(.L_x_2544 - _ZN7cutlass13device_kernelIN5flash11enable_sm90INS1_16FlashAttnFwdSm90INS1_25CollectiveMainloopFwdSm90ILi2EN4cute5tupleIJNS5_1CILi1EEES8_S8_EEENS6_IJNS7_ILi192EEENS7_ILi128EEENS7_ILi96EEEEEELi96ENS_12float_e4m3_tEfNS_4arch4Sm90ELb1ELb0ELb0ELb1ELb1ELb0ELb0ELb1ELb1ELb1ELb1ELb0EEENS1_21CollectiveEpilogueFwdINS6_IJSA_SC_SB_EEES9_NS_10bfloat16_tESG_Li384ELb1ELb1ELb1ELb1EEENS1_36VarlenDynamicPersistentTileSchedulerILi192ELi128ELi384ELi128ELb1ELb1ELb1ELb1ELb1ELb1EEEEEEEEEvNT_6ParamsE)
        .other          _ZN7cutlass13device_kernelIN5flash11enable_sm90INS1_16FlashAttnFwdSm90INS1_25CollectiveMainloopFwdSm90ILi2EN4cute5tupleIJNS5_1CILi1EEES8_S8_EEENS6_IJNS7_ILi192EEENS7_ILi128EEENS7_ILi96EEEEEELi96ENS_12float_e4m3_tEfNS_4arch4Sm90ELb1ELb0ELb0ELb1ELb1ELb0ELb0ELb1ELb1ELb1ELb1ELb0EEENS1_21CollectiveEpilogueFwdINS6_IJSA_SC_SB_EEES9_NS_10bfloat16_tESG_Li384ELb1ELb1ELb1ELb1EEENS1_36VarlenDynamicPersistentTileSchedulerILi192ELi128ELi384ELi128ELb1ELb1ELb1ELb1ELb1ELb1EEEEEEEEEvNT_6ParamsE,@"STO_CUDA_ENTRY STV_DEFAULT"
_ZN7cutlass13device_kernelIN5flash11enable_sm90INS1_16FlashAttnFwdSm90INS1_25CollectiveMainloopFwdSm90ILi2EN4cute5tupleIJNS5_1CILi1EEES8_S8_EEENS6_IJNS7_ILi192EEENS7_ILi128EEENS7_ILi96EEEEEELi96ENS_12float_e4m3_tEfNS_4arch4Sm90ELb1ELb0ELb0ELb1ELb1ELb0ELb0ELb1ELb1ELb1ELb1ELb0EEENS1_21CollectiveEpilogueFwdINS6_IJSA_SC_SB_EEES9_NS_10bfloat16_tESG_Li384ELb1ELb1ELb1ELb1EEENS1_36VarlenDynamicPersistentTileSchedulerILi192ELi128ELi384ELi128ELb1ELb1ELb1ELb1ELb1ELb1EEEEEEEEEvNT_6ParamsE:
        /* <DEDUP_REMOVED lines=45> */
.L_x_1896:
        /* <DEDUP_REMOVED lines=22> */
.L_x_1897:
        /* <DEDUP_REMOVED lines=18> */
.L_x_1898:
        /* <DEDUP_REMOVED lines=22> */
.L_x_1899:
        /* <DEDUP_REMOVED lines=24> */
.L_x_1900:
        /* <DEDUP_REMOVED lines=8> */
.L_x_1902:
        /* <DEDUP_REMOVED lines=68> */
[----:B------:R-:W-:Y:S01]  /*0cf0*/  VIADD R3, R16, 0x20 ;  /* 0x0000002010037836 */ /* 0x000fe20000000000 */
[----:B------:R-:W-:Y:S01]  /*0d00*/  LOP3.LUT R2, R2, 0x1ffffffe, RZ, 0xc0, !PT ;  /* 0x1ffffffe02027812 */ /* 0x000fe200078ec0ff */
[C---:B------:R-:W-:Y:S01]  /*0d10*/  VIADD R156, R16.reuse, 0x38 ;  /* 0x00000038109c7836 */ /* 0x040fe20000000000 */
[----:B------:R-:W-:Y:S01]  /*0d20*/  SHF.R.S32.HI R0, RZ, 0x1f, R23 ;  /* 0x0000001fff007819 */ /* 0x000fe20000011417 */
[----:B------:R-:W-:Y:S01]  /*0d30*/  VIADD R0, R16, 0x28 ;  /* 0x0000002810007836 */ /* 0x000fe20000000000 */
[----:B------:R-:W-:Y:S01]  /*0d40*/  SHF.R.S32.HI R3, RZ, 0x1f, R3 ;  /* 0x0000001fff037819 */ /* 0x000fe20000011403 */
[----:B------:R-:W-:Y:S01]  /*0d50*/  IMAD.IADD R2, R4, 0x1, -R2 ;  /* 0x0000000104027824 */ /* 0x000fe200078e0a02 */
[----:B------:R-:W-:Y:S01]  /*0d60*/  SHF.R.S32.HI R3, RZ, 0x1f, R156 ;  /* 0x0000001fff037819 */ /* 0x000fe2000001149c */
[C---:B------:R-:W-:Y:S01]  /*0d70*/  VIADD R4, R16.reuse, 0x18 ;  /* 0x0000001810047836 */ /* 0x040fe20000000000 */
[----:B------:R-:W-:Y:S01]  /*0d80*/  SHF.R.S32.HI R0, RZ, 0x1f, R0 ;  /* 0x0000001fff007819 */ /* 0x000fe20000011400 */
[----:B------:R-:W-:-:S02]  /*0d90*/  VIADD R155, R16, 0x40 ;  /* 0x00000040109b7836 */ /* 0x000fc40000000000 */
        /* <DEDUP_REMOVED lines=14> */
.L_x_1958:
[----:B01--4-:R-:W0:Y:S01]  /*0e80*/  LDC.64 R2, c[0x0][0xc88] ;  /* 0x00032200ff027b82 */ /* 0x013e220000000a00 */
[----:B------:R-:W-:Y:S01]  /*0e90*/  ULDC.64 UR8, c[0x0][0xa28] ;  /* 0x00028a0000087ab9 */ /* 0x000fe20000000a00 */
[----:B------:R-:W-:Y:S01]  /*0ea0*/  ULDC.64 UR10, c[0x0][0xa18] ;  /* 0x00028600000a7ab9 */ /* 0x000fe20000000a00 */
[----:B------:R-:W-:Y:S01]  /*0eb0*/  ULDC UR4, c[0x0][0x424] ;  /* 0x0001090000047ab9 */ /* 0x000fe20000000800 */
[----:B------:R-:W-:Y:S01]  /*0ec0*/  ULDC UR7, c[0x0][0x2f0] ;  /* 0x0000bc0000077ab9 */ /* 0x000fe20000000800 */
[----:B0-----:R-:W-:-:S06]  /*0ed0*/  IMAD.WIDE R2, R39, 0x4, R2 ;  /* 0x0000000427027825 */ /* 0x001fcc00078e0202 */
[----:B--2---:R-:W2:Y:S01]  /*0ee0*/  LDG.E R2, desc[UR54][R2.64] ;  /* 0x0000003602027981 */ /* 0x004ea2000c1e1900 */
[----:B------:R-:W-:Y:S02]  /*0ef0*/  UISETP.NE.U32.AND UP0, UPT, UR8, URZ, UPT ;  /* 0x0000003f0800728c */ /* 0x000fe4000bf05070 */
[----:B------:R-:W-:Y:S02]  /*0f00*/  UISETP.NE.U32.AND UP1, UPT, UR10, URZ, UPT ;  /* 0x0000003f0a00728c */ /* 0x000fe4000bf25070 */
[----:B------:R-:W-:Y:S02]  /*0f10*/  UISETP.NE.AND.EX UP0, UPT, UR9, URZ, UPT, UP0 ;  /* 0x0000003f0900728c */ /* 0x000fe4000bf05300 */
[----:B------:R-:W-:-:S04]  /*0f20*/  UISETP.NE.AND.EX UP1, UPT, UR11, URZ, UPT, UP1 ;  /* 0x0000003f0b00728c */ /* 0x000fc8000bf25310 */
[----:B------:R-:W-:Y:S02]  /*0f30*/  PLOP3.LUT P0, PT, PT, PT, UP0, 0x80, 0x0 ;  /* 0x000000000000781c */ /* 0x000fe40003f0f008 */
[----:B------:R-:W-:Y:S02]  /*0f40*/  PLOP3.LUT P2, PT, PT, PT, UP1, 0x80, 0x0 ;  /* 0x000000000000781c */ /* 0x000fe40003f4f018 */
[----:B--2---:R-:W-:-:S13]  /*0f50*/  R2UR UR37, R2 ;  /* 0x00000000022572ca */ /* 0x004fda00000e0000 */
[----:B------:R-:W-:Y:S02]  /*0f60*/  USHF.R.S32.HI UR38, URZ, 0x1f, UR37 ;  /* 0x0000001f3f267899 */ /* 0x000fe40008011425 */
[----:B------:R-:W-:-:S04]  /*0f70*/  @UP0 ULEA UR8, UP2, UR37, UR8, 0x2 ;  /* 0x0000000825080291 */ /* 0x000fc8000f84103f */
[----:B------:R-:W-:Y:S02]  /*0f80*/  @UP0 ULEA.HI.X UR9, UR37, UR9, UR38, 0x2, UP2 ;  /* 0x0000000925090291 */ /* 0x000fe400090f1426 */
[----:B------:R-:W-:Y:S01]  /*0f90*/  @UP1 ULEA UR10, UP0, UR37, UR10, 0x2 ;  /* 0x0000000a250a1291 */ /* 0x000fe2000f80103f */
[----:B------:R-:W-:-:S03]  /*0fa0*/  IMAD.U32 R2, RZ, RZ, UR8 ;  /* 0x00000008ff027e24 */ /* 0x000fc6000f8e00ff */
[----:B------:R-:W-:Y:S01]  /*0fb0*/  @UP1 ULEA.HI.X UR11, UR37, UR11, UR38, 0x2, UP0 ;  /* 0x0000000b250b1291 */ /* 0x000fe200080f1426 */
[----:B------:R-:W-:Y:S01]  /*0fc0*/  IMAD.U32 R3, RZ, RZ, UR9 ;  /* 0x00000009ff037e24 */ /* 0x000fe2000f8e00ff */
[----:B------:R-:W-:Y:S01]  /*0fd0*/  ULDC.64 UR8, c[0x0][0x418] ;  /* 0x0001060000087ab9 */ /* 0x000fe20000000a00 */
[----:B------:R-:W-:-:S03]  /*0fe0*/  IMAD.U32 R4, RZ, RZ, UR10 ;  /* 0x0000000aff047e24 */ /* 0x000fc6000f8e00ff */
[----:B---3--:R-:W-:Y:S01]  /*0ff0*/  IMAD.U32 R5, RZ, RZ, UR11 ;  /* 0x0000000bff057e24 */ /* 0x008fe2000f8e00ff */
[----:B------:R-:W2:Y:S01]  /*1000*/  @P0 LDG.E R2, desc[UR54][R2.64] ;  /* 0x0000003602020981 */ /* 0x000ea2000c1e1900 */
[----:B------:R-:W-:Y:S01]  /*1010*/  UISETP.NE.U32.AND UP0, UPT, UR8, URZ, UPT ;  /* 0x0000003f0800728c */ /* 0x000fe2000bf05070 */
[----:B------:R-:W-:Y:S02]  /*1020*/  ULDC.64 UR10, c[0x0][0xa20] ;  /* 0x00028800000a7ab9 */ /* 0x000fe40000000a00 */
[----:B------:R-:W3:Y:S01]  /*1030*/  @P2 LDG.E R4, desc[UR54][R4.64] ;  /* 0x0000003604042981 */ /* 0x000ee2000c1e1900 */
[----:B------:R-:W-:Y:S01]  /*1040*/  UISETP.NE.AND.EX UP0, UPT, UR9, URZ, UPT, UP0 ;  /* 0x0000003f0900728c */ /* 0x000fe2000bf05300 */
[----:B------:R-:W-:Y:S01]  /*1050*/  ISETP.NE.U32.AND P1, PT, RZ, UR10, PT ;  /* 0x0000000aff007c0c */ /* 0x000fe2000bf25070 */
[----:B------:R-:W-:Y:S01]  /*1060*/  UMOV UR51, URZ ;  /* 0x0000003f00337c82 */ /* 0x000fe20008000000 */
[----:B------:R-:W-:Y:S02]  /*1070*/  ULOP3.LUT UR39, UR5, 0xffff, URZ, 0xc0, !UPT ;  /* 0x0000ffff05277892 */ /* 0x000fe4000f8ec03f */
[----:B------:R-:W-:Y:S01]  /*1080*/  USEL UR4, UR4, 0x1, UP0 ;  /* 0x0000000104047887 */ /* 0x000fe20008000000 */
[----:B------:R-:W-:-:S03]  /*1090*/  ISETP.NE.AND.EX P1, PT, RZ, UR11, PT, P1 ;  /* 0x0000000bff007c0c */ /* 0x000fc6000bf25310 */
[----:B------:R-:W-:Y:S01]  /*10a0*/  UIMAD UR4, UR4, UR7, URZ ;  /* 0x00000007040472a4 */ /* 0x000fe2000f8e023f */
        /* <DEDUP_REMOVED lines=17> */
.L_x_1903:
[----:B------:R-:W-:Y:S05]  /*11c0*/  @!P1 BRA `(.L_x_1904) ;  /* 0x00000000001c9947 */ /* 0x000fea0003800000 */
[----:B------:R-:W-:-:S04]  /*11d0*/  ULEA UR4, UP0, UR37, UR10, 0x2 ;  /* 0x0000000a25047291 */ /* 0x000fc8000f80103f */
[----:B------:R-:W-:Y:S02]  /*11e0*/  ULEA.HI.X UR7, UR37, UR11, UR38, 0x2, UP0 ;  /* 0x0000000b25077291 */ /* 0x000fe400080f1426 */
[----:B------:R-:W-:-:S04]  /*11f0*/  IMAD.U32 R2, RZ, RZ, UR4 ;  /* 0x00000004ff027e24 */ /* 0x000fc8000f8e00ff */
[----:B------:R-:W-:-:S05]  /*1200*/  IMAD.U32 R3, RZ, RZ, UR7 ;  /* 0x00000007ff037e24 */ /* 0x000fca000f8e00ff */
[----:B------:R-:W2:Y:S02]  /*1210*/  LDG.E R2, desc[UR54][R2.64] ;  /* 0x0000003602027981 */ /* 0x000ea4000c1e1900 */
[----:B--2---:R-:W-:Y:S01]  /*1220*/  R2UR UR4, R2 ;  /* 0x00000000020472ca */ /* 0x004fe200000e0000 */
[----:B------:R-:W-:-:S14]  /*1230*/  BRA `(.L_x_1905) ;  /* 0x0000000000347947 */ /* 0x000fdc0003800000 */
.L_x_1904:
        /* <DEDUP_REMOVED lines=13> */
.L_x_1905:
[----:B------:R-:W-:Y:S01]  /*1310*/  ULDC.64 UR10, c[0x0][0x998] ;  /* 0x00026600000a7ab9 */ /* 0x000fe20000000a00 */
[----:B------:R-:W-:Y:S01]  /*1320*/  ULDC.64 UR8, c[0x0][0x990] ;  /* 0x0002640000087ab9 */ /* 0x000fe20000000a00 */
[----:B------:R-:W-:Y:S01]  /*1330*/  ISETP.NE.U32.AND P1, PT, RZ, UR10, PT ;  /* 0x0000000aff007c0c */ /* 0x000fe2000bf25070 */
[----:B------:R-:W-:Y:S01]  /*1340*/  ULDC UR7, c[0x0][0x448] ;  /* 0x0001120000077ab9 */ /* 0x000fe20000000800 */
[----:B------:R-:W-:Y:S02]  /*1350*/  ISETP.NE.U32.AND P0, PT, RZ, UR8, PT ;  /* 0x00000008ff007c0c */ /* 0x000fe4000bf05070 */
[----:B------:R-:W-:Y:S02]  /*1360*/  ISETP.NE.AND.EX P1, PT, RZ, UR11, PT, P1 ;  /* 0x0000000bff007c0c */ /* 0x000fe4000bf25310 */
[----:B------:R-:W-:-:S11]  /*1370*/  ISETP.NE.AND.EX P0, PT, RZ, UR9, PT, P0 ;  /* 0x00000009ff007c0c */ /* 0x000fd6000bf05300 */
[----:B------:R-:W0:Y:S08]  /*1380*/  @P1 LDC.64 R8, c[0x0][0x9b8] ;  /* 0x00026e00ff081b82 */ /* 0x000e300000000a00 */
[----:B------:R-:W1:Y:S08]  /*1390*/  @P0 LDC.64 R6, c[0x0][0x9a8] ;  /* 0x00026a00ff060b82 */ /* 0x000e700000000a00 */
[----:B------:R-:W2:Y:S08]  /*13a0*/  @P0 LDC.64 R10, c[0x0][0x9b0] ;  /* 0x00026c00ff0a0b82 */ /* 0x000eb00000000a00 */
[----:B------:R-:W3:Y:S01]  /*13b0*/  @P1 LDC.64 R12, c[0x0][0x9c0] ;  /* 0x00027000ff0c1b82 */ /* 0x000ee20000000a00 */
[----:B0-----:R-:W-:-:S02]  /*13c0*/  @P1 IMAD R2, R8, UR38, RZ ;  /* 0x0000002608021c24 */ /* 0x001fc4000f8e02ff */
[----:B------:R-:W-:-:S04]  /*13d0*/  @P1 IMAD.WIDE.U32 R4, R8, UR37, RZ ;  /* 0x0000002508041c25 */ /* 0x000fc8000f8e00ff */
[----:B------:R-:W-:Y:S02]  /*13e0*/  @P1 IMAD R9, R9, UR37, R2 ;  /* 0x0000002509091c24 */ /* 0x000fe4000f8e0202 */
[C---:B-1----:R-:W-:Y:S02]  /*13f0*/  @P0 IMAD R0, R6.reuse, UR38, RZ ;  /* 0x0000002606000c24 */ /* 0x042fe4000f8e02ff */
[----:B------:R-:W-:-:S04]  /*1400*/  @P0 IMAD.WIDE.U32 R2, R6, UR37, RZ ;  /* 0x0000002506020c25 */ /* 0x000fc8000f8e00ff */
[----:B------:R-:W-:Y:S02]  /*1410*/  @P0 IMAD R7, R7, UR37, R0 ;  /* 0x0000002507070c24 */ /* 0x000fe4000f8e0200 */
[----:B------:R-:W-:Y:S02]  /*1420*/  @P1 IMAD.IADD R5, R5, 0x1, R9 ;  /* 0x0000000105051824 */ /* 0x000fe400078e0209 */
[----:B------:R-:W-:Y:S02]  /*1430*/  @P0 IMAD.IADD R3, R3, 0x1, R7 ;  /* 0x0000000103030824 */ /* 0x000fe400078e0207 */
[----:B------:R-:W-:Y:S02]  /*1440*/  IMAD.MOV.U32 R0, RZ, RZ, 0x3f800000 ;  /* 0x3f800000ff007424 */ /* 0x000fe400078e00ff */
[----:B--2---:R-:W-:-:S04]  /*1450*/  @P0 IMAD.WIDE.U32 R2, R10, UR39, R2 ;  /* 0x000000270a020c25 */ /* 0x004fc8000f8e0002 */
[----:B---3--:R-:W-:Y:S01]  /*1460*/  @P1 IMAD.WIDE.U32 R6, R12, UR39, R4 ;  /* 0x000000270c061c25 */ /* 0x008fe2000f8e0004 */
[----:B------:R-:W-:-:S03]  /*1470*/  @P0 LEA R4, P2, R2, UR8, 0x2 ;  /* 0x0000000802040c11 */ /* 0x000fc6000f8410ff */
[----:B------:R-:W-:Y:S01]  /*1480*/  @P0 IMAD R5, R11, UR39, R3 ;  /* 0x000000270b050c24 */ /* 0x000fe2000f8e0203 */
[----:B------:R-:W-:Y:S01]  /*1490*/  @P1 LEA R8, P3, R6, UR10, 0x2 ;  /* 0x0000000a06081c11 */ /* 0x000fe2000f8610ff */
[----:B------:R-:W-:-:S03]  /*14a0*/  @P1 IMAD R3, R13, UR39, R7 ;  /* 0x000000270d031c24 */ /* 0x000fc6000f8e0207 */
[----:B------:R-:W-:Y:S02]  /*14b0*/  @P0 LEA.HI.X R5, R2, UR9, R5, 0x2, P2 ;  /* 0x0000000902050c11 */ /* 0x000fe400090f1405 */
[----:B------:R-:W-:Y:S01]  /*14c0*/  @P1 LEA.HI.X R9, R6, UR11, R3, 0x2, P3 ;  /* 0x0000000b06091c11 */ /* 0x000fe200098f1403 */
[----:B------:R-:W-:Y:S01]  /*14d0*/  IMAD.MOV.U32 R3, RZ, RZ, 0x3f800000 ;  /* 0x3f800000ff037424 */ /* 0x000fe200078e00ff */
[----:B------:R-:W-:Y:S02]  /*14e0*/  UISETP.NE.AND UP0, UPT, UR7, 0x1, UPT ;  /* 0x000000010700788c */ /* 0x000fe4000bf05270 */
[----:B------:R-:W-:Y:S01]  /*14f0*/  UIMAD UR40, UR6, 0xc0, URZ ;  /* 0x000000c0062878a4 */ /* 0x000fe2000f8e023f */
[----:B------:R-:W2:Y:S01]  /*1500*/  @P1 LDG.E R0, desc[UR54][R8.64] ;  /* 0x0000003608001981 */ /* 0x000ea2000c1e1900 */
[----:B------:R-:W-:Y:S01]  /*1510*/  UIADD3 UR51, -UR51, UR4, URZ ;  /* 0x0000000433337290 */ /* 0x000fe2000fffe13f */
[----:B------:R-:W-:Y:S02]  /*1520*/  ULDC UR11, c[0x0][0x988] ;  /* 0x00026200000b7ab9 */ /* 0x000fe40000000800 */
[----:B------:R-:W2:Y:S01]  /*1530*/  @P0 LDG.E R3, desc[UR54][R4.64] ;  /* 0x0000003604030981 */ /* 0x000ea2000c1e1900 */
[----:B------:R-:W-:-:S03]  /*1540*/  UIADD3 UR8, UR40, 0xbf, URZ ;  /* 0x000000bf28087890 */ /* 0x000fc6000fffe03f */
[----:B------:R-:W-:Y:S01]  /*1550*/  @UP0 ULDC UR6, c[0x0][0x44c] ;  /* 0x0001130000060ab9 */ /* 0x000fe20000000800 */
[----:B------:R-:W-:Y:S01]  /*1560*/  @UP0 ULDC UR4, c[0x0][0x450] ;  /* 0x0001140000040ab9 */ /* 0x000fe20000000800 */
[----:B------:R-:W-:Y:S02]  /*1570*/  UIMAD.WIDE.U32 UR6, UR8, UR6, URZ ;  /* 0x00000006080672a5 */ /* 0x000fe4000f8e003f */
[----:B------:R-:W-:Y:S02]  /*1580*/  UIADD3 UR9, UR51, 0x80, -UR52 ;  /* 0x0000008033097890 */ /* 0x000fe4000fffe834 */
[----:B------:R-:W-:Y:S02]  /*1590*/  @UP0 USHF.R.U32.HI UR8, URZ, UR4, UR7 ;  /* 0x000000043f080299 */ /* 0x000fe40008011607 */
[----:B------:R-:W-:Y:S02]  /*15a0*/  UIADD3 UR4, UR51, 0x7f, URZ ;  /* 0x0000007f33047890 */ /* 0x000fe4000fffe03f */
[----:B------:R-:W-:-:S02]  /*15b0*/  UIADD3 UR8, UR9, UR8, URZ ;  /* 0x0000000809087290 */ /* 0x000fc4000fffe03f */
[----:B------:R-:W-:Y:S02]  /*15c0*/  USHF.R.S32.HI UR6, URZ, 0x1f, UR4 ;  /* 0x0000001f3f067899 */ /* 0x000fe40008011404 */
[----:B------:R-:W-:Y:S02]  /*15d0*/  USHF.R.S32.HI UR7, URZ, 0x1f, UR8 ;  /* 0x0000001f3f077899 */ /* 0x000fe40008011408 */
[----:B------:R-:W-:Y:S02]  /*15e0*/  ULEA.HI UR6, UR6, UR4, URZ, 0x7 ;  /* 0x0000000406067291 */ /* 0x000fe4000f8f383f */
[----:B------:R-:W-:Y:S02]  /*15f0*/  ULEA.HI UR7, UR7, UR8, URZ, 0x7 ;  /* 0x0000000807077291 */ /* 0x000fe4000f8f383f */
[----:B------:R-:W-:Y:S02]  /*1600*/  USHF.R.S32.HI UR6, URZ, 0x7, UR6 ;  /* 0x000000073f067899 */ /* 0x000fe40008011406 */
[----:B------:R-:W-:-:S02]  /*1610*/  USHF.R.S32.HI UR7, URZ, 0x7, UR7 ;  /* 0x000000073f077899 */ /* 0x000fc40008011407 */
[----:B------:R-:W-:Y:S02]  /*1620*/  UP2UR UR53, UPR, URZ, 0x1 ;  /* 0x000000013f357883 */ /* 0x000fe40008000000 */
[----:B------:R-:W-:-:S04]  /*1630*/  UISETP.LT.AND UP0, UPT, UR6, UR7, UPT ;  /* 0x000000070600728c */ /* 0x000fc8000bf01270 */
[----:B------:R-:W-:-:S04]  /*1640*/  USEL UR9, UR6, UR7, UP0 ;  /* 0x0000000706097287 */ /* 0x000fc80008000000 */
[----:B------:R-:W-:Y:S02]  /*1650*/  UISETP.GE.AND UP0, UPT, UR9, 0x1, UPT ;  /* 0x000000010900788c */ /* 0x000fe4000bf06270 */
[----:B------:R-:W-:-:S04]  /*1660*/  ULOP3.LUT UR4, UR5, 0xff000000, URZ, 0xc0, !UPT ;  /* 0xff00000005047892 */ /* 0x000fc8000f8ec03f */
[----:B------:R-:W-:Y:S01]  /*1670*/  PLOP3.LUT P0, PT, PT, PT, UP0, 0x80, 0x0 ;  /* 0x000000000000781c */ /* 0x000fe20003f0f008 */
[----:B------:R-:W-:Y:S02]  /*1680*/  ULOP3.LUT UR5, UR5, 0xff0000, URZ, 0xc0, !UPT ;  /* 0x00ff000005057892 */ /* 0x000fe4000f8ec03f */
[----:B------:R-:W-:-:S04]  /*1690*/  USHF.R.U32.HI UR4, URZ, 0x8, UR4 ;  /* 0x000000083f047899 */ /* 0x000fc80008011604 */
[----:B------:R-:W-:-:S03]  /*16a0*/  ULEA.HI UR5, UR5, UR4, URZ, 0x10 ;  /* 0x0000000405057291 */ /* 0x000fc6000f8f803f */
[----:B------:R-:W-:Y:S01]  /*16b0*/  UMOV UR4, URZ ;  /* 0x0000003f00047c82 */ /* 0x000fe20008000000 */
[----:B------:R-:W-:Y:S02]  /*16c0*/  ULOP3.LUT UR41, UR5, 0xff, URZ, 0xc0, !UPT ;  /* 0x000000ff05297892 */ /* 0x000fe4000f8ec03f */
[----:B------:R-:W-:Y:S01]  /*16d0*/  USHF.R.U32.HI UR42, URZ, 0x10, UR5 ;  /* 0x000000103f2a7899 */ /* 0x000fe20008011605 */
[----:B--2---:R-:W-:Y:S01]  /*16e0*/  FMUL.FTZ R0, R3, R0 ;  /* 0x0000000003007220 */ /* 0x004fe20000410000 */
[----:B------:R-:W-:Y:S10]  /*16f0*/  @!P0 BRA `(.L_x_1906) ;  /* 0x0000000000908947 */ /* 0x000ff40003800000 */
        /* <DEDUP_REMOVED lines=36> */
.L_x_1906:
[----:B------:R-:W-:Y:S01]  /*1940*/  UIMAD UR43, UR41, UR4, URZ ;  /* 0x00000004292b72a4 */ /* 0x000fe2000f8e023f */
[----:B------:R-:W-:Y:S02]  /*1950*/  IMAD.U32 R2, RZ, RZ, UR9 ;  /* 0x00000009ff027e24 */ /* 0x000fe4000f8e00ff */
[----:B------:R-:W-:Y:S01]  /*1960*/  FMUL.FTZ R0, R0, UR11 ;  /* 0x0000000b00007c20 */ /* 0x000fe20008410000 */
[----:B------:R-:W-:Y:S01]  /*1970*/  IMAD.U32 R3, RZ, RZ, UR4 ;  /* 0x00000004ff037e24 */ /* 0x000fe2000f8e00ff */
[----:B------:R-:W-:Y:S02]  /*1980*/  PLOP3.LUT P0, PT, PT, PT, PT, 0x80, 0x0 ;  /* 0x000000000000781c */ /* 0x000fe40003f0f070 */
[----:B------:R-:W-:Y:S01]  /*1990*/  CS2R R24, SRZ ;  /* 0x0000000000187805 */ /* 0x000fe2000001ff00 */
[----:B------:R-:W-:Y:S01]  /*19a0*/  IMAD.MOV.U32 R15, RZ, RZ, RZ ;  /* 0x000000ffff0f7224 */ /* 0x000fe200078e00ff */
[----:B------:R-:W-:Y:S02]  /*19b0*/  R2UR UR44, R0 ;  /* 0x00000000002c72ca */ /* 0x000fe400000e0000 */
[----:B------:R-:W-:-:S02]  /*19c0*/  CS2R R42, SRZ ;  /* 0x00000000002a7805 */ /* 0x000fc4000001ff00 */
[----:B------:R-:W-:Y:S02]  /*19d0*/  VIADDMNMX R2, R3, UR43, R2, PT ;  /* 0x0000002b03027c46 */ /* 0x000fe4000b800102 */
[----:B------:R-:W-:Y:S01]  /*19e0*/  CS2R R40, SRZ ;  /* 0x0000000000287805 */ /* 0x000fe2000001ff00 */
[----:B------:R-:W-:Y:S01]  /*19f0*/  IMAD.MOV.U32 R93, RZ, RZ, RZ ;  /* 0x000000ffff5d7224 */ /* 0x000fe200078e00ff */
[----:B------:R-:W-:Y:S02]  /*1a00*/  CS2R R6, SRZ ;  /* 0x0000000000067805 */ /* 0x000fe4000001ff00 */
[----:B------:R-:W-:Y:S02]  /*1a10*/  R2UR UR56, R2 ;  /* 0x00000000023872ca */ /* 0x000fe400000e0000 */
[----:B------:R-:W-:Y:S02]  /*1a20*/  CS2R R2, SRZ ;  /* 0x0000000000027805 */ /* 0x000fe4000001ff00 */
[----:B------:R-:W-:-:S02]  /*1a30*/  CS2R R8, SRZ ;  /* 0x0000000000087805 */ /* 0x000fc4000001ff00 */
[----:B------:R-:W-:Y:S02]  /*1a40*/  CS2R R10, SRZ ;  /* 0x00000000000a7805 */ /* 0x000fe4000001ff00 */
[----:B------:R-:W-:Y:S02]  /*1a50*/  CS2R R26, SRZ ;  /* 0x00000000001a7805 */ /* 0x000fe4000001ff00 */
[----:B------:R-:W-:Y:S01]  /*1a60*/  CS2R R98, SRZ ;  /* 0x0000000000627805 */ /* 0x000fe2000001ff00 */
[----:B------:R-:W-:Y:S01]  /*1a70*/  IMAD.MOV.U32 R101, RZ, RZ, RZ ;  /* 0x000000ffff657224 */ /* 0x000fe200078e00ff */
[----:B------:R-:W-:Y:S01]  /*1a80*/  CS2R R12, SRZ ;  /* 0x00000000000c7805 */ /* 0x000fe2000001ff00 */
[----:B------:R-:W-:Y:S01]  /*1a90*/  IMAD.MOV.U32 R103, RZ, RZ, RZ ;  /* 0x000000ffff677224 */ /* 0x000fe200078e00ff */
[----:B------:R-:W-:Y:S02]  /*1aa0*/  CS2R R28, SRZ ;  /* 0x00000000001c7805 */ /* 0x000fe4000001ff00 */
[----:B------:R-:W-:Y:S01]  /*1ab0*/  CS2R R44, SRZ ;  /* 0x00000000002c7805 */ /* 0x000fe2000001ff00 */
[----:B------:R-:W-:Y:S01]  /*1ac0*/  IMAD.MOV.U32 R109, RZ, RZ, RZ ;  /* 0x000000ffff6d7224 */ /* 0x000fe200078e00ff */
[----:B------:R-:W-:Y:S01]  /*1ad0*/  CS2R R46, SRZ ;  /* 0x00000000002e7805 */ /* 0x000fe2000001ff00 */
[----:B------:R-:W-:Y:S01]  /*1ae0*/  UISETP.GT.AND UP0, UPT, UR56, UR43, UPT ;  /* 0x0000002b3800728c */ /* 0x000fe2000bf04270 */
[----:B------:R-:W-:Y:S01]  /*1af0*/  IMAD.MOV.U32 R20, RZ, RZ, RZ ;  /* 0x000000ffff147224 */ /* 0x000fe200078e00ff */
[----:B------:R-:W-:Y:S01]  /*1b00*/  CS2R R34, SRZ ;  /* 0x0000000000227805 */ /* 0x000fe2000001ff00 */
[----:B------:R-:W-:Y:S01]  /*1b10*/  IMAD.MOV.U32 R111, RZ, RZ, RZ ;  /* 0x000000ffff6f7224 */ /* 0x000fe200078e00ff */
[----:B------:R-:W-:Y:S01]  /*1b20*/  CS2R R132, SRZ ;  /* 0x0000000000847805 */ /* 0x000fe2000001ff00 */
[----:B------:R-:W-:Y:S01]  /*1b30*/  IMAD.MOV.U32 R107, RZ, RZ, RZ ;  /* 0x000000ffff6b7224 */ /* 0x000fe200078e00ff */
[----:B------:R-:W-:Y:S01]  /*1b40*/  PLOP3.LUT P1, PT, PT, PT, UP0, 0x80, 0x0 ;  /* 0x000000000000781c */ /* 0x000fe20003f2f008 */
[----:B------:R-:W-:Y:S01]  /*1b50*/  IMAD.MOV.U32 R30, RZ, RZ, RZ ;  /* 0x000000ffff1e7224 */ /* 0x000fe200078e00ff */
[----:B------:R-:W-:Y:S01]  /*1b60*/  CS2R R134, SRZ ;  /* 0x0000000000867805 */ /* 0x000fe2000001ff00 */
[----:B------:R-:W-:Y:S01]  /*1b70*/  IMAD.MOV.U32 R50, RZ, RZ, RZ ;  /* 0x000000ffff327224 */ /* 0x000fe200078e00ff */
[----:B------:R-:W-:Y:S01]  /*1b80*/  CS2R R130, SRZ ;  /* 0x0000000000827805 */ /* 0x000fe2000001ff00 */
[----:B------:R-:W-:-:S02]  /*1b90*/  IMAD.MOV.U32 R52, RZ, RZ, RZ ;  /* 0x000000ffff347224 */ /* 0x000fc400078e00ff */
        /* <DEDUP_REMOVED lines=42> */
.L_x_1908:
        /* <DEDUP_REMOVED lines=9> */
.L_x_2061:
[----:B------:R-:W-:Y:S05]  /*1ed0*/  @!P0 BRA `(.L_x_1910) ;  /* 0x0000000000048947 */ /* 0x000fea0003800000 */
[----:B------:R-:W-:Y:S01]  /*1ee0*/  BPT.TRAP 0x1 ;  /* 0x000000040000795c */ /* 0x000fe20000300000 */
.L_x_1910:
[----:B------:R-:W-:Y:S02]  /*1ef0*/  IMAD.U32 R2, RZ, RZ, UR47 ;  /* 0x0000002fff027e24 */ /* 0x000fe4000f8e00ff */
[----:B0-----:R-:W-:-:S03]  /*1f00*/  IMAD.U32 R3, RZ, RZ, UR48 ;  /* 0x00000030ff037e24 */ /* 0x001fc6000f8e00ff */
[----:B------:R-:W-:Y:S02]  /*1f10*/  LEA R2, R2, UR46, 0x3 ;  /* 0x0000002e02027c11 */ /* 0x000fe4000f8e18ff */
[----:B------:R-:W-:-:S04]  /*1f20*/  SHF.L.U32 R3, R3, 0x1f, RZ ;  /* 0x0000001f03037819 */ /* 0x000fc800000006ff */
[----:B------:R0:W1:Y:S01]  /*1f30*/  SYNCS.PHASECHK.TRANS64.TRYWAIT P1, [R2+URZ+0x19c30], R3 ;  /* 0x019c3003020075a7 */ /* 0x000062000802017f */
[----:B------:R-:W-:Y:S05]  /*1f40*/  @!P0 BRA `(.L_x_1911) ;  /* 0x0000000000048947 */ /* 0x000fea0003800000 */
[----:B------:R-:W-:Y:S01]  /*1f50*/  BPT.TRAP 0x1 ;  /* 0x000000040000795c */ /* 0x000fe20000300000 */
.L_x_1911:
[----:B-1----:R-:W-:Y:S05]  /*1f60*/  @P1 BRA `(.L_x_1912) ;  /* 0x0000000000081947 */ /* 0x002fea0003800000 */
[----:B------:R-:W1:Y:S02]  /*1f70*/  SYNCS.PHASECHK.TRANS64.TRYWAIT P1, [R2+URZ+0x19c30], R3 ;  /* 0x019c3003020075a7 */ /* 0x000e64000802017f */
[----:B-1----:R-:W-:Y:S05]  /*1f80*/  @!P1 BRA `(.L_x_1913) ;  /* 0x0000010400709947 */ /* 0x002fea0003800000 */
.L_x_1912:
        /* <DEDUP_REMOVED lines=28> */
.L_x_1914:
[----:B------:R-:W-:Y:S01]  /*2150*/  UISETP.NE.AND UP0, UPT, UR53, URZ, UPT ;  /* 0x0000003f3500728c */ /* 0x000fe2000bf05270 */
[----:B------:R-:W-:Y:S01]  /*2160*/  VIADD R8, R18, UR40 ;  /* 0x0000002812087c36 */ /* 0x000fe20008000000 */
[----:B------:R-:W-:Y:S01]  /*2170*/  R2UR UR11, R2 ;  /* 0x00000000020b72ca */ /* 0x000fe200000e0000 */
[----:B------:R-:W-:Y:S01]  /*2180*/  IMAD.U32 R6, RZ, RZ, UR52 ;  /* 0x00000034ff067e24 */ /* 0x000fe2000f8e00ff */
[----:B------:R-:W-:Y:S01]  /*2190*/  UMOV UR10, UR40 ;  /* 0x00000028000a7c82 */ /* 0x000fe20008000000 */
[----:B------:R-:W-:Y:S01]  /*21a0*/  IMAD.U32 R21, RZ, RZ, UR44 ;  /* 0x0000002cff157e24 */ /* 0x000fe2000f8e00ff */
[----:B------:R-:W-:Y:S02]  /*21b0*/  PLOP3.LUT P1, PT, PT, PT, UP0, 0x80, 0x0 ;  /* 0x000000000000781c */ /* 0x000fe40003f2f008 */
[----:B------:R-:W-:Y:S02]  /*21c0*/  CS2R R88, SRZ ;  /* 0x0000000000587805 */ /* 0x000fe4000001ff00 */
[----:B------:R-:W-:-:S02]  /*21d0*/  PLOP3.LUT P2, PT, PT, PT, UP0, 0x80, 0x0 ;  /* 0x000000000000781c */ /* 0x000fc40003f4f008 */
[----:B------:R-:W-:Y:S02]  /*21e0*/  CS2R R90, SRZ ;  /* 0x00000000005a7805 */ /* 0x000fe4000001ff00 */
[----:B------:R-:W-:Y:S01]  /*21f0*/  CS2R R92, SRZ ;  /* 0x00000000005c7805 */ /* 0x000fe2000001ff00 */
[----:B------:R-:W-:Y:S01]  /*2200*/  @UP0 ULDC UR6, c[0x0][0x44c] ;  /* 0x0001130000060ab9 */ /* 0x000fe20000000800 */
[----:B------:R-:W-:Y:S01]  /*2210*/  @UP0 ULDC UR14, c[0x0][0x450] ;  /* 0x00011400000e0ab9 */ /* 0x000fe20000000800 */
[----:B------:R-:W-:Y:S02]  /*2220*/  CS2R R94, SRZ ;  /* 0x00000000005e7805 */ /* 0x000fe4000001ff00 */
[----:B------:R-:W-:Y:S02]  /*2230*/  CS2R R96, SRZ ;  /* 0x0000000000607805 */ /* 0x000fe4000001ff00 */
[----:B------:R-:W-:Y:S02]  /*2240*/  CS2R R98, SRZ ;  /* 0x0000000000627805 */ /* 0x000fe4000001ff00 */
[----:B------:R-:W-:-:S02]  /*2250*/  CS2R R100, SRZ ;  /* 0x0000000000647805 */ /* 0x000fc4000001ff00 */
[----:B------:R-:W-:Y:S02]  /*2260*/  CS2R R102, SRZ ;  /* 0x0000000000667805 */ /* 0x000fe4000001ff00 */
[----:B------:R-:W-:Y:S01]  /*2270*/  CS2R R104, SRZ ;  /* 0x0000000000687805 */ /* 0x000fe2000001ff00 */
[----:B------:R-:W-:Y:S01]  /*2280*/  @P1 IMAD.HI.U32 R0, R8, UR6, RZ ;  /* 0x0000000608001c27 */ /* 0x000fe2000f8e00ff */
[----:B------:R-:W-:Y:S01]  /*2290*/  @UP0 ULDC UR6, c[0x0][0x450] ;  /* 0x0001140000060ab9 */ /* 0x000fe20000000800 */
[----:B------:R-:W-:Y:S02]  /*22a0*/  CS2R R106, SRZ ;  /* 0x00000000006a7805 */ /* 0x000fe4000001ff00 */
[----:B------:R-:W-:Y:S02]  /*22b0*/  CS2R R108, SRZ ;  /* 0x00000000006c7805 */ /* 0x000fe4000001ff00 */
[----:B------:R-:W-:Y:S02]  /*22c0*/  CS2R R110, SRZ ;  /* 0x00000000006e7805 */ /* 0x000fe4000001ff00 */
[----:B------:R-:W-:Y:S01]  /*22d0*/  @P2 SHF.R.U32.HI R8, RZ, UR6, R0 ;  /* 0x00000006ff082c19 */ /* 0x000fe20008011600 */
[----:B------:R-:W-:Y:S01]  /*22e0*/  UMOV UR6, 0xffffff80 ;  /* 0xffffff8000067882 */ /* 0x000fe20000000000 */
[----:B------:R-:W-:Y:S01]  /*22f0*/  CS2R R112, SRZ ;  /* 0x0000000000707805 */ /* 0x000fe2000001ff00 */
[----:B------:R-:W-:Y:S01]  /*2300*/  UIMAD UR6, UR56, UR6, 0x80 ;  /* 0x00000080380674a4 */ /* 0x000fe2000f8e0206 */
[----:B------:R-:W-:Y:S01]  /*2310*/  CS2R R114, SRZ ;  /* 0x0000000000727805 */ /* 0x000fe2000001ff00 */
[----:B------:R-:W2:Y:S01]  /*2320*/  SHFL.IDX PT, R0, R8, 0x1, 0x1c1f ;  /* 0x003c1f0008007f89 */ /* 0x000ea200000e0000 */
[----:B------:R-:W-:Y:S01]  /*2330*/  UIADD3 UR56, UR56, -0x2, URZ ;  /* 0xfffffffe38387890 */ /* 0x000fe2000fffe03f */
[----:B------:R-:W-:-:S02]  /*2340*/  CS2R R116, SRZ ;  /* 0x0000000000747805 */ /* 0x000fc4000001ff00 */
[----:B------:R-:W-:Y:S01]  /*2350*/  CS2R R118, SRZ ;  /* 0x0000000000767805 */ /* 0x000fe2000001ff00 */
[----:B------:R-:W-:Y:S01]  /*2360*/  IMAD.U32 R5, RZ, RZ, UR6 ;  /* 0x00000006ff057e24 */ /* 0x000fe2000f8e00ff */
[----:B------:R-:W3:Y:S01]  /*2370*/  SHFL.IDX PT, R8, R8, RZ, 0x1c1f ;  /* 0x001c1fff08087589 */ /* 0x000ee200000e0000 */
[----:B------:R-:W-:Y:S01]  /*2380*/  @UP0 ULDC UR6, c[0x0][0x44c] ;  /* 0x0001130000060ab9 */ /* 0x000fe20000000800 */
[----:B------:R-:W-:Y:S01]  /*2390*/  CS2R R120, SRZ ;  /* 0x0000000000787805 */ /* 0x000fe2000001ff00 */
[----:B------:R-:W-:Y:S01]  /*23a0*/  UIMAD.WIDE.U32 UR6, UR40, UR6, URZ ;  /* 0x00000006280672a5 */ /* 0x000fe2000f8e003f */
[C-C-:B01----:R-:W-:Y:S02]  /*23b0*/  IADD3 R3, -R16.reuse, 0x1, R5.reuse ;  /* 0x0000000110037810 */ /* 0x143fe40007ffe105 */
[----:B------:R-:W-:Y:S02]  /*23c0*/  CS2R R122, SRZ ;  /* 0x00000000007a7805 */ /* 0x000fe4000001ff00 */
[----:B------:R-:W-:Y:S01]  /*23d0*/  IADD3 R4, -R16, UR51, R5 ;  /* 0x0000003310047c10 */ /* 0x000fe2000fffe105 */
[----:B------:R-:W-:Y:S01]  /*23e0*/  @UP0 USHF.R.U32.HI UR10, URZ, UR14, UR7 ;  /* 0x0000000e3f0a0299 */ /* 0x000fe20008011607 */
[----:B------:R-:W-:-:S02]  /*23f0*/  IADD3 R3, -R6, UR51, R3 ;  /* 0x0000003306037c10 */ /* 0x000fc4000fffe103 */
[----:B------:R-:W-:Y:S02]  /*2400*/  CS2R R124, SRZ ;  /* 0x00000000007c7805 */ /* 0x000fe4000001ff00 */
[----:B------:R-:W-:Y:S01]  /*2410*/  CS2R R126, SRZ ;  /* 0x00000000007e7805 */ /* 0x000fe2000001ff00 */
[----:B------:R-:W-:Y:S01]  /*2420*/  UIADD3 UR6, UR10, UR51, -UR52 ;  /* 0x000000330a067290 */ /* 0x000fe2000fffe834 */
[----:B------:R-:W-:Y:S02]  /*2430*/  CS2R R128, SRZ ;  /* 0x0000000000807805 */ /* 0x000fe4000001ff00 */
[----:B------:R-:W-:Y:S02]  /*2440*/  CS2R R130, SRZ ;  /* 0x0000000000827805 */ /* 0x000fe4000001ff00 */
[----:B------:R-:W-:Y:S01]  /*2450*/  CS2R R132, SRZ ;  /* 0x0000000000847805 */ /* 0x000fe2000001ff00 */
[----:B------:R-:W-:Y:S01]  /*2460*/  USHF.R.S32.HI UR7, URZ, 0x1f, UR6 ;  /* 0x0000001f3f077899 */ /* 0x000fe20008011406 */
[----:B------:R-:W-:-:S02]  /*2470*/  CS2R R134, SRZ ;  /* 0x0000000000867805 */ /* 0x000fc4000001ff00 */
[----:B--2---:R-:W-:Y:S01]  /*2480*/  VIADDMNMX R0, R0, R3, R4, PT ;  /* 0x0000000300007246 */ /* 0x004fe20003800104 */
[----:B------:R-:W-:Y:S02]  /*2490*/  ULEA.HI UR7, UR7, UR6, URZ, 0x7 ;  /* 0x0000000607077291 */ /* 0x000fe4000f8f383f */
[----:B------:R-:W-:Y:S01]  /*24a0*/  UIADD3 UR6, UR11, 0x19c40, URZ ;  /* 0x00019c400b067890 */ /* 0x000fe2000fffe03f */
[C---:B------:R-:W-:Y:S01]  /*24b0*/  ISETP.GT.AND P1, PT, R0.reuse, RZ, PT ;  /* 0x000000ff0000720c */ /* 0x040fe20003f24270 */
[----:B------:R-:W-:Y:S01]  /*24c0*/  USHF.R.S32.HI UR7, URZ, 0x7, UR7 ;  /* 0x000000073f077899 */ /* 0x000fe20008011407 */
[C---:B------:R-:W-:Y:S01]  /*24d0*/  ISETP.GT.AND P2, PT, R0.reuse, 0x1, PT ;  /* 0x000000010000780c */ /* 0x040fe20003f44270 */
[----:B------:R-:W-:Y:S01]  /*24e0*/  UPRMT UR6, UR45, 0x654, UR6 ;  /* 0x000006542d067896 */ /* 0x000fe20008000006 */
[----:B------:R-:W-:Y:S01]  /*24f0*/  ISETP.GT.AND P3, PT, R0, 0x8, PT ;  /* 0x000000080000780c */ /* 0x000fe20003f64270 */
[----:B------:R-:W-:Y:S01]  /*2500*/  UISETP.LT.AND UP0, UPT, UR43, UR7, UPT ;  /* 0x000000072b00728c */ /* 0x000fe2000bf01270 */
[----:B------:R-:W-:-:S02]  /*2510*/  FSEL R13, R26, -INF , P1 ;  /* 0xff8000001a0d7808 */ /* 0x000fc40000800000 */
[----:B------:R-:W-:Y:S01]  /*2520*/  FSEL R27, R27, -INF , P2 ;  /* 0xff8000001b1b7808 */ /* 0x000fe20001000000 */
[----:B------:R-:W-:Y:S01]  /*2530*/  USEL UR17, UR43, UR7, !UP0 ;  /* 0x000000072b117287 */ /* 0x000fe2000c000000 */
[----:B------:R-:W-:Y:S02]  /*2540*/  ISETP.GT.AND P1, PT, R0, 0x9, PT ;  /* 0x000000090000780c */ /* 0x000fe40003f24270 */
[----:B------:R-:W-:Y:S01]  /*2550*/  FSEL R5, R30, -INF , P3 ;  /* 0xff8000001e057808 */ /* 0x000fe20001800000 */
[----:B------:R-:W-:Y:S01]  /*2560*/  UISETP.GE.AND UP0, UPT, UR56, UR17, UPT ;  /* 0x000000113800728c */ /* 0x000fe2000bf06270 */
[----:B------:R-:W-:Y:S01]  /*2570*/  FMNMX.FTZ R6, R13, R27, !PT ;  /* 0x0000001b0d067209 */ /* 0x000fe20007810000 */
[----:B------:R-:W-:Y:S01]  /*2580*/  SYNCS.ARRIVE.TRANS64.RED.A1T0 RZ, [UR6], RZ ;  /* 0x000000ffffff79a7 */ /* 0x000fe20008100406 */
[----:B------:R-:W-:Y:S02]  /*2590*/  ISETP.GT.AND P2, PT, R0, 0x10, PT ;  /* 0x000000100000780c */ /* 0x000fe40003f44270 */
[----:B------:R-:W-:-:S02]  /*25a0*/  FSEL R31, R31, -INF , P1 ;  /* 0xff8000001f1f7808 */ /* 0x000fc40000800000 */
[----:B------:R-:W-:Y:S02]  /*25b0*/  FMNMX.FTZ R6, R5, R6, !PT ;  /* 0x0000000605067209 */ /* 0x000fe40007810000 */
[----:B------:R-:W-:Y:S02]  /*25c0*/  ISETP.GT.AND P1, PT, R0, 0x11, PT ;  /* 0x000000110000780c */ /* 0x000fe40003f24270 */
[----:B------:R-:W-:Y:S02]  /*25d0*/  FSEL R7, R34, -INF , P2 ;  /* 0xff80000022077808 */ /* 0x000fe40001000000 */
[----:B------:R-:W-:Y:S02]  /*25e0*/  FMNMX.FTZ R6, R31, R6, !PT ;  /* 0x000000061f067209 */ /* 0x000fe40007810000 */
        /* <DEDUP_REMOVED lines=78> */
[----:B------:R-:W-:Y:S02]  /*2ad0*/  FSEL R87, R87, -INF , P1 ;  /* 0xff80000057577808 */ /* 0x000fe40000800000 */
[----:B------:R-:W-:-:S02]  /*2ae0*/  FMNMX.FTZ R0, R86, R15, !PT ;  /* 0x0000000f56007209 */ /* 0x000fc40007810000 */
[----:B---3--:R-:W-:Y:S02]  /*2af0*/  VIADDMNMX R4, R8, R3, R4, PT ;  /* 0x0000000308047246 */ /* 0x008fe40003800104 */
[----:B------:R-:W-:Y:S02]  /*2b00*/  FMNMX.FTZ R10, R87, R0, !PT ;  /* 0x00000000570a7209 */ /* 0x000fe40007810000 */
[C---:B------:R-:W-:Y:S02]  /*2b10*/  ISETP.GT.AND P2, PT, R4.reuse, 0x1, PT ;  /* 0x000000010400780c */ /* 0x040fe40003f44270 */
[----:B------:R-:W-:Y:S01]  /*2b20*/  ISETP.GT.AND P3, PT, R4, 0x8, PT ;  /* 0x000000080400780c */ /* 0x000fe20003f64270 */
[----:B------:R-:W0:Y:S01]  /*2b30*/  SHFL.BFLY PT, R15, R10, 0x2, 0x1f ;  /* 0x0c401f000a0f7f89 */ /* 0x000e2200000e0000 */
[----:B------:R-:W-:Y:S02]  /*2b40*/  FSEL R25, R25, -INF , P2 ;  /* 0xff80000019197808 */ /* 0x000fe40001000000 */
[----:B------:R-:W-:-:S02]  /*2b50*/  FSEL R28, R28, -INF , P3 ;  /* 0xff8000001c1c7808 */ /* 0x000fc40001800000 */
[----:B------:R-:W-:-:S04]  /*2b60*/  ISETP.GT.AND P2, PT, R4, 0x10, PT ;  /* 0x000000100400780c */ /* 0x000fc80003f44270 */
[----:B------:R-:W-:Y:S02]  /*2b70*/  FSEL R32, R32, -INF , P2 ;  /* 0xff80000020207808 */ /* 0x000fe40001000000 */
[----:B------:R-:W-:-:S04]  /*2b80*/  ISETP.GT.AND P2, PT, R4, 0x18, PT ;  /* 0x000000180400780c */ /* 0x000fc80003f44270 */
[----:B------:R-:W-:Y:S02]  /*2b90*/  FSEL R36, R36, -INF , P2 ;  /* 0xff80000024247808 */ /* 0x000fe40001000000 */
[----:B------:R-:W-:-:S04]  /*2ba0*/  ISETP.GT.AND P2, PT, R4, 0x20, PT ;  /* 0x000000200400780c */ /* 0x000fc80003f44270 */
[----:B------:R-:W-:Y:S02]  /*2bb0*/  FSEL R40, R40, -INF , P2 ;  /* 0xff80000028287808 */ /* 0x000fe40001000000 */
[----:B------:R-:W-:Y:S02]  /*2bc0*/  ISETP.GT.AND P2, PT, R4, 0x28, PT ;  /* 0x000000280400780c */ /* 0x000fe40003f44270 */
[----:B0-----:R-:W-:Y:S02]  /*2bd0*/  FMNMX.FTZ R15, R10, R15, !PT ;  /* 0x0000000f0a0f7209 */ /* 0x001fe40007810000 */
[----:B------:R-:W-:Y:S02]  /*2be0*/  FSEL R44, R44, -INF , P2 ;  /* 0xff8000002c2c7808 */ /* 0x000fe40001000000 */
[----:B------:R-:W-:Y:S01]  /*2bf0*/  ISETP.GT.AND P2, PT, R4, 0x30, PT ;  /* 0x000000300400780c */ /* 0x000fe20003f44270 */
[----:B------:R-:W0:Y:S03]  /*2c00*/  SHFL.BFLY PT, R0, R15, 0x1, 0x1f ;  /* 0x0c201f000f007f89 */ /* 0x000e2600000e0000 */
        /* <DEDUP_REMOVED lines=10> */
[C---:B------:R-:W-:Y:S01]  /*2cb0*/  FSETP.NEU.FTZ.AND P1, PT, R0.reuse, -INF , PT ;  /* 0xff8000000000780b */ /* 0x040fe20003f3d000 */
[----:B------:R-:W-:-:S01]  /*2cc0*/  FFMA.FTZ R6, R0, R21, -8 ;  /* 0xc100000000067423 */ /* 0x000fc20000010015 */
[----:B------:R-:W-:-:S04]  /*2cd0*/  ISETP.GT.AND P2, PT, R4, 0x58, PT ;  /* 0x000000580400780c */ /* 0x000fc80003f44270 */
[----:B------:R-:W-:Y:S02]  /*2ce0*/  FSEL R6, R6, RZ, P1 ;  /* 0x000000ff06067208 */ /* 0x000fe40000800000 */
[----:B------:R-:W-:Y:S02]  /*2cf0*/  ISETP.GT.AND P1, PT, R4, RZ, PT ;  /* 0x000000ff0400720c */ /* 0x000fe40003f24270 */
[----:B------:R-:W-:Y:S01]  /*2d00*/  FSEL R68, R68, -INF , P2 ;  /* 0xff80000044447808 */ /* 0x000fe20001000000 */
[----:B------:R-:W-:-:S01]  /*2d10*/  FFMA.FTZ R3, R13, UR44, -R6 ;  /* 0x0000002c0d037c23 */ /* 0x000fc20008010806 */
[----:B------:R-:W-:Y:S01]  /*2d20*/  FSEL R24, R24, -INF , P1 ;  /* 0xff80000018187808 */ /* 0x000fe20000800000 */
[----:B------:R-:W-:-:S01]  /*2d30*/  FFMA.FTZ R8, R27, UR44, -R6 ;  /* 0x0000002c1b087c23 */ /* 0x000fc20008010806 */
[----:B------:R-:W-:Y:S01]  /*2d40*/  ISETP.GT.AND P1, PT, R4, 0x9, PT ;  /* 0x000000090400780c */ /* 0x000fe20003f24270 */
[----:B------:R-:W-:-:S01]  /*2d50*/  FFMA.FTZ R46, R46, UR44, -R6 ;  /* 0x0000002c2e2e7c23 */ /* 0x000fc20008010806 */
[----:B------:R-:W-:Y:S01]  /*2d60*/  FMNMX.FTZ R13, R24, R25, !PT ;  /* 0x00000019180d7209 */ /* 0x000fe20007810000 */
[----:B------:R-:W-:-:S01]  /*2d70*/  FFMA.FTZ R5, R5, UR44, -R6 ;  /* 0x0000002c05057c23 */ /* 0x000fc20008010806 */
[----:B------:R-:W-:Y:S01]  /*2d80*/  FSEL R29, R29, -INF , P1 ;  /* 0xff8000001d1d7808 */ /* 0x000fe20000800000 */
[----:B------:R-:W-:Y:S01]  /*2d90*/  MUFU.EX2 R3, R3 ;  /* 0x0000000300037308 */ /* 0x000fe20000000800 */
[----:B------:R-:W-:Y:S01]  /*2da0*/  FMNMX.FTZ R10, R28, R13, !PT ;  /* 0x0000000d1c0a7209 */ /* 0x000fe20007810000 */
[--C-:B------:R-:W-:Y:S01]  /*2db0*/  FFMA.FTZ R7, R7, UR44, -R6.reuse ;  /* 0x0000002c07077c23 */ /* 0x100fe20008010806 */
[----:B------:R-:W-:Y:S01]  /*2dc0*/  ISETP.GT.AND P1, PT, R4, 0x11, PT ;  /* 0x000000110400780c */ /* 0x000fe20003f24270 */
[--C-:B------:R-:W-:Y:S01]  /*2dd0*/  FFMA.FTZ R9, R9, UR44, -R6.reuse ;  /* 0x0000002c09097c23 */ /* 0x100fe20008010806 */
[----:B------:R-:W-:Y:S01]  /*2de0*/  FMNMX.FTZ R13, R29, R10, !PT ;  /* 0x0000000a1d0d7209 */ /* 0x000fe20007810000 */
[--C-:B------:R-:W-:Y:S01]  /*2df0*/  FFMA.FTZ R10, R31, UR44, -R6.reuse ;  /* 0x0000002c1f0a7c23 */ /* 0x100fe20008010806 */
        /* <DEDUP_REMOVED lines=17> */
[----:B------:R-:W0:Y:S01]  /*2f10*/  MUFU.EX2 R10, R10 ;  /* 0x0000000a000a7308 */ /* 0x000e220000000800 */
        /* <DEDUP_REMOVED lines=27> */
[----:B------:R-:W1:Y:S01]  /*30d0*/  MUFU.EX2 R14, R14 ;  /* 0x0000000e000e7308 */ /* 0x000e620000000800 */
        /* <DEDUP_REMOVED lines=16> */
[----:B------:R-:W-:Y:S01]  /*31e0*/  ISETP.GT.AND P2, PT, R4, 0x60, PT ;  /* 0x000000600400780c */ /* 0x000fe20003f44270 */
[----:B------:R-:W-:Y:S01]  /*31f0*/  MUFU.EX2 R20, R20 ;  /* 0x0000001400147308 */ /* 0x000fe20000000800 */
[----:B------:R-:W-:Y:S01]  /*3200*/  FSEL R69, R69, -INF , P1 ;  /* 0xff80000045457808 */ /* 0x000fe20000800000 */
[--C-:B--2---:R-:W-:Y:S01]  /*3210*/  FFMA.FTZ R46, R63, UR44, -R6.reuse ;  /* 0x0000002c3f2e7c23 */ /* 0x104fe20008010806 */
[----:B------:R-:W-:Y:S02]  /*3220*/  FMNMX.FTZ R30, R68, R15, !PT ;  /* 0x0000000f441e7209 */ /* 0x000fe40007810000 */
[----:B------:R-:W-:Y:S02]  /*3230*/  ISETP.GT.AND P1, PT, R4, 0x61, PT ;  /* 0x000000610400780c */ /* 0x000fe40003f24270 */
[----:B------:R-:W-:Y:S01]  /*3240*/  FSEL R72, R72, -INF , P2 ;  /* 0xff80000048487808 */ /* 0x000fe20001000000 */
[----:B------:R-:W2:Y:S01]  /*3250*/  MUFU.EX2 R26, R26 ;  /* 0x0000001a001a7308 */ /* 0x000ea20000000800 */
[----:B------:R-:W-:Y:S01]  /*3260*/  FMNMX.FTZ R21, R69, R30, !PT ;  /* 0x0000001e45157209 */ /* 0x000fe20007810000 */
[----:B------:R-:W-:Y:S01]  /*3270*/  FFMA.FTZ R30, R51, UR44, -R6 ;  /* 0x0000002c331e7c23 */ /* 0x000fe20008010806 */
[----:B------:R-:W-:-:S02]  /*3280*/  ISETP.GT.AND P2, PT, R4, 0x68, PT ;  /* 0x000000680400780c */ /* 0x000fc40003f44270 */
[----:B------:R-:W-:Y:S02]  /*3290*/  FSEL R73, R73, -INF , P1 ;  /* 0xff80000049497808 */ /* 0x000fe40000800000 */
[----:B------:R-:W-:Y:S01]  /*32a0*/  FMNMX.FTZ R34, R72, R21, !PT ;  /* 0x0000001548227209 */ /* 0x000fe20007810000 */
[----:B------:R3:W-:Y:S01]  /*32b0*/  MUFU.EX2 R15, R50 ;  /* 0x00000032000f7308 */ /* 0x0007e20000000800 */
[----:B------:R-:W-:Y:S02]  /*32c0*/  ISETP.GT.AND P1, PT, R4, 0x69, PT ;  /* 0x000000690400780c */ /* 0x000fe40003f24270 */
[----:B------:R-:W-:Y:S02]  /*32d0*/  FSEL R76, R76, -INF , P2 ;  /* 0xff8000004c4c7808 */ /* 0x000fe40001000000 */
[----:B------:R-:W-:Y:S02]  /*32e0*/  FMNMX.FTZ R21, R73, R34, !PT ;  /* 0x0000002249157209 */ /* 0x000fe40007810000 */
[----:B------:R-:W-:Y:S01]  /*32f0*/  ISETP.GT.AND P2, PT, R4, 0x70, PT ;  /* 0x000000700400780c */ /* 0x000fe20003f44270 */
[----:B------:R-:W-:Y:S01]  /*3300*/  MUFU.EX2 R30, R30 ;  /* 0x0000001e001e7308 */ /* 0x000fe20000000800 */
[----:B------:R-:W-:Y:S01]  /*3310*/  FSEL R77, R77, -INF , P1 ;  /* 0xff8000004d4d7808 */ /* 0x000fe20000800000 */
[----:B---3--:R-:W-:Y:S01]  /*3320*/  FFMA.FTZ R50, R75, UR44, -R6 ;  /* 0x0000002c4b327c23 */ /* 0x008fe20008010806 */
[----:B------:R-:W-:-:S02]  /*3330*/  FMNMX.FTZ R34, R76, R21, !PT ;  /* 0x000000154c227209 */ /* 0x000fc40007810000 */
[----:B------:R-:W-:Y:S02]  /*3340*/  ISETP.GT.AND P1, PT, R4, 0x71, PT ;  /* 0x000000710400780c */ /* 0x000fe40003f24270 */
[----:B------:R-:W-:Y:S01]  /*3350*/  FSEL R80, R80, -INF , P2 ;  /* 0xff80000050507808 */ /* 0x000fe20001000000 */
[----:B------:R3:W-:Y:S01]  /*3360*/  MUFU.EX2 R21, R54 ;  /* 0x0000003600157308 */ /* 0x0007e20000000800 */
[----:B------:R-:W-:Y:S02]  /*3370*/  FMNMX.FTZ R27, R77, R34, !PT ;  /* 0x000000224d1b7209 */ /* 0x000fe40007810000 */
[----:B------:R-:W-:Y:S02]  /*3380*/  ISETP.GT.AND P2, PT, R4, 0x78, PT ;  /* 0x000000780400780c */ /* 0x000fe40003f44270 */
[----:B------:R-:W-:Y:S02]  /*3390*/  FSEL R81, R81, -INF , P1 ;  /* 0xff80000051517808 */ /* 0x000fe40000800000 */
[----:B------:R-:W-:Y:S01]  /*33a0*/  FMNMX.FTZ R34, R80, R27, !PT ;  /* 0x0000001b50227209 */ /* 0x000fe20007810000 */
[----:B------:R-:W4:Y:S01]  /*33b0*/  MUFU.EX2 R38, R38 ;  /* 0x0000002600267308 */ /* 0x000f220000000800 */
[----:B------:R-:W-:Y:S01]  /*33c0*/  ISETP.GT.AND P1, PT, R4, 0x79, PT ;  /* 0x000000790400780c */ /* 0x000fe20003f24270 */
[----:B---3--:R-:W-:Y:S01]  /*33d0*/  FFMA.FTZ R54, R71, UR44, -R6 ;  /* 0x0000002c47367c23 */ /* 0x008fe20008010806 */
[----:B------:R-:W-:-:S02]  /*33e0*/  FSEL R84, R84, -INF , P2 ;  /* 0xff80000054547808 */ /* 0x000fc40001000000 */
[----:B------:R-:W-:Y:S01]  /*33f0*/  FMNMX.FTZ R27, R81, R34, !PT ;  /* 0x00000022511b7209 */ /* 0x000fe20007810000 */
[----:B------:R-:W-:-:S01]  /*3400*/  FFMA.FTZ R34, R59, UR44, -R6 ;  /* 0x0000002c3b227c23 */ /* 0x000fc20008010806 */
[----:B------:R-:W-:Y:S01]  /*3410*/  FSEL R85, R85, -INF , P1 ;  /* 0xff80000055557808 */ /* 0x000fe20000800000 */
[----:B------:R-:W-:Y:S01]  /*3420*/  IMAD.U32 R59, RZ, RZ, UR44 ;  /* 0x0000002cff3b7e24 */ /* 0x000fe2000f8e00ff */
[----:B------:R-:W-:Y:S01]  /*3430*/  FMNMX.FTZ R4, R84, R27, !PT ;  /* 0x0000001b54047209 */ /* 0x000fe20007810000 */
[----:B------:R-:W-:Y:S01]  /*3440*/  MUFU.EX2 R35, R35 ;  /* 0x0000002300237308 */ /* 0x000fe20000000800 */
[----:B0-----:R-:W-:Y:S02]  /*3450*/  F2FP.SATFINITE.E4M3.F32.PACK_AB_MERGE_C R149, R10, R5, RZ ;  /* 0x000000050a95723e */ /* 0x001fe400048070ff */
[----:B------:R-:W-:Y:S02]  /*3460*/  FMNMX.FTZ R4, R85, R4, !PT ;  /* 0x0000000455047209 */ /* 0x000fe40007810000 */
[----:B-1----:R-:W-:-:S02]  /*3470*/  F2FP.SATFINITE.E4M3.F32.PACK_AB_MERGE_C R151, R14, R9, RZ ;  /* 0x000000090e97723e */ /* 0x002fc400048070ff */
[----:B------:R-:W-:Y:S01]  /*3480*/  F2FP.SATFINITE.E4M3.F32.PACK_AB_MERGE_C R149, R8, R3, R149 ;  /* 0x000000030895723e */ /* 0x000fe20004807095 */
[----:B------:R-:W0:Y:S01]  /*3490*/  SHFL.BFLY PT, R39, R4, 0x2, 0x1f ;  /* 0x0c401f0004277f89 */ /* 0x000e2200000e0000 */
[----:B------:R1:W-:Y:S01]  /*34a0*/  MUFU.EX2 R27, R58 ;  /* 0x0000003a001b7308 */ /* 0x0003e20000000800 */
[----:B------:R-:W-:Y:S02]  /*34b0*/  F2FP.SATFINITE.E4M3.F32.PACK_AB_MERGE_C R151, R12, R7, R151 ;  /* 0x000000070c97723e */ /* 0x000fe40004807097 */
[----:B--2---:R-:W-:Y:S02]  /*34c0*/  F2FP.SATFINITE.E4M3.F32.PACK_AB_MERGE_C R145, R26, R13, RZ ;  /* 0x0000000d1a91723e */ /* 0x004fe400048070ff */
[----:B----4-:R-:W-:Y:S02]  /*34d0*/  F2FP.SATFINITE.E4M3.F32.PACK_AB_MERGE_C R147, R38, R21, RZ ;  /* 0x000000152693723e */ /* 0x010fe400048070ff */
[----:B------:R-:W-:Y:S01]  /*34e0*/  F2FP.SATFINITE.E4M3.F32.PACK_AB_MERGE_C R145, R20, R11, R145 ;  /* 0x0000000b1491723e */ /* 0x000fe20004807091 */
[----:B------:R-:W-:Y:S01]  /*34f0*/  MUFU.EX2 R34, R34 ;  /* 0x0000002200227308 */ /* 0x000fe20000000800 */
[----:B-1----:R-:W-:-:S01]  /*3500*/  FFMA.FTZ R58, R79, UR44, -R6 ;  /* 0x0000002c4f3a7c23 */ /* 0x002fc20008010806 */
[----:B------:R-:W-:-:S06]  /*3510*/  F2FP.SATFINITE.E4M3.F32.PACK_AB_MERGE_C R147, R30, R15, R147 ;  /* 0x0000000f1e93723e */ /* 0x000fcc0004807093 */
        /* <DEDUP_REMOVED lines=8> */
[--C-:B------:R-:W-:Y:S01]  /*35a0*/  FFMA.FTZ R51, R82, UR44, -R6.reuse ;  /* 0x0000002c52337c23 */ /* 0x100fe20008010806 */
[----:B------:R-:W-:-:S02]  /*35b0*/  FFMA.FTZ R6, R87, UR44, -R6 ;  /* 0x0000002c57067c23 */ /* 0x000fc40008010806 */
[C---:B------:R-:W-:Y:S01]  /*35c0*/  FSETP.NEU.FTZ.AND P1, PT, R4.reuse, -INF , PT ;  /* 0xff8000000400780b */ /* 0x040fe20003f3d000 */
[----:B------:R-:W-:-:S02]  /*35d0*/  FFMA.FTZ R59, R4, R59, -8 ;  /* 0xc1000000043b7423 */ /* 0x000fc4000001003b */
[----:B------:R-:W-:Y:S03]  /*35e0*/  MUFU.EX2 R43, R43 ;  /* 0x0000002b002b7308 */ /* 0x000fe60000000800 */
[----:B------:R-:W-:Y:S02]  /*35f0*/  FSEL R59, R59, RZ, P1 ;  /* 0x000000ff3b3b7208 */ /* 0x000fe40000800000 */
[----:B------:R-:W-:-:S03]  /*3600*/  PLOP3.LUT P1, PT, PT, PT, UP0, 0x80, 0x0 ;  /* 0x000000000000781c */ /* 0x000fc60003f2f008 */
        /* <DEDUP_REMOVED lines=15> */
[----:B------:R-:W-:-:S01]  /*3700*/  FADD.FTZ R64, R3, R8 ;  /* 0x0000000803407221 */ /* 0x000fc20000010000 */
[----:B------:R-:W0:Y:S01]  /*3710*/  MUFU.EX2 R25, R25 ;  /* 0x0000001900197308 */ /* 0x000e220000000800 */
[----:B------:R-:W-:-:S01]  /*3720*/  FFMA.FTZ R67, R37, UR44, -R59 ;  /* 0x0000002c25437c23 */ /* 0x000fc2000801083b */
[--C-:B------:R-:W-:Y:S01]  /*3730*/  FFMA.FTZ R37, R48, UR44, -R59.reuse ;  /* 0x0000002c30257c23 */ /* 0x100fe2000801083b */
[----:B------:R-:W-:-:S01]  /*3740*/  FFMA.FTZ R48, R57, UR44, -R59 ;  /* 0x0000002c39307c23 */ /* 0x000fc2000801083b */
[----:B------:R-:W-:Y:S01]  /*3750*/  FFMA.FTZ R57, R61, UR44, -R59 ;  /* 0x0000002c3d397c23 */ /* 0x000fe2000801083b */
[----:B------:R-:W-:-:S01]  /*3760*/  FADD.FTZ R71, R5, R64 ;  /* 0x0000004005477221 */ /* 0x000fc20000010000 */
[--C-:B------:R-:W-:Y:S01]  /*3770*/  FFMA.FTZ R44, R44, UR44, -R59.reuse ;  /* 0x0000002c2c2c7c23 */ /* 0x100fe2000801083b */
[----:B------:R-:W-:-:S01]  /*3780*/  FFMA.FTZ R2, R68, UR44, -R59 ;  /* 0x0000002c44027c23 */ /* 0x000fc2000801083b */
[----:B------:R-:W1:Y:S01]  /*3790*/  MUFU.EX2 R63, R63 ;  /* 0x0000003f003f7308 */ /* 0x000e620000000800 */
[----:B------:R-:W-:-:S01]  /*37a0*/  FADD.FTZ R64, R10, R71 ;  /* 0x000000470a407221 */ /* 0x000fc20000010000 */
[--C-:B------:R-:W-:Y:S01]  /*37b0*/  FFMA.FTZ R45, R45, UR44, -R59.reuse ;  /* 0x0000002c2d2d7c23 */ /* 0x100fe2000801083b */
[----:B------:R-:W-:-:S01]  /*37c0*/  FFMA.FTZ R52, R52, UR44, -R59 ;  /* 0x0000002c34347c23 */ /* 0x000fc2000801083b */
[--C-:B------:R-:W-:Y:S01]  /*37d0*/  FFMA.FTZ R53, R53, UR44, -R59.reuse ;  /* 0x0000002c35357c23 */ /* 0x100fe2000801083b */
[----:B------:R-:W-:-:S01]  /*37e0*/  FFMA.FTZ R76, R76, UR44, -R59 ;  /* 0x0000002c4c4c7c23 */ /* 0x000fc2000801083b */
[--C-:B------:R-:W-:Y:S01]  /*37f0*/  FFMA.FTZ R77, R77, UR44, -R59.reuse ;  /* 0x0000002c4d4d7c23 */ /* 0x100fe2000801083b */
[----:B------:R-:W-:-:S01]  /*3800*/  FFMA.FTZ R80, R80, UR44, -R59 ;  /* 0x0000002c50507c23 */ /* 0x000fc2000801083b */
[----:B------:R-:W2:Y:S01]  /*3810*/  MUFU.EX2 R66, R66 ;  /* 0x0000004200427308 */ /* 0x000ea20000000800 */
[----:B0-----:R-:W-:-:S01]  /*3820*/  FADD.FTZ R60, R24, R25 ;  /* 0x00000019183c7221 */ /* 0x001fc20000010000 */
[--C-:B------:R-:W-:Y:S01]  /*3830*/  FFMA.FTZ R81, R81, UR44, -R59.reuse ;  /* 0x0000002c51517c23 */ /* 0x100fe2000801083b */
[----:B------:R-:W-:-:S05]  /*3840*/  FFMA.FTZ R84, R84, UR44, -R59 ;  /* 0x0000002c54547c23 */ /* 0x000fca000801083b */
[----:B------:R-:W0:Y:S01]  /*3850*/  MUFU.EX2 R28, R28 ;  /* 0x0000001c001c7308 */ /* 0x000e220000000800 */
[----:B-1----:R-:W-:-:S01]  /*3860*/  FADD.FTZ R61, R63, R60 ;  /* 0x0000003c3f3d7221 */ /* 0x002fc20000010000 */
[----:B------:R-:W-:Y:S01]  /*3870*/  FFMA.FTZ R60, R65, UR44, -R59 ;  /* 0x0000002c413c7c23 */ /* 0x000fe2000801083b */
[----:B------:R-:W-:-:S04]  /*3880*/  FADD.FTZ R65, R7, R64 ;  /* 0x0000004007417221 */ /* 0x000fc80000010000 */
[----:B------:R-:W-:Y:S01]  /*3890*/  FADD.FTZ R68, R12, R65 ;  /* 0x000000410c447221 */ /* 0x000fe20000010000 */
[----:B------:R-:W1:Y:S01]  /*38a0*/  MUFU.EX2 R29, R29 ;  /* 0x0000001d001d7308 */ /* 0x000e620000000800 */
[----:B--2---:R-:W-:-:S01]  /*38b0*/  FADD.FTZ R61, R66, R61 ;  /* 0x0000003d423d7221 */ /* 0x004fc20000010000 */
[----:B------:R-:W-:Y:S01]  /*38c0*/  FFMA.FTZ R65, R69, UR44, -R59 ;  /* 0x0000002c45417c23 */ /* 0x000fe2000801083b */
[----:B------:R-:W-:-:S01]  /*38d0*/  FADD.FTZ R71, R9, R68 ;  /* 0x0000004409477221 */ /* 0x000fc20000010000 */
[----:B------:R-:W-:-:S03]  /*38e0*/  F2FP.SATFINITE.E4M3.F32.PACK_AB_MERGE_C R148, R66, R63, RZ ;  /* 0x0000003f4294723e */ /* 0x000fc600048070ff */
[----:B------:R-:W-:Y:S01]  /*38f0*/  FADD.FTZ R70, R14, R71 ;  /* 0x000000470e467221 */ /* 0x000fe20000010000 */
[----:B------:R-:W2:Y:S01]  /*3900*/  MUFU.EX2 R36, R36 ;  /* 0x0000002400247308 */ /* 0x000ea20000000800 */
[----:B0-----:R-:W-:-:S01]  /*3910*/  FADD.FTZ R64, R28, R61 ;  /* 0x0000003d1c407221 */ /* 0x001fc20000010000 */
[----:B------:R-:W-:Y:S01]  /*3920*/  F2FP.SATFINITE.E4M3.F32.PACK_AB_MERGE_C R148, R25, R24, R148 ;  /* 0x000000181994723e */ /* 0x000fe20004807094 */
[----:B------:R-:W-:-:S04]  /*3930*/  FADD.FTZ R71, R11, R70 ;  /* 0x000000460b477221 */ /* 0x000fc80000010000 */
[----:B------:R-:W-:Y:S01]  /*3940*/  FADD.FTZ R70, R20, R71 ;  /* 0x0000004714467221 */ /* 0x000fe20000010000 */
[----:B------:R-:W0:Y:S01]  /*3950*/  MUFU.EX2 R67, R67 ;  /* 0x0000004300437308 */ /* 0x000e220000000800 */
[----:B-1----:R-:W-:-:S01]  /*3960*/  FADD.FTZ R61, R29, R64 ;  /* 0x000000401d3d7221 */ /* 0x002fc20000010000 */
[----:B------:R-:W-:Y:S01]  /*3970*/  FFMA.FTZ R64, R73, UR44, -R59 ;  /* 0x0000002c49407c23 */ /* 0x000fe2000801083b */
[----:B------:R-:W-:-:S04]  /*3980*/  FADD.FTZ R71, R13, R70 ;  /* 0x000000460d477221 */ /* 0x000fc80000010000 */
[----:B------:R-:W-:Y:S01]  /*3990*/  FADD.FTZ R70, R26, R71 ;  /* 0x000000471a467221 */ /* 0x000fe20000010000 */
[----:B------:R-:W1:Y:S01]  /*39a0*/  MUFU.EX2 R32, R32 ;  /* 0x0000002000207308 */ /* 0x000e620000000800 */
[----:B--2---:R-:W-:-:S01]  /*39b0*/  FADD.FTZ R68, R36, R61 ;  /* 0x0000003d24447221 */ /* 0x004fc20000010000 */
[--C-:B------:R-:W-:Y:S01]  /*39c0*/  FFMA.FTZ R61, R72, UR44, -R59.reuse ;  /* 0x0000002c483d7c23 */ /* 0x100fe2000801083b */
[----:B------:R-:W-:-:S05]  /*39d0*/  FFMA.FTZ R59, R85, UR44, -R59 ;  /* 0x0000002c553b7c23 */ /* 0x000fca000801083b */
        /* <DEDUP_REMOVED lines=9> */
[----:B0-----:R-:W-:-:S01]  /*3a70*/  FADD.FTZ R68, R44, R69 ;  /* 0x000000452c447221 */ /* 0x001fc20000010000 */
[----:B------:R-:W-:-:S04]  /*3a80*/  FADD.FTZ R69, R15, R70 ;  /* 0x000000460f457221 */ /* 0x000fc80000010000 */
[----:B------:R-:W-:Y:S02]  /*3a90*/  FADD.FTZ R10, R30, R69 ;  /* 0x000000451e0a7221 */ /* 0x000fe40000010000 */
        /* <DEDUP_REMOVED lines=19> */
[----:B------:R-:W-:-:S04]  /*3bd0*/  FADD.FTZ R10, R34, R9 ;  /* 0x00000009220a7221 */ /* 0x000fc80000010000 */
[----:B------:R-:W-:Y:S01]  /*3be0*/  FADD.FTZ R3, R35, R10 ;  /* 0x0000000a23037221 */ /* 0x000fe20000010000 */
[----:B------:R-:W-:Y:S01]  /*3bf0*/  F2FP.SATFINITE.E4M3.F32.PACK_AB_MERGE_C R35, R46, R35, RZ ;  /* 0x000000232e23723e */ /* 0x000fe200048070ff */
[----:B------:R-:W0:Y:S01]  /*3c00*/  MUFU.EX2 R57, R57 ;  /* 0x0000003900397308 */ /* 0x000e220000000800 */
[----:B-1----:R-:W-:-:S01]  /*3c10*/  FADD.FTZ R5, R48, R5 ;  /* 0x0000000530057221 */ /* 0x002fc20000010000 */
[----:B------:R-:W-:Y:S01]  /*3c20*/  FADD.FTZ R46, R46, R3 ;  /* 0x000000032e2e7221 */ /* 0x000fe20000010000 */
[----:B------:R-:W-:-:S05]  /*3c30*/  F2FP.SATFINITE.E4M3.F32.PACK_AB_MERGE_C R141, R34, R27, R35 ;  /* 0x0000001b228d723e */ /* 0x000fca0004807023 */
[----:B------:R-:W1:Y:S01]  /*3c40*/  MUFU.EX2 R49, R49 ;  /* 0x0000003100317308 */ /* 0x000e620000000800 */
[----:B--2---:R-:W-:-:S01]  /*3c50*/  FADD.FTZ R8, R56, R5 ;  /* 0x0000000538087221 */ /* 0x004fc20000010000 */
[----:B------:R-:W-:-:S06]  /*3c60*/  FADD.FTZ R5, R31, R46 ;  /* 0x0000002e1f057221 */ /* 0x000fcc0000010000 */
[----:B------:R-:W2:Y:S01]  /*3c70*/  MUFU.EX2 R60, R60 ;  /* 0x0000003c003c7308 */ /* 0x000ea20000000800 */
[----:B0-----:R-:W-:-:S01]  /*3c80*/  FADD.FTZ R8, R57, R8 ;  /* 0x0000000839087221 */ /* 0x001fc20000010000 */
[----:B------:R-:W-:-:S04]  /*3c90*/  F2FP.SATFINITE.E4M3.F32.PACK_AB_MERGE_C R56, R57, R56, RZ ;  /* 0x000000383938723e */ /* 0x000fc800048070ff */
[----:B------:R-:W-:Y:S02]  /*3ca0*/  F2FP.SATFINITE.E4M3.F32.PACK_AB_MERGE_C R140, R48, R41, R56 ;  /* 0x00000029308c723e */ /* 0x000fe40004807038 */
[----:B------:R-:W0:Y:S01]  /*3cb0*/  MUFU.EX2 R2, R2 ;  /* 0x0000000200027308 */ /* 0x000e220000000800 */
[----:B-1----:R-:W-:-:S01]  /*3cc0*/  FADD.FTZ R3, R49, R8 ;  /* 0x0000000831037221 */ /* 0x002fc20000010000 */
[----:B------:R-:W-:-:S04]  /*3cd0*/  FADD.FTZ R8, R42, R5 ;  /* 0x000000052a087221 */ /* 0x000fc80000010000 */
[----:B------:R-:W-:Y:S01]  /*3ce0*/  FADD.FTZ R5, R39, R8 ;  /* 0x0000000827057221 */ /* 0x000fe20000010000 */
[----:B------:R-:W-:Y:S01]  /*3cf0*/  F2FP.SATFINITE.E4M3.F32.PACK_AB_MERGE_C R39, R54, R39, RZ ;  /* 0x000000273627723e */ /* 0x000fe200048070ff */
[----:B------:R-:W1:Y:S01]  /*3d00*/  MUFU.EX2 R65, R65 ;  /* 0x0000004100417308 */ /* 0x000e620000000800 */
[----:B--2---:R-:W-:-:S01]  /*3d10*/  FADD.FTZ R3, R60, R3 ;  /* 0x000000033c037221 */ /* 0x004fc20000010000 */
[----:B------:R-:W-:Y:S01]  /*3d20*/  FADD.FTZ R54, R54, R5 ;  /* 0x0000000536367221 */ /* 0x000fe20000010000 */
[----:B------:R-:W-:-:S03]  /*3d30*/  F2FP.SATFINITE.E4M3.F32.PACK_AB_MERGE_C R143, R42, R31, R39 ;  /* 0x0000001f2a8f723e */ /* 0x000fc60004807027 */
[----:B------:R-:W-:Y:S02]  /*3d40*/  FADD.FTZ R5, R43, R54 ;  /* 0x000000362b057221 */ /* 0x000fe40000010000 */
[----:B------:R-:W2:Y:S01]  /*3d50*/  MUFU.EX2 R61, R61 ;  /* 0x0000003d003d7308 */ /* 0x000ea20000000800 */
[----:B0-----:R-:W-:-:S07]  /*3d60*/  FADD.FTZ R8, R2, R3 ;  /* 0x0000000302087221 */ /* 0x001fce0000010000 */
[----:B------:R-:W0:Y:S01]  /*3d70*/  MUFU.EX2 R64, R64 ;  /* 0x0000004000407308 */ /* 0x000e220000000800 */
[----:B-1----:R-:W-:-:S01]  /*3d80*/  FADD.FTZ R8, R65, R8 ;  /* 0x0000000841087221 */ /* 0x002fc20000010000 */
[----:B------:R-:W-:Y:S01]  /*3d90*/  F2FP.SATFINITE.E4M3.F32.PACK_AB_MERGE_C R7, R65, R2, RZ ;  /* 0x000000024107723e */ /* 0x000fe200048070ff */
[----:B------:R-:W-:-:S03]  /*3da0*/  FADD.FTZ R2, R50, R5 ;  /* 0x0000000532027221 */ /* 0x000fc60000010000 */
        /* <DEDUP_REMOVED lines=14> */
[C---:B-1----:R-:W-:Y:S01]  /*3e90*/  F2FP.SATFINITE.E4M3.F32.PACK_AB_MERGE_C R76, R77.reuse, R76, RZ ;  /* 0x0000004c4d4c723e */ /* 0x042fe200048070ff */
[----:B------:R-:W-:-:S03]  /*3ea0*/  FADD.FTZ R77, R77, R2 ;  /* 0x000000024d4d7221 */ /* 0x000fc60000010000 */
[----:B------:R-:W-:-:S03]  /*3eb0*/  F2FP.SATFINITE.E4M3.F32.PACK_AB_MERGE_C R136, R64, R61, R76 ;  /* 0x0000003d4088723e */ /* 0x000fc6000480704c */
[----:B------:R-:W1:Y:S01]  /*3ec0*/  MUFU.EX2 R62, R62 ;  /* 0x0000003e003e7308 */ /* 0x000e620000000800 */
[----:B--2---:R-:W-:-:S07]  /*3ed0*/  FADD.FTZ R3, R51, R58 ;  /* 0x0000003a33037221 */ /* 0x004fce0000010000 */
[----:B------:R-:W2:Y:S01]  /*3ee0*/  MUFU.EX2 R81, R81 ;  /* 0x0000005100517308 */ /* 0x000ea20000000800 */
[----:B0-----:R-:W-:-:S07]  /*3ef0*/  FADD.FTZ R2, R80, R77 ;  /* 0x0000004d50027221 */ /* 0x001fce0000010000 */
[----:B------:R-:W-:Y:S01]  /*3f00*/  MUFU.EX2 R55, R55 ;  /* 0x0000003700377308 */ /* 0x000fe20000000800 */
[----:B-1----:R-:W-:-:S07]  /*3f10*/  FADD.FTZ R8, R62, R3 ;  /* 0x000000033e087221 */ /* 0x002fce0000010000 */
[----:B------:R-:W-:Y:S01]  /*3f20*/  MUFU.EX2 R84, R84 ;  /* 0x0000005400547308 */ /* 0x000fe20000000800 */
[----:B--2---:R-:W-:-:S07]  /*3f30*/  FADD.FTZ R3, R81, R2 ;  /* 0x0000000251037221 */ /* 0x004fce0000010000 */
[----:B------:R-:W0:Y:S08]  /*3f40*/  MUFU.EX2 R59, R59 ;  /* 0x0000003b003b7308 */ /* 0x000e300000000800 */
[----:B------:R-:W1:Y:S01]  /*3f50*/  MUFU.EX2 R6, R6 ;  /* 0x0000000600067308 */ /* 0x000e620000000800 */
[----:B0-----:R-:W-:Y:S01]  /*3f60*/  F2FP.SATFINITE.E4M3.F32.PACK_AB_MERGE_C R2, R59, R84, RZ ;  /* 0x000000543b02723e */ /* 0x001fe200048070ff */
[----:B------:R-:W-:-:S03]  /*3f70*/  FADD.FTZ R84, R84, R3 ;  /* 0x0000000354547221 */ /* 0x000fc60000010000 */
[----:B------:R-:W-:Y:S01]  /*3f80*/  F2FP.SATFINITE.E4M3.F32.PACK_AB_MERGE_C R138, R81, R80, R2 ;  /* 0x00000050518a723e */ /* 0x000fe20004807002 */
[----:B------:R-:W-:-:S01]  /*3f90*/  FADD.FTZ R3, R59, R84 ;  /* 0x000000543b037221 */ /* 0x000fc20000010000 */
[----:B-1----:R-:W-:Y:S01]  /*3fa0*/  F2FP.SATFINITE.E4M3.F32.PACK_AB_MERGE_C R5, R6, R55, RZ ;  /* 0x000000370605723e */ /* 0x002fe200048070ff */
[----:B------:R-:W-:-:S03]  /*3fb0*/  FADD.FTZ R55, R55, R8 ;  /* 0x0000000837377221 */ /* 0x000fc60000010000 */
[----:B------:R-:W-:Y:S01]  /*3fc0*/  F2FP.SATFINITE.E4M3.F32.PACK_AB_MERGE_C R139, R62, R51, R5 ;  /* 0x000000333e8b723e */ /* 0x000fe20004807005 */
[----:B------:R-:W-:-:S01]  /*3fd0*/  FADD.FTZ R2, R6, R55 ;  /* 0x0000003706027221 */ /* 0x000fc20000010000 */
        /* <DEDUP_REMOVED lines=29> */
.L_x_1926:
[----:B------:R-:W-:-:S04]  /*41b0*/  UISETP.NE.AND UP0, UPT, UR20, 0x1, UPT ;  /* 0x000000011400788c */ /* 0x000fc8000bf05270 */
[----:B------:R-:W-:-:S04]  /*41c0*/  USEL UR48, URZ, 0x1, UP0 ;  /* 0x000000013f307887 */ /* 0x000fc80008000000 */
[----:B------:R-:W-:Y:S01]  /*41d0*/  ULOP3.LUT UR48, UR19, UR48, URZ, 0x3c, !UPT ;  /* 0x0000003013307292 */ /* 0x000fe2000f8e3c3f */
[----:B------:R-:W-:Y:S11]  /*41e0*/  @!P0 BRA `(.L_x_1916) ;  /* 0x0000000000048947 */ /* 0x000ff60003800000 */
[----:B------:R-:W-:Y:S01]  /*41f0*/  BPT.TRAP 0x1 ;  /* 0x000000040000795c */ /* 0x000fe20000300000 */
.L_x_1916:
        /* <DEDUP_REMOVED lines=9> */
.L_x_1917:
[----:B-1----:R-:W-:Y:S05]  /*4290*/  @P1 BRA `(.L_x_1918) ;  /* 0x0000000000081947 */ /* 0x002fea0003800000 */
[----:B------:R-:W1:Y:S02]  /*42a0*/  SYNCS.PHASECHK.TRANS64.TRYWAIT P1, [UR18+0x19c30], R0 ;  /* 0x019c3000ff0075a7 */ /* 0x000e640008020152 */
[----:B-1----:R-:W-:Y:S05]  /*42b0*/  @!P1 BRA `(.L_x_1919) ;  /* 0x000000e000b89947 */ /* 0x002fea0003800000 */
.L_x_1918:
        /* <DEDUP_REMOVED lines=17> */
.L_x_1920:
[----:B------:R-:W-:Y:S01]  /*43d0*/  ULEA UR11, UR20, UR46, 0x3 ;  /* 0x0000002e140b7291 */ /* 0x000fe2000f8e183f */
[----:B01----:R-:W-:-:S05]  /*43e0*/  IMAD.U32 R0, RZ, RZ, UR19 ;  /* 0x00000013ff007e24 */ /* 0x003fca000f8e00ff */
[----:B------:R-:W-:-:S04]  /*43f0*/  SHF.L.U32 R0, R0, 0x1f, RZ ;  /* 0x0000001f00007819 */ /* 0x000fc800000006ff */
[----:B------:R0:W1:Y:S01]  /*4400*/  SYNCS.PHASECHK.TRANS64.TRYWAIT P1, [UR11+0x19c50], R0 ;  /* 0x019c5000ff0075a7 */ /* 0x000062000802014b */
[----:B------:R-:W-:Y:S05]  /*4410*/  @!P0 BRA `(.L_x_1921) ;  /* 0x0000000000048947 */ /* 0x000fea0003800000 */
[----:B------:R-:W-:Y:S01]  /*4420*/  BPT.TRAP 0x1 ;  /* 0x000000040000795c */ /* 0x000fe20000300000 */
.L_x_1921:
[----:B-1----:R-:W-:Y:S05]  /*4430*/  @P1 BRA `(.L_x_1922) ;  /* 0x0000000000081947 */ /* 0x002fea0003800000 */
[----:B------:R-:W1:Y:S02]  /*4440*/  SYNCS.PHASECHK.TRANS64.TRYWAIT P1, [UR11+0x19c50], R0 ;  /* 0x019c5000ff0075a7 */ /* 0x000e64000802014b */
[----:B-1----:R-:W-:Y:S05]  /*4450*/  @!P1 BRA `(.L_x_1923) ;  /* 0x000000e000689947 */ /* 0x002fea0003800000 */
.L_x_1922:
        /* <DEDUP_REMOVED lines=27> */
.L_x_1924:
[----:B------:R-:W-:Y:S01]  /*4610*/  UISETP.NE.AND UP0, UPT, UR53, URZ, UPT ;  /* 0x0000003f3500728c */ /* 0x000fe2000bf05270 */
[----:B------:R-:W-:Y:S01]  /*4620*/  VIADD R8, R18, UR40 ;  /* 0x0000002812087c36 */ /* 0x000fe20008000000 */
[----:B------:R-:W-:Y:S01]  /*4630*/  LOP3.LUT R17, R17, 0xffffff7f, RZ, 0xc0, !PT ;  /* 0xffffff7f11117812 */ /* 0x000fe200078ec0ff */
[----:B------:R-:W-:Y:S01]  /*4640*/  IMAD.U32 R9, RZ, RZ, UR51 ;  /* 0x00000033ff097e24 */ /* 0x000fe2000f8e00ff */
[----:B------:R-:W-:Y:S02]  /*4650*/  UIADD3 UR18, UR18, 0x19c40, URZ ;  /* 0x00019c4012127890 */ /* 0x000fe4000fffe03f */
[----:B------:R-:W-:Y:S02]  /*4660*/  PLOP3.LUT P1, PT, PT, PT, UP0, 0x80, 0x0 ;  /* 0x000000000000781c */ /* 0x000fe40003f2f008 */
[----:B------:R-:W-:Y:S01]  /*4670*/  PLOP3.LUT P2, PT, PT, PT, UP0, 0x80, 0x0 ;  /* 0x000000000000781c */ /* 0x000fe20003f4f008 */
[----:B------:R-:W-:Y:S01]  /*4680*/  UPRMT UR18, UR45, 0x654, UR18 ;  /* 0x000006542d127896 */ /* 0x000fe20008000012 */
[----:B------:R-:W-:Y:S01]  /*4690*/  @P0 LOP3.LUT R17, R17, 0x80, RZ, 0xfc, !PT ;  /* 0x0000008011110812 */ /* 0x000fe200078efcff */
[----:B------:R-:W-:-:S03]  /*46a0*/  @UP0 ULDC UR6, c[0x0][0x44c] ;  /* 0x0001130000060ab9 */ /* 0x000fc60000000800 */
[----:B------:R-:W-:-:S04]  /*46b0*/  LOP3.LUT R17, R17, 0xfffffeff, RZ, 0xc0, !PT ;  /* 0xfffffeff11117812 */ /* 0x000fc800078ec0ff */
[----:B------:R-:W-:Y:S01]  /*46c0*/  SYNCS.ARRIVE.TRANS64.RED.A1T0 RZ, [UR18], RZ ;  /* 0x000000ffffff79a7 */ /* 0x000fe20008100412 */
[----:B01----:R-:W-:Y:S01]  /*46d0*/  @P1 IMAD.HI.U32 R0, R8, UR6, RZ ;  /* 0x0000000608001c27 */ /* 0x003fe2000f8e00ff */
[----:B------:R-:W-:-:S04]  /*46e0*/  @UP0 ULDC UR6, c[0x0][0x450] ;  /* 0x0001140000060ab9 */ /* 0x000fc80000000800 */
[----:B------:R-:W-:Y:S01]  /*46f0*/  @P2 SHF.R.U32.HI R8, RZ, UR6, R0 ;  /* 0x00000006ff082c19 */ /* 0x000fe20008011600 */
[----:B------:R-:W-:Y:S02]  /*4700*/  UMOV UR6, 0xffffff80 ;  /* 0xffffff8000067882 */ /* 0x000fe40000000000 */
[----:B------:R-:W-:Y:S02]  /*4710*/  UIMAD UR6, UR56, UR6, 0x1 ;  /* 0x00000001380674a4 */ /* 0x000fe4000f8e0206 */
[----:B------:R-:W0:Y:S04]  /*4720*/  SHFL.IDX PT, R7, R8, RZ, 0x1c1f ;  /* 0x001c1fff08077589 */ /* 0x000e2800000e0000 */
[----:B------:R-:W-:-:S05]  /*4730*/  IADD3 R4, R9, UR6, -R16 ;  /* 0x0000000609047c10 */ /* 0x000fca000fffe810 */
[----:B------:R-:W-:-:S04]  /*4740*/  VIADD R4, R4, -UR52 ;  /* 0x8000003404047c36 */ /* 0x000fc80008000000 */
[----:B0-----:R-:W-:Y:S02]  /*4750*/  IMAD.IADD R0, R4, 0x1, R7 ;  /* 0x0000000104007824 */ /* 0x001fe400078e0207 */
[----:B------:R-:W0:Y:S03]  /*4760*/  SHFL.IDX PT, R7, R8, 0x1, 0x1c1f ;  /* 0x003c1f0008077f89 */ /* 0x000e2600000e0000 */
[C---:B------:R-:W-:Y:S02]  /*4770*/  ISETP.GT.AND P6, PT, R0.reuse, RZ, PT ;  /* 0x000000ff0000720c */ /* 0x040fe40003fc4270 */
[----:B------:R-:W-:Y:S02]  /*4780*/  ISETP.GT.AND P5, PT, R0, 0x1, PT ;  /* 0x000000010000780c */ /* 0x000fe40003fa4270 */
[----:B------:R-:W-:Y:S02]  /*4790*/  FSEL R24, R24, -INF , P6 ;  /* 0xff80000018187808 */ /* 0x000fe40003000000 */
[----:B------:R-:W-:-:S02]  /*47a0*/  FSEL R25, R25, -INF , P5 ;  /* 0xff80000019197808 */ /* 0x000fc40002800000 */
[C---:B------:R-:W-:Y:S02]  /*47b0*/  ISETP.GT.AND P4, PT, R0.reuse, 0x8, PT ;  /* 0x000000080000780c */ /* 0x040fe40003f84270 */
[C---:B------:R-:W-:Y:S02]  /*47c0*/  ISETP.GT.AND P3, PT, R0.reuse, 0x9, PT ;  /* 0x000000090000780c */ /* 0x040fe40003f64270 */
[C---:B------:R-:W-:Y:S02]  /*47d0*/  ISETP.GT.AND P2, PT, R0.reuse, 0x10, PT ;  /* 0x000000100000780c */ /* 0x040fe40003f44270 */
[C---:B------:R-:W-:Y:S02]  /*47e0*/  ISETP.GT.AND P1, PT, R0.reuse, 0x11, PT ;  /* 0x000000110000780c */ /* 0x040fe40003f24270 */
[C---:B------:R-:W-:Y:S02]  /*47f0*/  ISETP.GT.AND P6, PT, R0.reuse, 0x18, PT ;  /* 0x000000180000780c */ /* 0x040fe40003fc4270 */
[----:B------:R-:W-:-:S02]  /*4800*/  ISETP.GT.AND P5, PT, R0, 0x19, PT ;  /* 0x000000190000780c */ /* 0x000fc40003fa4270 */
[----:B------:R-:W-:Y:S01]  /*4810*/  FSEL R28, R28, -INF , P4 ;  /* 0xff8000001c1c7808 */ /* 0x000fe20002000000 */
[----:B0-----:R-:W-:Y:S01]  /*4820*/  IMAD.IADD R7, R4, 0x1, R7 ;  /* 0x0000000104077824 */ /* 0x001fe200078e0207 */
[----:B------:R-:W-:Y:S02]  /*4830*/  FSEL R29, R29, -INF , P3 ;  /* 0xff8000001d1d7808 */ /* 0x000fe40001800000 */
[----:B------:R-:W-:Y:S02]  /*4840*/  FSEL R32, R32, -INF , P2 ;  /* 0xff80000020207808 */ /* 0x000fe40001000000 */
[----:B------:R-:W-:Y:S02]  /*4850*/  FSEL R33, R33, -INF , P1 ;  /* 0xff80000021217808 */ /* 0x000fe40000800000 */
        /* <DEDUP_REMOVED lines=8> */
[----:B------:R-:W-:Y:S02]  /*48e0*/  FSEL R40, R40, -INF , P4 ;  /* 0xff80000028287808 */ /* 0x000fe40002000000 */
        /* <DEDUP_REMOVED lines=35> */
[----:B------:R-:W-:Y:S02]  /*4b20*/  FMNMX.FTZ R0, R24, R6, !PT ;  /* 0x0000000618007209 */ /* 0x000fe40007810000 */
[----:B------:R-:W-:Y:S02]  /*4b30*/  FSEL R76, R76, -INF , P4 ;  /* 0xff8000004c4c7808 */ /* 0x000fe40002000000 */
[----:B------:R-:W-:Y:S02]  /*4b40*/  FMNMX.FTZ R9, R25, R0, !PT ;  /* 0x0000000019097209 */ /* 0x000fe40007810000 */
[----:B------:R-:W-:Y:S02]  /*4b50*/  FSEL R77, R77, -INF , P3 ;  /* 0xff8000004d4d7808 */ /* 0x000fe40001800000 */
[----:B------:R-:W-:Y:S02]  /*4b60*/  FMNMX.FTZ R0, R28, R9, !PT ;  /* 0x000000091c007209 */ /* 0x000fe40007810000 */
[----:B------:R-:W-:-:S02]  /*4b70*/  FSEL R80, R80, -INF , P2 ;  /* 0xff80000050507808 */ /* 0x000fc40001000000 */
[----:B------:R-:W-:Y:S02]  /*4b80*/  FMNMX.FTZ R9, R29, R0, !PT ;  /* 0x000000001d097209 */ /* 0x000fe40007810000 */
[----:B------:R-:W-:Y:S02]  /*4b90*/  FSEL R81, R81, -INF , P1 ;  /* 0xff80000051517808 */ /* 0x000fe40000800000 */
[----:B------:R-:W-:Y:S02]  /*4ba0*/  FMNMX.FTZ R0, R32, R9, !PT ;  /* 0x0000000920007209 */ /* 0x000fe40007810000 */
[----:B------:R-:W-:Y:S02]  /*4bb0*/  FSEL R84, R84, -INF , P6 ;  /* 0xff80000054547808 */ /* 0x000fe40003000000 */
[----:B------:R-:W-:Y:S02]  /*4bc0*/  FMNMX.FTZ R9, R33, R0, !PT ;  /* 0x0000000021097209 */ /* 0x000fe40007810000 */
[----:B------:R-:W-:-:S02]  /*4bd0*/  FSEL R85, R85, -INF , P5 ;  /* 0xff80000055557808 */ /* 0x000fc40002800000 */
[----:B------:R-:W-:Y:S02]  /*4be0*/  FMNMX.FTZ R0, R36, R9, !PT ;  /* 0x0000000924007209 */ /* 0x000fe40007810000 */
[----:B------:R-:W-:Y:S02]  /*4bf0*/  ISETP.GT.AND P6, PT, R7, 0x10, PT ;  /* 0x000000100700780c */ /* 0x000fe40003fc4270 */
[----:B------:R-:W-:Y:S02]  /*4c00*/  FMNMX.FTZ R9, R37, R0, !PT ;  /* 0x0000000025097209 */ /* 0x000fe40007810000 */
[----:B------:R-:W-:Y:S02]  /*4c10*/  FSEL R34, R34, -INF , P6 ;  /* 0xff80000022227808 */ /* 0x000fe40003000000 */
[----:B------:R-:W-:Y:S02]  /*4c20*/  FMNMX.FTZ R0, R40, R9, !PT ;  /* 0x0000000928007209 */ /* 0x000fe40007810000 */
[----:B------:R-:W-:-:S02]  /*4c30*/  ISETP.GT.AND P6, PT, R7, 0x28, PT ;  /* 0x000000280700780c */ /* 0x000fc40003fc4270 */
[----:B------:R-:W-:Y:S02]  /*4c40*/  FMNMX.FTZ R9, R41, R0, !PT ;  /* 0x0000000029097209 */ /* 0x000fe40007810000 */
[----:B------:R-:W-:Y:S02]  /*4c50*/  FSEL R46, R46, -INF , P6 ;  /* 0xff8000002e2e7808 */ /* 0x000fe40003000000 */
[----:B------:R-:W-:Y:S02]  /*4c60*/  FMNMX.FTZ R0, R44, R9, !PT ;  /* 0x000000092c007209 */ /* 0x000fe40007810000 */
[----:B------:R-:W-:Y:S02]  /*4c70*/  ISETP.GT.AND P6, PT, R7, 0x40, PT ;  /* 0x000000400700780c */ /* 0x000fe40003fc4270 */
[----:B------:R-:W-:Y:S02]  /*4c80*/  FMNMX.FTZ R9, R45, R0, !PT ;  /* 0x000000002d097209 */ /* 0x000fe40007810000 */
[----:B------:R-:W-:-:S02]  /*4c90*/  FSEL R58, R58, -INF , P6 ;  /* 0xff8000003a3a7808 */ /* 0x000fc40003000000 */
[----:B------:R-:W-:Y:S02]  /*4ca0*/  FMNMX.FTZ R0, R48, R9, !PT ;  /* 0x0000000930007209 */ /* 0x000fe40007810000 */
[----:B------:R-:W-:Y:S02]  /*4cb0*/  ISETP.GT.AND P4, PT, R7, RZ, PT ;  /* 0x000000ff0700720c */ /* 0x000fe40003f84270 */
[----:B------:R-:W-:Y:S02]  /*4cc0*/  FMNMX.FTZ R9, R49, R0, !PT ;  /* 0x0000000031097209 */ /* 0x000fe40007810000 */
[----:B------:R-:W-:Y:S02]  /*4cd0*/  ISETP.GT.AND P3, PT, R7, 0x1, PT ;  /* 0x000000010700780c */ /* 0x000fe40003f64270 */
        /* <DEDUP_REMOVED lines=11> */
[----:B------:R-:W-:Y:S02]  /*4d90*/  FSEL R31, R31, -INF , P1 ;  /* 0xff8000001f1f7808 */ /* 0x000fe40000800000 */
[----:B------:R-:W-:Y:S02]  /*4da0*/  FMNMX.FTZ R0, R64, R9, !PT ;  /* 0x0000000940007209 */ /* 0x000fe40007810000 */
[----:B------:R-:W-:-:S02]  /*4db0*/  ISETP.GT.AND P5, PT, R7, 0x11, PT ;  /* 0x000000110700780c */ /* 0x000fc40003fa4270 */
        /* <DEDUP_REMOVED lines=17> */
[----:B------:R-:W-:-:S02]  /*4ed0*/  FSEL R43, R43, -INF , P1 ;  /* 0xff8000002b2b7808 */ /* 0x000fc40000800000 */
[----:B------:R-:W-:Y:S02]  /*4ee0*/  FMNMX.FTZ R0, R84, R9, !PT ;  /* 0x0000000954007209 */ /* 0x000fe40007810000 */
[----:B------:R-:W-:Y:S02]  /*4ef0*/  ISETP.GT.AND P5, PT, R7, 0x29, PT ;  /* 0x000000290700780c */ /* 0x000fe40003fa4270 */
[----:B------:R-:W-:Y:S02]  /*4f00*/  FMNMX.FTZ R8, R85, R0, !PT ;  /* 0x0000000055087209 */ /* 0x000fe40007810000 */
[----:B------:R-:W-:Y:S02]  /*4f10*/  ISETP.GT.AND P4, PT, R7, 0x30, PT ;  /* 0x000000300700780c */ /* 0x000fe40003f84270 */
[----:B------:R-:W-:Y:S01]  /*4f20*/  FSEL R47, R47, -INF , P5 ;  /* 0xff8000002f2f7808 */ /* 0x000fe20002800000 */
[----:B------:R-:W0:Y:S01]  /*4f30*/  SHFL.BFLY PT, R9, R8, 0x2, 0x1f ;  /* 0x0c401f0008097f89 */ /* 0x000e2200000e0000 */
[----:B------:R-:W-:-:S02]  /*4f40*/  ISETP.GT.AND P3, PT, R7, 0x31, PT ;  /* 0x000000310700780c */ /* 0x000fc40003f64270 */
[----:B------:R-:W-:Y:S02]  /*4f50*/  FSEL R50, R50, -INF , P4 ;  /* 0xff80000032327808 */ /* 0x000fe40002000000 */
[----:B------:R-:W-:Y:S02]  /*4f60*/  ISETP.GT.AND P2, PT, R7, 0x38, PT ;  /* 0x000000380700780c */ /* 0x000fe40003f44270 */
[----:B------:R-:W-:Y:S02]  /*4f70*/  FSEL R51, R51, -INF , P3 ;  /* 0xff80000033337808 */ /* 0x000fe40001800000 */
[----:B------:R-:W-:Y:S02]  /*4f80*/  ISETP.GT.AND P1, PT, R7, 0x39, PT ;  /* 0x000000390700780c */ /* 0x000fe40003f24270 */
[----:B------:R-:W-:Y:S02]  /*4f90*/  FSEL R54, R54, -INF , P2 ;  /* 0xff80000036367808 */ /* 0x000fe40001000000 */
[----:B------:R-:W-:-:S02]  /*4fa0*/  FSEL R55, R55, -INF , P1 ;  /* 0xff80000037377808 */ /* 0x000fc40000800000 */
[C---:B------:R-:W-:Y:S02]  /*4fb0*/  ISETP.GT.AND P0, PT, R7.reuse, 0x60, PT ;  /* 0x000000600700780c */ /* 0x040fe40003f04270 */
[C---:B------:R-:W-:Y:S02]  /*4fc0*/  ISETP.GT.AND P5, PT, R7.reuse, 0x41, PT ;  /* 0x000000410700780c */ /* 0x040fe40003fa4270 */
[C---:B------:R-:W-:Y:S02]  /*4fd0*/  ISETP.GT.AND P1, PT, R7.reuse, 0x51, PT ;  /* 0x000000510700780c */ /* 0x040fe40003f24270 */
[----:B------:R-:W-:Y:S02]  /*4fe0*/  ISETP.GT.AND P4, PT, R7, 0x48, PT ;  /* 0x000000480700780c */ /* 0x000fe40003f84270 */
[----:B------:R-:W-:Y:S02]  /*4ff0*/  FSEL R59, R59, -INF , P5 ;  /* 0xff8000003b3b7808 */ /* 0x000fe40002800000 */
[----:B0-----:R-:W-:-:S02]  /*5000*/  FMNMX.FTZ R9, R8, R9, !PT ;  /* 0x0000000908097209 */ /* 0x001fc40007810000 */
[----:B------:R-:W-:Y:S02]  /*5010*/  FSEL R67, R67, -INF , P1 ;  /* 0xff80000043437808 */ /* 0x000fe40000800000 */
[C---:B------:R-:W-:Y:S01]  /*5020*/  ISETP.GT.AND P1, PT, R7.reuse, 0x69, PT ;  /* 0x000000690700780c */ /* 0x040fe20003f24270 */
[----:B------:R-:W0:Y:S01]  /*5030*/  SHFL.BFLY PT, R4, R9, 0x1, 0x1f ;  /* 0x0c201f0009047f89 */ /* 0x000e2200000e0000 */
[----:B------:R-:W-:Y:S02]  /*5040*/  ISETP.GT.AND P3, PT, R7, 0x49, PT ;  /* 0x000000490700780c */ /* 0x000fe40003f64270 */
[----:B------:R-:W-:Y:S02]  /*5050*/  FSEL R62, R62, -INF , P4 ;  /* 0xff8000003e3e7808 */ /* 0x000fe40002000000 */
[----:B------:R-:W-:Y:S02]  /*5060*/  @P0 LOP3.LUT R17, R17, 0x100, RZ, 0xfc, !PT ;  /* 0x0000010011110812 */ /* 0x000fe400078efcff */
[----:B------:R-:W-:-:S02]  /*5070*/  ISETP.GT.AND P2, PT, R7, 0x50, PT ;  /* 0x000000500700780c */ /* 0x000fc40003f44270 */
[----:B------:R-:W-:Y:S02]  /*5080*/  FSEL R63, R63, -INF , P3 ;  /* 0xff8000003f3f7808 */ /* 0x000fe40001800000 */
[----:B------:R-:W-:Y:S02]  /*5090*/  LOP3.LUT R17, R17, 0xfffffdff, RZ, 0xc0, !PT ;  /* 0xfffffdff11117812 */ /* 0x000fe400078ec0ff */
[----:B------:R-:W-:Y:S02]  /*50a0*/  FSEL R66, R66, -INF , P2 ;  /* 0xff80000042427808 */ /* 0x000fe40001000000 */
[----:B------:R-:W-:Y:S02]  /*50b0*/  @P1 LOP3.LUT R17, R17, 0x200, RZ, 0xfc, !PT ;  /* 0x0000020011111812 */ /* 0x000fe400078efcff */
[C---:B------:R-:W-:Y:S02]  /*50c0*/  ISETP.GT.AND P1, PT, R7.reuse, 0x58, PT ;  /* 0x000000580700780c */ /* 0x040fe40003f24270 */
[----:B------:R-:W-:-:S02]  /*50d0*/  ISETP.GT.AND P0, PT, R7, 0x59, PT ;  /* 0x000000590700780c */ /* 0x000fc40003f04270 */
[----:B------:R-:W-:Y:S02]  /*50e0*/  FSEL R70, R70, -INF , P1 ;  /* 0xff80000046467808 */ /* 0x000fe40000800000 */
[----:B------:R-:W-:Y:S02]  /*50f0*/  FSEL R71, R71, -INF , P0 ;  /* 0xff80000047477808 */ /* 0x000fe40000000000 */
[----:B0-----:R-:W-:Y:S02]  /*5100*/  FMNMX.FTZ R4, R9, R4, !PT ;  /* 0x0000000409047209 */ /* 0x001fe40007810000 */
[----:B------:R-:W-:Y:S02]  /*5110*/  LOP3.LUT P0, RZ, R17, 0x100, RZ, 0xc0, !PT ;  /* 0x0000010011ff7812 */ /* 0x000fe4000780c0ff */
[----:B------:R-:W-:Y:S02]  /*5120*/  FSETP.NEU.FTZ.AND P6, PT, R4, -INF , PT ;  /* 0xff8000000400780b */ /* 0x000fe40003fdd000 */
[----:B------:R-:W-:-:S02]  /*5130*/  ISETP.GT.AND P2, PT, R7, 0x70, PT ;  /* 0x000000700700780c */ /* 0x000fc40003f44270 */
[----:B------:R-:W-:Y:S02]  /*5140*/  FSEL R11, R4, RZ, P6 ;  /* 0x000000ff040b7208 */ /* 0x000fe40003000000 */
[C---:B------:R-:W-:Y:S02]  /*5150*/  ISETP.GT.AND P3, PT, R7.reuse, 0x71, PT ;  /* 0x000000710700780c */ /* 0x040fe40003f64270 */
[----:B------:R-:W-:Y:S01]  /*5160*/  ISETP.GT.AND P4, PT, R7, 0x78, PT ;  /* 0x000000780700780c */ /* 0x000fe20003f84270 */
[----:B------:R-:W-:-:S01]  /*5170*/  FADD.FTZ R6, -R11, R6 ;  /* 0x000000060b067221 */ /* 0x000fc20000010100 */
[----:B------:R-:W-:Y:S01]  /*5180*/  IMAD.U32 R11, RZ, RZ, UR44 ;  /* 0x0000002cff0b7e24 */ /* 0x000fe2000f8e00ff */
[----:B------:R-:W-:Y:S02]  /*5190*/  ISETP.GT.AND P5, PT, R7, 0x79, PT ;  /* 0x000000790700780c */ /* 0x000fe40003fa4270 */
[----:B------:R-:W-:Y:S01]  /*51a0*/  FSEL R74, R74, -INF , P0 ;  /* 0xff8000004a4a7808 */ /* 0x000fe20000000000 */
[----:B------:R-:W-:-:S01]  /*51b0*/  FFMA.FTZ R0, R4, R11, -8 ;  /* 0xc100000004007423 */ /* 0x000fc2000001000b */
[----:B------:R-:W-:Y:S01]  /*51c0*/  LOP3.LUT P1, RZ, R17, 0x200, RZ, 0xc0, !PT ;  /* 0x0000020011ff7812 */ /* 0x000fe2000782c0ff */
[----:B------:R-:W-:Y:S01]  /*51d0*/  FMUL.FTZ R11, R6, UR44 ;  /* 0x0000002c060b7c20 */ /* 0x000fe20008410000 */
[----:B------:R-:W-:-:S02]  /*51e0*/  FSEL R82, R82, -INF , P2 ;  /* 0xff80000052527808 */ /* 0x000fc40001000000 */
[----:B------:R-:W-:Y:S02]  /*51f0*/  FSEL R0, R0, RZ, P6 ;  /* 0x000000ff00007208 */ /* 0x000fe40003000000 */
[----:B------:R-:W-:Y:S01]  /*5200*/  ISETP.GT.AND P6, PT, R7, 0x61, PT ;  /* 0x000000610700780c */ /* 0x000fe20003fc4270 */
[----:B------:R-:W-:Y:S01]  /*5210*/  MUFU.EX2 R11, R11 ;  /* 0x0000000b000b7308 */ /* 0x000fe20000000800 */
[----:B------:R-:W-:Y:S01]  /*5220*/  FSEL R79, R79, -INF , P1 ;  /* 0xff8000004f4f7808 */ /* 0x000fe20000800000 */
        /* <DEDUP_REMOVED lines=33> */
[----:B------:R-:W0:Y:S01]  /*5440*/  MUFU.EX2 R24, R24 ;  /* 0x0000001800187308 */ /* 0x000e220000000800 */
[----:B------:R-:W-:-:S02]  /*5450*/  FSEL R75, R75, -INF , P6 ;  /* 0xff8000004b4b7808 */ /* 0x000fc40003000000 */
[----:B------:R-:W-:Y:S02]  /*5460*/  FMNMX.FTZ R9, R27, R0, !PT ;  /* 0x000000001b097209 */ /* 0x000fe40007810000 */
[----:B------:R-:W-:Y:S02]  /*5470*/  ISETP.GT.AND P6, PT, R7, 0x68, PT ;  /* 0x000000680700780c */ /* 0x000fe40003fc4270 */
[----:B------:R-:W-:Y:S01]  /*5480*/  FMNMX.FTZ R0, R30, R9, !PT ;  /* 0x000000091e007209 */ /* 0x000fe20007810000 */
[----:B------:R-:W1:Y:S01]  /*5490*/  MUFU.EX2 R25, R25 ;  /* 0x0000001900197308 */ /* 0x000e620000000800 */
[----:B------:R-:W-:Y:S02]  /*54a0*/  FSEL R78, R78, -INF , P6 ;  /* 0xff8000004e4e7808 */ /* 0x000fe40003000000 */
[----:B------:R-:W-:Y:S02]  /*54b0*/  FMNMX.FTZ R9, R31, R0, !PT ;  /* 0x000000001f097209 */ /* 0x000fe40007810000 */
[----:B------:R-:W-:-:S02]  /*54c0*/  FSEL R83, R83, -INF , P3 ;  /* 0xff80000053537808 */ /* 0x000fc40001800000 */
[----:B------:R-:W-:Y:S01]  /*54d0*/  FMNMX.FTZ R0, R34, R9, !PT ;  /* 0x0000000922007209 */ /* 0x000fe20007810000 */
[----:B------:R-:W-:Y:S01]  /*54e0*/  MUFU.EX2 R28, R28 ;  /* 0x0000001c001c7308 */ /* 0x000fe20000000800 */
[----:B------:R-:W-:Y:S01]  /*54f0*/  FSEL R86, R86, -INF , P4 ;  /* 0xff80000056567808 */ /* 0x000fe20002000000 */
[----:B0-----:R-:W-:Y:S01]  /*5500*/  FFMA.FTZ R10, R11, R3, R24 ;  /* 0x000000030b0a7223 */ /* 0x001fe20000010018 */
[----:B------:R-:W-:Y:S02]  /*5510*/  FMNMX.FTZ R9, R35, R0, !PT ;  /* 0x0000000023097209 */ /* 0x000fe40007810000 */
[----:B------:R-:W-:Y:S02]  /*5520*/  FSEL R87, R87, -INF , P5 ;  /* 0xff80000057577808 */ /* 0x000fe40002800000 */
[----:B------:R-:W-:Y:S01]  /*5530*/  FMNMX.FTZ R0, R38, R9, !PT ;  /* 0x0000000926007209 */ /* 0x000fe20007810000 */
[----:B------:R-:W-:Y:S01]  /*5540*/  MUFU.EX2 R29, R29 ;  /* 0x0000001d001d7308 */ /* 0x000fe20000000800 */
[----:B------:R-:W-:-:S02]  /*5550*/  LOP3.LUT P0, RZ, R17, 0x80, RZ, 0xc0, !PT ;  /* 0x0000008011ff7812 */ /* 0x000fc4000780c0ff */
        /* <DEDUP_REMOVED lines=36> */
[----:B------:R-:W-:-:S05]  /*57a0*/  FMNMX.FTZ R0, R87, R0, !PT ;  /* 0x0000000057007209 */ /* 0x000fca0007810000 */
[----:B------:R-:W0:Y:S01]  /*57b0*/  SHFL.BFLY PT, R7, R0, 0x2, 0x1f ;  /* 0x0c401f0000077f89 */ /* 0x000e2200000e0000 */
        /* <DEDUP_REMOVED lines=12> */
[----:B------:R-:W-:-:S02]  /*5880*/  FFMA.FTZ R7, R0, R7, -8 ;  /* 0xc100000000077423 */ /* 0x000fc40000010007 */
[----:B------:R-:W-:Y:S01]  /*5890*/  MUFU.EX2 R69, R69 ;  /* 0x0000004500457308 */ /* 0x000fe20000000800 */
[----:B------:R-:W-:Y:S02]  /*58a0*/  FSEL R8, R0, RZ, P1 ;  /* 0x000000ff00087208 */ /* 0x000fe40000800000 */
[----:B------:R-:W-:-:S03]  /*58b0*/  FSEL R7, R7, RZ, P1 ;  /* 0x000000ff07077208 */ /* 0x000fc60000800000 */
[----:B------:R-:W-:Y:S02]  /*58c0*/  FADD.FTZ R5, -R8, R5 ;  /* 0x0000000508057221 */ /* 0x000fe40000010100 */
[----:B------:R-:W-:Y:S01]  /*58d0*/  MUFU.EX2 R72, R72 ;  /* 0x0000004800487308 */ /* 0x000fe20000000800 */
[----:B------:R-:W-:-:S01]  /*58e0*/  FFMA.FTZ R26, R26, UR44, -R7 ;  /* 0x0000002c1a1a7c23 */ /* 0x000fc20008010807 */
[--C-:B------:R-:W-:Y:S01]  /*58f0*/  FFMA.FTZ R27, R27, UR44, -R7.reuse ;  /* 0x0000002c1b1b7c23 */ /* 0x100fe20008010807 */
[----:B------:R-:W-:Y:S01]  /*5900*/  FMUL.FTZ R5, R5, UR44 ;  /* 0x0000002c05057c20 */ /* 0x000fe20008410000 */
        /* <DEDUP_REMOVED lines=12> */
[----:B------:R1:W0:Y:S01]  /*59d0*/  MUFU.EX2 R6, R5 ;  /* 0x0000000500067308 */ /* 0x0002220000000800 */
        /* <DEDUP_REMOVED lines=8> */
[----:B-1----:R-:W-:-:S01]  /*5a60*/  FADD.FTZ R5, R25, R10 ;  /* 0x0000000a19057221 */ /* 0x002fc20000010000 */
        /* <DEDUP_REMOVED lines=8> */
[----:B------:R-:W-:Y:S01]  /*5af0*/  FADD.FTZ R2, R28, R5 ;  /* 0x000000051c027221 */ /* 0x000fe20000010000 */
        /* <DEDUP_REMOVED lines=104> */
.L_x_1925:
        /* <DEDUP_REMOVED lines=91> */
.L_x_1915:
[----:B------:R-:W-:-:S06]  /*6730*/  UISETP.GE.AND UP0, UPT, UR56, UR43, UPT ;  /* 0x0000002b3800728c */ /* 0x000fcc000bf06270 */
[----:B------:R-:W-:-:S13]  /*6740*/  PLOP3.LUT P1, PT, PT, PT, UP0, 0x80, 0x0 ;  /* 0x000000000000781c */ /* 0x000fda0003f2f008 */
[----:B------:R-:W-:Y:S05]  /*6750*/  @!P1 BRA `(.L_x_1927) ;  /* 0x0000001800f09947 */ /* 0x000fea0003800000 */
[----:B------:R-:W-:Y:S01]  /*6760*/  IMAD.MOV.U32 R5, RZ, RZ, R0 ;  /* 0x000000ffff057224 */ /* 0x000fe200078e0000 */
[----:B------:R-:W-:Y:S01]  /*6770*/  UMOV UR17, UR48 ;  /* 0x0000003000117c82 */ /* 0x000fe20008000000 */
[----:B------:R-:W-:Y:S01]  /*6780*/  IMAD.MOV.U32 R6, RZ, RZ, R4 ;  /* 0x000000ffff067224 */ /* 0x000fe200078e0004 */
[----:B------:R-:W-:-:S06]  /*6790*/  UMOV UR18, UR47 ;  /* 0x0000002f00127c82 */ /* 0x000fcc0008000000 */
.L_x_1938:
[----:B------:R-:W-:-:S04]  /*67a0*/  UIADD3 UR47, UR18, 0x1, URZ ;  /* 0x00000001122f7890 */ /* 0x000fc8000fffe03f */
[----:B------:R-:W-:-:S04]  /*67b0*/  UISETP.NE.AND UP0, UPT, UR47, 0x2, UPT ;  /* 0x000000022f00788c */ /* 0x000fc8000bf05270 */
[----:B------:R-:W-:Y:S02]  /*67c0*/  USEL UR48, URZ, 0x1, UP0 ;  /* 0x000000013f307887 */ /* 0x000fe40008000000 */
[----:B------:R-:W-:Y:S02]  /*67d0*/  USEL UR47, UR47, URZ, UP0 ;  /* 0x0000003f2f2f7287 */ /* 0x000fe40008000000 */
[----:B------:R-:W-:Y:S01]  /*67e0*/  ULOP3.LUT UR48, UR17, UR48, URZ, 0x3c, !UPT ;  /* 0x0000003011307292 */ /* 0x000fe2000f8e3c3f */
[----:B------:R-:W-:Y:S11]  /*67f0*/  @!P0 BRA `(.L_x_1928) ;  /* 0x0000000000048947 */ /* 0x000ff60003800000 */
[----:B------:R-:W-:Y:S01]  /*6800*/  BPT.TRAP 0x1 ;  /* 0x000000040000795c */ /* 0x000fe20000300000 */
.L_x_1928:
[----:B------:R-:W-:Y:S01]  /*6810*/  ULEA UR6, UR47, UR46, 0x3 ;  /* 0x0000002e2f067291 */ /* 0x000fe2000f8e183f */
[----:B------:R-:W-:-:S05]  /*6820*/  IMAD.U32 R0, RZ, RZ, UR48 ;  /* 0x00000030ff007e24 */ /* 0x000fca000f8e00ff */
[----:B------:R-:W-:-:S04]  /*6830*/  SHF.L.U32 R0, R0, 0x1f, RZ ;  /* 0x0000001f00007819 */ /* 0x000fc800000006ff */
[----:B------:R0:W1:Y:S01]  /*6840*/  SYNCS.PHASECHK.TRANS64.TRYWAIT P1, [UR6+0x19c30], R0 ;  /* 0x019c3000ff0075a7 */ /* 0x0000620008020146 */
[----:B------:R-:W-:Y:S05]  /*6850*/  @!P0 BRA `(.L_x_1929) ;  /* 0x0000000000048947 */ /* 0x000fea0003800000 */
[----:B------:R-:W-:Y:S01]  /*6860*/  BPT.TRAP 0x1 ;  /* 0x000000040000795c */ /* 0x000fe20000300000 */
.L_x_1929:
[----:B-1----:R-:W-:Y:S05]  /*6870*/  @P1 BRA `(.L_x_1930) ;  /* 0x0000000000081947 */ /* 0x002fea0003800000 */
[----:B------:R-:W1:Y:S02]  /*6880*/  SYNCS.PHASECHK.TRANS64.TRYWAIT P1, [UR6+0x19c30], R0 ;  /* 0x019c3000ff0075a7 */ /* 0x000e640008020146 */
[----:B-1----:R-:W-:Y:S05]  /*6890*/  @!P1 BRA `(.L_x_1931) ;  /* 0x000000bc00709947 */ /* 0x002fea0003800000 */
.L_x_1930:
        /* <DEDUP_REMOVED lines=17> */
.L_x_1932:
[----:B------:R-:W-:Y:S01]  /*69b0*/  ULEA UR11, UR18, UR46, 0x3 ;  /* 0x0000002e120b7291 */ /* 0x000fe2000f8e183f */
[----:B01----:R-:W-:-:S05]  /*69c0*/  IMAD.U32 R0, RZ, RZ, UR17 ;  /* 0x00000011ff007e24 */ /* 0x003fca000f8e00ff */
[----:B------:R-:W-:-:S04]  /*69d0*/  SHF.L.U32 R0, R0, 0x1f, RZ ;  /* 0x0000001f00007819 */ /* 0x000fc800000006ff */
[----:B------:R0:W1:Y:S01]  /*69e0*/  SYNCS.PHASECHK.TRANS64.TRYWAIT P1, [UR11+0x19c50], R0 ;  /* 0x019c5000ff0075a7 */ /* 0x000062000802014b */
[----:B------:R-:W-:Y:S05]  /*69f0*/  @!P0 BRA `(.L_x_1933) ;  /* 0x0000000000048947 */ /* 0x000fea0003800000 */
[----:B------:R-:W-:Y:S01]  /*6a00*/  BPT.TRAP 0x1 ;  /* 0x000000040000795c */ /* 0x000fe20000300000 */
.L_x_1933:
[----:B-1----:R-:W-:Y:S05]  /*6a10*/  @P1 BRA `(.L_x_1934) ;  /* 0x0000000000081947 */ /* 0x002fea0003800000 */
[----:B------:R-:W1:Y:S02]  /*6a20*/  SYNCS.PHASECHK.TRANS64.TRYWAIT P1, [UR11+0x19c50], R0 ;  /* 0x019c5000ff0075a7 */ /* 0x000e64000802014b */
[----:B-1----:R-:W-:Y:S05]  /*6a30*/  @!P1 BRA `(.L_x_1935) ;  /* 0x000000bc00209947 */ /* 0x002fea0003800000 */
.L_x_1934:
        /* <DEDUP_REMOVED lines=27> */
.L_x_1936:
        /* <DEDUP_REMOVED lines=38> */
[----:B------:R-:W0:Y:S02]  /*6e50*/  SHFL.BFLY PT, R7, R8, 0x2, 0x1f ;  /* 0x0c401f0008077f89 */ /* 0x000e2400000e0000 */
[----:B0-----:R-:W-:Y:S02]  /*6e60*/  FMNMX.FTZ R9, R8, R7, !PT ;  /* 0x0000000708097209 */ /* 0x001fe40007810000 */
        /* <DEDUP_REMOVED lines=37> */
[----:B0-----:R-:W-:Y:S01]  /*70c0*/  FMNMX.FTZ R9, R8, R7, !PT ;  /* 0x0000000708097209 */ /* 0x001fe20007810000 */
[----:B------:R-:W-:-:S04]  /*70d0*/  IMAD.U32 R7, RZ, RZ, UR44 ;  /* 0x0000002cff077e24 */ /* 0x000fc8000f8e00ff */
[----:B------:R-:W0:Y:S01]  /*70e0*/  SHFL.BFLY PT, R0, R9, 0x1, 0x1f ;  /* 0x0c201f0009007f89 */ /* 0x000e2200000e0000 */
[----:B------:R-:W-:-:S04]  /*70f0*/  FFMA.FTZ R7, R4, R7, -8 ;  /* 0xc100000004077423 */ /* 0x000fc80000010007 */
[--C-:B------:R-:W-:Y:S01]  /*7100*/  FFMA.FTZ R24, R24, UR44, -R7.reuse ;  /* 0x0000002c18187c23 */ /* 0x100fe20008010807 */
[----:B------:R-:W-:-:S01]  /*7110*/  FFMA.FTZ R25, R25, UR44, -R7 ;  /* 0x0000002c19197c23 */ /* 0x000fc20008010807 */
[--C-:B------:R-:W-:Y:S01]  /*7120*/  FFMA.FTZ R28, R28, UR44, -R7.reuse ;  /* 0x0000002c1c1c7c23 */ /* 0x100fe20008010807 */
[----:B------:R-:W-:-:S01]  /*7130*/  FFMA.FTZ R29, R29, UR44, -R7 ;  /* 0x0000002c1d1d7c23 */ /* 0x000fc20008010807 */
[--C-:B------:R-:W-:Y:S01]  /*7140*/  FFMA.FTZ R32, R32, UR44, -R7.reuse ;  /* 0x0000002c20207c23 */ /* 0x100fe20008010807 */
        /* <DEDUP_REMOVED lines=14> */
[----:B0-----:R-:W-:Y:S01]  /*7230*/  FMNMX.FTZ R0, R9, R0, !PT ;  /* 0x0000000009007209 */ /* 0x001fe20007810000 */
[----:B------:R-:W-:-:S01]  /*7240*/  FFMA.FTZ R57, R57, UR44, -R7 ;  /* 0x0000002c39397c23 */ /* 0x000fc20008010807 */
[----:B------:R-:W0:Y:S01]  /*7250*/  MUFU.EX2 R9, R24 ;  /* 0x0000001800097308 */ /* 0x000e220000000800 */
[----:B------:R-:W-:-:S01]  /*7260*/  FFMA.FTZ R60, R60, UR44, -R7 ;  /* 0x0000002c3c3c7c23 */ /* 0x000fc20008010807 */
        /* <DEDUP_REMOVED lines=15> */
[----:B0-----:R-:W-:Y:S01]  /*7360*/  FFMA.FTZ R3, R6, R3, R9 ;  /* 0x0000000306037223 */ /* 0x001fe20000010009 */
        /* <DEDUP_REMOVED lines=29> */
[----:B------:R-:W-:Y:S01]  /*7540*/  FADD.FTZ R2, R28, R3 ;  /* 0x000000031c027221 */ /* 0x000fe20000010000 */
[----:B------:R-:W-:-:S01]  /*7550*/  FFMA.FTZ R76, R76, UR44, -R7 ;  /* 0x0000002c4c4c7c23 */ /* 0x000fc20008010807 */
[----:B------:R-:W-:Y:S01]  /*7560*/  FFMA.FTZ R78, R78, UR44, -R10 ;  /* 0x0000002c4e4e7c23 */ /* 0x000fe2000801080a */
[----:B------:R-:W-:-:S01]  /*7570*/  FFMA.FTZ R77, R77, UR44, -R7 ;  /* 0x0000002c4d4d7c23 */ /* 0x000fc20008010807 */
[----:B------:R-:W-:Y:S01]  /*7580*/  FFMA.FTZ R79, R79, UR44, -R10 ;  /* 0x0000002c4f4f7c23 */ /* 0x000fe2000801080a */
[----:B------:R-:W-:-:S01]  /*7590*/  FFMA.FTZ R80, R80, UR44, -R7 ;  /* 0x0000002c50507c23 */ /* 0x000fc20008010807 */
[----:B------:R-:W1:Y:S01]  /*75a0*/  MUFU.EX2 R31, R31 ;  /* 0x0000001f001f7308 */ /* 0x000e620000000800 */
        /* <DEDUP_REMOVED lines=124> */
.L_x_1937:
        /* <DEDUP_REMOVED lines=91> */
.L_x_1927:
[----:B------:R-:W-:Y:S06]  /*8320*/  BAR.ARV 0x8, 0x200 ;  /* 0x0208000000007b1d */ /* 0x000fec0000002000 */
[----:B------:R-:W-:Y:S05]  /*8330*/  @!P0 BRA `(.L_x_1939) ;  /* 0x0000000000048947 */ /* 0x000fea0003800000 */
[----:B------:R-:W-:Y:S01]  /*8340*/  BPT.TRAP 0x1 ;  /* 0x000000040000795c */ /* 0x000fe20000300000 */
.L_x_1939:
[----:B------:R-:W-:Y:S01]  /*8350*/  ULEA UR5, UR47, UR46, 0x3 ;  /* 0x0000002e2f057291 */ /* 0x000fe2000f8e183f */
[----:B------:R-:W-:-:S05]  /*8360*/  IMAD.U32 R5, RZ, RZ, UR48 ;  /* 0x00000030ff057e24 */ /* 0x000fca000f8e00ff */
[----:B------:R-:W-:-:S04]  /*8370*/  SHF.L.U32 R5, R5, 0x1f, RZ ;  /* 0x0000001f05057819 */ /* 0x000fc800000006ff */
[----:B------:R0:W1:Y:S01]  /*8380*/  SYNCS.PHASECHK.TRANS64.TRYWAIT P1, [UR5+0x19c50], R5 ;  /* 0x019c5005ff0075a7 */ /* 0x0000620008020145 */
[----:B------:R-:W-:Y:S05]  /*8390*/  @!P0 BRA `(.L_x_1940) ;  /* 0x0000000000048947 */ /* 0x000fea0003800000 */
[----:B------:R-:W-:Y:S01]  /*83a0*/  BPT.TRAP 0x1 ;  /* 0x000000040000795c */ /* 0x000fe20000300000 */
.L_x_1940:
[----:B-1----:R-:W-:Y:S05]  /*83b0*/  @P1 BRA `(.L_x_1941) ;  /* 0x0000000000081947 */ /* 0x002fea0003800000 */
[----:B------:R-:W1:Y:S02]  /*83c0*/  SYNCS.PHASECHK.TRANS64.TRYWAIT P1, [UR5+0x19c50], R5 ;  /* 0x019c5005ff0075a7 */ /* 0x000e640008020145 */
[----:B-1----:R-:W-:Y:S05]  /*83d0*/  @!P1 BRA `(.L_x_1942) ;  /* 0x000000a000d09947 */ /* 0x002fea0003800000 */
.L_x_1941:
        /* <DEDUP_REMOVED lines=13> */
[----:B-1----:R-:W1:Y:S01]  /*84b0*/  @P1 LDC.64 R6, c[0x0][0x9d0] ;  /* 0x00027400ff061b82 */ /* 0x002e620000000a00 */
[----:B--2---:R-:W-:-:S04]  /*84c0*/  @P1 IMAD R8, R10, UR38, RZ ;  /* 0x000000260a081c24 */ /* 0x004fc8000f8e02ff */
[----:B0-----:R-:W-:Y:S02]  /*84d0*/  @P1 IMAD R5, R11, UR37, R8 ;  /* 0x000000250b051c24 */ /* 0x001fe4000f8e0208 */
[----:B------:R-:W-:-:S04]  /*84e0*/  @P1 IMAD.WIDE.U32 R8, R10, UR37, RZ ;  /* 0x000000250a081c25 */ /* 0x000fc8000f8e00ff */
[----:B------:R-:W-:Y:S02]  /*84f0*/  @P1 IMAD.IADD R9, R9, 0x1, R5 ;  /* 0x0000000109091824 */ /* 0x000fe400078e0205 */
[----:B------:R-:W-:Y:S02]  /*8500*/  IMAD.MOV.U32 R5, RZ, RZ, 0x3f800000 ;  /* 0x3f800000ff057424 */ /* 0x000fe400078e00ff */
[----:B-1----:R-:W-:-:S04]  /*8510*/  @P1 IMAD.WIDE.U32 R8, R6, UR39, R8 ;  /* 0x0000002706081c25 */ /* 0x002fc8000f8e0008 */
[----:B------:R-:W-:Y:S01]  /*8520*/  @P1 IMAD R7, R7, UR39, R9 ;  /* 0x0000002707071c24 */ /* 0x000fe2000f8e0209 */
[----:B------:R-:W-:-:S04]  /*8530*/  @P1 LEA R6, P2, R8, UR8, 0x2 ;  /* 0x0000000808061c11 */ /* 0x000fc8000f8410ff */
[----:B------:R-:W-:-:S05]  /*8540*/  @P1 LEA.HI.X R7, R8, UR9, R7, 0x2, P2 ;  /* 0x0000000908071c11 */ /* 0x000fca00090f1407 */
        /* <DEDUP_REMOVED lines=8> */
[----:B------:R-:W1:Y:S04]  /*85d0*/  SHFL.BFLY PT, R8, R3, 0x2, 0x1f ;  /* 0x0c401f0003087f89 */ /* 0x000e6800000e0000 */
[----:B------:R-:W3:Y:S01]  /*85e0*/  SHFL.BFLY PT, R9, R2, 0x2, 0x1f ;  /* 0x0c401f0002097f89 */ /* 0x000ee200000e0000 */
[----:B------:R-:W-:Y:S02]  /*85f0*/  WARPGROUP.DEPBAR.LE gsb0, 0x0 ;  /* 0x00008000000079c5 */ /* 0x000fe40000010000 */
[----:B------:R-:W-:-:S06]  /*8600*/  WARPGROUP.ARRIVE ;  /* 0x00000000000079c5 */ /* 0x000fcc0000000000 */
[----:B------:R-:W-:Y:S01]  /*8610*/  QGMMA.64x96x32.F32.E4M3.E4M3 R88, R140, gdesc[UR4], R88, gsb0 ;  /* 0x016000048c587df3 */ /* 0x000fe20008000858 */
[----:B------:R-:W-:Y:S01]  /*8620*/  UIADD3 UR6, UR4, 0x6, URZ ;  /* 0x0000000604067890 */ /* 0x000fe2000fffe03f */
[----:B------:R-:W-:Y:S01]  /*8630*/  UMOV UR7, 0x40000040 ;  /* 0x4000004000077882 */ /* 0x000fe20000000000 */
        /* <DEDUP_REMOVED lines=36> */
.L_x_1943:
        /* <DEDUP_REMOVED lines=58> */
.L_x_1907:
        /* <DEDUP_REMOVED lines=14> */
[----:B------:R-:W-:Y:S01]  /*8d00*/  ULDC.64 UR10, c[0x0][0xc00] ;  /* 0x00030000000a7ab9 */ /* 0x000fe20000000a00 */
[----:B0-----:R-:W-:-:S05]  /*8d10*/  IMAD.SHL.U32 R4, R21, 0x4, RZ ;  /* 0x0000000415047824 */ /* 0x001fca00078e00ff */
[----:B------:R-:W-:Y:S01]  /*8d20*/  LOP3.LUT R4, R4, 0xc, RZ, 0xc0, !PT ;  /* 0x0000000c04047812 */ /* 0x000fe200078ec0ff */
[----:B------:R-:W-:Y:S03]  /*8d30*/  BAR.SYNC.DEFER_BLOCKING 0x1, 0x180 ;  /* 0x0046000000007b1d */ /* 0x000fe60000010000 */
[----:B------:R-:W-:-:S05]  /*8d40*/  IADD3 R4, P0, R4, UR8, RZ ;  /* 0x0000000804047c10 */ /* 0x000fca000ff1e0ff */
[----:B------:R-:W-:Y:S01]  /*8d50*/  IMAD.X R5, RZ, RZ, UR9, P0 ;  /* 0x00000009ff057e24 */ /* 0x000fe200080e06ff */
[----:B------:R-:W-:-:S04]  /*8d60*/  ULDC.64 UR8, c[0x0][0xc00] ;  /* 0x0003000000087ab9 */ /* 0x000fc80000000a00 */
[----:B------:R0:W2:Y:S01]  /*8d70*/  LDG.E.CONSTANT R14, desc[UR54][R4.64] ;  /* 0x00000036040e7981 */ /* 0x0000a2000c1e9900 */
[----:B------:R-:W-:-:S03]  /*8d80*/  LOP3.LUT P0, R21, R21, 0x3, RZ, 0xc0, !PT ;  /* 0x0000000315157812 */ /* 0x000fc6000780c0ff */
[----:B------:R-:W3:Y:S01]  /*8d90*/  LDL R4, [R1+0x30] ;  /* 0x0000300001047983 */ /* 0x000ee20000100800 */
[----:B------:R-:W-:Y:S01]  /*8da0*/  ISETP.EQ.OR P0, PT, R21, 0x3, !P0 ;  /* 0x000000031500780c */ /* 0x000fe20004702670 */
[----:B------:R-:W-:Y:S01]  /*8db0*/  UIMAD.WIDE UR8, UR37, 0x4, UR8 ;  /* 0x00000004250878a5 */ /* 0x000fe2000f8e0208 */
[----:B0-----:R-:W0:Y:S02]  /*8dc0*/  S2R R5, SR_SWINHI ;  /* 0x0000000000057919 */ /* 0x001e240000002f00 */
        /* <DEDUP_REMOVED lines=16> */
[----:B------:R-:W-:Y:S02]  /*8ed0*/  MOV R20, R0 ;  /* 0x0000000000147202 */ /* 0x000fe40000000f00 */
[----:B0-----:R-:W-:Y:S02]  /*8ee0*/  MOV R21, R5 ;  /* 0x0000000500157202 */ /* 0x001fe40000000f00 */
        /* <DEDUP_REMOVED lines=32> */
[----:B--2---:R-:W-:Y:S04]  /*90f0*/  SHFL.IDX PT, R54, R31, R14, 0x1c1f ;  /* 0x001c1f0e1f367589 */ /* 0x004fe800000e0000 */
[----:B------:R-:W-:Y:S04]  /*9100*/  SHFL.IDX PT, R49, R49, R14, 0x1c1f ;  /* 0x001c1f0e31317589 */ /* 0x000fe800000e0000 */
[----:B------:R-:W-:Y:S01]  /*9110*/  SHFL.IDX PT, R52, R53, R14, 0x1c1f ;  /* 0x001c1f0e35347589 */ /* 0x000fe200000e0000 */
[----:B---3--:R-:W-:-:S03]  /*9120*/  IMAD.WIDE R10, R4, 0x2, R20 ;  /* 0x00000002040a7825 */ /* 0x008fc600078e0214 */
[----:B------:R-:W-:Y:S01]  /*9130*/  SHFL.IDX PT, R60, R57, R14, 0x1c1f ;  /* 0x001c1f0e393c7589 */ /* 0x000fe200000e0000 */
[----:B------:R-:W-:-:S03]  /*9140*/  IADD3 R81, P5, R10, 0x20, RZ ;  /* 0x000000200a517810 */ /* 0x000fc60007fbe0ff */
[----:B------:R-:W-:Y:S01]  /*9150*/  SHFL.IDX PT, R58, R69, R14, 0x1c1f ;  /* 0x001c1f0e453a7589 */ /* 0x000fe200000e0000 */
[C---:B------:R-:W-:Y:S02]  /*9160*/  IADD3 R97, P4, R10.reuse, 0x3000, RZ ;  /* 0x000030000a617810 */ /* 0x040fe40007f9e0ff */
        /* <DEDUP_REMOVED lines=8> */
[----:B------:R-:W-:Y:S01]  /*91f0*/  IADD3 R103, P1, R10, 0x6020, RZ ;  /* 0x000060200a677810 */ /* 0x000fe20007f3e0ff */
[----:B------:R-:W-:Y:S01]  /*9200*/  SHFL.IDX PT, R71, R71, R14, 0x1c1f ;  /* 0x001c1f0e47477589 */ /* 0x000fe200000e0000 */
[----:B------:R-:W-:Y:S01]  /*9210*/  LOP3.LUT R12, R4, R81, RZ, 0x3c, !PT ;  /* 0x00000051040c7212 */ /* 0x000fe200078e3cff */
[----:B------:R-:W-:Y:S01]  /*9220*/  IMAD.X R7, RZ, RZ, R11, P2 ;  /* 0x000000ffff077224 */ /* 0x000fe200010e060b */
[----:B------:R-:W-:Y:S01]  /*9230*/  LOP3.LUT R5, R10, 0x180, RZ, 0xc0, !PT ;  /* 0x000001800a057812 */ /* 0x000fe200078ec0ff */
[----:B------:R-:W-:Y:S01]  /*9240*/  SHFL.IDX PT, R66, R77, R14, 0x1c1f ;  /* 0x001c1f0e4d427589 */ /* 0x000fe200000e0000 */
[----:B------:R-:W-:-:S02]  /*9250*/  LOP3.LUT R4, R97, 0x180, RZ, 0xc0, !PT ;  /* 0x0000018061047812 */ /* 0x000fc400078ec0ff */
[----:B------:R-:W-:Y:S01]  /*9260*/  LOP3.LUT R6, R99, 0x180, RZ, 0xc0, !PT ;  /* 0x0000018063067812 */ /* 0x000fe200078ec0ff */
[----:B------:R-:W-:Y:S01]  /*9270*/  SHFL.IDX PT, R68, R61, R14, 0x1c1f ;  /* 0x001c1f0e3d447589 */ /* 0x000fe200000e0000 */
[----:B------:R-:W-:Y:S02]  /*9280*/  LOP3.LUT R38, R101, 0x180, RZ, 0xc0, !PT ;  /* 0x0000018065267812 */ /* 0x000fe400078ec0ff */
[----:B------:R-:W-:Y:S01]  /*9290*/  LOP3.LUT R50, R103, 0x180, RZ, 0xc0, !PT ;  /* 0x0000018067327812 */ /* 0x000fe200078ec0ff */
[----:B------:R-:W-:Y:S01]  /*92a0*/  SHFL.IDX PT, R64, R85, R14, 0x1c1f ;  /* 0x001c1f0e55407589 */ /* 0x000fe200000e0000 */
[----:B------:R-:W-:Y:S02]  /*92b0*/  SHF.R.U64 R5, R5, 0x3, RZ ;  /* 0x0000000305057819 */ /* 0x000fe400000012ff */
[----:B------:R-:W-:Y:S01]  /*92c0*/  SHF.R.U64 R4, R4, 0x3, RZ ;  /* 0x0000000304047819 */ /* 0x000fe200000012ff */
[----:B------:R-:W-:Y:S01]  /*92d0*/  SHFL.IDX PT, R73, R73, R14, 0x1c1f ;  /* 0x001c1f0e49497589 */ /* 0x000fe200000e0000 */
[----:B------:R-:W-:-:S02]  /*92e0*/  SHF.R.U64 R6, R6, 0x3, RZ ;  /* 0x0000000306067819 */ /* 0x000fc400000012ff */
[----:B------:R-:W-:Y:S01]  /*92f0*/  SHF.R.U64 R38, R38, 0x3, RZ ;  /* 0x0000000326267819 */ /* 0x000fe200000012ff */
[----:B------:R-:W-:Y:S01]  /*9300*/  SHFL.IDX PT, R75, R75, R14, 0x1c1f ;  /* 0x001c1f0e4b4b7589 */ /* 0x000fe200000e0000 */
[----:B------:R-:W-:Y:S02]  /*9310*/  SHF.R.U64 R50, R50, 0x3, RZ ;  /* 0x0000000332327819 */ /* 0x000fe400000012ff */
[----:B------:R-:W-:Y:S01]  /*9320*/  MOV R81, R12 ;  /* 0x0000000c00517202 */ /* 0x000fe20000000f00 */
[----:B------:R-:W-:Y:S01]  /*9330*/  SHFL.IDX PT, R72, R89, R14, 0x1c1f ;  /* 0x001c1f0e59487589 */ /* 0x000fe200000e0000 */
[----:B------:R-:W-:Y:S01]  /*9340*/  LOP3.LUT R10, R5, R10, RZ, 0x3c, !PT ;  /* 0x0000000a050a7212 */ /* 0x000fe200078e3cff */
[----:B------:R-:W-:Y:S01]  /*9350*/  IMAD.X R5, RZ, RZ, R11, P1 ;  /* 0x000000ffff057224 */ /* 0x000fe200008e060b */
[----:B------:R-:W-:Y:S01]  /*9360*/  LOP3.LUT R78, R4, R97, RZ, 0x3c, !PT ;  /* 0x00000061044e7212 */ /* 0x000fe200078e3cff */
[----:B------:R0:W-:Y:S01]  /*9370*/  SHFL.IDX PT, R12, R51, R14, 0x1c1f ;  /* 0x001c1f0e330c7589 */ /* 0x0001e200000e0000 */
[----:B------:R-:W-:-:S02]  /*9380*/  LOP3.LUT R8, R6, R99, RZ, 0x3c, !PT ;  /* 0x0000006306087212 */ /* 0x000fc400078e3cff */
[----:B------:R-:W-:Y:S01]  /*9390*/  LOP3.LUT R6, R38, R101, RZ, 0x3c, !PT ;  /* 0x0000006526067212 */ /* 0x000fe200078e3cff */
[----:B------:R-:W-:Y:S01]  /*93a0*/  SHFL.IDX PT, R13, R83, R14, 0x1c1f ;  /* 0x001c1f0e530d7589 */ /* 0x000fe200000e0000 */
[----:B------:R-:W-:Y:S02]  /*93b0*/  LOP3.LUT R4, R50, R103, RZ, 0x3c, !PT ;  /* 0x0000006732047212 */ /* 0x000fe400078e3cff */
[----:B------:R-:W-:Y:S01]  /*93c0*/  MOV R38, R8 ;  /* 0x0000000800267202 */ /* 0x000fe20000000f00 */
[----:B------:R-:W-:Y:S01]  /*93d0*/  SHFL.IDX PT, R50, R33, R14, 0x1c1f ;  /* 0x001c1f0e21327589 */ /* 0x000fe200000e0000 */
[----:B------:R-:W-:Y:S02]  /*93e0*/  MOV R78, R78 ;  /* 0x0000004e004e7202 */ /* 0x000fe40000000f00 */
[----:B0-----:R-:W-:Y:S01]  /*93f0*/  LOP3.LUT R51, R14, 0x2, RZ, 0x3c, !PT ;  /* 0x000000020e337812 */ /* 0x001fe200078e3cff */
[----:B------:R-:W-:Y:S01]  /*9400*/  SHFL.IDX PT, R9, R55, R14, 0x1c1f ;  /* 0x001c1f0e37097589 */ /* 0x000fe200000e0000 */
[----:B------:R-:W-:-:S02]  /*9410*/  MOV R10, R10 ;  /* 0x0000000a000a7202 */ /* 0x000fc40000000f00 */
[----:B------:R-:W-:Y:S01]  /*9420*/  MOV R79, R6 ;  /* 0x00000006004f7202 */ /* 0x000fe20000000f00 */
[----:B------:R-:W-:Y:S01]  /*9430*/  SHFL.IDX PT, R15, R15, R51, 0x1c1f ;  /* 0x001c1f330f0f7589 */ /* 0x000fe200000e0000 */
[----:B------:R-:W-:-:S03]  /*9440*/  MOV R80, R4 ;  /* 0x0000000400507202 */ /* 0x000fc60000000f00 */
[----:B------:R-:W0:Y:S04]  /*9450*/  SHFL.IDX PT, R56, R25, R51, 0x1c1f ;  /* 0x001c1f3319387589 */ /* 0x000e2800000e0000 */
[----:B------:R-:W-:Y:S04]  /*9460*/  SHFL.IDX PT, R41, R41, R51, 0x1c1f ;  /* 0x001c1f3329297589 */ /* 0x000fe800000e0000 */
[----:B------:R-:W1:Y:S04]  /*9470*/  SHFL.IDX PT, R53, R24, R51, 0x1c1f ;  /* 0x001c1f3318357589 */ /* 0x000e6800000e0000 */
[----:B------:R-:W-:Y:S04]  /*9480*/  SHFL.IDX PT, R62, R43, R51, 0x1c1f ;  /* 0x001c1f332b3e7589 */ /* 0x000fe800000e0000 */
[----:B------:R0:W-:Y:S04]  /*9490*/  SHFL.IDX PT, R57, R42, R51, 0x1c1f ;  /* 0x001c1f332a397589 */ /* 0x0001e800000e0000 */
[----:B------:R-:W2:Y:S04]  /*94a0*/  SHFL.IDX PT, R55, R26, R51, 0x1c1f ;  /* 0x001c1f331a377589 */ /* 0x000ea800000e0000 */
[----:B------:R3:W4:Y:S01]  /*94b0*/  SHFL.IDX PT, R69, R32, R51, 0x1c1f ;  /* 0x001c1f3320457589 */ /* 0x00072200000e0000 */
[----:B0-----:R-:W-:-:S03]  /*94c0*/  SEL R42, R49, R56, P0 ;  /* 0x00000038312a7207 */ /* 0x001fc60000000000 */
[----:B------:R0:W-:Y:S04]  /*94d0*/  SHFL.IDX PT, R65, R45, R51, 0x1c1f ;  /* 0x001c1f332d417589 */ /* 0x0001e800000e0000 */
[----:B------:R-:W-:Y:S01]  /*94e0*/  SHFL.IDX PT, R6, R59, R14, 0x1c1f ;  /* 0x001c1f0e3b067589 */ /* 0x000fe200000e0000 */
[----:B-1----:R-:W-:Y:S02]  /*94f0*/  SEL R33, R50, R53, P0 ;  /* 0x0000003532217207 */ /* 0x002fe40000000000 */
[----:B---3--:R-:W-:Y:S01]  /*9500*/  SEL R32, R54, R15, P0 ;  /* 0x0000000f36207207 */ /* 0x008fe20000000000 */
[----:B------:R-:W-:Y:S04]  /*9510*/  SHFL.IDX PT, R5, R63, R14, 0x1c1f ;  /* 0x001c1f0e3f057589 */ /* 0x000fe800000e0000 */
[----:B------:R-:W-:Y:S04]  /*9520*/  SHFL.IDX PT, R4, R67, R14, 0x1c1f ;  /* 0x001c1f0e43047589 */ /* 0x000fe800000e0000 */
[----:B------:R-:W-:Y:S01]  /*9530*/  SHFL.IDX PT, R11, R87, R14, 0x1c1f ;  /* 0x001c1f0e570b7589 */ /* 0x000fe200000e0000 */
[----:B--2---:R-:W-:-:S02]  /*9540*/  SEL R43, R12, R55, P0 ;  /* 0x000000370c2b7207 */ /* 0x004fc40000000000 */
[----:B0-----:R-:W-:Y:S01]  /*9550*/  SEL R45, R55, R12, P0 ;  /* 0x0000000c372d7207 */ /* 0x001fe20000000000 */
[----:B------:R-:W-:Y:S01]  /*9560*/  SHFL.IDX PT, R8, R93, R14, 0x1c1f ;  /* 0x001c1f0e5d087589 */ /* 0x000fe200000e0000 */
[----:B------:R-:W-:-:S03]  /*9570*/  F2FP.BF16.F32.PACK_AB R12, R33, R32 ;  /* 0x00000020210c723e */ /* 0x000fc600000010ff */
[----:B------:R-:W-:Y:S04]  /*9580*/  SHFL.IDX PT, R31, R95, R14, 0x1c1f ;  /* 0x001c1f0e5f1f7589 */ /* 0x000fe800000e0000 */
[----:B------:R-:W-:Y:S04]  /*9590*/  SHFL.IDX PT, R7, R91, R14, 0x1c1f ;  /* 0x001c1f0e5b077589 */ /* 0x000fe800000e0000 */
[----:B------:R0:W1:Y:S04]  /*95a0*/  SHFL.IDX PT, R26, R37, R51, 0x1c1f ;  /* 0x001c1f33251a7589 */ /* 0x00006800000e0000 */
[----:B------:R2:W3:Y:S04]  /*95b0*/  SHFL.IDX PT, R24, R40, R51, 0x1c1f ;  /* 0x001c1f3328187589 */ /* 0x0004e800000e0000 */
[----:B------:R-:W-:Y:S01]  /*95c0*/  SHFL.IDX PT, R59, R29, R51, 0x1c1f ;  /* 0x001c1f331d3b7589 */ /* 0x000fe200000e0000 */
[----:B0-----:R-:W-:-:S03]  /*95d0*/  SEL R37, R71, R62, P0 ;  /* 0x0000003e47257207 */ /* 0x001fc60000000000 */
[----:B------:R0:W-:Y:S01]  /*95e0*/  SHFL.IDX PT, R14, R34, R51, 0x1c1f ;  /* 0x001c1f33220e7589 */ /* 0x0001e200000e0000 */
[----:B--2---:R-:W-:-:S03]  /*95f0*/  SEL R40, R41, R58, P0 ;  /* 0x0000003a29287207 */ /* 0x004fc60000000000 */
[----:B------:R2:W3:Y:S04]  /*9600*/  SHFL.IDX PT, R70, R44, R51, 0x1c1f ;  /* 0x001c1f332c467589 */ /* 0x0004e800000e0000 */
[----:B------:R1:W3:Y:S01]  /*9610*/  SHFL.IDX PT, R74, R46, R51, 0x1c1f ;  /* 0x001c1f332e4a7589 */ /* 0x0002e200000e0000 */
[----:B0-----:R-:W-:-:S03]  /*9620*/  SEL R34, R15, R54, P0 ;  /* 0x000000360f227207 */ /* 0x001fc60000000000 */
[----:B------:R-:W0:Y:S01]  /*9630*/  SHFL.IDX PT, R27, R27, R51, 0x1c1f ;  /* 0x001c1f331b1b7589 */ /* 0x000e2200000e0000 */
[----:B------:R-:W-:Y:S02]  /*9640*/  SEL R54, R66, R57, P0 ;  /* 0x0000003942367207 */ /* 0x000fe40000000000 */
[----:B--2---:R-:W-:Y:S01]  /*9650*/  SEL R44, R56, R49, P0 ;  /* 0x00000031382c7207 */ /* 0x004fe20000000000 */
[----:B------:R2:W0:Y:S01]  /*9660*/  SHFL.IDX PT, R25, R35, R51, 0x1c1f ;  /* 0x001c1f3323197589 */ /* 0x00042200000e0000 */
[----:B------:R-:W-:Y:S02]  /*9670*/  SEL R56, R57, R66, P0 ;  /* 0x0000004239387207 */ /* 0x000fe40000000000 */
[----:B----4-:R-:W-:Y:S01]  /*9680*/  SEL R66, R68, R69, P0 ;  /* 0x0000004544427207 */ /* 0x010fe20000000000 */
[----:B------:R-:W4:Y:S01]  /*9690*/  SHFL.IDX PT, R28, R28, R51, 0x1c1f ;  /* 0x001c1f331c1c7589 */ /* 0x000f2200000e0000 */
[----:B-1----:R-:W-:Y:S02]  /*96a0*/  SEL R46, R73, R26, P0 ;  /* 0x0000001a492e7207 */ /* 0x002fe40000000000 */
[----:B---3--:R-:W-:Y:S01]  /*96b0*/  SEL R49, R24, R75, P0 ;  /* 0x0000004b18317207 */ /* 0x008fe20000000000 */
[----:B------:R-:W1:Y:S01]  /*96c0*/  SHFL.IDX PT, R61, R30, R51, 0x1c1f ;  /* 0x001c1f331e3d7589 */ /* 0x000e6200000e0000 */
[----:B------:R-:W-:-:S02]  /*96d0*/  SEL R68, R69, R68, P0 ;  /* 0x0000004445447207 */ /* 0x000fc40000000000 */
[----:B--2---:R-:W-:Y:S01]  /*96e0*/  SEL R35, R53, R50, P0 ;  /* 0x0000003235237207 */ /* 0x004fe20000000000 */
[----:B------:R2:W3:Y:S01]  /*96f0*/  SHFL.IDX PT, R85, R47, R51, 0x1c1f ;  /* 0x001c1f332f557589 */ /* 0x0004e200000e0000 */
[----:B------:R-:W-:Y:S02]  /*9700*/  SEL R55, R13, R70, P0 ;  /* 0x000000460d377207 */ /* 0x000fe40000000000 */
[----:B------:R-:W-:Y:S01]  /*9710*/  SEL R57, R70, R13, P0 ;  /* 0x0000000d46397207 */ /* 0x000fe20000000000 */
[----:B------:R-:W3:Y:S01]  /*9720*/  SHFL.IDX PT, R82, R82, R51, 0x1c1f ;  /* 0x001c1f3352527589 */ /* 0x000ee200000e0000 */
[----:B------:R-:W-:Y:S02]  /*9730*/  SEL R63, R11, R74, P0 ;  /* 0x0000004a0b3f7207 */ /* 0x000fe40000000000 */
[----:B------:R-:W-:Y:S01]  /*9740*/  SEL R67, R5, R14, P0 ;  /* 0x0000000e05437207 */ /* 0x000fe20000000000 */
[----:B------:R4:W-:Y:S01]  /*9750*/  SHFL.IDX PT, R77, R36, R51, 0x1c1f ;  /* 0x001c1f33244d7589 */ /* 0x0009e200000e0000 */
[----:B------:R-:W-:-:S02]  /*9760*/  SEL R69, R14, R5, P0 ;  /* 0x000000050e457207 */ /* 0x000fc40000000000 */
[----:B--2---:R-:W-:Y:S01]  /*9770*/  SEL R47, R75, R24, P0 ;  /* 0x000000184b2f7207 */ /* 0x004fe20000000000 */
[----:B------:R2:W3:Y:S01]  /*9780*/  SHFL.IDX PT, R83, R48, R51, 0x1c1f ;  /* 0x001c1f3330537589 */ /* 0x0004e200000e0000 */
[----:B0-----:R-:W-:Y:S02]  /*9790*/  SEL R50, R52, R27, P0 ;  /* 0x0000001b34327207 */ /* 0x001fe40000000000 */
[----:B------:R-:W-:Y:S01]  /*97a0*/  F2FP.BF16.F32.PACK_AB R14, R35, R34 ;  /* 0x00000022230e723e */ /* 0x000fe200000010ff */
[----:B------:R0:W3:Y:S01]  /*97b0*/  SHFL.IDX PT, R130, R130, R51, 0x1c1f ;  /* 0x001c1f3382827589 */ /* 0x0000e200000e0000 */
[----:B------:R-:W-:Y:S02]  /*97c0*/  SEL R52, R27, R52, P0 ;  /* 0x000000341b347207 */ /* 0x000fe40000000000 */
[----:B----4-:R-:W-:Y:S02]  /*97d0*/  SEL R36, R58, R41, P0 ;  /* 0x000000293a247207 */ /* 0x010fe40000000000 */
[----:B------:R-:W-:-:S02]  /*97e0*/  SEL R41, R62, R71, P0 ;  /* 0x000000473e297207 */ /* 0x000fc40000000000 */
[----:B------:R-:W-:Y:S02]  /*97f0*/  SEL R62, R64, R65, P0 ;  /* 0x00000041403e7207 */ /* 0x000fe40000000000 */
[----:B--2---:R-:W-:Y:S02]  /*9800*/  SEL R48, R26, R73, P0 ;  /* 0x000000491a307207 */ /* 0x004fe40000000000 */
[----:B------:R-:W-:Y:S02]  /*9810*/  SEL R64, R65, R64, P0 ;  /* 0x0000004041407207 */ /* 0x000fe40000000000 */
[----:B------:R-:W-:Y:S02]  /*9820*/  SEL R58, R60, R59, P0 ;  /* 0x0000003b3c3a7207 */ /* 0x000fe40000000000 */
[----:B------:R-:W-:Y:S02]  /*9830*/  SEL R65, R74, R11, P0 ;  /* 0x0000000b4a417207 */ /* 0x000fe40000000000 */
[----:B------:R-:W-:-:S02]  /*9840*/  SEL R60, R59, R60, P0 ;  /* 0x0000003c3b3c7207 */ /* 0x000fc40000000000 */
[----:B------:R-:W-:Y:S02]  /*9850*/  SEL R74, R76, R25, P0 ;  /* 0x000000194c4a7207 */ /* 0x000fe40000000000 */
[----:B------:R-:W-:Y:S02]  /*9860*/  F2FP.BF16.F32.PACK_AB R13, R37, R36 ;  /* 0x00000024250d723e */ /* 0x000fe400000010ff */
[----:B------:R-:W-:Y:S02]  /*9870*/  F2FP.BF16.F32.PACK_AB R15, R41, R40 ;  /* 0x00000028290f723e */ /* 0x000fe400000010ff */
[----:B0-----:R-:W-:Y:S02]  /*9880*/  SEL R51, R9, R28, P0 ;  /* 0x0000001c09337207 */ /* 0x001fe40000000000 */
[----:B------:R-:W-:Y:S01]  /*9890*/  SEL R53, R28, R9, P0 ;  /* 0x000000091c357207 */ /* 0x000fe20000000000 */
[----:B------:R0:W-:Y:S01]  /*98a0*/  STSM.16.M88.4 [R10], R12 ;  /* 0x0000000c0a007844 */ /* 0x0001e20000000200 */
[----:B-1----:R-:W-:-:S02]  /*98b0*/  SEL R59, R6, R61, P0 ;  /* 0x0000003d063b7207 */ /* 0x002fc40000000000 */
[----:B------:R-:W-:Y:S02]  /*98c0*/  SEL R76, R25, R76, P0 ;  /* 0x0000004c194c7207 */ /* 0x000fe40000000000 */
[----:B------:R-:W-:Y:S02]  /*98d0*/  SEL R61, R61, R6, P0 ;  /* 0x000000063d3d7207 */ /* 0x000fe40000000000 */
[----:B---3--:R-:W-:Y:S02]  /*98e0*/  SEL R70, R72, R85, P0 ;  /* 0x0000005548467207 */ /* 0x008fe40000000000 */
[----:B------:R-:W-:Y:S02]  /*98f0*/  F2FP.BF16.F32.PACK_AB R24, R43, R42 ;  /* 0x0000002a2b18723e */ /* 0x000fe400000010ff */
[----:B------:R-:W-:Y:S02]  /*9900*/  F2FP.BF16.F32.PACK_AB R25, R47, R46 ;  /* 0x0000002e2f19723e */ /* 0x000fe400000010ff */
[----:B------:R-:W-:-:S02]  /*9910*/  F2FP.BF16.F32.PACK_AB R26, R45, R44 ;  /* 0x0000002c2d1a723e */ /* 0x000fc400000010ff */
[----:B------:R-:W-:Y:S02]  /*9920*/  F2FP.BF16.F32.PACK_AB R27, R49, R48 ;  /* 0x00000030311b723e */ /* 0x000fe400000010ff */
[----:B------:R-:W-:Y:S02]  /*9930*/  SEL R29, R31, R82, P0 ;  /* 0x000000521f1d7207 */ /* 0x000fe40000000000 */
[----:B------:R-:W-:Y:S01]  /*9940*/  SEL R72, R85, R72, P0 ;  /* 0x0000004855487207 */ /* 0x000fe20000000000 */
[----:B------:R1:W-:Y:S01]  /*9950*/  STSM.16.M88.4 [R81], R24 ;  /* 0x0000001851007844 */ /* 0x0003e20000000200 */
[----:B------:R-:W-:Y:S02]  /*9960*/  SEL R71, R8, R83, P0 ;  /* 0x0000005308477207 */ /* 0x000fe40000000000 */
[----:B------:R-:W-:Y:S01]  /*9970*/  SEL R73, R83, R8, P0 ;  /* 0x0000000853497207 */ /* 0x000fe20000000000 */
[----:B------:R-:W-:Y:S01]  /*9980*/  IMAD.U32 R83, RZ, RZ, UR9 ;  /* 0x00000009ff537e24 */ /* 0x000fe2000f8e00ff */
[----:B------:R-:W-:-:S02]  /*9990*/  SEL R75, R4, R77, P0 ;  /* 0x0000004d044b7207 */ /* 0x000fc40000000000 */
[----:B------:R-:W-:Y:S01]  /*99a0*/  SEL R31, R82, R31, P0 ;  /* 0x0000001f521f7207 */ /* 0x000fe20000000000 */
[----:B------:R-:W-:Y:S01]  /*99b0*/  IMAD.U32 R82, RZ, RZ, UR8 ;  /* 0x00000008ff527e24 */ /* 0x000fe2000f8e00ff */
[----:B------:R-:W-:Y:S01]  /*99c0*/  SEL R77, R77, R4, P0 ;  /* 0x000000044d4d7207 */ /* 0x000fe20000000000 */
[----:B------:R-:W-:Y:S01]  /*99d0*/  ULDC.64 UR8, c[0x0][0xc08] ;  /* 0x0003020000087ab9 */ /* 0x000fe20000000a00 */
[----:B------:R-:W-:Y:S02]  /*99e0*/  SEL R28, R7, R130, P0 ;  /* 0x00000082071c7207 */ /* 0x000fe40000000000 */
[----:B------:R-:W-:Y:S02]  /*99f0*/  SEL R30, R130, R7, P0 ;  /* 0x00000007821e7207 */ /* 0x000fe40000000000 */
[----:B------:R-:W-:Y:S02]  /*9a00*/  F2FP.BF16.F32.PACK_AB R4, R51, R50 ;  /* 0x000000323304723e */ /* 0x000fe400000010ff */
[----:B------:R-:W-:-:S02]  /*9a10*/  F2FP.BF16.F32.PACK_AB R5, R55, R54 ;  /* 0x000000363705723e */ /* 0x000fc400000010ff */
[----:B------:R-:W-:Y:S02]  /*9a20*/  F2FP.BF16.F32.PACK_AB R6, R53, R52 ;  /* 0x000000343506723e */ /* 0x000fe400000010ff */
[----:B------:R-:W-:Y:S02]  /*9a30*/  F2FP.BF16.F32.PACK_AB R7, R57, R56 ;  /* 0x000000383907723e */ /* 0x000fe400000010ff */
[----:B------:R-:W-:Y:S02]  /*9a40*/  F2FP.BF16.F32.PACK_AB R8, R59, R58 ;  /* 0x0000003a3b08723e */ /* 0x000fe400000010ff */
[----:B------:R-:W-:Y:S01]  /*9a50*/  F2FP.BF16.F32.PACK_AB R9, R63, R62 ;  /* 0x0000003e3f09723e */ /* 0x000fe200000010ff */
[----:B------:R2:W-:Y:S01]  /*9a60*/  STSM.16.M88.4 [R78], R4 ;  /* 0x000000044e007844 */ /* 0x0005e20000000200 */
[----:B0-----:R-:W-:Y:S02]  /*9a70*/  F2FP.BF16.F32.PACK_AB R10, R61, R60 ;  /* 0x0000003c3d0a723e */ /* 0x001fe400000010ff */
[----:B------:R-:W-:-:S02]  /*9a80*/  F2FP.BF16.F32.PACK_AB R11, R65, R64 ;  /* 0x00000040410b723e */ /* 0x000fc400000010ff */
[----:B------:R-:W-:Y:S02]  /*9a90*/  F2FP.BF16.F32.PACK_AB R12, R67, R66 ;  /* 0x00000042430c723e */ /* 0x000fe400000010ff */
[----:B------:R-:W-:Y:S01]  /*9aa0*/  F2FP.BF16.F32.PACK_AB R13, R71, R70 ;  /* 0x00000046470d723e */ /* 0x000fe200000010ff */
[----:B------:R0:W-:Y:S01]  /*9ab0*/  STSM.16.M88.4 [R38], R8 ;  /* 0x0000000826007844 */ /* 0x0001e20000000200 */
[----:B------:R-:W-:Y:S02]  /*9ac0*/  F2FP.BF16.F32.PACK_AB R14, R69, R68 ;  /* 0x00000044450e723e */ /* 0x000fe400000010ff */
[----:B------:R-:W-:Y:S02]  /*9ad0*/  F2FP.BF16.F32.PACK_AB R15, R73, R72 ;  /* 0x00000048490f723e */ /* 0x000fe400000010ff */
[----:B-1----:R-:W-:Y:S02]  /*9ae0*/  F2FP.BF16.F32.PACK_AB R24, R75, R74 ;  /* 0x0000004a4b18723e */ /* 0x002fe400000010ff */
[----:B------:R-:W-:Y:S01]  /*9af0*/  F2FP.BF16.F32.PACK_AB R25, R29, R28 ;  /* 0x0000001c1d19723e */ /* 0x000fe200000010ff */
[----:B------:R1:W-:Y:S01]  /*9b00*/  STSM.16.M88.4 [R79], R12 ;  /* 0x0000000c4f007844 */ /* 0x0003e20000000200 */
[----:B------:R-:W-:Y:S01]  /*9b10*/  F2FP.BF16.F32.PACK_AB R26, R77, R76 ;  /* 0x0000004c4d1a723e */ /* 0x000fe200000010ff */
[----:B--2---:R-:W2:Y:S01]  /*9b20*/  LDC R78, c[0x0][0xbe8] ;  /* 0x0002fa00ff4e7b82 */ /* 0x004ea20000000800 */
[----:B------:R-:W-:-:S02]  /*9b30*/  F2FP.BF16.F32.PACK_AB R27, R31, R30 ;  /* 0x0000001e1f1b723e */ /* 0x000fc400000010ff */
[----:B------:R-:W-:-:S03]  /*9b40*/  ISETP.NE.U32.AND P0, PT, RZ, UR10, PT ;  /* 0x0000000aff007c0c */ /* 0x000fc6000bf05070 */
[----:B------:R3:W-:Y:S02]  /*9b50*/  STSM.16.M88.4 [R80], R24 ;  /* 0x0000001850007844 */ /* 0x0007e40000000200 */
[----:B------:R-:W-:Y:S01]  /*9b60*/  BAR.SYNC.DEFER_BLOCKING 0x1, 0x180 ;  /* 0x0046000000007b1d */ /* 0x000fe20000010000 */
[----:B------:R-:W-:-:S13]  /*9b70*/  ISETP.NE.AND.EX P0, PT, RZ, UR11, PT, P0 ;  /* 0x0000000bff007c0c */ /* 0x000fda000bf05300 */
[----:B------:R-:W4:Y:S01]  /*9b80*/  @P0 LDG.E R81, desc[UR54][R82.64] ;  /* 0x0000003652510981 */ /* 0x000f22000c1e1900 */
[----:B------:R-:W-:Y:S01]  /*9b90*/  UISETP.NE.U32.AND UP0, UPT, UR8, URZ, UPT ;  /* 0x0000003f0800728c */ /* 0x000fe2000bf05070 */
[----:B--2---:R-:W-:Y:S01]  /*9ba0*/  ISETP.NE.AND P1, PT, R78, 0x1, PT ;  /* 0x000000014e00780c */ /* 0x004fe20003f25270 */
[----:B------:R-:W-:Y:S02]  /*9bb0*/  ULDC UR4, c[0x0][0xa88] ;  /* 0x0002a20000047ab9 */ /* 0x000fe40000000800 */
[----:B------:R-:W-:Y:S01]  /*9bc0*/  UISETP.NE.AND.EX UP0, UPT, UR9, URZ, UPT, UP0 ;  /* 0x0000003f0900728c */ /* 0x000fe2000bf05300 */
[----:B0-----:R-:W-:Y:S01]  /*9bd0*/  IMAD.U32 R9, RZ, RZ, UR4 ;  /* 0x00000004ff097e24 */ /* 0x001fe2000f8e00ff */
[----:B------:R-:W-:-:S04]  /*9be0*/  UMOV UR16, 0x9b8 ;  /* 0x000009b800107882 */ /* 0x000fc80000000000 */
[----:B------:R-:W-:-:S04]  /*9bf0*/  PLOP3.LUT P4, PT, PT, PT, UP0, 0x80, 0x0 ;  /* 0x000000000000781c */ /* 0x000fc80003f8f008 */
[----:B------:R-:W0:Y:S01]  /*9c00*/  @P1 LDC R6, c[0x0][0xbec] ;  /* 0x0002fb00ff061b82 */ /* 0x000e220000000800 */
[----:B------:R-:W-:-:S04]  /*9c10*/  @UP0 ULEA UR8, UP1, UR37, UR8, 0x2 ;  /* 0x0000000825080291 */ /* 0x000fc8000f82103f */
[----:B------:R-:W-:Y:S02]  /*9c20*/  @UP0 ULEA.HI.X UR9, UR37, UR9, UR38, 0x2, UP1 ;  /* 0x0000000925090291 */ /* 0x000fe400088f1426 */
[----:B------:R-:W-:Y:S01]  /*9c30*/  UISETP.GT.AND UP1, UPT, UR42, 0x1, UPT ;  /* 0x000000012a00788c */ /* 0x000fe2000bf24270 */
[----:B------:R-:W2:Y:S01]  /*9c40*/  @P1 LDC R11, c[0x0][0xbf0] ;  /* 0x0002fc00ff0b1b82 */ /* 0x000ea20000000800 */
[----:B------:R-:W-:Y:S02]  /*9c50*/  IMAD.U32 R4, RZ, RZ, UR8 ;  /* 0x00000008ff047e24 */ /* 0x000fe4000f8e00ff */
[----:B------:R-:W-:Y:S01]  /*9c60*/  USEL UR16, UR16, 0x978, UP1 ;  /* 0x0000097810107887 */ /* 0x000fe20008800000 */
[----:B------:R-:W-:Y:S01]  /*9c70*/  IMAD.U32 R5, RZ, RZ, UR9 ;  /* 0x00000009ff057e24 */ /* 0x000fe2000f8e00ff */
[----:B------:R-:W-:Y:S01]  /*9c80*/  UISETP.NE.U32.AND UP0, UPT, UR10, URZ, UPT ;  /* 0x0000003f0a00728c */ /* 0x000fe2000bf05070 */
[----:B-1----:R-:W-:Y:S01]  /*9c90*/  VIADD R13, R18, UR40 ;  /* 0x00000028120d7c36 */ /* 0x002fe20008000000 */
[----:B------:R-:W-:-:S02]  /*9ca0*/  UMOV UR4, URZ ;  /* 0x0000003f00047c82 */ /* 0x000fc40008000000 */
[----:B------:R-:W-:Y:S01]  /*9cb0*/  UISETP.NE.AND.EX UP0, UPT, UR11, URZ, UPT, UP0 ;  /* 0x0000003f0b00728c */ /* 0x000fe2000bf05300 */
[----:B------:R0:W5:Y:S01]  /*9cc0*/  @P4 LDG.E R9, desc[UR54][R4.64] ;  /* 0x0000003604094981 */ /* 0x000162000c1e1900 */
[----:B------:R-:W-:Y:S01]  /*9cd0*/  USEL UR7, UR41, URZ, UP1 ;  /* 0x0000003f29077287 */ /* 0x000fe20008800000 */
[----:B------:R-:W-:Y:S01]  /*9ce0*/  IMAD.MOV.U32 R7, RZ, RZ, R13 ;  /* 0x000000ffff077224 */ /* 0x000fe200078e000d */
[----:B------:R-:W-:Y:S02]  /*9cf0*/  USEL UR37, UR37, URZ, !UP0 ;  /* 0x0000003f25257287 */ /* 0x000fe4000c000000 */
[----:B------:R-:W-:Y:S01]  /*9d00*/  ULDC.64 UR10, c[0x0][UR16+0x218] ;  /* 0x00008600100a7abb */ /* 0x000fe20008000a00 */
[----:B------:R-:W-:Y:S01]  /*9d10*/  ULDC.64 UR14, c[0x0][UR16+0x228] ;  /* 0x00008a00100e7abb */ /* 0x000fe20008000a00 */
[----:B------:R-:W-:Y:S01]  /*9d20*/  ULDC.64 UR12, c[0x0][UR16+0x220] ;  /* 0x00008800100c7abb */ /* 0x000fe20008000a00 */
[----:B------:R-:W-:Y:S02]  /*9d30*/  UIMAD.WIDE.U32 UR8, UR10, UR39, URZ ;  /* 0x000000270a0872a5 */ /* 0x000fe4000f8e003f */
[----:B------:R-:W-:Y:S01]  /*9d40*/  UIMAD.WIDE.U32 UR18, UR14, UR7, URZ ;  /* 0x000000070e1272a5 */ /* 0x000fe2000f8e003f */
[----:B0-----:R-:W-:Y:S01]  /*9d50*/  @P1 IMAD.HI.U32 R4, R13, R6, RZ ;  /* 0x000000060d041227 */ /* 0x001fe200078e00ff */
[----:B------:R-:W-:-:S02]  /*9d60*/  UIMAD UR10, UR11, UR39, URZ ;  /* 0x000000270b0a72a4 */ /* 0x000fc4000f8e023f */
[----:B------:R-:W-:Y:S02]  /*9d70*/  UIMAD UR14, UR15, UR7, URZ ;  /* 0x000000070f0e72a4 */ /* 0x000fe4000f8e023f */
[----:B------:R-:W-:Y:S01]  /*9d80*/  USEL UR38, UR38, URZ, !UP0 ;  /* 0x0000003f26267287 */ /* 0x000fe2000c000000 */
[----:B--2---:R-:W-:Y:S01]  /*9d90*/  @P1 SHF.R.U32.HI R7, RZ, R11, R4 ;  /* 0x0000000bff071219 */ /* 0x004fe20000011604 */
[----:B------:R-:W-:Y:S01]  /*9da0*/  UIMAD UR7, UR13, UR37, URZ ;  /* 0x000000250d0772a4 */ /* 0x000fe2000f8e023f */
[----:B------:R-:W-:Y:S01]  /*9db0*/  IMAD.U32 R4, RZ, RZ, UR18 ;  /* 0x00000012ff047e24 */ /* 0x000fe2000f8e00ff */
[----:B------:R-:W-:Y:S01]  /*9dc0*/  UIADD3 UR9, UR9, UR10, URZ ;  /* 0x0000000a09097290 */ /* 0x000fe2000fffe03f */
[----:B------:R-:W-:Y:S01]  /*9dd0*/  IMAD.U32 R5, RZ, RZ, UR19 ;  /* 0x00000013ff057e24 */ /* 0x000fe2000f8e00ff */
[----:B------:R-:W-:Y:S01]  /*9de0*/  UIMAD.WIDE.U32 UR10, UR12, UR37, URZ ;  /* 0x000000250c0a72a5 */ /* 0x000fe2000f8e003f */
[--C-:B------:R-:W-:Y:S01]  /*9df0*/  IMAD.MOV R11, RZ, RZ, -R7.reuse ;  /* 0x000000ffff0b7224 */ /* 0x100fe200078e0a07 */
[----:B------:R-:W-:Y:S01]  /*9e00*/  UIMAD UR7, UR12, UR38, UR7 ;  /* 0x000000260c0772a4 */ /* 0x000fe2000f8e0207 */
[----:B------:R-:W-:Y:S01]  /*9e10*/  SHF.R.S32.HI R5, RZ, 0x1f, R7 ;  /* 0x0000001fff057819 */ /* 0x000fe20000011407 */
[----:B------:R-:W-:Y:S01]  /*9e20*/  UIADD3 UR14, UR19, UR14, URZ ;  /* 0x0000000e130e7290 */ /* 0x000fe2000fffe03f */
[----:B------:R-:W-:Y:S01]  /*9e30*/  IMAD R11, R78, R11, R13 ;  /* 0x0000000b4e0b7224 */ /* 0x000fe200078e020d */
[----:B------:R-:W-:-:S04]  /*9e40*/  UIADD3 UR7, UR11, UR7, URZ ;  /* 0x000000070b077290 */ /* 0x000fc8000fffe03f */
[----:B------:R-:W-:Y:S01]  /*9e50*/  IMAD.U32 R8, RZ, RZ, UR14 ;  /* 0x0000000eff087e24 */ /* 0x000fe2000f8e00ff */
[----:B------:R-:W-:Y:S02]  /*9e60*/  SHF.R.S32.HI R6, RZ, 0x1f, R11 ;  /* 0x0000001fff067819 */ /* 0x000fe4000001140b */
[----:B----4-:R-:W-:-:S13]  /*9e70*/  @P0 R2UR UR4, R81 ;  /* 0x00000000510402ca */ /* 0x010fda00000e0000 */
        /* <DEDUP_REMOVED lines=15> */
[----:B---3--:R-:W-:Y:S08]  /*9f70*/  @P4 BRA `(.L_x_1946) ;  /* 0x0000000000104947 */ /* 0x008ff00003800000 */
[----:B------:R-:W-:Y:S05]  /*9f80*/  @!P0 BRA `(.L_x_1946) ;  /* 0x00000000000c8947 */ /* 0x000fea0003800000 */
[----:B------:R-:W2:Y:S04]  /*9f90*/  LDG.E R4, desc[UR54][R82.64] ;  /* 0x0000003652047981 */ /* 0x000ea8000c1e1900 */
[----:B-----5:R-:W2:Y:S02]  /*9fa0*/  LDG.E R9, desc[UR54][R82.64+0x4] ;  /* 0x0000043652097981 */ /* 0x020ea4000c1e1900 */
[----:B--2---:R-:W-:-:S07]  /*9fb0*/  IMAD.IADD R9, R9, 0x1, -R4 ;  /* 0x0000000109097824 */ /* 0x004fce00078e0a04 */
.L_x_1946:
        /* <DEDUP_REMOVED lines=11> */
[----:B------:R-:W-:Y:S01]  /*a070*/  IMAD.IADD R12, R14, 0x1, -R12 ;  /* 0x000000010e0c7824 */ /* 0x000fe200078e0a0c */
[----:B------:R-:W-:-:S04]  /*a080*/  PLOP3.LUT P3, PT, PT, PT, UP1, 0x80, 0x0 ;  /* 0x000000000000781c */ /* 0x000fc80003f6f018 */
[----:B------:R-:W-:Y:S01]  /*a090*/  LOP3.LUT P0, RZ, R12, 0x3, RZ, 0xc0, !PT ;  /* 0x000000030cff7812 */ /* 0x000fe2000780c0ff */
[----:B--2---:R-:W-:-:S04]  /*a0a0*/  VIADD R11, R11, UR40 ;  /* 0x000000280b0b7c36 */ /* 0x004fc80008000000 */
        /* <DEDUP_REMOVED lines=9> */
[----:B------:R-:W-:Y:S01]  /*a140*/  ULDC.64 UR10, c[0x0][0xaa0] ;  /* 0x0002a800000a7ab9 */ /* 0x000fe20000000a00 */
[----:B------:R-:W2:Y:S01]  /*a150*/  @P1 LDC R37, c[0x0][0xbf0] ;  /* 0x0002fc00ff251b82 */ /* 0x000ea20000000800 */
[----:B-1----:R-:W-:-:S05]  /*a160*/  VIADD R80, R12, 0xffffff80 ;  /* 0xffffff800c507836 */ /* 0x002fca0000000000 */
[----:B------:R-:W-:-:S04]  /*a170*/  SHF.R.S32.HI R79, RZ, 0x1f, R80 ;  /* 0x0000001fff4f7819 */ /* 0x000fc80000011450 */
[----:B------:R-:W-:-:S04]  /*a180*/  LEA.HI R79, R79, R80, RZ, 0x2 ;  /* 0x000000504f4f7211 */ /* 0x000fc800078f10ff */
[----:B------:R-:W-:-:S05]  /*a190*/  SHF.R.S32.HI R79, RZ, 0x2, R79 ;  /* 0x00000002ff4f7819 */ /* 0x000fca000001144f */
[----:B0-----:R-:W-:-:S04]  /*a1a0*/  IMAD R3, R79, 0x20, R19 ;  /* 0x000000204f037824 */ /* 0x001fc800078e0213 */
[----:B------:R-:W-:-:S03]  /*a1b0*/  IMAD.WIDE R20, R3, 0x2, R20 ;  /* 0x0000000203147825 */ /* 0x000fc600078e0214 */
[C---:B------:R-:W-:Y:S02]  /*a1c0*/  IADD3 R3, P5, R20.reuse, 0x7800, RZ ;  /* 0x0000780014037810 */ /* 0x040fe40007fbe0ff */
[----:B------:R-:W-:Y:S02]  /*a1d0*/  SHF.R.S32.HI R36, RZ, 0x1f, R80 ;  /* 0x0000001fff247819 */ /* 0x000fe40000011450 */
[----:B------:R-:W-:Y:S01]  /*a1e0*/  LOP3.LUT R2, R3, 0x180, RZ, 0xc0, !PT ;  /* 0x0000018003027812 */ /* 0x000fe200078ec0ff */
[----:B------:R-:W-:Y:S01]  /*a1f0*/  UIMAD UR7, UR12, UR10, URZ ;  /* 0x0000000a0c0772a4 */ /* 0x000fe2000f8e023f */
[----:B------:R-:W-:Y:S01]  /*a200*/  IADD3 R9, P0, R20, 0x1800, RZ ;  /* 0x0000180014097810 */ /* 0x000fe20007f1e0ff */
[----:B------:R-:W-:Y:S01]  /*a210*/  UIMAD.WIDE.U32 UR8, UR4, UR10, URZ ;  /* 0x0000000a040872a5 */ /* 0x000fe2000f8e003f */
[----:B------:R-:W-:Y:S01]  /*a220*/  SHF.R.U64 R2, R2, 0x3, RZ ;  /* 0x0000000302027819 */ /* 0x000fe200000012ff */
[----:B------:R-:W-:Y:S01]  /*a230*/  IMAD.X R33, RZ, RZ, R21, P5 ;  /* 0x000000ffff217224 */ /* 0x000fe200028e0615 */
[----:B------:R-:W-:-:S02]  /*a240*/  LEA.HI R36, R36, R80, RZ, 0x2 ;  /* 0x0000005024247211 */ /* 0x000fc400078f10ff */
[----:B------:R-:W-:Y:S02]  /*a250*/  LOP3.LUT R32, R2, R3, RZ, 0x3c, !PT ;  /* 0x0000000302207212 */ /* 0x000fe400078e3cff */
[----:B------:R-:W0:Y:S01]  /*a260*/  @P1 LDC R3, c[0x0][0xbec] ;  /* 0x0002fb00ff031b82 */ /* 0x000e220000000800 */
[----:B------:R-:W-:Y:S01]  /*a270*/  LOP3.LUT R36, R36, 0xfffffffc, RZ, 0xc0, !PT ;  /* 0xfffffffc24247812 */ /* 0x000fe200078ec0ff */
[----:B------:R-:W-:Y:S01]  /*a280*/  UIMAD UR7, UR4, UR11, UR7 ;  /* 0x0000000b040772a4 */ /* 0x000fe2000f8e0207 */
[C---:B------:R-:W-:Y:S01]  /*a290*/  IADD3 R13, P2, R20.reuse, 0x3000, RZ ;  /* 0x00003000140d7810 */ /* 0x040fe20007f5e0ff */
[----:B------:R-:W5:Y:S01]  /*a2a0*/  LD.E.128 R32, desc[UR54][R32.64] ;  /* 0x0000003620207980 */ /* 0x000f62000c101d00 */
[----:B------:R-:W-:Y:S01]  /*a2b0*/  IADD3 R25, P3, R20, 0x4800, RZ ;  /* 0x0000480014197810 */ /* 0x000fe20007f7e0ff */
[----:B------:R-:W-:Y:S01]  /*a2c0*/  IMAD.IADD R36, R80, 0x1, -R36 ;  /* 0x0000000150247824 */ /* 0x000fe200078e0a24 */
[C---:B------:R-:W-:Y:S01]  /*a2d0*/  IADD3 R29, P4, R20.reuse, 0x6000, RZ ;  /* 0x00006000141d7810 */ /* 0x040fe20007f9e0ff */
[----:B------:R-:W-:Y:S01]  /*a2e0*/  UIADD3 UR9, UR9, UR7, URZ ;  /* 0x0000000709097290 */ /* 0x000fe2000fffe03f */
[----:B------:R-:W-:Y:S01]  /*a2f0*/  LOP3.LUT R5, R20, 0x180, RZ, 0xc0, !PT ;  /* 0x0000018014057812 */ /* 0x000fe200078ec0ff */
[----:B------:R-:W-:Y:S01]  /*a300*/  IMAD R2, R36, 0x60, R79 ;  /* 0x0000006024027824 */ /* 0x000fe200078e024f */
[----:B------:R-:W-:Y:S01]  /*a310*/  ULDC.64 UR10, c[0x0][0xae8] ;  /* 0x0002ba00000a7ab9 */ /* 0x000fe20000000a00 */
[----:B------:R-:W-:Y:S01]  /*a320*/  LOP3.LUT R8, R9, 0x180, RZ, 0xc0, !PT ;  /* 0x0000018009087812 */ /* 0x000fe200078ec0ff */
[----:B------:R-:W-:Y:S01]  /*a330*/  UIMAD.WIDE.U32 UR8, UR39, UR10, UR8 ;  /* 0x0000000a270872a5 */ /* 0x000fe2000f8e0008 */
[----:B------:R-:W-:-:S02]  /*a340*/  LOP3.LUT R12, R13, 0x180, RZ, 0xc0, !PT ;  /* 0x000001800d0c7812 */ /* 0x000fc400078ec0ff */
[----:B------:R-:W-:Y:S02]  /*a350*/  LOP3.LUT R24, R25, 0x180, RZ, 0xc0, !PT ;  /* 0x0000018019187812 */ /* 0x000fe400078ec0ff */
[----:B------:R-:W-:Y:S02]  /*a360*/  LOP3.LUT R28, R29, 0x180, RZ, 0xc0, !PT ;  /* 0x000001801d1c7812 */ /* 0x000fe400078ec0ff */
[----:B------:R-:W-:Y:S01]  /*a370*/  SHF.R.U64 R5, R5, 0x3, RZ ;  /* 0x0000000305057819 */ /* 0x000fe200000012ff */
[----:B------:R-:W-:Y:S01]  /*a380*/  VIADD R36, R2, UR40 ;  /* 0x0000002802247c36 */ /* 0x000fe20008000000 */
[----:B------:R-:W-:Y:S01]  /*a390*/  SHF.R.U64 R8, R8, 0x3, RZ ;  /* 0x0000000308087819 */ /* 0x000fe200000012ff */
[----:B------:R-:W-:Y:S01]  /*a3a0*/  USHF.R.S32.HI UR4, URZ, 0x1f, UR37 ;  /* 0x0000001f3f047899 */ /* 0x000fe20008011425 */
[----:B------:R-:W-:Y:S01]  /*a3b0*/  SHF.R.U64 R12, R12, 0x3, RZ ;  /* 0x000000030c0c7819 */ /* 0x000fe200000012ff */
[----:B------:R-:W-:Y:S01]  /*a3c0*/  UIMAD UR9, UR39, UR11, UR9 ;  /* 0x0000000b270972a4 */ /* 0x000fe2000f8e0209 */
[----:B------:R-:W-:-:S02]  /*a3d0*/  SHF.R.U64 R24, R24, 0x3, RZ ;  /* 0x0000000318187819 */ /* 0x000fc400000012ff */
[----:B------:R-:W-:Y:S01]  /*a3e0*/  SHF.R.U64 R28, R28, 0x3, RZ ;  /* 0x000000031c1c7819 */ /* 0x000fe200000012ff */
[----:B------:R-:W-:Y:S01]  /*a3f0*/  ULDC.64 UR10, c[0x0][0xaf0] ;  /* 0x0002bc00000a7ab9 */ /* 0x000fe20000000a00 */
[----:B------:R-:W-:Y:S01]  /*a400*/  LOP3.LUT R20, R5, R20, RZ, 0x3c, !PT ;  /* 0x0000001405147212 */ /* 0x000fe200078e3cff */
[----:B0-----:R-:W-:Y:S01]  /*a410*/  @P1 IMAD.HI.U32 R2, R36, R3, RZ ;  /* 0x0000000324021227 */ /* 0x001fe200078e00ff */
[----:B------:R-:W-:Y:S01]  /*a420*/  LOP3.LUT R8, R8, R9, RZ, 0x3c, !PT ;  /* 0x0000000908087212 */ /* 0x000fe200078e3cff */
[----:B------:R-:W-:Y:S01]  /*a430*/  UIMAD UR4, UR4, UR10, URZ ;  /* 0x0000000a040472a4 */ /* 0x000fe2000f8e023f */
[----:B------:R-:W-:Y:S01]  /*a440*/  LOP3.LUT R12, R12, R13, RZ, 0x3c, !PT ;  /* 0x0000000d0c0c7212 */ /* 0x000fe200078e3cff */
[--C-:B------:R-:W-:Y:S01]  /*a450*/  IMAD.X R9, RZ, RZ, R21.reuse, P0 ;  /* 0x000000ffff097224 */ /* 0x100fe200000e0615 */
[----:B------:R-:W-:Y:S01]  /*a460*/  LOP3.LUT R24, R24, R25, RZ, 0x3c, !PT ;  /* 0x0000001918187212 */ /* 0x000fe200078e3cff */
[--C-:B------:R-:W-:Y:S01]  /*a470*/  IMAD.X R13, RZ, RZ, R21.reuse, P2 ;  /* 0x000000ffff0d7224 */ /* 0x100fe200010e0615 */
[----:B------:R-:W-:Y:S01]  /*a480*/  LOP3.LUT R28, R28, R29, RZ, 0x3c, !PT ;  /* 0x0000001d1c1c7212 */ /* 0x000fe200078e3cff */
[--C-:B------:R-:W-:Y:S01]  /*a490*/  IMAD.X R25, RZ, RZ, R21.reuse, P3 ;  /* 0x000000ffff197224 */ /* 0x100fe200018e0615 */
[----:B------:R0:W5:Y:S01]  /*a4a0*/  LD.E.128 R4, desc[UR54][R20.64] ;  /* 0x0000003614047980 */ /* 0x000162000c101d00 */
[----:B------:R-:W-:Y:S01]  /*a4b0*/  IMAD.X R29, RZ, RZ, R21, P4 ;  /* 0x000000ffff1d7224 */ /* 0x000fe200020e0615 */
[----:B------:R-:W-:-:S02]  /*a4c0*/  UIMAD UR4, UR37, UR11, UR4 ;  /* 0x0000000b250472a4 */ /* 0x000fc4000f8e0204 */
[----:B------:R-:W-:Y:S01]  /*a4d0*/  UIMAD.WIDE.U32 UR8, UR37, UR10, UR8 ;  /* 0x0000000a250872a5 */ /* 0x000fe2000f8e0008 */
[----:B------:R-:W5:Y:S02]  /*a4e0*/  LD.E.128 R8, desc[UR54][R8.64] ;  /* 0x0000003608087980 */ /* 0x000f64000c101d00 */
[----:B------:R-:W-:Y:S02]  /*a4f0*/  ULDC.64 UR10, c[0x0][0xae0] ;  /* 0x0002b800000a7ab9 */ /* 0x000fe40000000a00 */
[----:B------:R-:W5:Y:S01]  /*a500*/  LD.E.128 R12, desc[UR54][R12.64] ;  /* 0x000000360c0c7980 */ /* 0x000f62000c101d00 */
[----:B0-----:R-:W-:Y:S01]  /*a510*/  IMAD.MOV.U32 R21, RZ, RZ, R36 ;  /* 0x000000ffff157224 */ /* 0x001fe200078e0024 */
[----:B--2---:R-:W-:Y:S01]  /*a520*/  @P1 SHF.R.U32.HI R21, RZ, R37, R2 ;  /* 0x00000025ff151219 */ /* 0x004fe20000011602 */
[----:B------:R-:W-:Y:S01]  /*a530*/  UIADD3 UR4, UR9, UR4, URZ ;  /* 0x0000000409047290 */ /* 0x000fe2000fffe03f */
[----:B------:R-:W5:Y:S02]  /*a540*/  LD.E.128 R24, desc[UR54][R24.64] ;  /* 0x0000003618187980 */ /* 0x000f64000c101d00 */
[--C-:B------:R-:W-:Y:S01]  /*a550*/  SHF.R.S32.HI R20, RZ, 0x1f, R21.reuse ;  /* 0x0000001fff147819 */ /* 0x100fe20000011415 */
[----:B------:R-:W-:Y:S01]  /*a560*/  IMAD.MOV R37, RZ, RZ, -R21 ;  /* 0x000000ffff257224 */ /* 0x000fe200078e0a15 */
[----:B------:R-:W5:Y:S01]  /*a570*/  LD.E.128 R28, desc[UR54][R28.64] ;  /* 0x000000361c1c7980 */ /* 0x000f62000c101d00 */
[----:B------:R-:W-:-:S02]  /*a580*/  IMAD.U32 R3, RZ, RZ, UR9 ;  /* 0x00000009ff037e24 */ /* 0x000fc4000f8e00ff */
[----:B------:R-:W-:Y:S01]  /*a590*/  IMAD R20, R20, UR10, RZ ;  /* 0x0000000a14147c24 */ /* 0x000fe2000f8e02ff */
[----:B------:R-:W-:Y:S01]  /*a5a0*/  @!PT LDS RZ, [RZ] ;  /* 0x00000000fffff984 */ /* 0x000fe20000000800 */
[----:B------:R-:W-:Y:S01]  /*a5b0*/  @!PT LDS RZ, [RZ] ;  /* 0x00000000fffff984 */ /* 0x000fe20000000800 */
[----:B------:R-:W-:Y:S01]  /*a5c0*/  @!PT LDS RZ, [RZ] ;  /* 0x00000000fffff984 */ /* 0x000fe20000000800 */
[----:B------:R-:W-:Y:S01]  /*a5d0*/  @!PT LDS RZ, [RZ] ;  /* 0x00000000fffff984 */ /* 0x000fe20000000800 */
[----:B------:R0:W-:Y:S06]  /*a5e0*/  MEMBAR.ALL.CTA ;  /* 0x0000000000007992 */ /* 0x0001ec0000008000 */
[----:B0-----:R-:W0:Y:S01]  /*a5f0*/  FENCE.VIEW.ASYNC.S ;  /* 0x00000000000073c6 */ /* 0x001e220000000000 */
[----:B------:R-:W-:Y:S02]  /*a600*/  IMAD R37, R78, R37, R36 ;  /* 0x000000254e257224 */ /* 0x000fe400078e0224 */
[----:B------:R-:W-:Y:S01]  /*a610*/  IMAD.U32 R2, RZ, RZ, UR8 ;  /* 0x00000008ff027e24 */ /* 0x000fe2000f8e00ff */
[----:B------:R-:W-:Y:S01]  /*a620*/  ULDC.64 UR8, c[0x0][0xad8] ;  /* 0x0002b60000087ab9 */ /* 0x000fe20000000a00 */
[----:B------:R-:W-:-:S02]  /*a630*/  IMAD.U32 R3, RZ, RZ, UR4 ;  /* 0x00000004ff037e24 */ /* 0x000fc4000f8e00ff */
[C---:B------:R-:W-:Y:S01]  /*a640*/  IMAD R41, R21.reuse, UR11, R20 ;  /* 0x0000000b15297c24 */ /* 0x040fe2000f8e0214 */
[----:B------:R-:W-:Y:S01]  /*a650*/  SHF.R.S32.HI R20, RZ, 0x1f, R37 ;  /* 0x0000001fff147819 */ /* 0x000fe20000011425 */
[----:B------:R-:W-:-:S04]  /*a660*/  IMAD.WIDE.U32 R2, R21, UR10, R2 ;  /* 0x0000000a15027c25 */ /* 0x000fc8000f8e0002 */
[----:B------:R-:W-:Y:S02]  /*a670*/  IMAD.IADD R3, R3, 0x1, R41 ;  /* 0x0000000103037824 */ /* 0x000fe400078e0229 */
[----:B------:R-:W-:Y:S02]  /*a680*/  IMAD R20, R20, UR8, RZ ;  /* 0x0000000814147c24 */ /* 0x000fe4000f8e02ff */
[----:B------:R-:W-:Y:S02]  /*a690*/  VIADD R45, R79, UR40 ;  /* 0x000000284f2d7c36 */ /* 0x000fe40008000000 */
[C---:B------:R-:W-:Y:S02]  /*a6a0*/  IMAD R21, R37.reuse, UR9, R20 ;  /* 0x0000000925157c24 */ /* 0x040fe4000f8e0214 */
[----:B------:R-:W-:Y:S01]  /*a6b0*/  IMAD.WIDE.U32 R2, R37, UR8, R2 ;  /* 0x0000000825027c25 */ /* 0x000fe2000f8e0002 */
[----:B------:R-:W-:Y:S01]  /*a6c0*/  ISETP.GE.AND P0, PT, R45, R38, PT ;  /* 0x000000262d00720c */ /* 0x000fe20003f06270 */
[----:B------:R-:W-:-:S02]  /*a6d0*/  ULDC.64 UR8, c[0x0][0xa80] ;  /* 0x0002a00000087ab9 */ /* 0x000fc40000000a00 */
        /* <DEDUP_REMOVED lines=24> */
.L_x_1949:
[----:B------:R-:W-:Y:S05]  /*a860*/  BSYNC B1 ;  /* 0x0000000000017941 */ /* 0x000fea0003800000 */
.L_x_1948:
        /* <DEDUP_REMOVED lines=19> */
.L_x_1947:
[----:B------:R-:W-:Y:S01]  /*a9a0*/  ULDC.64 UR10, c[0x0][0xb08] ;  /* 0x0002c200000a7ab9 */ /* 0x000fe20000000a00 */
[----:B0-----:R-:W0:Y:S01]  /*a9b0*/  @P1 LDC R2, c[0x0][0xbec] ;  /* 0x0002fb00ff021b82 */ /* 0x001e220000000800 */
[----:B------:R-:W-:Y:S01]  /*a9c0*/  UIMAD UR7, UR12, UR10, URZ ;  /* 0x0000000a0c0772a4 */ /* 0x000fe2000f8e023f */
[----:B------:R-:W-:Y:S01]  /*a9d0*/  IMAD.MOV.U32 R5, RZ, RZ, R13 ;  /* 0x000000ffff057224 */ /* 0x000fe200078e000d */
[----:B------:R-:W-:Y:S01]  /*a9e0*/  UIMAD.WIDE.U32 UR8, UR4, UR10, URZ ;  /* 0x0000000a040872a5 */ /* 0x000fe2000f8e003f */
[C---:B------:R-:W-:Y:S01]  /*a9f0*/  VIADD R38, R16.reuse, 0x28 ;  /* 0x0000002810267836 */ /* 0x040fe20000000000 */
[----:B------:R-:W-:Y:S01]  /*aa00*/  UIMAD UR7, UR4, UR11, UR7 ;  /* 0x0000000b040772a4 */ /* 0x000fe2000f8e0207 */
[C---:B------:R-:W-:Y:S01]  /*aa10*/  VIADD R80, R16.reuse, 0x20 ;  /* 0x0000002010507836 */ /* 0x040fe20000000000 */
[----:B------:R-:W-:Y:S01]  /*aa20*/  USHF.R.S32.HI UR4, URZ, 0x1f, UR37 ;  /* 0x0000001f3f047899 */ /* 0x000fe20008011425 */
[----:B------:R-:W1:Y:S01]  /*aa30*/  @P1 LDC R3, c[0x0][0xbf0] ;  /* 0x0002fc00ff031b82 */ /* 0x000e620000000800 */
[----:B------:R-:W-:Y:S01]  /*aa40*/  UIADD3 UR9, UR9, UR7, URZ ;  /* 0x0000000709097290 */ /* 0x000fe2000fffe03f */
[C---:B------:R-:W-:Y:S01]  /*aa50*/  VIADD R82, R16.reuse, 0x18 ;  /* 0x0000001810527836 */ /* 0x040fe20000000000 */
[----:B------:R-:W-:Y:S01]  /*aa60*/  ULDC.64 UR10, c[0x0][0xb38] ;  /* 0x0002ce00000a7ab9 */ /* 0x000fe20000000a00 */
[C---:B------:R-:W-:Y:S01]  /*aa70*/  VIADD R84, R16.reuse, 0x10 ;  /* 0x0000001010547836 */ /* 0x040fe20000000000 */
[----:B------:R-:W-:Y:S01]  /*aa80*/  UIMAD.WIDE.U32 UR8, UR39, UR10, UR8 ;  /* 0x0000000a270872a5 */ /* 0x000fe2000f8e0008 */
[C---:B------:R-:W-:Y:S01]  /*aa90*/  VIADD R86, R16.reuse, 0x8 ;  /* 0x0000000810567836 */ /* 0x040fe20000000000 */
[----:B------:R-:W-:Y:S01]  /*aaa0*/  BSSY B1, `(.L_x_1951) ;  /* 0x0000066000017945 */ /* 0x000fe20003800000 */
[----:B------:R-:W-:Y:S01]  /*aab0*/  SHF.R.S32.HI R20, RZ, 0x1f, R152 ;  /* 0x0000001fff147819 */ /* 0x000fe20000011498 */
[----:B------:R-:W-:Y:S01]  /*aac0*/  UIMAD UR9, UR39, UR11, UR9 ;  /* 0x0000000b270972a4 */ /* 0x000fe2000f8e0209 */
[----:B------:R-:W-:Y:S01]  /*aad0*/  SHF.R.S32.HI R21, RZ, 0x1f, R153 ;  /* 0x0000001fff157819 */ /* 0x000fe20000011499 */
[----:B------:R-:W-:Y:S01]  /*aae0*/  VIADD R27, R16, 0x28 ;  /* 0x00000028101b7836 */ /* 0x000fe20000000000 */
[----:B------:R-:W-:Y:S01]  /*aaf0*/  ULDC.64 UR10, c[0x0][0xb40] ;  /* 0x0002d000000a7ab9 */ /* 0x000fe20000000a00 */
[----:B------:R-:W-:Y:S01]  /*ab00*/  SHF.R.S32.HI R24, RZ, 0x1f, R154 ;  /* 0x0000001fff187819 */ /* 0x000fe2000001149a */
[----:B------:R-:W-:Y:S01]  /*ab10*/  UIMAD UR4, UR4, UR10, URZ ;  /* 0x0000000a040472a4 */ /* 0x000fe2000f8e023f */
[----:B------:R-:W-:Y:S01]  /*ab20*/  SHF.R.S32.HI R25, RZ, 0x1f, R155 ;  /* 0x0000001fff197819 */ /* 0x000fe2000001149b */
[----:B------:R-:W-:Y:S01]  /*ab30*/  UIMAD.WIDE.U32 UR8, UR37, UR10, UR8 ;  /* 0x0000000a250872a5 */ /* 0x000fe2000f8e0008 */
[----:B0-----:R-:W-:Y:S01]  /*ab40*/  @P1 IMAD.HI.U32 R2, R13, R2, RZ ;  /* 0x000000020d021227 */ /* 0x001fe200078e00ff */
[----:B------:R-:W-:Y:S01]  /*ab50*/  UIMAD UR4, UR37, UR11, UR4 ;  /* 0x0000000b250472a4 */ /* 0x000fe2000f8e0204 */
[----:B------:R-:W-:-:S02]  /*ab60*/  SHF.R.S32.HI R15, RZ, 0x1f, R156 ;  /* 0x0000001fff0f7819 */ /* 0x000fc4000001149c */
[----:B------:R-:W-:Y:S01]  /*ab70*/  ULDC.64 UR10, c[0x0][0xb48] ;  /* 0x0002d200000a7ab9 */ /* 0x000fe20000000a00 */
[----:B------:R-:W-:Y:S01]  /*ab80*/  UIADD3 UR9, UR9, UR4, URZ ;  /* 0x0000000409097290 */ /* 0x000fe2000fffe03f */
[----:B------:R-:W-:Y:S01]  /*ab90*/  SHF.R.S32.HI R26, RZ, 0x1f, R157 ;  /* 0x0000001fff1a7819 */ /* 0x000fe2000001149d */
[C---:B------:R-:W-:Y:S01]  /*aba0*/  VIADD R79, R16.reuse, 0x20 ;  /* 0x00000020104f7836 */ /* 0x040fe20000000000 */
[----:B-1----:R-:W-:Y:S01]  /*abb0*/  @P1 SHF.R.U32.HI R5, RZ, R3, R2 ;  /* 0x00000003ff051219 */ /* 0x002fe20000011602 */
[----:B------:R-:W-:Y:S01]  /*abc0*/  UIMAD.WIDE.U32 UR8, UR41, UR10, UR8 ;  /* 0x0000000a290872a5 */ /* 0x000fe2000f8e0008 */
[----:B------:R-:W-:Y:S01]  /*abd0*/  SHF.R.S32.HI R38, RZ, 0x1f, R38 ;  /* 0x0000001fff267819 */ /* 0x000fe20000011426 */
[----:B------:R-:W-:Y:S01]  /*abe0*/  VIADD R81, R16, 0x18 ;  /* 0x0000001810517836 */ /* 0x000fe20000000000 */
[--C-:B------:R-:W-:Y:S01]  /*abf0*/  SHF.R.S32.HI R2, RZ, 0x1f, R5.reuse ;  /* 0x0000001fff027819 */ /* 0x100fe20000011405 */
[----:B------:R-:W-:Y:S01]  /*ac00*/  IMAD.MOV R7, RZ, RZ, -R5 ;  /* 0x000000ffff077224 */ /* 0x000fe200078e0a05 */
[----:B------:R-:W-:-:S02]  /*ac10*/  UIMAD UR41, UR41, UR11, UR9 ;  /* 0x0000000b292972a4 */ /* 0x000fc4000f8e0209 */
[----:B------:R-:W-:Y:S01]  /*ac20*/  IMAD.U32 R3, RZ, RZ, UR9 ;  /* 0x00000009ff037e24 */ /* 0x000fe2000f8e00ff */
[----:B------:R-:W-:Y:S01]  /*ac30*/  SHF.R.S32.HI R80, RZ, 0x1f, R80 ;  /* 0x0000001fff507819 */ /* 0x000fe20000011450 */
[----:B------:R-:W-:Y:S01]  /*ac40*/  ULDC.64 UR10, c[0x0][0xb30] ;  /* 0x0002cc00000a7ab9 */ /* 0x000fe20000000a00 */
[----:B------:R-:W-:Y:S01]  /*ac50*/  IMAD R7, R78, R7, R13 ;  /* 0x000000074e077224 */ /* 0x000fe200078e020d */
[----:B------:R-:W-:Y:S01]  /*ac60*/  SHF.R.S32.HI R82, RZ, 0x1f, R82 ;  /* 0x0000001fff527819 */ /* 0x000fe20000011452 */
[----:B------:R-:W-:Y:S01]  /*ac70*/  IMAD R4, R2, UR10, RZ ;  /* 0x0000000a02047c24 */ /* 0x000fe2000f8e02ff */
[----:B------:R-:W-:Y:S01]  /*ac80*/  SHF.R.S32.HI R84, RZ, 0x1f, R84 ;  /* 0x0000001fff547819 */ /* 0x000fe20000011454 */
[----:B------:R-:W-:Y:S01]  /*ac90*/  IMAD.U32 R2, RZ, RZ, UR8 ;  /* 0x00000008ff027e24 */ /* 0x000fe2000f8e00ff */
[----:B------:R-:W-:Y:S01]  /*aca0*/  ULDC.64 UR8, c[0x0][0xb28] ;  /* 0x0002ca0000087ab9 */ /* 0x000fe20000000a00 */
[----:B------:R-:W-:Y:S01]  /*acb0*/  IMAD.U32 R3, RZ, RZ, UR41 ;  /* 0x00000029ff037e24 */ /* 0x000fe2000f8e00ff */
[----:B------:R-:W-:Y:S01]  /*acc0*/  SHF.R.S32.HI R86, RZ, 0x1f, R86 ;  /* 0x0000001fff567819 */ /* 0x000fe20000011456 */
        /* <DEDUP_REMOVED lines=10> */
[----:B------:R-:W-:Y:S02]  /*ad70*/  IMAD.IADD R3, R3, 0x1, R5 ;  /* 0x0000000103037824 */ /* 0x000fe400078e0205 */
[C---:B------:R-:W-:Y:S01]  /*ad80*/  VIADD R83, R16.reuse, 0x10 ;  /* 0x0000001010537836 */ /* 0x040fe20000000000 */
[----:B------:R-:W-:Y:S01]  /*ad90*/  PRMT R4, RZ, 0x654, R4 ;  /* 0x00000654ff047816 */ /* 0x000fe20000000004 */
[----:B------:R-:W-:Y:S01]  /*ada0*/  VIADD R85, R16, 0x8 ;  /* 0x0000000810557836 */ /* 0x000fe20000000000 */
[----:B------:R-:W-:Y:S02]  /*adb0*/  LEA.HI.X R14, R2, UR9, R3, 0x2, P1 ;  /* 0x00000009020e7c11 */ /* 0x000fe400088f1403 */
[----:B------:R0:W-:Y:S03]  /*adc0*/  SYNCS.ARRIVE.TRANS64.RED.A1T0 RZ, [R4+URZ], RZ ;  /* 0x000000ff04ff79a7 */ /* 0x0001e6000810043f */
[----:B------:R1:W2:Y:S04]  /*add0*/  SHFL.IDX PT, R5, R14, RZ, 0x1c1f ;  /* 0x001c1fff0e057589 */ /* 0x0002a800000e0000 */
[----:B0-----:R1:W0:Y:S01]  /*ade0*/  SHFL.IDX PT, R4, R0, RZ, 0x1c1f ;  /* 0x001c1fff00047589 */ /* 0x00122200000e0000 */
[----:B------:R-:W-:Y:S05]  /*adf0*/  @P2 BRA `(.L_x_1952) ;  /* 0x0000000000c02947 */ /* 0x000fea0003800000 */
[----:B------:R-:W-:Y:S02]  /*ae00*/  ULDC UR4, c[0x0][0xac8] ;  /* 0x0002b20000047ab9 */ /* 0x000fe40000000800 */
[----:B------:R-:W-:Y:S02]  /*ae10*/  ISETP.GE.AND P1, PT, R16, UR4, PT ;  /* 0x0000000410007c0c */ /* 0x000fe4000bf26270 */
        /* <DEDUP_REMOVED lines=8> */
[-C--:B------:R-:W-:Y:S02]  /*aea0*/  @!P5 LEA R8, P3, R83, R4.reuse, 0x2 ;  /* 0x000000045308d211 */ /* 0x080fe400078610ff */
        /* <DEDUP_REMOVED lines=11> */
[-C--:B0-----:R-:W-:Y:S01]  /*af60*/  @!P2 LEA R2, P6, R27, R4.reuse, 0x2 ;  /* 0x000000041b02a211 */ /* 0x081fe200078c10ff */
        /* <DEDUP_REMOVED lines=25> */
.L_x_1952:
[----:B------:R-:W-:Y:S05]  /*b100*/  BSYNC B1 ;  /* 0x0000000000017941 */ /* 0x000fea0003800000 */
.L_x_1951:
[----:B--23--:R2:W3:Y:S04]  /*b110*/  SHFL.IDX PT, R5, R14, 0x1, 0x1c1f ;  /* 0x003c1f000e057f89 */ /* 0x00c4e800000e0000 */
[----:B0-----:R2:W0:Y:S01]  /*b120*/  SHFL.IDX PT, R4, R0, 0x1, 0x1c1f ;  /* 0x003c1f0000047f89 */ /* 0x00142200000e0000 */
[----:B------:R-:W-:Y:S05]  /*b130*/  @P0 BRA `(.L_x_1950) ;  /* 0x0000000c00940947 */ /* 0x000fea0003800000 */
[----:B------:R-:W-:Y:S02]  /*b140*/  ULDC UR4, c[0x0][0xac8] ;  /* 0x0002b20000047ab9 */ /* 0x000fe40000000800 */
[----:B------:R-:W-:Y:S02]  /*b150*/  ISETP.GE.AND P5, PT, R85, UR4, PT ;  /* 0x0000000455007c0c */ /* 0x000fe4000bfa6270 */
[----:B------:R-:W-:Y:S02]  /*b160*/  ISETP.GE.AND P1, PT, R16, UR4, PT ;  /* 0x0000000410007c0c */ /* 0x000fe4000bf26270 */
[----:B------:R-:W-:Y:S02]  /*b170*/  ISETP.GE.AND P2, PT, R83, UR4, PT ;  /* 0x0000000453007c0c */ /* 0x000fe4000bf46270 */
[----:B------:R-:W-:Y:S02]  /*b180*/  ISETP.GE.AND P4, PT, R81, UR4, PT ;  /* 0x0000000451007c0c */ /* 0x000fe4000bf86270 */
[----:B------:R-:W-:-:S05]  /*b190*/  ISETP.GE.AND P3, PT, R79, UR4, PT ;  /* 0x000000044f007c0c */ /* 0x000fca000bf66270 */
[CC--:B0-----:R-:W-:Y:S02]  /*b1a0*/  @!P5 LEA R6, P0, R85.reuse, R4.reuse, 0x2 ;  /* 0x000000045506d211 */ /* 0x0c1fe400078010ff */
        /* <DEDUP_REMOVED lines=25> */
[-C--:B-----5:R-:W-:Y:S01]  /*b340*/  @!P5 LEA R10, P0, R155, R4.reuse, 0x2 ;  /* 0x000000049b0ad211 */ /* 0x0a0fe200078010ff */
[----:B------:R3:W-:Y:S01]  /*b350*/  @!P1 ST.E.64 desc[UR54][R6.64], R62 ;  /* 0x0000003e06009985 */ /* 0x0007e2000c101b36 */
[-C--:B------:R-:W-:Y:S02]  /*b360*/  @!P2 LEA.HI.X R9, R156, R5.reuse, R15, 0x2, P6 ;  /* 0x000000059c09a211 */ /* 0x080fe400030f140f */
[-C--:B0-----:R-:W-:Y:S02]  /*b370*/  @!P4 LEA R12, P1, R154, R4.reuse, 0x2 ;  /* 0x000000049a0cc211 */ /* 0x081fe400078210ff */
[----:B-12---:R-:W-:Y:S01]  /*b380*/  @!P3 LEA R14, P6, R153, R4, 0x2 ;  /* 0x00000004990eb211 */ /* 0x006fe200078c10ff */
        /* <DEDUP_REMOVED lines=9> */
[----:B------:R-:W-:-:S04]  /*b420*/  LEA R2, P0, R152, R4, 0x2 ;  /* 0x0000000498027211 */ /* 0x000fc800078010ff */
[----:B------:R-:W-:-:S05]  /*b430*/  LEA.HI.X R3, R152, R5, R20, 0x2, P0 ;  /* 0x0000000598037211 */ /* 0x000fca00000f1414 */
[----:B------:R0:W-:Y:S01]  /*b440*/  ST.E.64 desc[UR54][R2.64], R30 ;  /* 0x0000001e02007985 */ /* 0x0001e2000c101b36 */
[----:B------:R-:W-:Y:S05]  /*b450*/  BRA `(.L_x_1950) ;  /* 0x0000000800cc7947 */ /* 0x000fea0003800000 */
.L_x_1945:
        /* <DEDUP_REMOVED lines=31> */
.L_x_1953:
[----:B------:R-:W-:Y:S01]  /*b650*/  USEL UR37, UR37, URZ, !UP0 ;  /* 0x0000003f25257287 */ /* 0x000fe2000c000000 */
[----:B------:R-:W-:Y:S01]  /*b660*/  BSSY B1, `(.L_x_1954) ;  /* 0x0000037000017945 */ /* 0x000fe20003800000 */
[----:B------:R-:W-:-:S03]  /*b670*/  USEL UR38, UR38, URZ, !UP0 ;  /* 0x0000003f26267287 */ /* 0x000fc6000c000000 */
[----:B------:R-:W-:Y:S09]  /*b680*/  @P0 BRA `(.L_x_1955) ;  /* 0x0000000000d00947 */ /* 0x000ff20003800000 */
        /* <DEDUP_REMOVED lines=31> */
[----:B------:R-:W-:Y:S01]  /*b880*/  UIADD3.X UR7, UR7, UR11, UR16, UP0, UP1 ;  /* 0x0000000b07077290 */ /* 0x000fe200087e2410 */
[----:B-1----:R-:W-:Y:S01]  /*b890*/  @P0 SHF.R.U32.HI R5, RZ, R7, R2 ;  /* 0x00000007ff050219 */ /* 0x002fe20000011602 */
[----:B------:R-:W-:Y:S01]  /*b8a0*/  IMAD.U32 R2, RZ, RZ, UR20 ;  /* 0x00000014ff027e24 */ /* 0x000fe2000f8e00ff */
[----:B------:R-:W-:Y:S01]  /*b8b0*/  ULDC.64 UR8, c[0x0][UR17+0x210] ;  /* 0x0000840011087abb */ /* 0x000fe20008000a00 */
[----:B------:R-:W-:Y:S01]  /*b8c0*/  ULDC.64 UR10, c[0x0][0xba8] ;  /* 0x0002ea00000a7ab9 */ /* 0x000fe20000000a00 */
[----:B------:R-:W-:Y:S01]  /*b8d0*/  @!UP2 ULDC UR10, c[0x0][0xb50] ;  /* 0x0002d400000aaab9 */ /* 0x000fe20000000800 */
[--C-:B------:R-:W-:Y:S01]  /*b8e0*/  IMAD.MOV R7, RZ, RZ, -R5.reuse ;  /* 0x000000ffff077224 */ /* 0x100fe200078e0a05 */
[----:B------:R-:W-:Y:S01]  /*b8f0*/  IADD3 R2, P0, P1, R5, UR14, R2 ;  /* 0x0000000e05027c10 */ /* 0x000fe2000f91e002 */
[----:B------:R-:W-:Y:S01]  /*b900*/  @!UP2 ULDC UR11, c[0x0][0xb54] ;  /* 0x0002d500000baab9 */ /* 0x000fe20000000800 */
[----:B------:R-:W-:Y:S01]  /*b910*/  SHF.R.S32.HI R5, RZ, 0x1f, R5 ;  /* 0x0000001fff057819 */ /* 0x000fe20000011405 */
[----:B------:R-:W-:-:S03]  /*b920*/  IMAD R7, R9, R7, R4 ;  /* 0x0000000709077224 */ /* 0x000fc600078e0204 */
[----:B------:R-:W-:Y:S01]  /*b930*/  IADD3.X R3, R5, UR7, R6, P0, P1 ;  /* 0x0000000705037c10 */ /* 0x000fe200087e2406 */
        /* <DEDUP_REMOVED lines=9> */
.L_x_1955:
[----:B------:R-:W-:Y:S05]  /*b9d0*/  BSYNC B1 ;  /* 0x0000000000017941 */ /* 0x000fea0003800000 */
.L_x_1954:
        /* <DEDUP_REMOVED lines=73> */
.L_x_1957:
[----:B------:R-:W-:Y:S05]  /*be70*/  BSYNC B1 ;  /* 0x0000000000017941 */ /* 0x000fea0003800000 */
.L_x_1956:
        /* <DEDUP_REMOVED lines=17> */
.L_x_1950:
[----:B------:R-:W-:Y:S05]  /*bf90*/  BSYNC B0 ;  /* 0x0000000000007941 */ /* 0x000fea0003800000 */
.L_x_1944:
[----:B------:R-:W-:Y:S02]  /*bfa0*/  ULDC UR4, c[0x0][0xc3c] ;  /* 0x00030f0000047ab9 */ /* 0x000fe40000000800 */
[----:B------:R-:W-:-:S13]  /*bfb0*/  ISETP.GE.AND P0, PT, R39, UR4, PT ;  /* 0x0000000427007c0c */ /* 0x000fda000bf06270 */
[----:B------:R-:W-:Y:S05]  /*bfc0*/  @!P0 BRA `(.L_x_1958) ;  /* 0xffffff4c00ac8947 */ /* 0x000fea000383ffff */
[----:B------:R-:W-:Y:S05]  /*bfd0*/  EXIT ;  /* 0x000000000000794d */ /* 0x000fea0003800000 */
.L_x_1901:
        /* <DEDUP_REMOVED lines=16> */
[----:B------:R-:W-:Y:S02]  /*c0e0*/  IMAD.MOV.U32 R7, RZ, RZ, RZ ;  /* 0x000000ffff077224 */ /* 0x000fe400078e00ff */
[----:B------:R-:W-:Y:S01]  /*c0f0*/  IMAD.MOV.U32 R8, RZ, RZ, RZ ;  /* 0x000000ffff087224 */ /* 0x000fe200078e00ff */
[----:B0-----:R-:W-:-:S04]  /*c100*/  LOP3.LUT R0, R4, 0x1f, RZ, 0xc0, !PT ;  /* 0x0000001f04007812 */ /* 0x001fc800078ec0ff */
        /* <DEDUP_REMOVED lines=40> */
.L_x_1962:
        /* <DEDUP_REMOVED lines=36> */
.L_x_1960:
        /* <DEDUP_REMOVED lines=17> */
.L_x_1963:
[----:B-1----:R-:W-:-:S04]  /*c6e0*/  IMAD R24, R3, R4, R24 ;  /* 0x0000000403187224 */ /* 0x002fc800078e0218 */
[----:B------:R-:W-:Y:S01]  /*c6f0*/  IMAD.IADD R8, R9, 0x1, -R24 ;  /* 0x0000000109087824 */ /* 0x000fe200078e0a18 */
[----:B------:R-:W-:Y:S06]  /*c700*/  @!P1 BRA `(.L_x_1964) ;  /* 0x0000000000ec9947 */ /* 0x000fec0003800000 */
        /* <DEDUP_REMOVED lines=59> */
.L_x_1964:
        /* <DEDUP_REMOVED lines=38> */
[----:B------:R-:W-:Y:S01]  /*cd20*/  IABS R10, R4 ;  /* 0x00000004000a7213 */ /* 0x000fe20000000000 */
[----:B------:R-:W-:Y:S01]  /*cd30*/  IMAD.MOV R26, RZ, RZ, -R4 ;  /* 0x000000ffff1a7224 */ /* 0x000fe200078e0a04 */
        /* <DEDUP_REMOVED lines=23> */
[----:B------:R-:W-:-:S07]  /*ceb0*/  IMAD R26, R2, R26, R9 ;  /* 0x0000001a021a7224 */ /* 0x000fce00078e0209 */
.L_x_1965:
[----:B------:R-:W-:-:S05]  /*cec0*/  LOP3.LUT R2, RZ, R2, RZ, 0x33, !PT ;  /* 0x00000002ff027212 */ /* 0x000fca00078e33ff */
[----:B------:R-:W-:Y:S01]  /*ced0*/  IMAD.IADD R25, R7, 0x1, R2 ;  /* 0x0000000107197824 */ /* 0x000fe200078e0202 */
[----:B------:R-:W-:Y:S06]  /*cee0*/  BRA `(.L_x_1966) ;  /* 0x0000000000107947 */ /* 0x000fec0003800000 */
.L_x_1961:
[----:B------:R-:W-:Y:S01]  /*cef0*/  IMAD.MOV.U32 R24, RZ, RZ, R9 ;  /* 0x000000ffff187224 */ /* 0x000fe200078e0009 */
[----:B------:R-:W-:Y:S01]  /*cf00*/  ULDC UR40, c[0x0][0xc3c] ;  /* 0x00030f0000287ab9 */ /* 0x000fe20000000800 */
[----:B------:R-:W-:Y:S02]  /*cf10*/  IMAD.MOV.U32 R25, RZ, RZ, RZ ;  /* 0x000000ffff197224 */ /* 0x000fe400078e00ff */
[----:B------:R-:W-:-:S07]  /*cf20*/  IMAD.MOV.U32 R26, RZ, RZ, RZ ;  /* 0x000000ffff1a7224 */ /* 0x000fce00078e00ff */
.L_x_1966:
[----:B------:R-:W-:Y:S01]  /*cf30*/  ISETP.NE.AND P0, PT, R0, RZ, PT ;  /* 0x000000ff0000720c */ /* 0x000fe20003f05270 */
[----:B------:R-:W-:-:S12]  /*cf40*/  IMAD.U32 R27, RZ, RZ, UR40 ;  /* 0x00000028ff1b7e24 */ /* 0x000fd8000f8e00ff */
[----:B------:R-:W0:Y:S01]  /*cf50*/  @!P0 S2R R3, SR_CgaCtaId ;  /* 0x0000000000038919 */ /* 0x000e220000008800 */
[----:B------:R-:W-:-:S04]  /*cf60*/  @!P0 MOV R0, 0x400 ;  /* 0x0000040000008802 */ /* 0x000fc80000000f00 */
[----:B0-----:R-:W-:-:S05]  /*cf70*/  @!P0 LEA R0, R3, R0, 0x18 ;  /* 0x0000000003008211 */ /* 0x001fca00078ec0ff */
[----:B------:R0:W-:Y:S01]  /*cf80*/  @!P0 STS.128 [R0+0x19cd0], R24 ;  /* 0x019cd01800008388 */ /* 0x0001e20000000c00 */
[----:B------:R-:W-:Y:S06]  /*cf90*/  BAR.ARV 0x5, 0x200 ;  /* 0x0148000000007b1d */ /* 0x000fec0000002000 */
.L_x_1959:
        /* <DEDUP_REMOVED lines=21> */
[----:B------:R-:W-:-:S02]  /*d0f0*/  LOP3.LUT R2, R0, 0x80, RZ, 0xc0, !PT ;  /* 0x0000008000027812 */ /* 0x000fc400078ec0ff */
[----:B------:R-:W-:Y:S02]  /*d100*/  LOP3.LUT R5, R4, 0x400, RZ, 0xc0, !PT ;  /* 0x0000040004057812 */ /* 0x000fe400078ec0ff */
[----:B------:R-:W-:Y:S02]  /*d110*/  LOP3.LUT R2, R2, 0x10, R3, 0xf8, !PT ;  /* 0x0000001002027812 */ /* 0x000fe400078ef803 */
[----:B------:R-:W-:Y:S02]  /*d120*/  LOP3.LUT R3, R3, 0x20, RZ, 0xc0, !PT ;  /* 0x0000002003037812 */ /* 0x000fe400078ec0ff */
[----:B------:R-:W-:Y:S02]  /*d130*/  LOP3.LUT R0, R0, 0x360, RZ, 0xc0, !PT ;  /* 0x0000036000007812 */ /* 0x000fe400078ec0ff */
[----:B------:R-:W-:Y:S01]  /*d140*/  LOP3.LUT R7, R3, 0x10, R8, 0xf8, !PT ;  /* 0x0000001003077812 */ /* 0x000fe200078ef808 */
[----:B------:R-:W-:Y:S01]  /*d150*/  IMAD.SHL.U32 R3, R8, 0x10, RZ ;  /* 0x0000001008037824 */ /* 0x000fe200078e00ff */
[----:B------:R-:W-:-:S02]  /*d160*/  LOP3.LUT R6, R5, 0x800, R6, 0xf8, !PT ;  /* 0x0000080005067812 */ /* 0x000fc400078ef806 */
[----:B------:R-:W-:Y:S02]  /*d170*/  LOP3.LUT R4, R7, 0x380, R4, 0xf8, !PT ;  /* 0x0000038007047812 */ /* 0x000fe400078ef804 */
[----:B------:R-:W-:Y:S01]  /*d180*/  LOP3.LUT R5, R2, 0x10, R9, 0x78, !PT ;  /* 0x0000001002057812 */ /* 0x000fe200078e7809 */
[----:B------:R-:W-:Y:S01]  /*d190*/  IMAD.SHL.U32 R9, R8, 0x2, RZ ;  /* 0x0000000208097824 */ /* 0x000fe200078e00ff */
[--C-:B------:R-:W-:Y:S02]  /*d1a0*/  LOP3.LUT R0, R0, 0x400, R3.reuse, 0xf8, !PT ;  /* 0x0000040000007812 */ /* 0x100fe400078ef803 */
[----:B------:R-:W-:Y:S02]  /*d1b0*/  LOP3.LUT R7, R4, 0x70, R3, 0x78, !PT ;  /* 0x0000007004077812 */ /* 0x000fe400078e7803 */
[----:B------:R-:W-:Y:S02]  /*d1c0*/  LOP3.LUT R4, R0, R5, RZ, 0xfc, !PT ;  /* 0x0000000500047212 */ /* 0x000fe400078efcff */
[----:B------:R-:W-:Y:S01]  /*d1d0*/  LOP3.LUT R0, R6, R7, RZ, 0xfc, !PT ;  /* 0x0000000706007212 */ /* 0x000fe200078efcff */
[----:B-1----:R-:W-:Y:S01]  /*d1e0*/  IMAD.U32 R6, RZ, RZ, UR4 ;  /* 0x00000004ff067e24 */ /* 0x002fe2000f8e00ff */
[C---:B------:R-:W-:Y:S01]  /*d1f0*/  LOP3.LUT R2, R3.reuse, 0x90, RZ, 0xc0, !PT ;  /* 0x0000009003027812 */ /* 0x040fe200078ec0ff */
[----:B------:R0:W-:Y:S01]  /*d200*/  STL [R1+0x18], R4 ;  /* 0x0000180401007387 */ /* 0x0001e20000100800 */
[----:B------:R-:W-:-:S02]  /*d210*/  LOP3.LUT R28, R3, 0x10, RZ, 0xc0, !PT ;  /* 0x00000010031c7812 */ /* 0x000fc400078ec0ff */
[----:B------:R-:W-:Y:S01]  /*d220*/  LOP3.LUT R2, R2, 0x10, R9, 0x78, !PT ;  /* 0x0000001002027812 */ /* 0x000fe200078e7809 */
[----:B------:R1:W-:Y:S01]  /*d230*/  STL [R1+0x10], R0 ;  /* 0x0000100001007387 */ /* 0x0003e20000100800 */
[----:B------:R-:W-:Y:S02]  /*d240*/  LEA R16, R6, R16, 0x18 ;  /* 0x0000001006107211 */ /* 0x000fe400078ec0ff */
[----:B------:R-:W-:Y:S01]  /*d250*/  LOP3.LUT R2, R2, 0x760, R3, 0xf8, !PT ;  /* 0x0000076002027812 */ /* 0x000fe200078ef803 */
[----:B0-----:R-:W-:-:S04]  /*d260*/  IMAD.MOV.U32 R4, RZ, RZ, 0x40 ;  /* 0x00000040ff047424 */ /* 0x001fc800078e00ff */
[----:B------:R-:W-:Y:S01]  /*d270*/  STL [R1+0xc], R2 ;  /* 0x00000c0201007387 */ /* 0x000fe20000100800 */
[C---:B-1----:R-:W-:Y:S01]  /*d280*/  IMAD.SHL.U32 R0, R8.reuse, 0x40, RZ ;  /* 0x0000004008007824 */ /* 0x042fe200078e00ff */
[----:B------:R-:W-:Y:S02]  /*d290*/  LOP3.LUT R8, R8, 0x7f, RZ, 0xc0, !PT ;  /* 0x0000007f08087812 */ /* 0x000fe400078ec0ff */
[----:B------:R-:W-:Y:S01]  /*d2a0*/  STL [R1+0x8], R6 ;  /* 0x0000080601007387 */ /* 0x000fe20000100800 */
[----:B------:R-:W-:Y:S02]  /*d2b0*/  SEL R3, R4, 0xffffffc0, !P0 ;  /* 0xffffffc004037807 */ /* 0x000fe40004000000 */
[----:B------:R-:W-:Y:S02]  /*d2c0*/  LOP3.LUT R5, R0, 0x40, RZ, 0xc0, !PT ;  /* 0x0000004000057812 */ /* 0x000fe400078ec0ff */
[----:B------:R-:W-:Y:S01]  /*d2d0*/  SHF.R.U32.HI R0, RZ, 0x1, R8 ;  /* 0x00000001ff007819 */ /* 0x000fe20000011608 */
[----:B------:R0:W-:Y:S01]  /*d2e0*/  STL [R1+0x14], R3 ;  /* 0x0000140301007387 */ /* 0x0001e20000100800 */
[----:B------:R-:W-:-:S02]  /*d2f0*/  LOP3.LUT R4, R28, 0x20, RZ, 0xfc, !PT ;  /* 0x000000201c047812 */ /* 0x000fc400078efcff */
[----:B------:R-:W-:Y:S01]  /*d300*/  LOP3.LUT R0, R0, R5, RZ, 0xfc, !PT ;  /* 0x0000000500007212 */ /* 0x000fe200078efcff */
[----:B------:R-:W-:Y:S01]  /*d310*/  IMAD.IADD R0, R16, 0x1, R2 ;  /* 0x0000000110007824 */ /* 0x000fe200078e0202 */
[----:B------:R1:W-:Y:S04]  /*d320*/  STL [R1+0x28], RZ ;  /* 0x000028ff01007387 */ /* 0x0003e80000100800 */
[----:B------:R1:W-:Y:S01]  /*d330*/  STL [R1+0x20], R0 ;  /* 0x0000200001007387 */ /* 0x0003e20000100800 */
[----:B0-----:R-:W-:-:S07]  /*d340*/  LOP3.LUT R3, R28, 0x40, RZ, 0xfc, !PT ;  /* 0x000000401c037812 */ /* 0x001fce00078efcff */
.L_x_2043:
[----:B------:R-:W-:Y:S01]  /*d350*/  ULDC.64 UR4, c[0x0][0xc88] ;  /* 0x0003220000047ab9 */ /* 0x000fe20000000a00 */
[----:B------:R-:W-:Y:S01]  /*d360*/  ULDC.64 UR8, c[0x0][0xa28] ;  /* 0x00028a0000087ab9 */ /* 0x000fe20000000a00 */
[----:B------:R-:W-:Y:S01]  /*d370*/  UIMAD.WIDE UR4, UR40, 0x4, UR4 ;  /* 0x00000004280478a5 */ /* 0x000fe2000f8e0204 */
[----:B------:R-:W-:Y:S01]  /*d380*/  ULDC.64 UR6, c[0x0][0xa00] ;  /* 0x0002800000067ab9 */ /* 0x000fe20000000a00 */
[----:B------:R-:W-:Y:S01]  /*d390*/  IMAD.MOV.U32 R19, RZ, RZ, RZ ;  /* 0x000000ffff137224 */ /* 0x000fe200078e00ff */
[----:B------:R-:W-:Y:S01]  /*d3a0*/  UMOV UR37, URZ ;  /* 0x0000003f00257c82 */ /* 0x000fe20008000000 */
[----:B0-----:R-:W0:Y:S02]  /*d3b0*/  LDC R18, c[0x0][0x2f0] ;  /* 0x0000bc00ff127b82 */ /* 0x001e240000000800 */
[----:B--2---:R-:W-:Y:S02]  /*d3c0*/  IMAD.U32 R2, RZ, RZ, UR4 ;  /* 0x00000004ff027e24 */ /* 0x004fe4000f8e00ff */
[----:B-1----:R-:W-:-:S05]  /*d3d0*/  IMAD.U32 R3, RZ, RZ, UR5 ;  /* 0x00000005ff037e24 */ /* 0x002fca000f8e00ff */
[----:B------:R-:W2:Y:S01]  /*d3e0*/  LDG.E R2, desc[UR54][R2.64] ;  /* 0x0000003602027981 */ /* 0x000ea2000c1e1900 */
[----:B------:R-:W-:Y:S02]  /*d3f0*/  UISETP.NE.U32.AND UP0, UPT, UR8, URZ, UPT ;  /* 0x0000003f0800728c */ /* 0x000fe4000bf05070 */
[----:B------:R-:W-:Y:S02]  /*d400*/  UISETP.NE.U32.AND UP1, UPT, UR6, URZ, UPT ;  /* 0x0000003f0600728c */ /* 0x000fe4000bf25070 */
[----:B------:R-:W-:Y:S02]  /*d410*/  UISETP.NE.AND.EX UP0, UPT, UR9, URZ, UPT, UP0 ;  /* 0x0000003f0900728c */ /* 0x000fe4000bf05300 */
[----:B------:R-:W-:-:S04]  /*d420*/  UISETP.NE.AND.EX UP2, UPT, UR7, URZ, UPT, UP1 ;  /* 0x0000003f0700728c */ /* 0x000fc8000bf45310 */
[----:B------:R-:W-:Y:S01]  /*d430*/  PLOP3.LUT P0, PT, PT, PT, UP0, 0x80, 0x0 ;  /* 0x000000000000781c */ /* 0x000fe20003f0f008 */
[----:B------:R-:W-:Y:S01]  /*d440*/  UP2UR UR38, UPR, URZ, 0x4 ;  /* 0x000000043f267883 */ /* 0x000fe20008000000 */
[----:B------:R-:W-:Y:S02]  /*d450*/  PLOP3.LUT P1, PT, PT, PT, UP2, 0x80, 0x0 ;  /* 0x000000000000781c */ /* 0x000fe40003f2f028 */
[----:B--2---:R-:W-:-:S13]  /*d460*/  R2UR UR42, R2 ;  /* 0x00000000022a72ca */ /* 0x004fda00000e0000 */
[----:B------:R-:W-:Y:S02]  /*d470*/  USHF.R.S32.HI UR41, URZ, 0x1f, UR42 ;  /* 0x0000001f3f297899 */ /* 0x000fe4000801142a */
[----:B------:R-:W-:Y:S02]  /*d480*/  USHF.L.U32 UR46, UR42, 0x2, URZ ;  /* 0x000000022a2e7899 */ /* 0x000fe4000800063f */
[----:B------:R-:W-:Y:S02]  /*d490*/  USHF.L.U64.HI UR39, UR42, 0x2, UR41 ;  /* 0x000000022a277899 */ /* 0x000fe40008010229 */
[----:B------:R-:W-:-:S04]  /*d4a0*/  UIADD3 UR5, UP1, UR46, UR6, URZ ;  /* 0x000000062e057290 */ /* 0x000fc8000ff3e03f */
[----:B------:R-:W-:Y:S02]  /*d4b0*/  UIADD3.X UR6, UR39, UR7, URZ, UP1, !UPT ;  /* 0x0000000727067290 */ /* 0x000fe40008ffe43f */
[----:B------:R-:W-:Y:S01]  /*d4c0*/  @UP0 ULEA UR4, UP1, UR42, UR8, 0x2 ;  /* 0x000000082a040291 */ /* 0x000fe2000f82103f */
[----:B------:R-:W-:-:S03]  /*d4d0*/  IMAD.U32 R4, RZ, RZ, UR5 ;  /* 0x00000005ff047e24 */ /* 0x000fc6000f8e00ff */
[----:B------:R-:W-:Y:S01]  /*d4e0*/  @UP0 ULEA.HI.X UR5, UR42, UR9, UR41, 0x2, UP1 ;  /* 0x000000092a050291 */ /* 0x000fe200088f1429 */
[----:B------:R-:W-:Y:S02]  /*d4f0*/  IMAD.U32 R5, RZ, RZ, UR6 ;  /* 0x00000006ff057e24 */ /* 0x000fe4000f8e00ff */
[----:B------:R-:W-:-:S03]  /*d500*/  IMAD.U32 R2, RZ, RZ, UR4 ;  /* 0x00000004ff027e24 */ /* 0x000fc6000f8e00ff */
[----:B------:R-:W-:Y:S01]  /*d510*/  IMAD.U32 R3, RZ, RZ, UR5 ;  /* 0x00000005ff037e24 */ /* 0x000fe2000f8e00ff */
[----:B------:R-:W-:Y:S01]  /*d520*/  ULDC.64 UR4, c[0x0][0xa18] ;  /* 0x0002860000047ab9 */ /* 0x000fe20000000a00 */
[----:B-1----:R-:W2:Y:S01]  /*d530*/  @P1 LDG.E R0, desc[UR54][R4.64] ;  /* 0x0000003604001981 */ /* 0x002ea2000c1e1900 */
[----:B------:R-:W-:-:S03]  /*d540*/  UISETP.NE.U32.AND UP0, UPT, UR4, URZ, UPT ;  /* 0x0000003f0400728c */ /* 0x000fc6000bf05070 */
[----:B------:R1:W3:Y:S01]  /*d550*/  @P0 LDG.E R19, desc[UR54][R2.64] ;  /* 0x0000003602130981 */ /* 0x0002e2000c1e1900 */
[----:B------:R-:W-:-:S06]  /*d560*/  UISETP.NE.AND.EX UP0, UPT, UR5, URZ, UPT, UP0 ;  /* 0x0000003f0500728c */ /* 0x000fcc000bf05300 */
[----:B------:R-:W-:Y:S01]  /*d570*/  PLOP3.LUT P1, PT, PT, PT, UP0, 0x80, 0x0 ;  /* 0x000000000000781c */ /* 0x000fe20003f2f008 */
[----:B-1----:R-:W1:Y:S04]  /*d580*/  LDC.64 R2, c[0x0][0x418] ;  /* 0x00010600ff027b82 */ /* 0x002e680000000a00 */
[----:B------:R-:W-:-:S04]  /*d590*/  @UP0 UIADD3 UR4, UP1, UR46, UR4, URZ ;  /* 0x000000042e040290 */ /* 0x000fc8000ff3e03f */
[----:B------:R-:W-:Y:S02]  /*d5a0*/  @UP0 UIADD3.X UR5, UR39, UR5, URZ, UP1, !UPT ;  /* 0x0000000527050290 */ /* 0x000fe40008ffe43f */
[----:B------:R-:W-:-:S04]  /*d5b0*/  IMAD.U32 R6, RZ, RZ, UR4 ;  /* 0x00000004ff067e24 */ /* 0x000fc8000f8e00ff */
[----:B------:R-:W-:Y:S01]  /*d5c0*/  IMAD.U32 R7, RZ, RZ, UR5 ;  /* 0x00000005ff077e24 */ /* 0x000fe2000f8e00ff */
[----:B-1----:R-:W-:-:S04]  /*d5d0*/  ISETP.NE.U32.AND P0, PT, R2, RZ, PT ;  /* 0x000000ff0200720c */ /* 0x002fc80003f05070 */
[----:B------:R-:W4:Y:S01]  /*d5e0*/  @P1 LDG.E R2, desc[UR54][R6.64] ;  /* 0x0000003606021981 */ /* 0x000f22000c1e1900 */
[----:B------:R-:W-:Y:S02]  /*d5f0*/  PLOP3.LUT P2, PT, PT, PT, UP2, 0x80, 0x0 ;  /* 0x000000000000781c */ /* 0x000fe40003f4f028 */
[----:B------:R-:W-:-:S11]  /*d600*/  ISETP.NE.AND.EX P0, PT, R3, RZ, PT, P0 ;  /* 0x000000ff0300720c */ /* 0x000fd60003f05300 */
[----:B--2---:R-:W-:Y:S02]  /*d610*/  @P2 R2UR UR37, R0 ;  /* 0x00000000002522ca */ /* 0x004fe400000e0000 */
[----:B------:R-:W1:Y:S01]  /*d620*/  LDC R0, c[0x0][0x424] ;  /* 0x00010900ff007b82 */ /* 0x000e620000000800 */
[----:B---3--:R2:W-:Y:S04]  /*d630*/  STL [R1], R19 ;  /* 0x0000001301007387 */ /* 0x0085e80000100800 */
[----:B----4-:R2:W-:Y:S01]  /*d640*/  @P1 STL [R1+0x1c], R2 ;  /* 0x00001c0201001387 */ /* 0x0105e20000100800 */
[----:B01----:R-:W-:Y:S07]  /*d650*/  @P1 BRA `(.L_x_1968) ;  /* 0x0000000000241947 */ /* 0x003fee0003800000 */
[----:B--2---:R-:W0:Y:S01]  /*d660*/  LDC R2, c[0x0][0x288] ;  /* 0x0000a200ff027b82 */ /* 0x004e220000000800 */
[----:B------:R-:W-:-:S06]  /*d670*/  UISETP.NE.AND UP0, UPT, UR38, URZ, UPT ;  /* 0x0000003f2600728c */ /* 0x000fcc000bf05270 */
[----:B------:R-:W-:Y:S01]  /*d680*/  PLOP3.LUT P1, PT, PT, PT, UP0, 0x40, 0x0 ;  /* 0x000000000000781c */ /* 0x000fe20003f2e808 */
[----:B0-----:R0:W-:-:S12]  /*d690*/  STL [R1+0x1c], R2 ;  /* 0x00001c0201007387 */ /* 0x0011d80000100800 */
[----:B------:R-:W-:Y:S05]  /*d6a0*/  @P1 BRA `(.L_x_1968) ;  /* 0x0000000000101947 */ /* 0x000fea0003800000 */
[----:B0-----:R-:W2:Y:S04]  /*d6b0*/  LDG.E R2, desc[UR54][R4.64] ;  /* 0x0000003604027981 */ /* 0x001ea8000c1e1900 */
[----:B------:R-:W2:Y:S02]  /*d6c0*/  LDG.E R3, desc[UR54][R4.64+0x4] ;  /* 0x0000043604037981 */ /* 0x000ea4000c1e1900 */
[----:B--2---:R-:W-:-:S05]  /*d6d0*/  IMAD.IADD R2, R3, 0x1, -R2 ;  /* 0x0000000103027824 */ /* 0x004fca00078e0a02 */
[----:B------:R1:W-:Y:S02]  /*d6e0*/  STL [R1+0x1c], R2 ;  /* 0x00001c0201007387 */ /* 0x0003e40000100800 */
.L_x_1968:
[----:B------:R-:W-:Y:S01]  /*d6f0*/  ULDC.64 UR4, c[0x0][0xa20] ;  /* 0x0002880000047ab9 */ /* 0x000fe20000000a00 */
[----:B------:R-:W-:Y:S01]  /*d700*/  SEL R3, R0, 0x1, P0 ;  /* 0x0000000100037807 */ /* 0x000fe20000000000 */
[----:B------:R-:W-:Y:S01]  /*d710*/  IMAD.U32 R27, RZ, RZ, UR42 ;  /* 0x0000002aff1b7e24 */ /* 0x000fe2000f8e00ff */
[----:B------:R-:W-:-:S03]  /*d720*/  ISETP.NE.U32.AND P1, PT, RZ, UR4, PT ;  /* 0x00000004ff007c0c */ /* 0x000fc6000bf25070 */
[----:B------:R-:W-:Y:S01]  /*d730*/  IMAD R18, R3, R18, RZ ;  /* 0x0000001203127224 */ /* 0x000fe200078e02ff */
[----:B------:R-:W-:-:S13]  /*d740*/  ISETP.NE.AND.EX P1, PT, RZ, UR5, PT, P1 ;  /* 0x00000005ff007c0c */ /* 0x000fda000bf25310 */
[----:B------:R-:W-:Y:S05]  /*d750*/  @!P1 BRA `(.L_x_1969) ;  /* 0x0000000000189947 */ /* 0x000fea0003800000 */
[----:B------:R-:W-:-:S04]  /*d760*/  UIADD3 UR4, UP0, UR46, UR4, URZ ;  /* 0x000000042e047290 */ /* 0x000fc8000ff1e03f */
[----:B------:R-:W-:Y:S02]  /*d770*/  UIADD3.X UR5, UR39, UR5, URZ, UP0, !UPT ;  /* 0x0000000527057290 */ /* 0x000fe400087fe43f */
[----:B012---:R-:W-:-:S04]  /*d780*/  IMAD.U32 R2, RZ, RZ, UR4 ;  /* 0x00000004ff027e24 */ /* 0x007fc8000f8e00ff */
[----:B------:R-:W-:-:S05]  /*d790*/  IMAD.U32 R3, RZ, RZ, UR5 ;  /* 0x00000005ff037e24 */ /* 0x000fca000f8e00ff */
[----:B------:R0:W5:Y:S01]  /*d7a0*/  LDG.E R18, desc[UR54][R2.64] ;  /* 0x0000003602127981 */ /* 0x000162000c1e1900 */
[----:B------:R-:W-:Y:S05]  /*d7b0*/  BRA `(.L_x_1970) ;  /* 0x0000000000247947 */ /* 0x000fea0003800000 */
.L_x_1969:
[----:B------:R-:W-:Y:S02]  /*d7c0*/  ULDC.64 UR4, c[0x0][0xa08] ;  /* 0x0002820000047ab9 */ /* 0x000fe40000000a00 */
[----:B------:R-:W-:-:S04]  /*d7d0*/  ISETP.NE.U32.AND P0, PT, RZ, UR4, PT ;  /* 0x00000004ff007c0c */ /* 0x000fc8000bf05070 */
[----:B------:R-:W-:-:S13]  /*d7e0*/  ISETP.NE.AND.EX P0, PT, RZ, UR5, PT, P0 ;  /* 0x00000005ff007c0c */ /* 0x000fda000bf05300 */
[----:B------:R-:W-:Y:S05]  /*d7f0*/  @!P0 BRA `(.L_x_1970) ;  /* 0x0000000000148947 */ /* 0x000fea0003800000 */
[----:B012---:R-:W0:Y:S02]  /*d800*/  LDC.64 R2, c[0x0][0xa08] ;  /* 0x00028200ff027b82 */ /* 0x007e240000000a00 */
[----:B0-----:R-:W-:-:S05]  /*d810*/  IMAD.WIDE R2, R27, 0x4, R2 ;  /* 0x000000041b027825 */ /* 0x001fca00078e0202 */
[----:B------:R-:W2:Y:S04]  /*d820*/  LDG.E R18, desc[UR54][R2.64] ;  /* 0x0000003602127981 */ /* 0x000ea8000c1e1900 */
[----:B------:R-:W2:Y:S02]  /*d830*/  LDG.E R5, desc[UR54][R2.64+0x4] ;  /* 0x0000043602057981 */ /* 0x000ea4000c1e1900 */
[----:B--2---:R-:W-:-:S07]  /*d840*/  IMAD.IADD R18, R5, 0x1, -R18 ;  /* 0x0000000105127824 */ /* 0x004fce00078e0a12 */
.L_x_1970:
[----:B------:R-:W3:Y:S01]  /*d850*/  LDL R4, [R1+0x1c] ;  /* 0x00001c0001047983 */ /* 0x000ee20000100800 */
[----:B------:R-:W4:Y:S01]  /*d860*/  LDC R0, c[0x0][0x448] ;  /* 0x00011200ff007b82 */ /* 0x000f220000000800 */
[----:B-----5:R-:W-:Y:S01]  /*d870*/  IMAD.IADD R18, R18, 0x1, -R19 ;  /* 0x0000000112127824 */ /* 0x020fe200078e0a13 */
[----:B------:R-:W-:Y:S01]  /*d880*/  LOP3.LUT R17, R17, 0xffffffdf, RZ, 0xc0, !PT ;  /* 0xffffffdf11117812 */ /* 0x000fe200078ec0ff */
[----:B------:R-:W-:Y:S01]  /*d890*/  IMAD.MOV.U32 R8, RZ, RZ, RZ ;  /* 0x000000ffff087224 */ /* 0x000fe200078e00ff */
[----:B----4-:R-:W-:Y:S01]  /*d8a0*/  ISETP.NE.AND P0, PT, R0, 0x1, PT ;  /* 0x000000010000780c */ /* 0x010fe20003f05270 */
[----:B------:R-:W-:-:S04]  /*d8b0*/  IMAD R0, R25, 0xc0, RZ ;  /* 0x000000c019007824 */ /* 0x000fc800078e02ff */
[----:B------:R-:W-:-:S08]  /*d8c0*/  VIADD R0, R0, 0xbf ;  /* 0x000000bf00007836 */ /* 0x000fd00000000000 */
[----:B0-----:R-:W0:Y:S01]  /*d8d0*/  @P0 LDC R3, c[0x0][0x44c] ;  /* 0x00011300ff030b82 */ /* 0x001e220000000800 */
[----:B------:R-:W-:-:S07]  /*d8e0*/  @P0 LOP3.LUT R17, R17, 0x20, RZ, 0xfc, !PT ;  /* 0x0000002011110812 */ /* 0x000fce00078efcff */
[----:B-12---:R-:W1:Y:S01]  /*d8f0*/  @P0 LDC R2, c[0x0][0x450] ;  /* 0x00011400ff020b82 */ /* 0x006e620000000800 */
[----:B0-----:R-:W-:-:S05]  /*d900*/  @P0 IMAD.HI.U32 R3, R0, R3, RZ ;  /* 0x0000000300030227 */ /* 0x001fca00078e00ff */
[----:B-1----:R-:W-:Y:S02]  /*d910*/  @P0 SHF.R.U32.HI R0, RZ, R2, R3 ;  /* 0x00000002ff000219 */ /* 0x002fe40000011603 */
[----:B---3--:R-:W-:Y:S02]  /*d920*/  IADD3 R2, R18, 0x80, -R4 ;  /* 0x0000008012027810 */ /* 0x008fe40007ffe804 */
[----:B------:R-:W-:-:S03]  /*d930*/  LOP3.LUT R4, R26, 0xff000000, RZ, 0xc0, !PT ;  /* 0xff0000001a047812 */ /* 0x000fc600078ec0ff */
[----:B------:R-:W-:Y:S01]  /*d940*/  IMAD.IADD R0, R2, 0x1, R0 ;  /* 0x0000000102007824 */ /* 0x000fe200078e0200 */
[----:B------:R-:W-:-:S04]  /*d950*/  SHF.R.U32.HI R4, RZ, 0x8, R4 ;  /* 0x00000008ff047819 */ /* 0x000fc80000011604 */
[----:B------:R-:W-:-:S04]  /*d960*/  SHF.R.S32.HI R2, RZ, 0x1f, R0 ;  /* 0x0000001fff027819 */ /* 0x000fc80000011400 */
[----:B------:R-:W-:Y:S01]  /*d970*/  LEA.HI R0, R2, R0, RZ, 0x7 ;  /* 0x0000000002007211 */ /* 0x000fe200078f38ff */
[----:B------:R-:W-:-:S03]  /*d980*/  VIADD R2, R18, 0x7f ;  /* 0x0000007f12027836 */ /* 0x000fc60000000000 */
[----:B------:R-:W-:Y:S02]  /*d990*/  SHF.R.S32.HI R0, RZ, 0x7, R0 ;  /* 0x00000007ff007819 */ /* 0x000fe40000011400 */
[----:B------:R-:W-:-:S04]  /*d9a0*/  SHF.R.S32.HI R3, RZ, 0x1f, R2 ;  /* 0x0000001fff037819 */ /* 0x000fc80000011402 */
[----:B------:R-:W-:-:S04]  /*d9b0*/  LEA.HI R2, R3, R2, RZ, 0x7 ;  /* 0x0000000203027211 */ /* 0x000fc800078f38ff */
[----:B------:R-:W-:-:S04]  /*d9c0*/  SHF.R.S32.HI R2, RZ, 0x7, R2 ;  /* 0x00000007ff027819 */ /* 0x000fc80000011402 */
[----:B------:R-:W-:Y:S02]  /*d9d0*/  VIMNMX R0, R2, R0, PT ;  /* 0x0000000002007248 */ /* 0x000fe40003fe0100 */
[----:B------:R-:W-:Y:S02]  /*d9e0*/  LOP3.LUT R2, R26, 0xff0000, RZ, 0xc0, !PT ;  /* 0x00ff00001a027812 */ /* 0x000fe400078ec0ff */
[----:B------:R-:W-:Y:S02]  /*d9f0*/  ISETP.GE.AND P0, PT, R0, 0x1, PT ;  /* 0x000000010000780c */ /* 0x000fe40003f06270 */
[----:B------:R-:W-:-:S11]  /*da00*/  LEA.HI R4, R2, R4, RZ, 0x10 ;  /* 0x0000000402047211 */ /* 0x000fd600078f80ff */
[----:B------:R-:W-:Y:S05]  /*da10*/  @!P0 BRA `(.L_x_1971) ;  /* 0x0000000000708947 */ /* 0x000fea0003800000 */
        /* <DEDUP_REMOVED lines=28> */
.L_x_1971:
        /* <DEDUP_REMOVED lines=24> */
.L_x_1973:
        /* <DEDUP_REMOVED lines=20> */
.L_x_1976:
[----:B------:R-:W-:Y:S05]  /*dea0*/  BSYNC B6 ;  /* 0x0000000000067941 */ /* 0x000fea0003800000 */
.L_x_1975:
        /* <DEDUP_REMOVED lines=22> */
.L_x_1978:
[----:B------:R-:W-:Y:S05]  /*e010*/  BSYNC B6 ;  /* 0x0000000000067941 */ /* 0x000fea0003800000 */
.L_x_1977:
        /* <DEDUP_REMOVED lines=20> */
.L_x_1980:
[----:B------:R-:W-:Y:S05]  /*e160*/  BSYNC B6 ;  /* 0x0000000000067941 */ /* 0x000fea0003800000 */
.L_x_1979:
        /* <DEDUP_REMOVED lines=19> */
.L_x_1982:
[----:B------:R-:W-:Y:S05]  /*e2a0*/  BSYNC B6 ;  /* 0x0000000000067941 */ /* 0x000fea0003800000 */
.L_x_1981:
[----:B------:R-:W2:Y:S01]  /*e2b0*/  LDL R0, [R1+0x24] ;  /* 0x0000240001007983 */ /* 0x000ea20000100800 */
[----:B------:R-:W-:Y:S01]  /*e2c0*/  ULDC.64 UR4, c[0x0][0x9f8] ;  /* 0x00027e0000047ab9 */ /* 0x000fe20000000a00 */
[----:B------:R-:W0:Y:S01]  /*e2d0*/  LDC R8, c[0x0][0x430] ;  /* 0x00010c00ff087b82 */ /* 0x000e220000000800 */
[----:B------:R-:W-:Y:S01]  /*e2e0*/  UISETP.NE.U32.AND UP0, UPT, UR4, URZ, UPT ;  /* 0x0000003f0400728c */ /* 0x000fe2000bf05070 */
[----:B------:R-:W1:Y:S03]  /*e2f0*/  S2R R20, SR_TID.X ;  /* 0x0000000000147919 */ /* 0x000e660000002100 */
[----:B------:R-:W-:Y:S01]  /*e300*/  UISETP.NE.AND.EX UP0, UPT, UR5, URZ, UPT, UP0 ;  /* 0x0000003f0500728c */ /* 0x000fe2000bf05300 */
[----:B------:R-:W3:Y:S02]  /*e310*/  S2R R21, SR_TID.X ;  /* 0x0000000000157919 */ /* 0x000ee40000002100 */
[----:B------:R-:W4:Y:S03]  /*e320*/  LDC R9, c[0x0][0x2f4] ;  /* 0x0000bd00ff097b82 */ /* 0x000f260000000800 */
[----:B------:R-:W-:-:S05]  /*e330*/  PLOP3.LUT P0, PT, PT, PT, UP0, 0x80, 0x0 ;  /* 0x000000000000781c */ /* 0x000fca0003f0f008 */
[----:B------:R-:W-:-:S04]  /*e340*/  @UP0 UIADD3 UR4, UP1, UR46, UR4, URZ ;  /* 0x000000042e040290 */ /* 0x000fc8000ff3e03f */
[----:B------:R-:W-:Y:S02]  /*e350*/  @UP0 UIADD3.X UR5, UR39, UR5, URZ, UP1, !UPT ;  /* 0x0000000527050290 */ /* 0x000fe40008ffe43f */
[----:B------:R-:W-:-:S04]  /*e360*/  IMAD.U32 R2, RZ, RZ, UR4 ;  /* 0x00000004ff027e24 */ /* 0x000fc8000f8e00ff */
[----:B------:R-:W-:-:S05]  /*e370*/  IMAD.U32 R3, RZ, RZ, UR5 ;  /* 0x00000005ff037e24 */ /* 0x000fca000f8e00ff */
[----:B------:R2:W2:Y:S01]  /*e380*/  @P0 LDG.E R27, desc[UR54][R2.64] ;  /* 0x00000036021b0981 */ /* 0x0004a2000c1e1900 */
[----:B0-----:R-:W-:Y:S02]  /*e390*/  ISETP.NE.AND P1, PT, R8, 0x1, PT ;  /* 0x000000010800780c */ /* 0x001fe40003f25270 */
[----:B-1----:R-:W-:Y:S02]  /*e3a0*/  LOP3.LUT R20, R20, 0x7f, RZ, 0xc0, !PT ;  /* 0x0000007f14147812 */ /* 0x002fe400078ec0ff */
[----:B------:R-:W-:Y:S01]  /*e3b0*/  LOP3.LUT R17, R17, 0xffffffef, RZ, 0xc0, !PT ;  /* 0xffffffef11117812 */ /* 0x000fe200078ec0ff */
[----:B---3--:R-:W-:Y:S01]  /*e3c0*/  IMAD.SHL.U32 R21, R21, 0x40, RZ ;  /* 0x0000004015157824 */ /* 0x008fe200078e00ff */
[----:B------:R-:W-:-:S04]  /*e3d0*/  SHF.R.U32.HI R20, RZ, 0x1, R20 ;  /* 0x00000001ff147819 */ /* 0x000fc80000011614 */
[----:B------:R-:W-:-:S03]  /*e3e0*/  LOP3.LUT R21, R21, 0x40, RZ, 0xc0, !PT ;  /* 0x0000004015157812 */ /* 0x000fc600078ec0ff */
[----:B------:R-:W0:Y:S01]  /*e3f0*/  @P1 LDC R6, c[0x0][0x434] ;  /* 0x00010d00ff061b82 */ /* 0x000e220000000800 */
[C---:B----4-:R-:W-:Y:S02]  /*e400*/  ISETP.GE.AND P3, PT, R28.reuse, R9, PT ;  /* 0x000000091c00720c */ /* 0x050fe40003f66270 */
        /* <DEDUP_REMOVED lines=16> */
[----:B------:R-:W0:Y:S01]  /*e510*/  @!P0 LDC.64 R2, c[0x0][0x428] ;  /* 0x00010a00ff028b82 */ /* 0x000e220000000a00 */
        /* <DEDUP_REMOVED lines=23> */
.L_x_2063:
[----:B------:R-:W-:Y:S01]  /*e690*/  LOP3.LUT R19, R26, 0xffff, RZ, 0xc0, !PT ;  /* 0x0000ffff1a137812 */ /* 0x000fe200078ec0ff */
[----:B------:R-:W-:Y:S06]  /*e6a0*/  @!P2 BRA `(.L_x_1984) ;  /* 0x000000000004a947 */ /* 0x000fec0003800000 */
[----:B------:R-:W-:Y:S01]  /*e6b0*/  BPT.TRAP 0x1 ;  /* 0x000000040000795c */ /* 0x000fe20000300000 */
.L_x_1984:
[----:B------:R-:W-:Y:S01]  /*e6c0*/  IADD3 R7, -R20, R18, -R7 ;  /* 0x0000001214077210 */ /* 0x000fe20007ffe907 */
[----:B------:R-:W-:Y:S01]  /*e6d0*/  IMAD R5, R22, 0x8, R16 ;  /* 0x0000000816057824 */ /* 0x000fe200078e0210 */
[----:B------:R-:W-:Y:S01]  /*e6e0*/  SHF.L.U32 R20, R23, 0x1f, RZ ;  /* 0x0000001f17147819 */ /* 0x000fe200000006ff */
[----:B------:R-:W-:Y:S01]  /*e6f0*/  BSSY B0, `(.L_x_1985) ;  /* 0x0000004000007945 */ /* 0x000fe20003800000 */
[----:B------:R-:W-:Y:S02]  /*e700*/  SHF.R.S32.HI R10, RZ, 0x1f, R0 ;  /* 0x0000001fff0a7819 */ /* 0x000fe40000011400 */
[----:B------:R-:W0:Y:S02]  /*e710*/  SYNCS.PHASECHK.TRANS64.TRYWAIT P0, [R5+URZ+0x19c80], R20 ;  /* 0x019c8014050075a7 */ /* 0x000e24000800017f */
[----:B0-----:R-:W-:Y:S05]  /*e720*/  @!P0 BRA `(.L_x_1986) ;  /* 0x0000004000408947 */ /* 0x001fea0003800000 */
.L_x_2064:
[----:B------:R-:W-:Y:S05]  /*e730*/  BSYNC B0 ;  /* 0x0000000000007941 */ /* 0x000fea0003800000 */
.L_x_1985:
        /* <DEDUP_REMOVED lines=24> */
[----:B------:R-:W-:Y:S01]  /*e8c0*/  LOP3.LUT R13, R28, 0x20, RZ, 0xfc, !PT ;  /* 0x000000201c0d7812 */ /* 0x000fe200078efcff */
        /* <DEDUP_REMOVED lines=17> */
.L_x_2070:
        /* <DEDUP_REMOVED lines=13> */
.L_x_1988:
        /* <DEDUP_REMOVED lines=11> */
.L_x_1989:
[----:B------:R2:W-:Y:S01]  /*eb60*/  SYNCS.ARRIVE.TRANS64.A1T0 RZ, [R5+URZ+0x19c70], RZ ;  /* 0x019c70ff05ff79a7 */ /* 0x0005e2000810003f */
[----:B------:R-:W-:Y:S05]  /*eb70*/  @!P3 BRA `(.L_x_1990) ;  /* 0x000000000004b947 */ /* 0x000fea0003800000 */
[----:B------:R-:W-:Y:S01]  /*eb80*/  BPT.TRAP 0x1 ;  /* 0x000000040000795c */ /* 0x000fe20000300000 */
.L_x_1990:
[----:B------:R-:W3:Y:S01]  /*eb90*/  SYNCS.PHASECHK.TRANS64.TRYWAIT P1, [R5+URZ+0x19c40], R20 ;  /* 0x019c4014050075a7 */ /* 0x000ee2000802017f */
[----:B------:R-:W-:Y:S04]  /*eba0*/  BSSY B0, `(.L_x_1991) ;  /* 0x0000002000007945 */ /* 0x000fe80003800000 */
[----:B---3--:R-:W-:Y:S05]  /*ebb0*/  @!P1 BRA `(.L_x_1992) ;  /* 0x0000004000049947 */ /* 0x008fea0003800000 */
.L_x_2071:
[----:B------:R-:W-:Y:S05]  /*ebc0*/  BSYNC B0 ;  /* 0x0000000000007941 */ /* 0x000fea0003800000 */
.L_x_1991:
        /* <DEDUP_REMOVED lines=36> */
.L_x_2077:
        /* <DEDUP_REMOVED lines=12> */
.L_x_1994:
        /* <DEDUP_REMOVED lines=11> */
.L_x_1995:
        /* <DEDUP_REMOVED lines=32> */
.L_x_1997:
[----:B------:R-:W-:Y:S05]  /*f180*/  BSYNC B6 ;  /* 0x0000000000067941 */ /* 0x000fea0003800000 */
.L_x_1996:
[----:B------:R-:W0:Y:S01]  /*f190*/  S2R R18, SR_TID.X ;  /* 0x0000000000127919 */ /* 0x000e220000002100 */
[----:B---3--:R-:W3:Y:S01]  /*f1a0*/  LDC R20, c[0x0][0x448] ;  /* 0x00011200ff147b82 */ /* 0x008ee20000000800 */
[C---:B------:R-:W-:Y:S01]  /*f1b0*/  R2UR UR8, R19.reuse ;  /* 0x00000000130872ca */ /* 0x040fe200000e0000 */
[----:B------:R-:W-:Y:S01]  /*f1c0*/  ULDC.64 UR6, c[0x0][0x2d8] ;  /* 0x0000b60000067ab9 */ /* 0x000fe20000000a00 */
[----:B------:R4:W5:Y:S01]  /*f1d0*/  LDL R9, [R1+0x20] ;  /* 0x0000200001097983 */ /* 0x0009620000100800 */
[----:B------:R-:W-:-:S04]  /*f1e0*/  R2UR UR10, R19 ;  /* 0x00000000130a72ca */ /* 0x000fc800000e0000 */
[----:B------:R-:W4:Y:S01]  /*f1f0*/  LDC R8, c[0x0][0x448] ;  /* 0x00011200ff087b82 */ /* 0x000f220000000800 */
[----:B---3--:R-:W-:Y:S02]  /*f200*/  ISETP.NE.AND P6, PT, R20, 0x1, PT ;  /* 0x000000011400780c */ /* 0x008fe40003fc5270 */
[C---:B0-----:R-:W-:Y:S01]  /*f210*/  LOP3.LUT R2, R18.reuse, 0x7f, RZ, 0xc0, !PT ;  /* 0x0000007f12027812 */ /* 0x041fe200078ec0ff */
[----:B------:R-:W-:-:S03]  /*f220*/  IMAD.SHL.U32 R18, R18, 0x40, RZ ;  /* 0x0000004012127824 */ /* 0x000fc600078e00ff */
[----:B------:R-:W-:Y:S02]  /*f230*/  SHF.R.U32.HI R2, RZ, 0x1, R2 ;  /* 0x00000001ff027819 */ /* 0x000fe40000011602 */
[----:B------:R-:W-:-:S05]  /*f240*/  LOP3.LUT R18, R18, 0x40, RZ, 0xc0, !PT ;  /* 0x0000004012127812 */ /* 0x000fca00078ec0ff */
[----:B------:R-:W0:Y:S01]  /*f250*/  @P6 LDC R3, c[0x0][0x44c] ;  /* 0x00011300ff036b82 */ /* 0x000e220000000800 */
[----:B------:R-:W-:Y:S02]  /*f260*/  LOP3.LUT R2, R2, R18, RZ, 0xfc, !PT ;  /* 0x0000001202027212 */ /* 0x000fe400078efcff */
[----:B------:R3:W5:Y:S05]  /*f270*/  LDL R18, [R1+0x1c] ;  /* 0x00001c0001127983 */ /* 0x00076a0000100800 */
[----:B------:R-:W1:Y:S01]  /*f280*/  @P6 LDC R0, c[0x0][0x450] ;  /* 0x00011400ff006b82 */ /* 0x000e620000000800 */
[----:B------:R-:W-:Y:S01]  /*f290*/  IMAD R4, R25, 0xc0, R2 ;  /* 0x000000c019047824 */ /* 0x000fe200078e0202 */
[----:B------:R-:W-:Y:S01]  /*f2a0*/  UMOV UR4, UR38 ;  /* 0x0000002600047c82 */ /* 0x000fe20008000000 */
[----:B------:R-:W-:-:S02]  /*f2b0*/  UMOV UR5, UR37 ;  /* 0x0000002500057c82 */ /* 0x000fc40008000000 */
[----:B------:R-:W-:Y:S01]  /*f2c0*/  UIMAD.WIDE.U32 UR4, UR8, UR6, UR4 ;  /* 0x00000006080472a5 */ /* 0x000fe2000f8e0004 */
[----:B------:R-:W-:Y:S02]  /*f2d0*/  IMAD.MOV.U32 R2, RZ, RZ, R4 ;  /* 0x000000ffff027224 */ /* 0x000fe400078e0004 */
[----:B------:R-:W-:Y:S01]  /*f2e0*/  ULDC.64 UR8, c[0x0][0x2e0] ;  /* 0x0000b80000087ab9 */ /* 0x000fe20000000a00 */
[----:B------:R-:W-:Y:S02]  /*f2f0*/  UIMAD UR5, UR10, UR7, UR5 ;  /* 0x000000070a0572a4 */ /* 0x000fe4000f8e0205 */
[----:B------:R-:W-:Y:S01]  /*f300*/  UIMAD UR6, UR41, UR8, URZ ;  /* 0x00000008290672a4 */ /* 0x000fe2000f8e023f */
[----:B0-----:R-:W-:-:S03]  /*f310*/  @P6 IMAD.HI.U32 R3, R4, R3, RZ ;  /* 0x0000000304036227 */ /* 0x001fc600078e00ff */
[----:B------:R-:W-:Y:S02]  /*f320*/  UIMAD UR6, UR42, UR9, UR6 ;  /* 0x000000092a0672a4 */ /* 0x000fe4000f8e0206 */
[----:B------:R-:W-:Y:S01]  /*f330*/  UIMAD.WIDE.U32 UR4, UR42, UR8, UR4 ;  /* 0x000000082a0472a5 */ /* 0x000fe2000f8e0004 */
[----:B------:R-:W-:Y:S02]  /*f340*/  ULDC.64 UR10, c[0x0][0x280] ;  /* 0x0000a000000a7ab9 */ /* 0x000fe40000000a00 */
[----:B------:R-:W-:Y:S01]  /*f350*/  ULDC.64 UR8, c[0x0][0x2d0] ;  /* 0x0000b40000087ab9 */ /* 0x000fe20000000a00 */
[----:B-1----:R-:W-:-:S04]  /*f360*/  @P6 SHF.R.U32.HI R2, RZ, R0, R3 ;  /* 0x00000000ff026219 */ /* 0x002fc80000011603 */
[--C-:B--2---:R-:W-:Y:S01]  /*f370*/  SHF.R.S32.HI R5, RZ, 0x1f, R2.reuse ;  /* 0x0000001fff057819 */ /* 0x104fe20000011402 */
[----:B------:R-:W-:Y:S01]  /*f380*/  UIADD3 UR5, UR5, UR6, URZ ;  /* 0x0000000605057290 */ /* 0x000fe2000fffe03f */
[----:B------:R-:W-:Y:S02]  /*f390*/  IMAD.U32 R6, RZ, RZ, UR8 ;  /* 0x00000008ff067e24 */ /* 0x000fe4000f8e00ff */
[----:B------:R-:W-:Y:S01]  /*f3a0*/  IMAD.MOV R0, RZ, RZ, -R2 ;  /* 0x000000ffff007224 */ /* 0x000fe200078e0a02 */
[----:B------:R-:W-:Y:S01]  /*f3b0*/  ULDC.64 UR6, c[0x0][0x2c8] ;  /* 0x0000b20000067ab9 */ /* 0x000fe20000000a00 */
[----:B------:R-:W-:Y:S02]  /*f3c0*/  IMAD R5, R5, UR8, RZ ;  /* 0x0000000805057c24 */ /* 0x000fe4000f8e02ff */
[----:B----4-:R-:W-:Y:S02]  /*f3d0*/  IMAD R0, R8, R0, R4 ;  /* 0x0000000008007224 */ /* 0x010fe400078e0204 */
[----:B------:R-:W-:-:S02]  /*f3e0*/  IMAD R5, R2, UR9, R5 ;  /* 0x0000000902057c24 */ /* 0x000fc4000f8e0205 */
        /* <DEDUP_REMOVED lines=37> */
[----:B---3--:R-:W-:Y:S10]  /*f640*/  BRA.DIV UR5, `(.L_x_1998) ;  /* 0x0000003a05187947 */ /* 0x008ff4000b800000 */
[----:B------:R-:W0:Y:S01]  /*f650*/  SHFL.IDX PT, R3, R5, RZ, 0x1e1f ;  /* 0x001e1fff05037589 */ /* 0x000e2200000e0000 */
[----:B-----5:R-:W-:Y:S02]  /*f660*/  IMAD R4, R18, R8, RZ ;  /* 0x0000000812047224 */ /* 0x020fe400078e02ff */
[----:B------:R-:W-:Y:S01]  /*f670*/  IMAD R25, R25, 0xc0, R10 ;  /* 0x000000c019197824 */ /* 0x000fe200078e020a */
        /* <DEDUP_REMOVED lines=22> */
.L_x_2084:
        /* <DEDUP_REMOVED lines=12> */
.L_x_2000:
[----:B------:R-:W-:Y:S05]  /*f8a0*/  BSYNC B0 ;  /* 0x0000000000007941 */ /* 0x000fea0003800000 */
.L_x_1999:
[----:B------:R-:W-:Y:S01]  /*f8b0*/  NOP ;  /* 0x0000000000007918 */ /* 0x000fe20000000000 */
[----:B------:R-:W-:-:S13]  /*f8c0*/  PLOP3.LUT P0, PT, PT, PT, PT, 0x80, 0x0 ;  /* 0x000000000000781c */ /* 0x000fda0003f0f070 */
.L_x_2001:
        /* <DEDUP_REMOVED lines=18> */
.L_x_2085:
[----:B------:R-:W-:Y:S05]  /*f9f0*/  BSYNC B0 ;  /* 0x0000000000007941 */ /* 0x000fea0003800000 */
.L_x_2002:
[----:B------:R-:W2:Y:S02]  /*fa00*/  LDL.LU R2, [R1+0x24] ;  /* 0x0000240001027983 */ /* 0x000ea40000300800 */
[----:B--2---:R-:W-:-:S05]  /*fa10*/  VIADD R20, R2, 0xfffffffe ;  /* 0xfffffffe02147836 */ /* 0x004fca0000000000 */
[----:B------:R-:W-:-:S13]  /*fa20*/  ISETP.GE.AND P0, PT, R20, R29, PT ;  /* 0x0000001d1400720c */ /* 0x000fda0003f06270 */
[----:B------:R-:W-:Y:S05]  /*fa30*/  @!P0 BRA `(.L_x_2004) ;  /* 0x0000001000008947 */ /* 0x000fea0003800000 */
[----:B------:R-:W-:Y:S02]  /*fa40*/  IMAD.MOV.U32 R5, RZ, RZ, R23 ;  /* 0x000000ffff057224 */ /* 0x000fe400078e0017 */
[----:B-1----:R-:W-:-:S07]  /*fa50*/  IMAD.MOV.U32 R0, RZ, RZ, R22 ;  /* 0x000000ffff007224 */ /* 0x002fce00078e0016 */
.L_x_2024:
        /* <DEDUP_REMOVED lines=43> */
.L_x_2005:
[----:B------:R-:W-:Y:S01]  /*fd10*/  IMAD R4, R22, 0x8, R16 ;  /* 0x0000000816047824 */ /* 0x000fe200078e0210 */
[----:B------:R-:W-:Y:S01]  /*fd20*/  SHF.L.U32 R10, R23, 0x1f, RZ ;  /* 0x0000001f170a7819 */ /* 0x000fe200000006ff */
[----:B------:R-:W-:Y:S01]  /*fd30*/  BSSY B0, `(.L_x_2006) ;  /* 0x0000004000007945 */ /* 0x000fe20003800000 */
[----:B------:R-:W-:Y:S02]  /*fd40*/  SHF.R.S32.HI R9, RZ, 0x1f, R8 ;  /* 0x0000001fff097819 */ /* 0x000fe40000011408 */
[----:B------:R-:W0:Y:S02]  /*fd50*/  SYNCS.PHASECHK.TRANS64.TRYWAIT P0, [R4+URZ+0x19c80], R10 ;  /* 0x019c800a040075a7 */ /* 0x000e24000800017f */
[----:B0-----:R-:W-:Y:S05]  /*fd60*/  @!P0 BRA `(.L_x_2007) ;  /* 0x0000003400588947 */ /* 0x001fea0003800000 */
.L_x_2086:
[----:B------:R-:W-:Y:S05]  /*fd70*/  BSYNC B0 ;  /* 0x0000000000007941 */ /* 0x000fea0003800000 */
.L_x_2006:
        /* <DEDUP_REMOVED lines=36> */
.L_x_2092:
        /* <DEDUP_REMOVED lines=10> */
.L_x_2009:
        /* <DEDUP_REMOVED lines=11> */
.L_x_2010:
[----:B------:R2:W-:Y:S01]  /*10110*/  SYNCS.ARRIVE.TRANS64.A1T0 RZ, [R4+URZ+0x19c70], RZ ;  /* 0x019c70ff04ff79a7 */ /* 0x0005e2000810003f */
[----:B------:R-:W-:Y:S05]  /*10120*/  @!P3 BRA `(.L_x_2011) ;  /* 0x000000000004b947 */ /* 0x000fea0003800000 */
[----:B------:R-:W-:Y:S01]  /*10130*/  BPT.TRAP 0x1 ;  /* 0x000000040000795c */ /* 0x000fe20000300000 */
.L_x_2011:
[----:B------:R-:W3:Y:S01]  /*10140*/  SYNCS.PHASECHK.TRANS64.TRYWAIT P0, [R4+URZ+0x19c40], R10 ;  /* 0x019c400a040075a7 */ /* 0x000ee2000800017f */
[----:B------:R-:W-:Y:S04]  /*10150*/  BSSY B0, `(.L_x_2012) ;  /* 0x0000002000007945 */ /* 0x000fe80003800000 */
[----:B---3--:R-:W-:Y:S05]  /*10160*/  @!P0 BRA `(.L_x_2013) ;  /* 0x0000003400088947 */ /* 0x008fea0003800000 */
.L_x_2093:
[----:B------:R-:W-:Y:S05]  /*10170*/  BSYNC B0 ;  /* 0x0000000000007941 */ /* 0x000fea0003800000 */
.L_x_2012:
        /* <DEDUP_REMOVED lines=33> */
.L_x_2099:
        /* <DEDUP_REMOVED lines=10> */
.L_x_2015:
        /* <DEDUP_REMOVED lines=11> */
.L_x_2016:
[----:B------:R-:W-:Y:S01]  /*104e0*/  IMAD.U32 R2, RZ, RZ, UR44 ;  /* 0x0000002cff027e24 */ /* 0x000fe2000f8e00ff */
[----:B------:R0:W-:Y:S04]  /*104f0*/  SYNCS.ARRIVE.TRANS64.A1T0 RZ, [R4+URZ+0x19c30], RZ ;  /* 0x019c30ff04ff79a7 */ /* 0x0001e8000810003f */
[----:B------:R-:W-:-:S13]  /*10500*/  ISETP.NE.AND P0, PT, R2, 0x3, PT ;  /* 0x000000030200780c */ /* 0x000fda0003f05270 */
[----:B0-----:R-:W-:Y:S05]  /*10510*/  @!P0 BRA `(.L_x_2017) ;  /* 0x0000000000048947 */ /* 0x001fea0003800000 */
[----:B------:R-:W-:Y:S01]  /*10520*/  BPT.TRAP 0x1 ;  /* 0x000000040000795c */ /* 0x000fe20000300000 */
.L_x_2017:
[----:B------:R-:W-:Y:S01]  /*10530*/  LOP3.LUT R3, R5, 0x1, RZ, 0x3c, !PT ;  /* 0x0000000105037812 */ /* 0x000fe200078e3cff */
[----:B------:R-:W-:Y:S01]  /*10540*/  IMAD R2, R0, 0x8, R16 ;  /* 0x0000000800027824 */ /* 0x000fe200078e0210 */
[----:B------:R-:W-:Y:S02]  /*10550*/  BSSY B0, `(.L_x_2018) ;  /* 0x0000004000007945 */ /* 0x000fe40003800000 */
[----:B------:R-:W-:-:S04]  /*10560*/  SHF.L.U32 R3, R3, 0x1f, RZ ;  /* 0x0000001f03037819 */ /* 0x000fc800000006ff */
[----:B------:R-:W0:Y:S02]  /*10570*/  SYNCS.PHASECHK.TRANS64.TRYWAIT P2, [R2+URZ+0x19c70], R3 ;  /* 0x019c7003020075a7 */ /* 0x000e24000804017f */
[----:B0-----:R-:W-:Y:S05]  /*10580*/  @!P2 BRA `(.L_x_2019) ;  /* 0x0000003000aca947 */ /* 0x001fea0003800000 */
.L_x_2100:
[----:B------:R-:W-:Y:S05]  /*10590*/  BSYNC B0 ;  /* 0x0000000000007941 */ /* 0x000fea0003800000 */
.L_x_2018:
[----:B--23--:R-:W-:-:S05]  /*105a0*/  IMAD.U32 R4, RZ, RZ, UR43 ;  /* 0x0000002bff047e24 */ /* 0x00cfca000f8e00ff */
[----:B------:R-:W-:-:S13]  /*105b0*/  ISETP.NE.AND P2, PT, R4, 0x3, PT ;  /* 0x000000030400780c */ /* 0x000fda0003f45270 */
[----:B------:R-:W-:Y:S05]  /*105c0*/  @!P2 BRA `(.L_x_2020) ;  /* 0x000000000004a947 */ /* 0x000fea0003800000 */
[----:B------:R-:W-:Y:S01]  /*105d0*/  BPT.TRAP 0x1 ;  /* 0x000000040000795c */ /* 0x000fe20000300000 */
.L_x_2020:
[----:B------:R-:W-:Y:S01]  /*105e0*/  SHF.L.U32 R4, R5, 0x1f, RZ ;  /* 0x0000001f05047819 */ /* 0x000fe200000006ff */
[----:B------:R-:W-:-:S03]  /*105f0*/  IMAD R3, R0, 0x3000, RZ ;  /* 0x0000300000037824 */ /* 0x000fc600078e02ff */
[----:B------:R-:W0:Y:S02]  /*10600*/  SYNCS.PHASECHK.TRANS64.TRYWAIT P2, [R2+URZ+0x19c60], R4 ;  /* 0x019c6004020075a7 */ /* 0x000e24000804017f */
[----:B0-----:R-:W-:Y:S05]  /*10610*/  @!P2 BRA `(.L_x_2021) ;  /* 0x00000030009ca947 */ /* 0x001fea0003800000 */
.L_x_2101:
        /* <DEDUP_REMOVED lines=55> */
.L_x_2022:
[----:B--2---:R2:W-:Y:S01]  /*10990*/  SYNCS.ARRIVE.TRANS64.A1T0 RZ, [R2+URZ+0x19c50], RZ ;  /* 0x019c50ff02ff79a7 */ /* 0x0045e2000810003f */
[----:B------:R-:W-:Y:S06]  /*109a0*/  BAR.SYNC.DEFER_BLOCKING 0x2, 0x80 ;  /* 0x0082000000007b1d */ /* 0x000fec0000010000 */
[----:B------:R-:W-:Y:S05]  /*109b0*/  @!P0 BRA `(.L_x_2023) ;  /* 0x0000000000048947 */ /* 0x000fea0003800000 */
[----:B------:R-:W-:Y:S01]  /*109c0*/  BPT.TRAP 0x1 ;  /* 0x000000040000795c */ /* 0x000fe20000300000 */
.L_x_2023:
[----:B------:R-:W3:Y:S01]  /*109d0*/  LDL R0, [R1+0x8] ;  /* 0x0000080001007983 */ /* 0x000ee20000100800 */
[----:B--2---:R-:W-:Y:S02]  /*109e0*/  VIADD R2, R2, 0x19c80 ;  /* 0x00019c8002027836 */ /* 0x004fe40000000000 */
[----:B------:R-:W-:-:S03]  /*109f0*/  IMAD.MOV.U32 R5, RZ, RZ, R23 ;  /* 0x000000ffff057224 */ /* 0x000fc600078e0017 */
[----:B---3--:R-:W-:Y:S01]  /*10a00*/  PRMT R2, R0, 0x654, R2 ;  /* 0x0000065400027816 */ /* 0x008fe20000000002 */
[----:B------:R-:W-:-:S03]  /*10a10*/  IMAD.MOV.U32 R0, RZ, RZ, R22 ;  /* 0x000000ffff007224 */ /* 0x000fc600078e0016 */
[----:B------:R2:W-:Y:S01]  /*10a20*/  SYNCS.ARRIVE.TRANS64.RED.A1T0 RZ, [R2+URZ], RZ ;  /* 0x000000ff02ff79a7 */ /* 0x0005e2000810043f */
[----:B------:R-:W-:Y:S05]  /*10a30*/  @P1 BRA `(.L_x_2024) ;  /* 0xfffffff000081947 */ /* 0x000fea000383ffff */
.L_x_2004:
        /* <DEDUP_REMOVED lines=19> */
.L_x_2026:
[----:B------:R-:W-:Y:S05]  /*10b70*/  BSYNC B0 ;  /* 0x0000000000007941 */ /* 0x000fea0003800000 */
.L_x_2025:
[----:B------:R-:W-:Y:S05]  /*10b80*/  @!P0 BRA `(.L_x_2027) ;  /* 0x0000000000048947 */ /* 0x000fea0003800000 */
[----:B------:R-:W-:Y:S01]  /*10b90*/  BPT.TRAP 0x1 ;  /* 0x000000040000795c */ /* 0x000fe20000300000 */
.L_x_2027:
[----:B------:R-:W-:Y:S01]  /*10ba0*/  LOP3.LUT R0, R23, 0x1, RZ, 0x3c, !PT ;  /* 0x0000000117007812 */ /* 0x000fe200078e3cff */
[----:B0-----:R-:W-:Y:S01]  /*10bb0*/  IMAD R3, R22, 0x8, R16 ;  /* 0x0000000816037824 */ /* 0x001fe200078e0210 */
[----:B------:R-:W-:Y:S02]  /*10bc0*/  BSSY B0, `(.L_x_2028) ;  /* 0x0000004000007945 */ /* 0x000fe40003800000 */
[----:B------:R-:W-:-:S04]  /*10bd0*/  SHF.L.U32 R0, R0, 0x1f, RZ ;  /* 0x0000001f00007819 */ /* 0x000fc800000006ff */
[----:B------:R-:W0:Y:S02]  /*10be0*/  SYNCS.PHASECHK.TRANS64.TRYWAIT P1, [R3+URZ+0x19c70], R0 ;  /* 0x019c7000030075a7 */ /* 0x000e24000802017f */
[----:B0-----:R-:W-:Y:S05]  /*10bf0*/  @!P1 BRA `(.L_x_2029) ;  /* 0x0000002c00389947 */ /* 0x001fea0003800000 */
.L_x_2102:
[----:B------:R-:W-:Y:S05]  /*10c00*/  BSYNC B0 ;  /* 0x0000000000007941 */ /* 0x000fea0003800000 */
.L_x_2028:
[----:B------:R-:W-:-:S05]  /*10c10*/  IMAD.U32 R2, RZ, RZ, UR43 ;  /* 0x0000002bff027e24 */ /* 0x000fca000f8e00ff */
[----:B------:R-:W-:-:S13]  /*10c20*/  ISETP.NE.AND P1, PT, R2, 0x3, PT ;  /* 0x000000030200780c */ /* 0x000fda0003f25270 */
[----:B------:R-:W-:Y:S05]  /*10c30*/  @!P1 BRA `(.L_x_2030) ;  /* 0x0000000000049947 */ /* 0x000fea0003800000 */
[----:B------:R-:W-:Y:S01]  /*10c40*/  BPT.TRAP 0x1 ;  /* 0x000000040000795c */ /* 0x000fe20000300000 */
.L_x_2030:
[----:B0-----:R-:W-:-:S04]  /*10c50*/  SHF.L.U32 R0, R23, 0x1f, RZ ;  /* 0x0000001f17007819 */ /* 0x001fc800000006ff */
[----:B------:R-:W0:Y:S02]  /*10c60*/  SYNCS.PHASECHK.TRANS64.TRYWAIT P1, [R3+URZ+0x19c60], R0 ;  /* 0x019c6000030075a7 */ /* 0x000e24000802017f */
[----:B0-----:R-:W-:Y:S05]  /*10c70*/  @!P1 BRA `(.L_x_2031) ;  /* 0x0000002c002c9947 */ /* 0x001fea0003800000 */
.L_x_2103:
        /* <DEDUP_REMOVED lines=56> */
.L_x_2032:
[----:B-1----:R1:W-:Y:S01]  /*11000*/  SYNCS.ARRIVE.TRANS64.A1T0 RZ, [R3+URZ+0x19c50], RZ ;  /* 0x019c50ff03ff79a7 */ /* 0x0023e2000810003f */
[----:B------:R-:W-:Y:S06]  /*11010*/  BAR.SYNC.DEFER_BLOCKING 0x2, 0x80 ;  /* 0x0082000000007b1d */ /* 0x000fec0000010000 */
[----:B------:R-:W-:Y:S05]  /*11020*/  @!P0 BRA `(.L_x_2033) ;  /* 0x0000000000048947 */ /* 0x000fea0003800000 */
[----:B------:R-:W-:Y:S01]  /*11030*/  BPT.TRAP 0x1 ;  /* 0x000000040000795c */ /* 0x000fe20000300000 */
.L_x_2033:
[----:B------:R-:W2:Y:S01]  /*11040*/  LDL R0, [R1+0x8] ;  /* 0x0000080001007983 */ /* 0x000ea20000100800 */
[----:B-1----:R-:W-:Y:S02]  /*11050*/  VIADD R3, R3, 0x19c80 ;  /* 0x00019c8003037836 */ /* 0x002fe40000000000 */
[----:B------:R-:W-:-:S05]  /*11060*/  VIADD R22, R22, 0x1 ;  /* 0x0000000116167836 */ /* 0x000fca0000000000 */
[----:B------:R-:W-:-:S04]  /*11070*/  ISETP.NE.AND P0, PT, R22, 0x2, PT ;  /* 0x000000021600780c */ /* 0x000fc80003f05270 */
[----:B------:R-:W-:Y:S02]  /*11080*/  SEL R22, R22, RZ, P0 ;  /* 0x000000ff16167207 */ /* 0x000fe40000000000 */
[----:B--2---:R-:W-:Y:S02]  /*11090*/  PRMT R3, R0, 0x654, R3 ;  /* 0x0000065400037816 */ /* 0x004fe40000000003 */
[----:B------:R-:W-:Y:S02]  /*110a0*/  SEL R0, RZ, 0x1, P0 ;  /* 0x00000001ff007807 */ /* 0x000fe40000000000 */
[----:B------:R1:W-:Y:S02]  /*110b0*/  SYNCS.ARRIVE.TRANS64.RED.A1T0 RZ, [R3+URZ], RZ ;  /* 0x000000ff03ff79a7 */ /* 0x0003e4000810043f */
[----:B------:R-:W-:-:S07]  /*110c0*/  LOP3.LUT R23, R23, R0, RZ, 0x3c, !PT ;  /* 0x0000000017177212 */ /* 0x000fce00078e3cff */
.L_x_1974:
[----:B------:R-:W-:Y:S05]  /*110d0*/  BSYNC B7 ;  /* 0x0000000000077941 */ /* 0x000fea0003800000 */
.L_x_1972:
[----:B------:R-:W-:-:S13]  /*110e0*/  LOP3.LUT P0, RZ, R17, 0x40, RZ, 0xc0, !PT ;  /* 0x0000004011ff7812 */ /* 0x000fda000780c0ff */
[----:B------:R-:W-:Y:S05]  /*110f0*/  @!P0 BRA `(.L_x_2034) ;  /* 0x0000000000288947 */ /* 0x000fea0003800000 */
[----:B------:R-:W2:Y:S08]  /*11100*/  S2UR UR4, SR_CgaCtaId ;  /* 0x00000000000479c3 */ /* 0x000eb00000008800 */
[----:B------:R-:W-:Y:S01]  /*11110*/  BAR.SYNC.DEFER_BLOCKING 0x5, 0x200 ;  /* 0x0148000000007b1d */ /* 0x000fe20000010000 */
[----:B------:R-:W-:Y:S01]  /*11120*/  MOV R16, 0x400 ;  /* 0x0000040000107802 */ /* 0x000fe20000000f00 */
[----:B--2---:R-:W-:-:S05]  /*11130*/  IMAD.U32 R0, RZ, RZ, UR4 ;  /* 0x00000004ff007e24 */ /* 0x004fca000f8e00ff */
[----:B------:R-:W-:Y:S01]  /*11140*/  LEA R16, R0, R16, 0x18 ;  /* 0x0000001000107211 */ /* 0x000fe200078ec0ff */
[----:B------:R-:W-:Y:S04]  /*11150*/  STL [R1+0x8], R0 ;  /* 0x0000080001007387 */ /* 0x000fe80000100800 */
[----:B------:R-:W2:Y:S02]  /*11160*/  LDS.128 R24, [R16+0x19cd0] ;  /* 0x019cd00010187984 */ /* 0x000ea40000000c00 */
[----:B--2---:R-:W-:Y:S01]  /*11170*/  R2UR UR40, R27 ;  /* 0x000000001b2872ca */ /* 0x004fe200000e0000 */
[----:B------:R-:W-:Y:S06]  /*11180*/  BAR.ARV 0x4, 0x200 ;  /* 0x0108000000007b1d */ /* 0x000fec0000002000 */
[----:B------:R-:W-:Y:S08]  /*11190*/  BRA `(.L_x_2035) ;  /* 0x0000000c00bc7947 */ /* 0x000ff00003800000 */
.L_x_2034:
[----:B------:R-:W0:Y:S01]  /*111a0*/  S2R R0, SR_TID.X ;  /* 0x0000000000007919 */ /* 0x000e220000002100 */
[----:B------:R-:W-:Y:S01]  /*111b0*/  ULDC UR4, c[0x0][0xc3c] ;  /* 0x00030f0000047ab9 */ /* 0x000fe20000000800 */
[----:B0-----:R-:W-:Y:S01]  /*111c0*/  LOP3.LUT R9, R0, 0x1f, RZ, 0xc0, !PT ;  /* 0x0000001f00097812 */ /* 0x001fe200078ec0ff */
[----:B------:R-:W-:-:S03]  /*111d0*/  IMAD.MOV.U32 R0, RZ, RZ, RZ ;  /* 0x000000ffff007224 */ /* 0x000fc600078e00ff */
[C---:B------:R-:W-:Y:S01]  /*111e0*/  ISETP.NE.AND P0, PT, R9.reuse, 0x1f, PT ;  /* 0x0000001f0900780c */ /* 0x040fe20003f05270 */
[----:B------:R-:W-:-:S05]  /*111f0*/  VIADD R7, R9, UR40 ;  /* 0x0000002809077c36 */ /* 0x000fca0008000000 */
[----:B------:R-:W-:Y:S01]  /*11200*/  ISETP.GE.OR P1, PT, R7, UR4, !P0 ;  /* 0x0000000407007c0c */ /* 0x000fe2000c726670 */
[----:B------:R-:W-:-:S12]  /*11210*/  ULDC UR4, c[0x0][0xc3c] ;  /* 0x00030f0000047ab9 */ /* 0x000fd80000000800 */
[----:B-1----:R-:W0:Y:S08]  /*11220*/  @!P1 LDC.64 R2, c[0x0][0xc80] ;  /* 0x00032000ff029b82 */ /* 0x002e300000000a00 */
[----:B------:R-:W1:Y:S01]  /*11230*/  @!P1 LDC.64 R4, c[0x0][0xc78] ;  /* 0x00031e00ff049b82 */ /* 0x000e620000000a00 */
[----:B0-----:R-:W-:-:S05]  /*11240*/  @!P1 IMAD.WIDE R2, R7, 0x4, R2 ;  /* 0x0000000407029825 */ /* 0x001fca00078e0202 */
[----:B------:R1:W2:Y:S02]  /*11250*/  @!P1 LDG.E R0, desc[UR54][R2.64] ;  /* 0x0000003602009981 */ /* 0x0002a4000c1e1900 */
[----:B-1----:R-:W-:-:S04]  /*11260*/  @!P1 IMAD.WIDE R2, R7, 0x4, R4 ;  /* 0x0000000407029825 */ /* 0x002fc800078e0204 */
[----:B------:R-:W-:-:S06]  /*11270*/  IMAD.MOV.U32 R7, RZ, RZ, RZ ;  /* 0x000000ffff077224 */ /* 0x000fcc00078e00ff */
[----:B------:R-:W2:Y:S01]  /*11280*/  @!P1 LDG.E R7, desc[UR54][R2.64] ;  /* 0x0000003602079981 */ /* 0x000ea2000c1e1900 */
[C---:B------:R-:W-:Y:S02]  /*11290*/  ISETP.NE.AND P1, PT, R9.reuse, RZ, PT ;  /* 0x000000ff0900720c */ /* 0x040fe40003f25270 */
[C---:B------:R-:W-:Y:S02]  /*112a0*/  ISETP.GE.U32.AND P2, PT, R9.reuse, 0x2, PT ;  /* 0x000000020900780c */ /* 0x040fe40003f46070 */
        /* <DEDUP_REMOVED lines=8> */
[----:B------:R0:W-:Y:S04]  /*11330*/  SHFL.IDX PT, R4, R24, RZ, 0x1f ;  /* 0x00001fff18047589 */ /* 0x0001e800000e0000 */
[----:B------:R-:W1:Y:S01]  /*11340*/  SHFL.UP PT, R6, R5, 0x2, RZ ;  /* 0x0440000005067989 */ /* 0x000e6200000e00ff */
[----:B0-----:R-:W-:Y:S01]  /*11350*/  IMAD.MOV.U32 R24, RZ, RZ, RZ ;  /* 0x000000ffff187224 */ /* 0x001fe200078e00ff */
[----:B-1----:R-:W-:-:S05]  /*11360*/  SEL R6, R6, RZ, P2 ;  /* 0x000000ff06067207 */ /* 0x002fca0001000000 */
        /* <DEDUP_REMOVED lines=16> */
.L_x_2038:
        /* <DEDUP_REMOVED lines=38> */
.L_x_2036:
        /* <DEDUP_REMOVED lines=14> */
.L_x_2039:
[----:B--2---:R-:W-:Y:S01]  /*117b0*/  ISETP.NE.AND P0, PT, R7, 0x1, PT ;  /* 0x000000010700780c */ /* 0x004fe20003f05270 */
[----:B----4-:R-:W-:Y:S01]  /*117c0*/  IMAD R24, R24, R6, R5 ;  /* 0x0000000618187224 */ /* 0x010fe200078e0205 */
[----:B------:R-:W-:-:S03]  /*117d0*/  UIADD3 UR40, UR4, UR40, URZ ;  /* 0x0000002804287290 */ /* 0x000fc6000fffe03f */
[----:B------:R-:W-:-:S08]  /*117e0*/  IMAD.IADD R4, R4, 0x1, -R24 ;  /* 0x0000000104047824 */ /* 0x000fd000078e0a18 */
[----:B------:R-:W-:Y:S05]  /*117f0*/  @!P0 BRA `(.L_x_2040) ;  /* 0x0000000000dc8947 */ /* 0x000fea0003800000 */
[----:B-1----:R-:W-:-:S04]  /*11800*/  IABS R5, R0 ;  /* 0x0000000000057213 */ /* 0x002fc80000000000 */
[----:B------:R-:W1:Y:S08]  /*11810*/  I2F.RP R6, R5 ;  /* 0x0000000500067306 */ /* 0x000e700000209400 */
[----:B-1----:R-:W0:Y:S02]  /*11820*/  MUFU.RCP R6, R6 ;  /* 0x0000000600067308 */ /* 0x002e240000001000 */
[----:B0-----:R-:W-:-:S06]  /*11830*/  VIADD R8, R6, 0xffffffe ;  /* 0x0ffffffe06087836 */ /* 0x001fcc0000000000 */
[----:B---3--:R-:W0:Y:S02]  /*11840*/  F2I.FTZ.U32.TRUNC.NTZ R3, R8 ;  /* 0x0000000800037305 */ /* 0x008e24000021f000 */
        /* <DEDUP_REMOVED lines=18> */
[----:B0-----:R-:W-:Y:S01]  /*11970*/  VIADD R9, R8, 0xffffffe ;  /* 0x0ffffffe08097836 */ /* 0x001fe20000000000 */
[----:B------:R-:W-:-:S05]  /*11980*/  IABS R8, R7 ;  /* 0x0000000700087213 */ /* 0x000fca0000000000 */
[----:B------:R-:W0:Y:S01]  /*11990*/  F2I.FTZ.U32.TRUNC.NTZ R3, R9 ;  /* 0x0000000900037305 */ /* 0x000e22000021f000 */
[----:B------:R-:W-:Y:S02]  /*119a0*/  IMAD.MOV R8, RZ, RZ, -R8 ;  /* 0x000000ffff087224 */ /* 0x000fe400078e0a08 */
[----:B0-----:R-:W-:-:S04]  /*119b0*/  IMAD.MOV R2, RZ, RZ, -R3 ;  /* 0x000000ffff027224 */ /* 0x001fc800078e0a03 */
[----:B------:R-:W-:Y:S02]  /*119c0*/  IMAD R11, R2, R5, RZ ;  /* 0x00000005020b7224 */ /* 0x000fe400078e02ff */
[----:B------:R-:W-:-:S04]  /*119d0*/  IMAD.MOV.U32 R2, RZ, RZ, RZ ;  /* 0x000000ffff027224 */ /* 0x000fc800078e00ff */
[----:B------:R-:W-:Y:S01]  /*119e0*/  IMAD.HI.U32 R2, R3, R11, R2 ;  /* 0x0000000b03027227 */ /* 0x000fe200078e0002 */
[----:B------:R-:W-:-:S04]  /*119f0*/  LOP3.LUT R3, R4, R0, RZ, 0x3c, !PT ;  /* 0x0000000004037212 */ /* 0x000fc800078e3cff */
[----:B------:R-:W-:-:S13]  /*11a00*/  ISETP.GE.AND P2, PT, R3, RZ, PT ;  /* 0x000000ff0300720c */ /* 0x000fda0003f46270 */
[----:B------:R-:W-:Y:S01]  /*11a10*/  @!P2 IMAD.MOV R6, RZ, RZ, -R6 ;  /* 0x000000ffff06a224 */ /* 0x000fe200078e0a06 */
[----:B------:R-:W-:-:S04]  /*11a20*/  @!P1 LOP3.LUT R6, RZ, R0, RZ, 0x33, !PT ;  /* 0x00000000ff069212 */ /* 0x000fc800078e33ff */
[----:B------:R-:W-:-:S05]  /*11a30*/  IABS R3, R6 ;  /* 0x0000000600037213 */ /* 0x000fca0000000000 */
[----:B------:R-:W-:-:S04]  /*11a40*/  IMAD.HI.U32 R2, R2, R3, RZ ;  /* 0x0000000302027227 */ /* 0x000fc800078e00ff */
[----:B------:R-:W-:Y:S02]  /*11a50*/  IMAD R8, R2, R8, R3 ;  /* 0x0000000802087224 */ /* 0x000fe400078e0203 */
[----:B------:R-:W-:-:S03]  /*11a60*/  IMAD.MOV R3, RZ, RZ, -R6 ;  /* 0x000000ffff037224 */ /* 0x000fc600078e0a06 */
[----:B------:R-:W-:Y:S01]  /*11a70*/  ISETP.GT.U32.AND P1, PT, R5, R8, PT ;  /* 0x000000080500720c */ /* 0x000fe20003f24070 */
[----:B------:R-:W-:Y:S01]  /*11a80*/  IMAD R4, R0, R3, R4 ;  /* 0x0000000300047224 */ /* 0x000fe200078e0204 */
[----:B------:R-:W-:-:S04]  /*11a90*/  LOP3.LUT R3, R6, R7, RZ, 0x3c, !PT ;  /* 0x0000000706037212 */ /* 0x000fc800078e3cff */
[----:B------:R-:W-:-:S07]  /*11aa0*/  ISETP.GE.AND P2, PT, R3, RZ, PT ;  /* 0x000000ff0300720c */ /* 0x000fce0003f46270 */
        /* <DEDUP_REMOVED lines=12> */
.L_x_2040:
        /* <DEDUP_REMOVED lines=62> */
[----:B------:R-:W-:-:S07]  /*11f50*/  IMAD R26, R4, R6, R5 ;  /* 0x00000006041a7224 */ /* 0x000fce00078e0205 */
.L_x_2041:
[----:B------:R-:W-:-:S05]  /*11f60*/  LOP3.LUT R25, RZ, R4, RZ, 0x33, !PT ;  /* 0x00000004ff197212 */ /* 0x000fca00078e33ff */
[----:B------:R-:W-:Y:S01]  /*11f70*/  IMAD.IADD R25, R0, 0x1, R25 ;  /* 0x0000000100197824 */ /* 0x000fe200078e0219 */
[----:B------:R-:W-:Y:S06]  /*11f80*/  BRA `(.L_x_2042) ;  /* 0x0000000000107947 */ /* 0x000fec0003800000 */
.L_x_2037:
[----:B------:R-:W-:Y:S01]  /*11f90*/  IMAD.MOV.U32 R24, RZ, RZ, R4 ;  /* 0x000000ffff187224 */ /* 0x000fe200078e0004 */
[----:B------:R-:W-:Y:S01]  /*11fa0*/  ULDC UR40, c[0x0][0xc3c] ;  /* 0x00030f0000287ab9 */ /* 0x000fe20000000800 */
[----:B------:R-:W-:Y:S02]  /*11fb0*/  IMAD.MOV.U32 R25, RZ, RZ, RZ ;  /* 0x000000ffff197224 */ /* 0x000fe400078e00ff */
[----:B------:R-:W-:-:S07]  /*11fc0*/  IMAD.MOV.U32 R26, RZ, RZ, RZ ;  /* 0x000000ffff1a7224 */ /* 0x000fce00078e00ff */
.L_x_2042:
[----:B------:R2:W3:Y:S01]  /*11fd0*/  LDL R2, [R1+0x8] ;  /* 0x0000080001027983 */ /* 0x0004e20000100800 */
[----:B------:R-:W0:Y:S02]  /*11fe0*/  S2R R0, SR_TID.X ;  /* 0x0000000000007919 */ /* 0x000e240000002100 */
[----:B0-----:R-:W-:Y:S01]  /*11ff0*/  LOP3.LUT R0, R0, 0x1f, RZ, 0xc0, !PT ;  /* 0x0000001f00007812 */ /* 0x001fe200078ec0ff */
[----:B------:R-:W-:Y:S03]  /*12000*/  BAR.SYNC.DEFER_BLOCKING 0x4, 0x200 ;  /* 0x0108000000007b1d */ /* 0x000fe60000010000 */
[----:B------:R-:W-:Y:S01]  /*12010*/  ISETP.NE.AND P0, PT, R0, RZ, PT ;  /* 0x000000ff0000720c */ /* 0x000fe20003f05270 */
[----:B------:R-:W-:-:S12]  /*12020*/  IMAD.U32 R27, RZ, RZ, UR40 ;  /* 0x00000028ff1b7e24 */ /* 0x000fd8000f8e00ff */
[----:B------:R-:W-:Y:S01]  /*12030*/  @!P0 MOV R0, 0x400 ;  /* 0x0000040000008802 */ /* 0x000fe20000000f00 */
[----:B---3--:R-:W0:Y:S03]  /*12040*/  @!P0 S2R R2, SR_CgaCtaId ;  /* 0x0000000000028919 */ /* 0x008e260000008800 */
[----:B0-----:R-:W-:Y:S01]  /*12050*/  @!P0 LEA R16, R2, R0, 0x18 ;  /* 0x0000000002108211 */ /* 0x001fe200078ec0ff */
[----:B------:R2:W-:Y:S04]  /*12060*/  @!P0 STL [R1+0x8], R2 ;  /* 0x0000080201008387 */ /* 0x0005e80000100800 */
[----:B------:R2:W-:Y:S01]  /*12070*/  @!P0 STS.128 [R16+0x19cd0], R24 ;  /* 0x019cd01810008388 */ /* 0x0005e20000000c00 */
[----:B------:R-:W-:Y:S06]  /*12080*/  BAR.ARV 0x5, 0x200 ;  /* 0x0148000000007b1d */ /* 0x000fec0000002000 */
.L_x_2035:
[----:B------:R-:W-:Y:S02]  /*12090*/  ULDC UR4, c[0x0][0xc3c] ;  /* 0x00030f0000047ab9 */ /* 0x000fe40000000800 */
[----:B------:R-:W-:-:S06]  /*120a0*/  UISETP.GE.AND UP0, UPT, UR40, UR4, UPT ;  /* 0x000000042800728c */ /* 0x000fcc000bf06270 */
[----:B------:R-:W-:-:S13]  /*120b0*/  PLOP3.LUT P0, PT, PT, PT, UP0, 0x80, 0x0 ;  /* 0x000000000000781c */ /* 0x000fda0003f0f008 */
[----:B------:R-:W-:Y:S05]  /*120c0*/  @!P0 BRA `(.L_x_2043) ;  /* 0xffffffb000a08947 */ /* 0x000fea000383ffff */
.L_x_1967:
[----:B0-----:R-:W3:Y:S01]  /*120d0*/  LDL.LU R0, [R1+0x28] ;  /* 0x0000280001007983 */ /* 0x001ee20000300800 */
[----:B------:R-:W-:Y:S01]  /*120e0*/  BSSY B0, `(.L_x_2044) ;  /* 0x000000b000007945 */ /* 0x000fe20003800000 */
[----:B------:R-:W0:Y:S01]  /*120f0*/  S2R R5, SR_CgaCtaId ;  /* 0x0000000000057919 */ /* 0x000e220000008800 */
[----:B---3--:R-:W-:-:S05]  /*12100*/  VIADD R0, R0, 0x1 ;  /* 0x0000000100007836 */ /* 0x008fca0000000000 */
[----:B--2---:R-:W-:-:S04]  /*12110*/  LEA.HI R2, R0, R0, RZ, 0x1 ;  /* 0x0000000000027211 */ /* 0x004fc800078f08ff */
[----:B-1----:R-:W-:Y:S02]  /*12120*/  LOP3.LUT R3, R2, 0xfffffffe, RZ, 0xc0, !PT ;  /* 0xfffffffe02037812 */ /* 0x002fe400078ec0ff */
[----:B------:R-:W-:-:S03]  /*12130*/  MOV R2, 0x400 ;  /* 0x0000040000027802 */ /* 0x000fc60000000f00 */
[----:B------:R-:W-:Y:S01]  /*12140*/  IMAD.IADD R0, R0, 0x1, -R3 ;  /* 0x0000000100007824 */ /* 0x000fe200078e0a03 */
[----:B0-----:R-:W-:-:S04]  /*12150*/  LEA R5, R5, R2, 0x18 ;  /* 0x0000000205057211 */ /* 0x001fc800078ec0ff */
[----:B------:R-:W-:-:S04]  /*12160*/  SHF.L.U32 R0, R0, 0x1f, RZ ;  /* 0x0000001f00007819 */ /* 0x000fc800000006ff */
[----:B------:R-:W0:Y:S02]  /*12170*/  SYNCS.PHASECHK.TRANS64.TRYWAIT P0, [R5+URZ+0x19c20], R0 ;  /* 0x019c2000050075a7 */ /* 0x000e24000800017f */
[----:B0-----:R-:W-:Y:S05]  /*12180*/  @!P0 BRA `(.L_x_2045) ;  /* 0x0000001400fc8947 */ /* 0x001fea0003800000 */
.L_x_2104:
[----:B------:R-:W-:Y:S05]  /*12190*/  BSYNC B0 ;  /* 0x0000000000007941 */ /* 0x000fea0003800000 */
.L_x_2044:
[----:B------:R-:W-:-:S03]  /*121a0*/  UMOV UR4, 0xffffffff ;  /* 0xffffffff00047882 */ /* 0x000fc60000000000 */
[----:B------:R-:W-:Y:S05]  /*121b0*/  BRA.DIV UR4, `(.L_x_2046) ;  /* 0x0000001a04047947 */ /* 0x000fea000b800000 */
[----:B0-----:R-:W0:Y:S02]  /*121c0*/  S2R R0, SR_TID.X ;  /* 0x0000000000007919 */ /* 0x001e240000002100 */
[----:B0-----:R-:W-:-:S04]  /*121d0*/  SHF.R.U32.HI R0, RZ, 0x5, R0 ;  /* 0x00000005ff007819 */ /* 0x001fc80000011600 */
[----:B------:R-:W-:-:S05]  /*121e0*/  LOP3.LUT R0, R0, 0x3, RZ, 0xc0, !PT ;  /* 0x0000000300007812 */ /* 0x000fca00078ec0ff */
[----:B------:R0:W1:Y:S02]  /*121f0*/  SHFL.IDX PT, R14, R0, RZ, 0x1f ;  /* 0x00001fff000e7589 */ /* 0x00006400000e0000 */
.L_x_2107:
[----:B-1----:R-:W-:Y:S01]  /*12200*/  ISETP.NE.AND P0, PT, R14, RZ, PT ;  /* 0x000000ff0e00720c */ /* 0x002fe20003f05270 */
[----:B------:R-:W-:-:S12]  /*12210*/  BSSY B0, `(.L_x_2047) ;  /* 0x000002c000007945 */ /* 0x000fd80003800000 */
[----:B------:R-:W-:Y:S05]  /*12220*/  @P0 BRA `(.L_x_2048) ;  /* 0x0000000000a80947 */ /* 0x000fea0003800000 */
[----:B------:R-:W-:-:S03]  /*12230*/  UMOV UR4, 0xffffffff ;  /* 0xffffffff00047882 */ /* 0x000fc60000000000 */
[----:B------:R-:W-:Y:S05]  /*12240*/  BRA.DIV UR4, `(.L_x_2049) ;  /* 0x0000001a04147947 */ /* 0x000fea000b800000 */
[----:B------:R-:W-:-:S13]  /*12250*/  ELECT P6, URZ, PT ;  /* 0x00000000003f782f */ /* 0x000fda00038c0000 */
.L_x_2110:
[----:B------:R-:W-:Y:S05]  /*12260*/  @!P6 BRA `(.L_x_2048) ;  /* 0x000000000098e947 */ /* 0x000fea0003800000 */
[----:B------:R-:W-:-:S06]  /*12270*/  ULOP3.LUT UR4, UR36, 0x2, URZ, 0xfc, !UPT ;  /* 0x0000000224047892 */ /* 0x000fcc000f8efc3f */
[----:B0-----:R-:W-:-:S05]  /*12280*/  IMAD.U32 R0, RZ, RZ, UR4 ;  /* 0x00000004ff007e24 */ /* 0x001fca000f8e00ff */
[----:B------:R-:W-:-:S13]  /*12290*/  ISETP.NE.AND P0, PT, R0, 0x3, PT ;  /* 0x000000030000780c */ /* 0x000fda0003f05270 */
[----:B------:R-:W-:Y:S05]  /*122a0*/  @!P0 BRA `(.L_x_2050) ;  /* 0x0000000000048947 */ /* 0x000fea0003800000 */
[----:B------:R-:W-:Y:S01]  /*122b0*/  BPT.TRAP 0x1 ;  /* 0x000000040000795c */ /* 0x000fe20000300000 */
.L_x_2050:
[C---:B------:R-:W-:Y:S01]  /*122c0*/  IMAD R3, R22.reuse, 0x8, R5 ;  /* 0x0000000816037824 */ /* 0x040fe200078e0205 */
[----:B------:R-:W-:Y:S01]  /*122d0*/  SHF.L.U32 R2, R23, 0x1f, RZ ;  /* 0x0000001f17027819 */ /* 0x000fe200000006ff */
[----:B------:R-:W-:-:S03]  /*122e0*/  VIADD R22, R22, 0x1 ;  /* 0x0000000116167836 */ /* 0x000fc60000000000 */
[----:B------:R-:W0:Y:S02]  /*122f0*/  SYNCS.PHASECHK.TRANS64.TRYWAIT P1, [R3+URZ+0x19c40], R2 ;  /* 0x019c4002030075a7 */ /* 0x000e24000802017f */
[----:B------:R-:W-:-:S04]  /*12300*/  ISETP.NE.AND P2, PT, R22, 0x2, PT ;  /* 0x000000021600780c */ /* 0x000fc80003f45270 */
[----:B------:R-:W-:Y:S01]  /*12310*/  SEL R0, RZ, 0x1, P2 ;  /* 0x00000001ff007807 */ /* 0x000fe20001000000 */
[----:B0-----:R-:W-:Y:S08]  /*12320*/  @!P1 BRA `(.L_x_2051) ;  /* 0x0000001400fc9947 */ /* 0x001ff00003800000 */
.L_x_2111:
[----:B------:R-:W-:Y:S02]  /*12330*/  SEL R22, R22, RZ, P2 ;  /* 0x000000ff16167207 */ /* 0x000fe40001000000 */
[----:B------:R-:W-:Y:S01]  /*12340*/  LOP3.LUT R0, R23, R0, RZ, 0x3c, !PT ;  /* 0x0000000017007212 */ /* 0x000fe200078e3cff */
[----:B------:R-:W-:Y:S06]  /*12350*/  @!P0 BRA `(.L_x_2052) ;  /* 0x0000000000048947 */ /* 0x000fec0003800000 */
[----:B------:R-:W-:Y:S01]  /*12360*/  BPT.TRAP 0x1 ;  /* 0x000000040000795c */ /* 0x000fe20000300000 */
.L_x_2052:
[----:B------:R-:W-:Y:S01]  /*12370*/  IMAD R5, R22, 0x8, R5 ;  /* 0x0000000816057824 */ /* 0x000fe200078e0205 */
[----:B------:R-:W-:-:S04]  /*12380*/  SHF.L.U32 R0, R0, 0x1f, RZ ;  /* 0x0000001f00007819 */ /* 0x000fc800000006ff */
[----:B------:R-:W1:Y:S02]  /*12390*/  SYNCS.PHASECHK.TRANS64.TRYWAIT P1, [R5+URZ+0x19c40], R0 ;  /* 0x019c4000050075a7 */ /* 0x000e64000802017f */
[----:B-1----:R-:W-:Y:S05]  /*123a0*/  @!P1 BRA `(.L_x_2053) ;  /* 0x0000001400f09947 */ /* 0x002fea0003800000 */
.L_x_2112:
[----:B------:R-:W-:Y:S05]  /*123b0*/  @!P0 BRA `(.L_x_2054) ;  /* 0x0000000000048947 */ /* 0x000fea0003800000 */
[----:B------:R-:W-:Y:S01]  /*123c0*/  BPT.TRAP 0x1 ;  /* 0x000000040000795c */ /* 0x000fe20000300000 */
.L_x_2054:
[----:B------:R-:W2:Y:S02]  /*123d0*/  SYNCS.PHASECHK.TRANS64.TRYWAIT P1, [R3+URZ+0x19c60], R2 ;  /* 0x019c6002030075a7 */ /* 0x000ea4000802017f */
[----:B--2---:R-:W-:Y:S05]  /*123e0*/  @!P1 BRA `(.L_x_2055) ;  /* 0x0000001400f49947 */ /* 0x004fea0003800000 */
.L_x_2113:
[----:B------:R-:W-:Y:S05]  /*123f0*/  @!P0 BRA `(.L_x_2056) ;  /* 0x0000000000048947 */ /* 0x000fea0003800000 */
[----:B------:R-:W-:Y:S01]  /*12400*/  BPT.TRAP 0x1 ;  /* 0x000000040000795c */ /* 0x000fe20000300000 */
.L_x_2056:
[----:B------:R-:W3:Y:S02]  /*12410*/  SYNCS.PHASECHK.TRANS64.TRYWAIT P1, [R5+URZ+0x19c60], R0 ;  /* 0x019c6000050075a7 */ /* 0x000ee4000802017f */
[----:B---3--:R-:W-:Y:S05]  /*12420*/  @!P1 BRA `(.L_x_2057) ;  /* 0x0000001400f89947 */ /* 0x008fea0003800000 */
.L_x_2114:
[----:B------:R-:W-:Y:S05]  /*12430*/  @!P0 BRA `(.L_x_2058) ;  /* 0x0000000000048947 */ /* 0x000fea0003800000 */
[----:B------:R-:W-:Y:S01]  /*12440*/  BPT.TRAP 0x1 ;  /* 0x000000040000795c */ /* 0x000fe20000300000 */
.L_x_2058:
[----:B------:R-:W4:Y:S02]  /*12450*/  SYNCS.PHASECHK.TRANS64.TRYWAIT P1, [R3+URZ+0x19c80], R2 ;  /* 0x019c8002030075a7 */ /* 0x000f24000802017f */
[----:B----4-:R-:W-:Y:S05]  /*12460*/  @!P1 BRA `(.L_x_2059) ;  /* 0x0000001400fc9947 */ /* 0x010fea0003800000 */
.L_x_2115:
[----:B------:R-:W-:Y:S05]  /*12470*/  @!P0 BRA `(.L_x_2060) ;  /* 0x0000000000048947 */ /* 0x000fea0003800000 */
[----:B------:R-:W-:Y:S01]  /*12480*/  BPT.TRAP 0x1 ;  /* 0x000000040000795c */ /* 0x000fe20000300000 */
.L_x_2060:
[----:B------:R0:W0:Y:S02]  /*12490*/  SYNCS.PHASECHK.TRANS64.TRYWAIT P0, [R5+URZ+0x19c80], R0 ;  /* 0x019c8000050075a7 */ /* 0x000024000800017f */
[----:B0-----:R-:W-:Y:S05]  /*124a0*/  @!P0 NANOSLEEP.SYNCS 0x989680 ;  /* 0x009896800000895d */ /* 0x001fea0003900000 */
[----:B------:R-:W0:Y:S02]  /*124b0*/  @!P0 SYNCS.PHASECHK.TRANS64 P0, [R5+URZ+0x19c80], R0 ;  /* 0x019c8000050085a7 */ /* 0x000e24000800007f */
[----:B0-----:R-:W-:Y:S05]  /*124c0*/  @!P0 BRA `(.L_x_2060) ;  /* 0xfffffffc00f08947 */ /* 0x001fea000383ffff */
.L_x_2048:
[----:B------:R-:W-:Y:S05]  /*124d0*/  BSYNC B0 ;  /* 0x0000000000007941 */ /* 0x000fea0003800000 */
.L_x_2047:
[----:B------:R-:W-:Y:S05]  /*124e0*/  EXIT ;  /* 0x000000000000794d */ /* 0x000fea0003800000 */
.L_x_1909:
[----:B0-----:R-:W-:-:S04]  /*124f0*/  IMAD.U32 R3, RZ, RZ, UR46 ;  /* 0x0000002eff037e24 */ /* 0x001fc8000f8e00ff */
[----:B------:R0:W1:Y:S03]  /*12500*/  SYNCS.PHASECHK.TRANS64.TRYWAIT P1, [R3+URZ+0x19c00], R0 ;  /* 0x019c0000030075a7 */ /* 0x000066000802017f */
[----:B-1----:R-:W-:Y:S05]  /*12510*/  @!P1 NANOSLEEP.SYNCS 0x989680 ;  /* 0x009896800000995d */ /* 0x002fea0003900000 */
[----:B------:R-:W1:Y:S02]  /*12520*/  @!P1 SYNCS.PHASECHK.TRANS64 P1, [R3+URZ+0x19c00], R0 ;  /* 0x019c0000030095a7 */ /* 0x000e64000802007f */
[----:B-1----:R-:W-:Y:S05]  /*12530*/  @!P1 BRA `(.L_x_1909) ;  /* 0xfffffffc00ec9947 */ /* 0x002fea000383ffff */
[----:B------:R-:W-:Y:S05]  /*12540*/  BRA `(.L_x_2061) ;  /* 0xfffffef800607947 */ /* 0x000fea000383ffff */
.L_x_1913:
[----:B-1----:R1:W2:Y:S02]  /*12550*/  SYNCS.PHASECHK.TRANS64.TRYWAIT P1, [R2+URZ+0x19c30], R3 ;  /* 0x019c3003020075a7 */ /* 0x0022a4000802017f */
[----:B--2---:R-:W-:Y:S05]  /*12560*/  @!P1 NANOSLEEP.SYNCS 0x989680 ;  /* 0x009896800000995d */ /* 0x004fea0003900000 */
[----:B------:R-:W2:Y:S02]  /*12570*/  @!P1 SYNCS.PHASECHK.TRANS64 P1, [R2+URZ+0x19c30], R3 ;  /* 0x019c3003020095a7 */ /* 0x000ea4000802007f */
[----:B--2---:R-:W-:Y:S05]  /*12580*/  @!P1 BRA `(.L_x_1913) ;  /* 0xfffffffc00f09947 */ /* 0x004fea000383ffff */
[----:B------:R-:W-:Y:S05]  /*12590*/  BRA `(.L_x_1912) ;  /* 0xfffffef8007c7947 */ /* 0x000fea000383ffff */
.L_x_1919:
[----:B-1----:R-:W-:-:S04]  /*125a0*/  IMAD.U32 R7, RZ, RZ, UR18 ;  /* 0x00000012ff077e24 */ /* 0x002fc8000f8e00ff */
[----:B------:R1:W2:Y:S03]  /*125b0*/  SYNCS.PHASECHK.TRANS64.TRYWAIT P1, [R7+URZ+0x19c30], R0 ;  /* 0x019c3000070075a7 */ /* 0x0002a6000802017f */
[----:B--2---:R-:W-:Y:S05]  /*125c0*/  @!P1 NANOSLEEP.SYNCS 0x989680 ;  /* 0x009896800000995d */ /* 0x004fea0003900000 */
[----:B------:R-:W2:Y:S02]  /*125d0*/  @!P1 SYNCS.PHASECHK.TRANS64 P1, [R7+URZ+0x19c30], R0 ;  /* 0x019c3000070095a7 */ /* 0x000ea4000802007f */
[----:B--2---:R-:W-:Y:S05]  /*125e0*/  @!P1 BRA `(.L_x_1919) ;  /* 0xfffffffc00ec9947 */ /* 0x004fea000383ffff */
[----:B------:R-:W-:Y:S05]  /*125f0*/  BRA `(.L_x_1918) ;  /* 0xffffff1c00307947 */ /* 0x000fea000383ffff */
.L_x_1923:
[----:B-1----:R-:W-:-:S04]  /*12600*/  IMAD.U32 R4, RZ, RZ, UR11 ;  /* 0x0000000bff047e24 */ /* 0x002fc8000f8e00ff */
[----:B------:R1:W2:Y:S03]  /*12610*/  SYNCS.PHASECHK.TRANS64.TRYWAIT P1, [R4+URZ+0x19c50], R0 ;  /* 0x019c5000040075a7 */ /* 0x0002a6000802017f */
[----:B--2---:R-:W-:Y:S05]  /*12620*/  @!P1 NANOSLEEP.SYNCS 0x989680 ;  /* 0x009896800000995d */ /* 0x004fea0003900000 */
[----:B------:R-:W2:Y:S02]  /*12630*/  @!P1 SYNCS.PHASECHK.TRANS64 P1, [R4+URZ+0x19c50], R0 ;  /* 0x019c5000040095a7 */ /* 0x000ea4000802007f */
[----:B--2---:R-:W-:Y:S05]  /*12640*/  @!P1 BRA `(.L_x_1923) ;  /* 0xfffffffc00ec9947 */ /* 0x004fea000383ffff */
[----:B------:R-:W-:Y:S05]  /*12650*/  BRA `(.L_x_1922) ;  /* 0xffffff1c00807947 */ /* 0x000fea000383ffff */
.L_x_1931:
[----:B-1----:R-:W-:-:S04]  /*12660*/  IMAD.U32 R7, RZ, RZ, UR6 ;  /* 0x00000006ff077e24 */ /* 0x002fc8000f8e00ff */
[----:B------:R1:W2:Y:S03]  /*12670*/  SYNCS.PHASECHK.TRANS64.TRYWAIT P1, [R7+URZ+0x19c30], R0 ;  /* 0x019c3000070075a7 */ /* 0x0002a6000802017f */
[----:B--2---:R-:W-:Y:S05]  /*12680*/  @!P1 NANOSLEEP.SYNCS 0x989680 ;  /* 0x009896800000995d */ /* 0x004fea0003900000 */
[----:B------:R-:W2:Y:S02]  /*12690*/  @!P1 SYNCS.PHASECHK.TRANS64 P1, [R7+URZ+0x19c30], R0 ;  /* 0x019c3000070095a7 */ /* 0x000ea4000802007f */
[----:B--2---:R-:W-:Y:S05]  /*126a0*/  @!P1 BRA `(.L_x_1931) ;  /* 0xfffffffc00ec9947 */ /* 0x004fea000383ffff */
[----:B------:R-:W-:Y:S05]  /*126b0*/  BRA `(.L_x_1930) ;  /* 0xffffff4000787947 */ /* 0x000fea000383ffff */
.L_x_1935:
[----:B-1----:R-:W-:-:S04]  /*126c0*/  IMAD.U32 R4, RZ, RZ, UR11 ;  /* 0x0000000bff047e24 */ /* 0x002fc8000f8e00ff */
[----:B------:R1:W2:Y:S03]  /*126d0*/  SYNCS.PHASECHK.TRANS64.TRYWAIT P1, [R4+URZ+0x19c50], R0 ;  /* 0x019c5000040075a7 */ /* 0x0002a6000802017f */
[----:B--2---:R-:W-:Y:S05]  /*126e0*/  @!P1 NANOSLEEP.SYNCS 0x989680 ;  /* 0x009896800000995d */ /* 0x004fea0003900000 */
[----:B------:R-:W2:Y:S02]  /*126f0*/  @!P1 SYNCS.PHASECHK.TRANS64 P1, [R4+URZ+0x19c50], R0 ;  /* 0x019c5000040095a7 */ /* 0x000ea4000802007f */
[----:B--2---:R-:W-:Y:S05]  /*12700*/  @!P1 BRA `(.L_x_1935) ;  /* 0xfffffffc00ec9947 */ /* 0x004fea000383ffff */
[----:B------:R-:W-:Y:S05]  /*12710*/  BRA `(.L_x_1934) ;  /* 0xffffff4000c87947 */ /* 0x000fea000383ffff */
.L_x_1942:
[----:B-1----:R-:W-:-:S04]  /*12720*/  IMAD.U32 R6, RZ, RZ, UR5 ;  /* 0x00000005ff067e24 */ /* 0x002fc8000f8e00ff */
[----:B------:R1:W2:Y:S03]  /*12730*/  SYNCS.PHASECHK.TRANS64.TRYWAIT P1, [R6+URZ+0x19c50], R5 ;  /* 0x019c5005060075a7 */ /* 0x0002a6000802017f */
[----:B--2---:R-:W-:Y:S05]  /*12740*/  @!P1 NANOSLEEP.SYNCS 0x989680 ;  /* 0x009896800000995d */ /* 0x004fea0003900000 */
[----:B------:R-:W2:Y:S02]  /*12750*/  @!P1 SYNCS.PHASECHK.TRANS64 P1, [R6+URZ+0x19c50], R5 ;  /* 0x019c5005060095a7 */ /* 0x000ea4000802007f */
[----:B--2---:R-:W-:Y:S05]  /*12760*/  @!P1 BRA `(.L_x_1942) ;  /* 0xfffffffc00ec9947 */ /* 0x004fea000383ffff */
[----:B------:R-:W-:Y:S05]  /*12770*/  BRA `(.L_x_1941) ;  /* 0xffffff5c00187947 */ /* 0x000fea000383ffff */
.L_x_1983:
        /* <DEDUP_REMOVED lines=10> */
.L_x_2062:
[----:B------:R-:W-:Y:S05]  /*12820*/  BRA `(.L_x_2063) ;  /* 0xffffffbc00987947 */ /* 0x000fea000383ffff */
.L_x_1986:
[----:B0-----:R0:W1:Y:S02]  /*12830*/  SYNCS.PHASECHK.TRANS64.TRYWAIT P0, [R5+URZ+0x19c80], R20 ;  /* 0x019c8014050075a7 */ /* 0x001064000800017f */
[----:B-1----:R-:W-:Y:S05]  /*12840*/  @!P0 NANOSLEEP.SYNCS 0x989680 ;  /* 0x009896800000895d */ /* 0x002fea0003900000 */
[----:B------:R-:W1:Y:S02]  /*12850*/  @!P0 SYNCS.PHASECHK.TRANS64 P0, [R5+URZ+0x19c80], R20 ;  /* 0x019c8014050085a7 */ /* 0x000e64000800007f */
[----:B-1----:R-:W-:Y:S05]  /*12860*/  @!P0 BRA `(.L_x_1986) ;  /* 0xfffffffc00f08947 */ /* 0x002fea000383ffff */
[----:B------:R-:W-:Y:S05]  /*12870*/  BRA `(.L_x_2064) ;  /* 0xffffffbc00ac7947 */ /* 0x000fea000383ffff */
.L_x_1987:
        /* <DEDUP_REMOVED lines=8> */
.L_x_2066:
[----:B------:R-:W-:Y:S05]  /*12900*/  BSYNC B0 ;  /* 0x0000000000007941 */ /* 0x000fea0003800000 */
.L_x_2065:
        /* <DEDUP_REMOVED lines=11> */
.L_x_2067:
        /* <DEDUP_REMOVED lines=10> */
.L_x_2068:
        /* <DEDUP_REMOVED lines=13> */
.L_x_2069:
        /* <DEDUP_REMOVED lines=10> */
.L_x_1992:
[----:B---3--:R3:W4:Y:S02]  /*12bd0*/  SYNCS.PHASECHK.TRANS64.TRYWAIT P1, [R5+URZ+0x19c40], R20 ;  /* 0x019c4014050075a7 */ /* 0x008724000802017f */
[----:B----4-:R-:W-:Y:S05]  /*12be0*/  @!P1 NANOSLEEP.SYNCS 0x989680 ;  /* 0x009896800000995d */ /* 0x010fea0003900000 */
[----:B------:R-:W4:Y:S02]  /*12bf0*/  @!P1 SYNCS.PHASECHK.TRANS64 P1, [R5+URZ+0x19c40], R20 ;  /* 0x019c4014050095a7 */ /* 0x000f24000802007f */
[----:B----4-:R-:W-:Y:S05]  /*12c00*/  @!P1 BRA `(.L_x_1992) ;  /* 0xfffffffc00f09947 */ /* 0x010fea000383ffff */
[----:B------:R-:W-:Y:S05]  /*12c10*/  BRA `(.L_x_2071) ;  /* 0xffffffbc00e87947 */ /* 0x000fea000383ffff */
.L_x_1993:
        /* <DEDUP_REMOVED lines=8> */
.L_x_2073:
[----:B------:R-:W-:Y:S05]  /*12ca0*/  BSYNC B0 ;  /* 0x0000000000007941 */ /* 0x000fea0003800000 */
.L_x_2072:
        /* <DEDUP_REMOVED lines=8> */
.L_x_2074:
[----:B------:R-:W-:Y:S02]  /*12d30*/  IMAD.MOV.U32 R13, RZ, RZ, R6 ;  /* 0x000000ffff0d7224 */ /* 0x000fe400078e0006 */
[----:B------:R-:W-:Y:S02]  /*12d40*/  IMAD.MOV.U32 R12, RZ, RZ, 0x1 ;  /* 0x00000001ff0c7424 */ /* 0x000fe400078e00ff */
[----:B------:R-:W-:-:S07]  /*12d50*/  IMAD.MOV.U32 R3, RZ, RZ, R14 ;  /* 0x000000ffff037224 */ /* 0x000fce00078e000e */
[----:B------:R-:W-:Y:S05]  /*12d60*/  WARPSYNC.COLLECTIVE R15, `(.L_x_2075) ;  /* 0x000000000f087348 */ /* 0x000fea0003c00000 */
[----:B------:R0:W1:Y:S02]  /*12d70*/  SHFL.IDX P6, R14, R13, R12, R11 ;  /* 0x0000000c0d0e7389 */ /* 0x00006400000c000b */
[----:B01----:R-:W-:Y:S01]  /*12d80*/  ENDCOLLECTIVE ;  /* 0x000000000000791b */ /* 0x003fe20003800000 */
.L_x_2075:
        /* <DEDUP_REMOVED lines=10> */
.L_x_2076:
        /* <DEDUP_REMOVED lines=8> */
.L_x_1998:
        /* <DEDUP_REMOVED lines=9> */
.L_x_2078:
[----:B------:R-:W-:Y:S01]  /*12f40*/  ISETP.GE.AND P1, PT, R25, R4, PT ;  /* 0x000000041900720c */ /* 0x000fe20003f26270 */
[----:B------:R-:W-:Y:S02]  /*12f50*/  IMAD.MOV.U32 R13, RZ, RZ, R5 ;  /* 0x000000ffff0d7224 */ /* 0x000fe400078e0005 */
[----:B------:R-:W-:-:S10]  /*12f60*/  IMAD.MOV.U32 R2, RZ, RZ, R14 ;  /* 0x000000ffff027224 */ /* 0x000fd400078e000e */
[----:B------:R-:W-:Y:S05]  /*12f70*/  WARPSYNC.COLLECTIVE R15, `(.L_x_2079) ;  /* 0x000000000f087348 */ /* 0x000fea0003c00000 */
[----:B------:R0:W1:Y:S02]  /*12f80*/  SHFL.IDX P6, R14, R13, R12, R11 ;  /* 0x0000000c0d0e7389 */ /* 0x00006400000c000b */
[----:B01----:R-:W-:Y:S01]  /*12f90*/  ENDCOLLECTIVE ;  /* 0x000000000000791b */ /* 0x003fe20003800000 */
.L_x_2079:
[----:B------:R-:W-:Y:S02]  /*12fa0*/  IMAD.MOV.U32 R13, RZ, RZ, R0 ;  /* 0x000000ffff0d7224 */ /* 0x000fe400078e0000 */
[----:B------:R-:W-:Y:S02]  /*12fb0*/  IMAD.MOV.U32 R12, RZ, RZ, 0x1 ;  /* 0x00000001ff0c7424 */ /* 0x000fe400078e00ff */
[----:B------:R-:W-:-:S07]  /*12fc0*/  IMAD.MOV.U32 R3, RZ, RZ, R14 ;  /* 0x000000ffff037224 */ /* 0x000fce00078e000e */
[----:B------:R-:W-:Y:S05]  /*12fd0*/  WARPSYNC.COLLECTIVE R15, `(.L_x_2080) ;  /* 0x000000000f087348 */ /* 0x000fea0003c00000 */
[----:B------:R0:W1:Y:S02]  /*12fe0*/  SHFL.IDX P6, R14, R13, R12, R11 ;  /* 0x0000000c0d0e7389 */ /* 0x00006400000c000b */
[----:B01----:R-:W-:Y:S01]  /*12ff0*/  ENDCOLLECTIVE ;  /* 0x000000000000791b */ /* 0x003fe20003800000 */
.L_x_2080:
        /* <DEDUP_REMOVED lines=10> */
.L_x_2081:
        /* <DEDUP_REMOVED lines=12> */
.L_x_2082:
        /* <DEDUP_REMOVED lines=8> */
.L_x_2083:
        /* <DEDUP_REMOVED lines=10> */
.L_x_2003:
[----:B-1----:R1:W2:Y:S02]  /*13280*/  SYNCS.PHASECHK.TRANS64.TRYWAIT P0, [R16+URZ+0x19c20], R0 ;  /* 0x019c2000100075a7 */ /* 0x0022a4000800017f */
[----:B--2---:R-:W-:Y:S05]  /*13290*/  @!P0 NANOSLEEP.SYNCS 0x989680 ;  /* 0x009896800000895d */ /* 0x004fea0003900000 */
[----:B------:R-:W2:Y:S02]  /*132a0*/  @!P0 SYNCS.PHASECHK.TRANS64 P0, [R16+URZ+0x19c20], R0 ;  /* 0x019c2000100085a7 */ /* 0x000ea4000800007f */
[----:B--2---:R-:W-:Y:S05]  /*132b0*/  @!P0 BRA `(.L_x_2003) ;  /* 0xfffffffc00f08947 */ /* 0x004fea000383ffff */
[----:B------:R-:W-:Y:S05]  /*132c0*/  BRA `(.L_x_2085) ;  /* 0xffffffc400c87947 */ /* 0x000fea000383ffff */
.L_x_2007:
[----:B0-----:R0:W1:Y:S02]  /*132d0*/  SYNCS.PHASECHK.TRANS64.TRYWAIT P0, [R4+URZ+0x19c80], R10 ;  /* 0x019c800a040075a7 */ /* 0x001064000800017f */
[----:B-1----:R-:W-:Y:S05]  /*132e0*/  @!P0 NANOSLEEP.SYNCS 0x989680 ;  /* 0x009896800000895d */ /* 0x002fea0003900000 */
[----:B------:R-:W1:Y:S02]  /*132f0*/  @!P0 SYNCS.PHASECHK.TRANS64 P0, [R4+URZ+0x19c80], R10 ;  /* 0x019c800a040085a7 */ /* 0x000e64000800007f */
[----:B-1----:R-:W-:Y:S05]  /*13300*/  @!P0 BRA `(.L_x_2007) ;  /* 0xfffffffc00f08947 */ /* 0x002fea000383ffff */
[----:B------:R-:W-:Y:S05]  /*13310*/  BRA `(.L_x_2086) ;  /* 0xffffffc800947947 */ /* 0x000fea000383ffff */
.L_x_2008:
        /* <DEDUP_REMOVED lines=8> */
.L_x_2088:
[----:B------:R-:W-:Y:S05]  /*133a0*/  BSYNC B0 ;  /* 0x0000000000007941 */ /* 0x000fea0003800000 */
.L_x_2087:
        /* <DEDUP_REMOVED lines=9> */
.L_x_2089:
[----:B------:R-:W-:Y:S02]  /*13440*/  IMAD.MOV.U32 R13, RZ, RZ, R21 ;  /* 0x000000ffff0d7224 */ /* 0x000fe400078e0015 */
[----:B------:R-:W-:Y:S02]  /*13450*/  IMAD.MOV.U32 R12, RZ, RZ, 0x1 ;  /* 0x00000001ff0c7424 */ /* 0x000fe400078e00ff */
[----:B------:R-:W-:-:S07]  /*13460*/  IMAD.MOV.U32 R2, RZ, RZ, R14 ;  /* 0x000000ffff027224 */ /* 0x000fce00078e000e */
[----:B------:R-:W-:Y:S05]  /*13470*/  WARPSYNC.COLLECTIVE R15, `(.L_x_2090) ;  /* 0x000000000f087348 */ /* 0x000fea0003c00000 */
[----:B------:R0:W1:Y:S02]  /*13480*/  SHFL.IDX P6, R14, R13, R12, R11 ;  /* 0x0000000c0d0e7389 */ /* 0x00006400000c000b */
[----:B01----:R-:W-:Y:S01]  /*13490*/  ENDCOLLECTIVE ;  /* 0x000000000000791b */ /* 0x003fe20003800000 */
.L_x_2090:
        /* <DEDUP_REMOVED lines=13> */
.L_x_2091:
[----:B------:R-:W-:Y:S01]  /*13570*/  IMAD.MOV.U32 R2, RZ, RZ, R14 ;  /* 0x000000ffff027224 */ /* 0x000fe200078e000e */
[----:B------:R-:W-:Y:S06]  /*13580*/  BRA `(.L_x_2092) ;  /* 0xffffffc8008c7947 */ /* 0x000fec000383ffff */
.L_x_2013:
[----:B---3--:R3:W4:Y:S02]  /*13590*/  SYNCS.PHASECHK.TRANS64.TRYWAIT P0, [R4+URZ+0x19c40], R10 ;  /* 0x019c400a040075a7 */ /* 0x008724000800017f */
[----:B----4-:R-:W-:Y:S05]  /*135a0*/  @!P0 NANOSLEEP.SYNCS 0x989680 ;  /* 0x009896800000895d */ /* 0x010fea0003900000 */
[----:B------:R-:W4:Y:S02]  /*135b0*/  @!P0 SYNCS.PHASECHK.TRANS64 P0, [R4+URZ+0x19c40], R10 ;  /* 0x019c400a040085a7 */ /* 0x000f24000800007f */
[----:B----4-:R-:W-:Y:S05]  /*135c0*/  @!P0 BRA `(.L_x_2013) ;  /* 0xfffffffc00f08947 */ /* 0x010fea000383ffff */
[----:B------:R-:W-:Y:S05]  /*135d0*/  BRA `(.L_x_2093) ;  /* 0xffffffc800e47947 */ /* 0x000fea000383ffff */
.L_x_2014:
        /* <DEDUP_REMOVED lines=8> */
.L_x_2095:
[----:B------:R-:W-:Y:S05]  /*13660*/  BSYNC B0 ;  /* 0x0000000000007941 */ /* 0x000fea0003800000 */
.L_x_2094:
        /* <DEDUP_REMOVED lines=8> */
.L_x_2096:
[----:B------:R-:W-:Y:S02]  /*136f0*/  IMAD.MOV.U32 R13, RZ, RZ, R8 ;  /* 0x000000ffff0d7224 */ /* 0x000fe400078e0008 */
[----:B------:R-:W-:Y:S02]  /*13700*/  IMAD.MOV.U32 R12, RZ, RZ, 0x1 ;  /* 0x00000001ff0c7424 */ /* 0x000fe400078e00ff */
[----:B------:R-:W-:-:S07]  /*13710*/  IMAD.MOV.U32 R2, RZ, RZ, R14 ;  /* 0x000000ffff027224 */ /* 0x000fce00078e000e */
[----:B------:R-:W-:Y:S05]  /*13720*/  WARPSYNC.COLLECTIVE R15, `(.L_x_2097) ;  /* 0x000000000f087348 */ /* 0x000fea0003c00000 */
[----:B------:R0:W1:Y:S02]  /*13730*/  SHFL.IDX P6, R14, R13, R12, R11 ;  /* 0x0000000c0d0e7389 */ /* 0x00006400000c000b */
[----:B01----:R-:W-:Y:S01]  /*13740*/  ENDCOLLECTIVE ;  /* 0x000000000000791b */ /* 0x003fe20003800000 */
.L_x_2097:
        /* <DEDUP_REMOVED lines=13> */
.L_x_2098:
[----:B------:R-:W-:Y:S01]  /*13820*/  IMAD.MOV.U32 R2, RZ, RZ, R14 ;  /* 0x000000ffff027224 */ /* 0x000fe200078e000e */
[----:B------:R-:W-:Y:S06]  /*13830*/  BRA `(.L_x_2099) ;  /* 0xffffffc800d47947 */ /* 0x000fec000383ffff */
.L_x_2019:
[----:B------:R0:W0:Y:S02]  /*13840*/  SYNCS.PHASECHK.TRANS64.TRYWAIT P2, [R2+URZ+0x19c70], R3 ;  /* 0x019c7003020075a7 */ /* 0x000024000804017f */
[----:B0-----:R-:W-:Y:S05]  /*13850*/  @!P2 NANOSLEEP.SYNCS 0x989680 ;  /* 0x009896800000a95d */ /* 0x001fea0003900000 */
[----:B------:R-:W0:Y:S02]  /*13860*/  @!P2 SYNCS.PHASECHK.TRANS64 P2, [R2+URZ+0x19c70], R3 ;  /* 0x019c70030200a5a7 */ /* 0x000e24000804007f */
[----:B0-----:R-:W-:Y:S05]  /*13870*/  @!P2 BRA `(.L_x_2019) ;  /* 0xfffffffc00f0a947 */ /* 0x001fea000383ffff */
[----:B------:R-:W-:Y:S05]  /*13880*/  BRA `(.L_x_2100) ;  /* 0xffffffcc00407947 */ /* 0x000fea000383ffff */
.L_x_2021:
[----:B0-----:R0:W2:Y:S02]  /*13890*/  SYNCS.PHASECHK.TRANS64.TRYWAIT P2, [R2+URZ+0x19c60], R4 ;  /* 0x019c6004020075a7 */ /* 0x0010a4000804017f */
[----:B--2---:R-:W-:Y:S05]  /*138a0*/  @!P2 NANOSLEEP.SYNCS 0x989680 ;  /* 0x009896800000a95d */ /* 0x004fea0003900000 */
[----:B------:R-:W2:Y:S02]  /*138b0*/  @!P2 SYNCS.PHASECHK.TRANS64 P2, [R2+URZ+0x19c60], R4 ;  /* 0x019c60040200a5a7 */ /* 0x000ea4000804007f */
[----:B--2---:R-:W-:Y:S05]  /*138c0*/  @!P2 BRA `(.L_x_2021) ;  /* 0xfffffffc00f0a947 */ /* 0x004fea000383ffff */
[----:B------:R-:W-:Y:S05]  /*138d0*/  BRA `(.L_x_2101) ;  /* 0xffffffcc00507947 */ /* 0x000fea000383ffff */
.L_x_2029:
[----:B0-----:R0:W1:Y:S02]  /*138e0*/  SYNCS.PHASECHK.TRANS64.TRYWAIT P1, [R3+URZ+0x19c70], R0 ;  /* 0x019c7000030075a7 */ /* 0x001064000802017f */
[----:B-1----:R-:W-:Y:S05]  /*138f0*/  @!P1 NANOSLEEP.SYNCS 0x989680 ;  /* 0x009896800000995d */ /* 0x002fea0003900000 */
[----:B------:R-:W1:Y:S02]  /*13900*/  @!P1 SYNCS.PHASECHK.TRANS64 P1, [R3+URZ+0x19c70], R0 ;  /* 0x019c7000030095a7 */ /* 0x000e64000802007f */
[----:B-1----:R-:W-:Y:S05]  /*13910*/  @!P1 BRA `(.L_x_2029) ;  /* 0xfffffffc00f09947 */ /* 0x002fea000383ffff */
[----:B------:R-:W-:Y:S05]  /*13920*/  BRA `(.L_x_2102) ;  /* 0xffffffd000b47947 */ /* 0x000fea000383ffff */
.L_x_2031:
[----:B0-----:R0:W1:Y:S02]  /*13930*/  SYNCS.PHASECHK.TRANS64.TRYWAIT P1, [R3+URZ+0x19c60], R0 ;  /* 0x019c6000030075a7 */ /* 0x001064000802017f */
[----:B-1----:R-:W-:Y:S05]  /*13940*/  @!P1 NANOSLEEP.SYNCS 0x989680 ;  /* 0x009896800000995d */ /* 0x002fea0003900000 */
[----:B------:R-:W1:Y:S02]  /*13950*/  @!P1 SYNCS.PHASECHK.TRANS64 P1, [R3+URZ+0x19c60], R0 ;  /* 0x019c6000030095a7 */ /* 0x000e64000802007f */
[----:B-1----:R-:W-:Y:S05]  /*13960*/  @!P1 BRA `(.L_x_2031) ;  /* 0xfffffffc00f09947 */ /* 0x002fea000383ffff */
[----:B------:R-:W-:Y:S05]  /*13970*/  BRA `(.L_x_2103) ;  /* 0xffffffd000c07947 */ /* 0x000fea000383ffff */
.L_x_2045:
[----:B0-----:R0:W1:Y:S02]  /*13980*/  SYNCS.PHASECHK.TRANS64.TRYWAIT P0, [R5+URZ+0x19c20], R0 ;  /* 0x019c2000050075a7 */ /* 0x001064000800017f */
[----:B-1----:R-:W-:Y:S05]  /*13990*/  @!P0 NANOSLEEP.SYNCS 0x989680 ;  /* 0x009896800000895d */ /* 0x002fea0003900000 */
[----:B------:R-:W1:Y:S02]  /*139a0*/  @!P0 SYNCS.PHASECHK.TRANS64 P0, [R5+URZ+0x19c20], R0 ;  /* 0x019c2000050085a7 */ /* 0x000e64000800007f */
[----:B-1----:R-:W-:Y:S05]  /*139b0*/  @!P0 BRA `(.L_x_2045) ;  /* 0xfffffffc00f08947 */ /* 0x002fea000383ffff */
[----:B------:R-:W-:Y:S05]  /*139c0*/  BRA `(.L_x_2104) ;  /* 0xffffffe400f07947 */ /* 0x000fea000383ffff */
.L_x_2046:
        /* <DEDUP_REMOVED lines=11> */
.L_x_2106:
[----:B------:R-:W-:Y:S05]  /*13a80*/  BSYNC B0 ;  /* 0x0000000000007941 */ /* 0x000fea0003800000 */
.L_x_2105:
[----:B------:R-:W-:Y:S05]  /*13a90*/  BRA `(.L_x_2107) ;  /* 0xffffffe400d87947 */ /* 0x000fea000383ffff */
.L_x_2049:
[----:B------:R-:W-:Y:S01]  /*13aa0*/  BSSY B1, `(.L_x_2108) ;  /* 0x0000006000017945 */ /* 0x000fe20003800000 */
[----:B------:R-:W-:-:S07]  /*13ab0*/  IMAD.MOV.U32 R15, RZ, RZ, -0x1 ;  /* 0xffffffffff0f7424 */ /* 0x000fce00078e00ff */
[----:B0-----:R-:W-:Y:S05]  /*13ac0*/  WARPSYNC.COLLECTIVE R15, `(.L_x_2109) ;  /* 0x000000000f0c7348 */ /* 0x001fea0003c00000 */
[----:B------:R-:W-:Y:S02]  /*13ad0*/  ELECT P6, UR62, PT ;  /* 0x00000000003e782f */ /* 0x000fe400038c0000 */
[----:B------:R-:W-:Y:S01]  /*13ae0*/  MOV R14, UR62 ;  /* 0x0000003e000e7c02 */ /* 0x000fe20008000f00 */
[----:B0-----:R-:W-:Y:S10]  /*13af0*/  ENDCOLLECTIVE ;  /* 0x000000000000791b */ /* 0x001ff40003800000 */
.L_x_2109:
[----:B------:R-:W-:Y:S05]  /*13b00*/  BSYNC B1 ;  /* 0x0000000000017941 */ /* 0x000fea0003800000 */
.L_x_2108:
[----:B------:R-:W-:Y:S05]  /*13b10*/  BRA `(.L_x_2110) ;  /* 0xffffffe400d07947 */ /* 0x000fea000383ffff */
.L_x_2051:
[----:B0-----:R0:W1:Y:S02]  /*13b20*/  SYNCS.PHASECHK.TRANS64.TRYWAIT P1, [R3+URZ+0x19c40], R2 ;  /* 0x019c4002030075a7 */ /* 0x001064000802017f */
[----:B-1----:R-:W-:Y:S05]  /*13b30*/  @!P1 NANOSLEEP.SYNCS 0x989680 ;  /* 0x009896800000995d */ /* 0x002fea0003900000 */
[----:B------:R-:W1:Y:S02]  /*13b40*/  @!P1 SYNCS.PHASECHK.TRANS64 P1, [R3+URZ+0x19c40], R2 ;  /* 0x019c4002030095a7 */ /* 0x000e64000802007f */
[----:B-1----:R-:W-:Y:S05]  /*13b50*/  @!P1 BRA `(.L_x_2051) ;  /* 0xfffffffc00f09947 */ /* 0x002fea000383ffff */
[----:B------:R-:W-:Y:S05]  /*13b60*/  BRA `(.L_x_2111) ;  /* 0xffffffe400f07947 */ /* 0x000fea000383ffff */
.L_x_2053:
[----:B-1----:R1:W2:Y:S02]  /*13b70*/  SYNCS.PHASECHK.TRANS64.TRYWAIT P1, [R5+URZ+0x19c40], R0 ;  /* 0x019c4000050075a7 */ /* 0x0022a4000802017f */
[----:B--2---:R-:W-:Y:S05]  /*13b80*/  @!P1 NANOSLEEP.SYNCS 0x989680 ;  /* 0x009896800000995d */ /* 0x004fea0003900000 */
[----:B------:R-:W2:Y:S02]  /*13b90*/  @!P1 SYNCS.PHASECHK.TRANS64 P1, [R5+URZ+0x19c40], R0 ;  /* 0x019c4000050095a7 */ /* 0x000ea4000802007f */
[----:B--2---:R-:W-:Y:S05]  /*13ba0*/  @!P1 BRA `(.L_x_2053) ;  /* 0xfffffffc00f09947 */ /* 0x004fea000383ffff */
[----:B------:R-:W-:Y:S05]  /*13bb0*/  BRA `(.L_x_2112) ;  /* 0xffffffe400fc7947 */ /* 0x000fea000383ffff */
.L_x_2055:
[----:B--2---:R2:W3:Y:S02]  /*13bc0*/  SYNCS.PHASECHK.TRANS64.TRYWAIT P1, [R3+URZ+0x19c60], R2 ;  /* 0x019c6002030075a7 */ /* 0x0044e4000802017f */
[----:B---3--:R-:W-:Y:S05]  /*13bd0*/  @!P1 NANOSLEEP.SYNCS 0x989680 ;  /* 0x009896800000995d */ /* 0x008fea0003900000 */
[----:B------:R-:W3:Y:S02]  /*13be0*/  @!P1 SYNCS.PHASECHK.TRANS64 P1, [R3+URZ+0x19c60], R2 ;  /* 0x019c6002030095a7 */ /* 0x000ee4000802007f */
[----:B---3--:R-:W-:Y:S05]  /*13bf0*/  @!P1 BRA `(.L_x_2055) ;  /* 0xfffffffc00f09947 */ /* 0x008fea000383ffff */
[----:B------:R-:W-:Y:S05]  /*13c00*/  BRA `(.L_x_2113) ;  /* 0xffffffe400f87947 */ /* 0x000fea000383ffff */
.L_x_2057:
[----:B---3--:R3:W4:Y:S02]  /*13c10*/  SYNCS.PHASECHK.TRANS64.TRYWAIT P1, [R5+URZ+0x19c60], R0 ;  /* 0x019c6000050075a7 */ /* 0x008724000802017f */
[----:B----4-:R-:W-:Y:S05]  /*13c20*/  @!P1 NANOSLEEP.SYNCS 0x989680 ;  /* 0x009896800000995d */ /* 0x010fea0003900000 */
[----:B------:R-:W4:Y:S02]  /*13c30*/  @!P1 SYNCS.PHASECHK.TRANS64 P1, [R5+URZ+0x19c60], R0 ;  /* 0x019c6000050095a7 */ /* 0x000f24000802007f */
[----:B----4-:R-:W-:Y:S05]  /*13c40*/  @!P1 BRA `(.L_x_2057) ;  /* 0xfffffffc00f09947 */ /* 0x010fea000383ffff */
[----:B------:R-:W-:Y:S05]  /*13c50*/  BRA `(.L_x_2114) ;  /* 0xffffffe400f47947 */ /* 0x000fea000383ffff */
.L_x_2059:
[----:B----4-:R4:W0:Y:S02]  /*13c60*/  SYNCS.PHASECHK.TRANS64.TRYWAIT P1, [R3+URZ+0x19c80], R2 ;  /* 0x019c8002030075a7 */ /* 0x010824000802017f */
[----:B0-----:R-:W-:Y:S05]  /*13c70*/  @!P1 NANOSLEEP.SYNCS 0x989680 ;  /* 0x009896800000995d */ /* 0x001fea0003900000 */
[----:B------:R-:W0:Y:S02]  /*13c80*/  @!P1 SYNCS.PHASECHK.TRANS64 P1, [R3+URZ+0x19c80], R2 ;  /* 0x019c8002030095a7 */ /* 0x000e24000802007f */
[----:B0-----:R-:W-:Y:S05]  /*13c90*/  @!P1 BRA `(.L_x_2059) ;  /* 0xfffffffc00f09947 */ /* 0x001fea000383ffff */
[----:B------:R-:W-:Y:S05]  /*13ca0*/  BRA `(.L_x_2115) ;  /* 0xffffffe400f07947 */ /* 0x000fea000383ffff */
.L_x_2116:
        /* <DEDUP_REMOVED lines=13> */
.L_x_2544:


//--------------------- .text._ZN7cutlass13device_kernelIN5flash11enable_sm90INS1_16FlashAttnFwdSm90INS1_25CollectiveMainloopFwdSm90ILi2EN4cute5tupleIJNS5_1CILi1EEES8_S8_EEENS6_IJNS7_ILi192EEENS7_ILi128EEENS7_ILi96EEEEEELi96ENS_12float_e4m3_tEfNS_4arch4Sm90ELb1ELb0ELb0ELb1ELb1ELb1ELb0ELb1ELb1ELb1ELb1ELb0EEENS1_21CollectiveEpilogueFwdINS6_IJSA_SC_SB_EEES9_NS_10bfloat16_tESG_Li384ELb1ELb1ELb1ELb1EEENS1_36VarlenDynamicPersistentTileSchedulerILi192ELi128ELi384ELi128ELb1ELb1ELb1ELb1ELb1ELb1EEEEEEEEEvNT_6ParamsE --------------------------
	.section	.text._ZN7cutlass13device_kernelIN5flash11enable_sm90INS1_16FlashAttnFwdSm90INS1_25CollectiveMainloopFwdSm90ILi2EN4cute5tupleIJNS5_1CILi1EEES8_S8_EEENS6_IJNS7_ILi192EEENS7_ILi128EEENS7_ILi96EEEEEELi96ENS_12float_e4m3_tEfNS_4arch4Sm90ELb1ELb0ELb0ELb1ELb1ELb1ELb0ELb1ELb1ELb1ELb1ELb0EEENS1_21CollectiveEpilogueFwdINS6_IJSA_SC_SB_EEES9_NS_10bfloat16_tESG_Li384ELb1ELb1ELb1ELb1EEENS1_36VarlenDynamicPersistentTileSchedulerILi192ELi128ELi384ELi128ELb1ELb1ELb1ELb1ELb1ELb1EEEEEEEEEvNT_6ParamsE,"ax",@progbits
	.align	128
.text._ZN7cutlass13device_kernelIN5flash11enable_sm90INS1_16FlashAttnFwdSm90INS1_25CollectiveMainloopFwdSm90ILi2EN4cute5tupleIJNS5_1CILi1EEES8_S8_EEENS6_IJNS7_ILi192EEENS7_ILi128EEENS7_ILi96EEEEEELi96ENS_12float_e4m3_tEfNS_4arch4Sm90ELb1ELb0ELb0ELb1ELb1ELb1ELb0ELb1ELb1ELb1ELb1ELb0EEENS1_21CollectiveEpilogueFwdINS6_IJSA_SC_SB_EEES9_NS_10bfloat16_tESG_Li384ELb1ELb1ELb1ELb1EEENS1_36VarlenDynamicPersistentTileSchedulerILi192ELi128ELi384ELi128ELb1ELb1ELb1ELb1ELb1ELb1EEEEEEEEEvNT_6ParamsE:
        .type           _ZN7cutlass13device_kernelIN5flash11enable_sm90INS1_16FlashAttnFwdSm90INS1_25CollectiveMainloopFwdSm90ILi2EN4cute5tupleIJNS5_1CILi1EEES8_S8_EEENS6_IJNS7_ILi192EEENS7_ILi128EEENS7_ILi96EEEEEELi96ENS_12float_e4m3_tEfNS_4arch4Sm90ELb1ELb0ELb0ELb1ELb1ELb1ELb0ELb1ELb1ELb1ELb1ELb0EEENS1_21CollectiveEpilogueFwdINS6_IJSA_SC_SB_EEES9_NS_10bfloat16_tESG_Li384ELb1ELb1ELb1ELb1EEENS1_36VarlenDynamicPersistentTileSchedulerILi192ELi128ELi384ELi128ELb1ELb1ELb1ELb1ELb1ELb1EEEEEEEEEvNT_6ParamsE,@function
        .size           _ZN7cutlass13device_kernelIN5flash11enable_sm90INS1_16FlashAttnFwdSm90INS1_25CollectiveMainloopFwdSm90ILi2EN4cute5tupleIJNS5_1CILi1EEES8_S8_EEENS6_IJNS7_ILi192EEENS7_ILi128EEENS7_ILi96EEEEEELi96ENS_12float_e4m3_tEfNS_4arch4Sm90ELb1ELb0ELb0ELb1ELb1ELb1ELb0ELb1ELb1ELb1ELb1ELb0EEENS1_21CollectiveEpilogueFwdINS6_IJSA_SC_SB_EEES9_NS_10bfloat16_tESG_Li384ELb1ELb1ELb1ELb1EEENS1_36VarlenDynamicPersistentTileSchedulerILi192ELi128ELi384ELi128ELb1ELb1ELb1ELb1ELb1ELb1EEEEEEEEEvNT_6ParamsE,(.L_x_2545 - _ZN7cutlass13device_kernelIN5flash11enable_sm90INS1_16FlashAttnFwdSm90INS1_25CollectiveMainloopFwdSm90ILi2EN4cute5tupleIJNS5_1CILi1EEES8_S8_EEENS6_IJNS7_ILi192EEENS7_ILi128EEENS7_ILi96EEEEEELi96ENS_12float_e4m3_tEfNS_4arch4Sm90ELb1ELb0ELb0ELb1ELb1ELb1ELb0ELb1ELb1ELb1ELb1ELb0EEENS1_21CollectiveEpilogueFwdINS6_IJSA_SC_SB_EEES9_NS_10bfloat16_tESG_Li384ELb1ELb1ELb1ELb1EEENS1_36VarlenDynamicPersistentTileSchedulerILi192ELi128ELi384ELi128ELb1ELb1ELb1ELb1ELb1ELb1EEEEEEEEEvNT_6ParamsE)
        .other          _ZN7cutlass13device_kernelIN5flash11enable_sm90INS1_16FlashAttnFwdSm90INS1_25CollectiveMainloopFwdSm90ILi2EN4cute5tupleIJNS5_1CILi1EEES8_S8_EEENS6_IJNS7_ILi192EEENS7_ILi128EEENS7_ILi96EEEEEELi96ENS_12float_e4m3_tEfNS_4arch4Sm90ELb1ELb0ELb0ELb1ELb1ELb1ELb0ELb1ELb1ELb1ELb1ELb0EEENS1_21CollectiveEpilogueFwdINS6_IJSA_SC_SB_EEES9_NS_10bfloat16_tESG_Li384ELb1ELb1ELb1ELb1EEENS1_36VarlenDynamicPersistentTileSchedulerILi192ELi128ELi384ELi128ELb1ELb1ELb1ELb1ELb1ELb1EEEEEEEEEvNT_6ParamsE,@"STO_CUDA_ENTRY STV_DEFAULT"
_ZN7cutlass13device_kernelIN5flash11enable_sm90INS1_16FlashAttnFwdSm90INS1_25CollectiveMainloopFwdSm90ILi2EN4cute5tupleIJNS5_1CILi1EEES8_S8_EEENS6_IJNS7_ILi192EEENS7_ILi128EEENS7_ILi96EEEEEELi96ENS_12float_e4m3_tEfNS_4arch4Sm90ELb1ELb0ELb0ELb1ELb1ELb1ELb0ELb1ELb1ELb1ELb1ELb0EEENS1_21CollectiveEpilogueFwdINS6_IJSA_SC_SB_EEES9_NS_10bfloat16_tESG_Li384ELb1ELb1ELb1ELb1EEENS1_36VarlenDynamicPersistentTileSchedulerILi192ELi128ELi384ELi128ELb1ELb1ELb1ELb1ELb1ELb1EEEEEEEEEvNT_6ParamsE:
        /* <DEDUP_REMOVED lines=18> */
.L_x_2118:
[----:B------:R-:W-:Y:S05]  /*0120*/  BSYNC B0 ;  /* 0x0000000000007941 */ /* 0x000fea0003800000 */
.L_x_2117:
        /* <DEDUP_REMOVED lines=41> */
.L_x_2119:
        /* <DEDUP_REMOVED lines=22> */
.L_x_2120:
        /* <DEDUP_REMOVED lines=18> */
.L_x_2121:
        /* <DEDUP_REMOVED lines=22> */
.L_x_2122:
        /* <DEDUP_REMOVED lines=23> */
.L_x_2123:
        /* <DEDUP_REMOVED lines=8> */
.L_x_2126:
        /* <DEDUP_REMOVED lines=11> */
[----:B------:R-:W-:Y:S04]  /*0a40*/  STL [R1], R0 ;  /* 0x0000000001007387 */ /* 0x000fe80000100800 */
[----:B------:R-:W0:Y:S01]  /*0a50*/  LDS.128 R24, [R18+0x19cd0] ;  /* 0x019cd00012187984 */ /* 0x000e220000000c00 */
[----:B------:R-:W-:Y:S06]  /*0a60*/  BAR.ARV 0x4, 0x200 ;  /* 0x0108000000007b1d */ /* 0x000fec0000002000 */
[----:B0-----:R-:W-:-:S13]  /*0a70*/  ISETP.GE.AND P0, PT, R27, UR4, PT ;  /* 0x000000041b007c0c */ /* 0x001fda000bf06270 */
[----:B------:R-:W-:Y:S05]  /*0a80*/  @P0 BRA `(.L_x_2127) ;  /* 0x000001d800fc0947 */ /* 0x000fea0003800000 */
[----:B------:R-:W0:Y:S01]  /*0a90*/  S2R R0, SR_TID.X ;  /* 0x0000000000007919 */ /* 0x000e220000002100 */
[----:B------:R-:W-:Y:S01]  /*0aa0*/  IMAD.MOV.U32 R155, RZ, RZ, RZ ;  /* 0x000000ffff9b7224 */ /* 0x000fe200078e00ff */
[----:B------:R-:W-:Y:S01]  /*0ab0*/  ULOP3.LUT UR36, UR37, 0x1, URZ, 0xfc, !UPT ;  /* 0x0000000125247892 */ /* 0x000fe2000f8efc3f */
[----:B------:R-:W-:Y:S02]  /*0ac0*/  IMAD.MOV.U32 R153, RZ, RZ, RZ ;  /* 0x000000ffff997224 */ /* 0x000fe400078e00ff */
[----:B------:R-:W-:Y:S02]  /*0ad0*/  IMAD.MOV.U32 R23, RZ, RZ, RZ ;  /* 0x000000ffff177224 */ /* 0x000fe400078e00ff */
        /* <DEDUP_REMOVED lines=12> */
[----:B------:R-:W-:Y:S02]  /*0ba0*/  LOP3.LUT R7, R2, 0xffffff80, RZ, 0xc0, !PT ;  /* 0xffffff8002077812 */ /* 0x000fe400078ec0ff */
[----:B------:R-:W-:Y:S02]  /*0bb0*/  SHF.R.S32.HI R5, RZ, 0x1f, R3 ;  /* 0x0000001fff057819 */ /* 0x000fe40000011403 */
[----:B------:R-:W-:Y:S01]  /*0bc0*/  LOP3.LUT R3, R3, 0xfffffffe, RZ, 0xc0, !PT ;  /* 0xfffffffe03037812 */ /* 0x000fe200078ec0ff */
[----:B------:R-:W-:Y:S01]  /*0bd0*/  IMAD.IADD R15, R21, 0x1, -R7 ;  /* 0x00000001150f7824 */ /* 0x000fe200078e0a07 */
[----:B------:R-:W-:Y:S02]  /*0be0*/  LEA.HI R5, R5, R10, RZ, 0x2 ;  /* 0x0000000a05057211 */ /* 0x000fe400078f10ff */
        /* <DEDUP_REMOVED lines=14> */
[----:B------:R0:W-:Y:S01]  /*0cd0*/  STL [R1+0x20], R2 ;  /* 0x0000200201007387 */ /* 0x0001e20000100800 */
[----:B------:R-:W-:Y:S01]  /*0ce0*/  SHF.R.S32.HI R11, RZ, 0x1f, R8 ;  /* 0x0000001fff0b7819 */ /* 0x000fe20000011408 */
[----:B------:R-:W-:Y:S01]  /*0cf0*/  IMAD.SHL.U32 R13, R13, 0x20, RZ ;  /* 0x000000200d0d7824 */ /* 0x000fe200078e00ff */
[----:B------:R-:W-:Y:S01]  /*0d00*/  SHF.R.S32.HI R4, RZ, 0x3, R4 ;  /* 0x00000003ff047819 */ /* 0x000fe20000011404 */
[----:B------:R-:W-:Y:S01]  /*0d10*/  IMAD.SHL.U32 R16, R16, 0x10, RZ ;  /* 0x0000001010107824 */ /* 0x000fe200078e00ff */
[----:B------:R-:W-:-:S02]  /*0d20*/  LOP3.LUT R6, R6, 0x1ffffffe, RZ, 0xc0, !PT ;  /* 0x1ffffffe06067812 */ /* 0x000fc400078ec0ff */
[----:B------:R-:W-:Y:S01]  /*0d30*/  LEA.HI R11, R11, R10, RZ, 0x3 ;  /* 0x0000000a0b0b7211 */ /* 0x000fe200078f18ff */
[----:B------:R-:W-:Y:S01]  /*0d40*/  IMAD.SHL.U32 R4, R4, 0x80, RZ ;  /* 0x0000008004047824 */ /* 0x000fe200078e00ff */
[----:B------:R-:W-:Y:S01]  /*0d50*/  SHF.R.S32.HI R12, RZ, 0x1f, R5 ;  /* 0x0000001fff0c7819 */ /* 0x000fe20000011405 */
[----:B0-----:R-:W-:Y:S01]  /*0d60*/  IMAD.HI R2, R19, 0x55555556, RZ ;  /* 0x5555555613027827 */ /* 0x001fe200078e02ff */
[----:B------:R-:W-:Y:S02]  /*0d70*/  LOP3.LUT R11, R11, 0xfffffff8, RZ, 0xc0, !PT ;  /* 0xfffffff80b0b7812 */ /* 0x000fe400078ec0ff */
[----:B------:R-:W-:Y:S01]  /*0d80*/  LEA.HI R3, R3, R15, RZ, 0x5 ;  /* 0x0000000f03037211 */ /* 0x000fe200078f28ff */
[----:B------:R-:W-:Y:S01]  /*0d90*/  IMAD.IADD R6, R7, 0x1, -R6 ;  /* 0x0000000107067824 */ /* 0x000fe200078e0a06 */
[-C--:B------:R-:W-:Y:S01]  /*0da0*/  LEA.HI R7, R12, R5.reuse, RZ, 0x4 ;  /* 0x000000050c077211 */ /* 0x080fe200078f20ff */
[----:B------:R-:W-:Y:S01]  /*0db0*/  IMAD.IADD R10, R10, 0x1, -R11 ;  /* 0x000000010a0a7824 */ /* 0x000fe200078e0a0b */
[----:B------:R-:W-:Y:S01]  /*0dc0*/  LEA.HI R5, R12, R5, RZ, 0x5 ;  /* 0x000000050c057211 */ /* 0x000fe200078f28ff */
[----:B------:R-:W-:Y:S01]  /*0dd0*/  IMAD R6, R6, 0x8, R9 ;  /* 0x0000000806067824 */ /* 0x000fe200078e0209 */
[----:B------:R-:W-:Y:S01]  /*0de0*/  LEA.HI R2, R2, R2, RZ, 0x1 ;  /* 0x0000000202027211 */ /* 0x000fe200078f08ff */
[----:B------:R-:W-:Y:S01]  /*0df0*/  VIADD R154, R16, 0x40 ;  /* 0x00000040109a7836 */ /* 0x000fe20000000000 */
[----:B------:R-:W-:-:S02]  /*0e00*/  SHF.R.S32.HI R3, RZ, 0x5, R3 ;  /* 0x00000005ff037819 */ /* 0x000fc40000011403 */
[----:B------:R-:W-:Y:S01]  /*0e10*/  LOP3.LUT R20, R4, 0x80, RZ, 0xc0, !PT ;  /* 0x0000008004147812 */ /* 0x000fe200078ec0ff */
[----:B------:R-:W-:Y:S01]  /*0e20*/  IMAD R2, R2, -0x3, R19 ;  /* 0xfffffffd02027824 */ /* 0x000fe200078e0213 */
[----:B------:R-:W-:Y:S01]  /*0e30*/  SHF.R.S32.HI R5, RZ, 0x5, R5 ;  /* 0x00000005ff057819 */ /* 0x000fe20000011405 */
[----:B------:R-:W-:Y:S01]  /*0e40*/  IMAD R3, R3, 0x10, R10 ;  /* 0x0000001003037824 */ /* 0x000fe200078e020a */
[----:B------:R-:W-:Y:S01]  /*0e50*/  SHF.R.U32.HI R14, RZ, 0x3, R20 ;  /* 0x00000003ff0e7819 */ /* 0x000fe20000011614 */
[----:B------:R-:W-:Y:S01]  /*0e60*/  STL [R1+0x14], R20 ;  /* 0x0000141401007387 */ /* 0x000fe20000100800 */
[----:B------:R-:W-:Y:S01]  /*0e70*/  LOP3.LUT R4, R20, 0x10, R7, 0xf8, !PT ;  /* 0x0000001014047812 */ /* 0x000fe200078ef807 */
[----:B------:R-:W-:Y:S01]  /*0e80*/  IMAD R5, R5, 0x1800, R13 ;  /* 0x0000180005057824 */ /* 0x000fe200078e020d */
[----:B------:R-:W-:Y:S01]  /*0e90*/  LEA.HI R0, R0, R21, RZ, 0x2 ;  /* 0x0000001500007211 */ /* 0x000fe200078f10ff */
[----:B------:R-:W-:Y:S01]  /*0ea0*/  IMAD R3, R2, 0x40, R3 ;  /* 0x0000004002037824 */ /* 0x000fe200078e0203 */
[----:B------:R-:W-:Y:S01]  /*0eb0*/  LOP3.LUT R4, R4, R14, RZ, 0x3c, !PT ;  /* 0x0000000e04047212 */ /* 0x000fe200078e3cff */
[----:B------:R-:W-:Y:S01]  /*0ec0*/  STL [R1+0x24], R13 ;  /* 0x0000240d01007387 */ /* 0x000fe20000100800 */
[----:B------:R-:W-:Y:S01]  /*0ed0*/  LOP3.LUT R2, R0, 0xfffffffc, RZ, 0xc0, !PT ;  /* 0xfffffffc00027812 */ /* 0x000fe200078ec0ff */
[----:B------:R-:W-:Y:S01]  /*0ee0*/  IMAD.MOV.U32 R19, RZ, RZ, RZ ;  /* 0x000000ffff137224 */ /* 0x000fe200078e00ff */
[----:B------:R-:W-:Y:S01]  /*0ef0*/  IADD3 R4, R18, R5, R4 ;  /* 0x0000000512047210 */ /* 0x000fe20007ffe004 */
[----:B------:R-:W-:Y:S01]  /*0f00*/  STL [R1+0x98], R14 ;  /* 0x0000980e01007387 */ /* 0x000fe20000100800 */
[----:B------:R-:W-:Y:S01]  /*0f10*/  VIADD R5, R156, 0x10 ;  /* 0x000000109c057836 */ /* 0x000fe20000000000 */
[----:B------:R-:W-:-:S02]  /*0f20*/  LOP3.LUT R8, R8, 0x7ffffffc, RZ, 0xc0, !PT ;  /* 0x7ffffffc08087812 */ /* 0x000fc400078ec0ff */
[----:B------:R0:W-:Y:S01]  /*0f30*/  STL [R1+0xa0], R6 ;  /* 0x0000a00601007387 */ /* 0x0001e20000100800 */
[----:B------:R-:W-:Y:S02]  /*0f40*/  SHF.R.S32.HI R9, RZ, 0x1f, R154 ;  /* 0x0000001fff097819 */ /* 0x000fe4000001149a */
[----:B------:R-:W-:Y:S01]  /*0f50*/  IMAD.IADD R8, R15, 0x1, -R8 ;  /* 0x000000010f087824 */ /* 0x000fe200078e0a08 */
[----:B------:R1:W-:Y:S03]  /*0f60*/  STL [R1+0x94], R4 ;  /* 0x0000940401007387 */ /* 0x0003e60000100800 */
[----:B------:R-:W-:Y:S01]  /*0f70*/  IMAD.SHL.U32 R8, R8, 0x2, RZ ;  /* 0x0000000208087824 */ /* 0x000fe200078e00ff */
[----:B------:R-:W-:Y:S01]  /*0f80*/  STL [R1+0x9c], R3 ;  /* 0x00009c0301007387 */ /* 0x000fe20000100800 */
[----:B0-----:R-:W-:Y:S01]  /*0f90*/  IMAD.IADD R6, R21, 0x1, -R2 ;  /* 0x0000000115067824 */ /* 0x001fe200078e0a02 */
[----:B------:R-:W-:-:S02]  /*0fa0*/  SHF.R.S32.HI R2, RZ, 0x2, R0 ;  /* 0x00000002ff027819 */ /* 0x000fc40000011400 */
[----:B------:R-:W-:Y:S01]  /*0fb0*/  STL [R1+0x60], RZ ;  /* 0x000060ff01007387 */ /* 0x000fe20000100800 */
[C---:B-1----:R-:W-:Y:S01]  /*0fc0*/  IMAD.SHL.U32 R4, R6.reuse, 0x8, RZ ;  /* 0x0000000806047824 */ /* 0x042fe200078e00ff */
[----:B------:R-:W-:-:S04]  /*0fd0*/  LEA.HI R0, R6, R6, RZ, 0x1 ;  /* 0x0000000606007211 */ /* 0x000fc800078f08ff */
[----:B------:R-:W-:Y:S01]  /*0fe0*/  STL [R1+0x50], R4 ;  /* 0x0000500401007387 */ /* 0x000fe20000100800 */
[----:B------:R-:W-:Y:S02]  /*0ff0*/  LOP3.LUT R2, R0, 0x1ffffffe, RZ, 0xc0, !PT ;  /* 0x1ffffffe00027812 */ /* 0x000fe400078ec0ff */
[----:B------:R-:W-:Y:S01]  /*1000*/  LOP3.LUT R0, R20, 0x10, R16, 0xf8, !PT ;  /* 0x0000001014007812 */ /* 0x000fe200078ef810 */
[----:B------:R0:W-:Y:S02]  /*1010*/  STL [R1+0x1c], R5 ;  /* 0x00001c0501007387 */ /* 0x0001e40000100800 */
[----:B------:R-:W-:Y:S01]  /*1020*/  IMAD.IADD R2, R6, 0x1, -R2 ;  /* 0x0000000106027824 */ /* 0x000fe200078e0a02 */
[----:B------:R-:W-:Y:S01]  /*1030*/  LOP3.LUT R0, R0, R14, RZ, 0x3c, !PT ;  /* 0x0000000e00007212 */ /* 0x000fe200078e3cff */
[----:B------:R-:W-:Y:S01]  /*1040*/  STL [R1+0x18], R9 ;  /* 0x0000180901007387 */ /* 0x000fe20000100800 */
[C---:B0-----:R-:W-:Y:S02]  /*1050*/  VIADD R5, R4.reuse, 0x20 ;  /* 0x0000002004057836 */ /* 0x041fe40000000000 */
[----:B------:R-:W-:-:S03]  /*1060*/  VIADD R4, R4, 0x40 ;  /* 0x0000004004047836 */ /* 0x000fc60000000000 */
[----:B------:R-:W-:Y:S01]  /*1070*/  SHF.R.S32.HI R6, RZ, 0x1f, R5 ;  /* 0x0000001fff067819 */ /* 0x000fe20000011405 */
[----:B------:R0:W-:Y:S04]  /*1080*/  STL [R1+0x68], R5 ;  /* 0x0000680501007387 */ /* 0x0001e80000100800 */
[----:B------:R1:W-:Y:S04]  /*1090*/  STL [R1+0x70], R4 ;  /* 0x0000700401007387 */ /* 0x0003e80000100800 */
[----:B------:R2:W-:Y:S01]  /*10a0*/  STL [R1+0xa8], R6 ;  /* 0x0000a80601007387 */ /* 0x0005e20000100800 */
[----:B0-----:R-:W-:Y:S01]  /*10b0*/  SHF.R.S32.HI R5, RZ, 0x1f, R4 ;  /* 0x0000001fff057819 */ /* 0x001fe20000011404 */
[----:B-1----:R-:W-:Y:S01]  /*10c0*/  IMAD.IADD R4, R13, 0x1, R0 ;  /* 0x000000010d047824 */ /* 0x002fe200078e0200 */
[----:B------:R-:W-:-:S03]  /*10d0*/  SHF.R.S32.HI R0, RZ, 0x4, R7 ;  /* 0x00000004ff007819 */ /* 0x000fc60000011407 */
[----:B------:R0:W-:Y:S01]  /*10e0*/  STL [R1+0xa4], R5 ;  /* 0x0000a40501007387 */ /* 0x0001e20000100800 */
[----:B--2---:R-:W-:-:S03]  /*10f0*/  VIADD R6, R8, 0x40 ;  /* 0x0000004008067836 */ /* 0x004fc60000000000 */
[----:B------:R-:W-:Y:S02]  /*1100*/  STL [R1+0x38], R8 ;  /* 0x0000380801007387 */ /* 0x000fe40000100800 */
[----:B------:R-:W-:Y:S02]  /*1110*/  SHF.R.S32.HI R7, RZ, 0x1f, R6 ;  /* 0x0000001fff077819 */ /* 0x000fe40000011406 */
[----:B------:R1:W-:Y:S01]  /*1120*/  STL [R1+0x44], R4 ;  /* 0x0000440401007387 */ /* 0x0003e20000100800 */
[----:B0-----:R-:W-:-:S03]  /*1130*/  VIADD R5, R8, 0x48 ;  /* 0x0000004808057836 */ /* 0x001fc60000000000 */
[----:B------:R0:W-:Y:S04]  /*1140*/  STL [R1+0x10], R0 ;  /* 0x0000100001007387 */ /* 0x0001e80000100800 */
[----:B------:R2:W-:Y:S01]  /*1150*/  STL [R1+0x80], R6 ;  /* 0x0000800601007387 */ /* 0x0005e20000100800 */
[----:B-1----:R-:W-:-:S03]  /*1160*/  VIADD R4, R8, 0x50 ;  /* 0x0000005008047836 */ /* 0x002fc60000000000 */
[----:B------:R1:W-:Y:S01]  /*1170*/  STL [R1+0x7c], R5 ;  /* 0x00007c0501007387 */ /* 0x0003e20000100800 */
[----:B0-----:R-:W-:-:S03]  /*1180*/  VIADD R0, R8, 0x58 ;  /* 0x0000005808007836 */ /* 0x001fc60000000000 */
[----:B------:R-:W-:Y:S01]  /*1190*/  STL [R1+0x90], R7 ;  /* 0x0000900701007387 */ /* 0x000fe20000100800 */
[----:B--2---:R-:W-:-:S03]  /*11a0*/  SHF.R.S32.HI R6, RZ, 0x1f, R5 ;  /* 0x0000001fff067819 */ /* 0x004fc60000011405 */
[----:B------:R0:W-:Y:S01]  /*11b0*/  STL [R1+0x78], R4 ;  /* 0x0000780401007387 */ /* 0x0001e20000100800 */
[----:B-1----:R-:W-:-:S03]  /*11c0*/  SHF.R.S32.HI R5, RZ, 0x1f, R4 ;  /* 0x0000001fff057819 */ /* 0x002fc60000011404 */
[----:B------:R-:W-:Y:S04]  /*11d0*/  STL [R1+0x8c], R6 ;  /* 0x00008c0601007387 */ /* 0x000fe80000100800 */
[----:B------:R1:W-:Y:S01]  /*11e0*/  STL [R1+0x74], R0 ;  /* 0x0000740001007387 */ /* 0x0003e20000100800 */
[----:B0-----:R-:W-:-:S03]  /*11f0*/  SHF.R.S32.HI R4, RZ, 0x1f, R0 ;  /* 0x0000001fff047819 */ /* 0x001fc60000011400 */
[----:B------:R0:W-:Y:S01]  /*1200*/  STL [R1+0x88], R5 ;  /* 0x0000880501007387 */ /* 0x0001e20000100800 */
[----:B-1----:R-:W-:-:S05]  /*1210*/  IMAD R0, R2, 0x8, R3 ;  /* 0x0000000802007824 */ /* 0x002fca00078e0203 */
[----:B------:R0:W-:Y:S04]  /*1220*/  STL [R1+0x48], R0 ;  /* 0x0000480001007387 */ /* 0x0001e80000100800 */
[----:B------:R0:W-:Y:S02]  /*1230*/  STL [R1+0x84], R4 ;  /* 0x0000840401007387 */ /* 0x0001e40000100800 */
.L_x_2269:
[----:B012-4-:R-:W1:Y:S01]  /*1240*/  LDC.64 R2, c[0x0][0xc88] ;  /* 0x00032200ff027b82 */ /* 0x017e620000000a00 */
[----:B------:R-:W-:Y:S01]  /*1250*/  ULDC.64 UR4, c[0x0][0xa28] ;  /* 0x00028a0000047ab9 */ /* 0x000fe20000000a00 */
[----:B------:R-:W-:Y:S01]  /*1260*/  ULDC.64 UR8, c[0x0][0xa18] ;  /* 0x0002860000087ab9 */ /* 0x000fe20000000a00 */
[----:B------:R-:W-:Y:S01]  /*1270*/  ULDC.64 UR6, c[0x0][0xa08] ;  /* 0x0002820000067ab9 */ /* 0x000fe20000000a00 */
[----:B-1----:R-:W-:-:S05]  /*1280*/  IMAD.WIDE R2, R27, 0x4, R2 ;  /* 0x000000041b027825 */ /* 0x002fca00078e0202 */
[----:B------:R-:W0:Y:S01]  /*1290*/  LDG.E R28, desc[UR42][R2.64] ;  /* 0x0000002a021c7981 */ /* 0x000e22000c1e1900 */
        /* <DEDUP_REMOVED lines=8> */
[----:B0-----:R-:W-:Y:S01]  /*1320*/  SHF.R.S32.HI R0, RZ, 0x1f, R28 ;  /* 0x0000001fff007819 */ /* 0x001fe2000001141c */
[C---:B------:R-:W-:Y:S02]  /*1330*/  IMAD.SHL.U32 R31, R28.reuse, 0x4, RZ ;  /* 0x000000041c1f7824 */ /* 0x040fe400078e00ff */
[C---:B------:R-:W-:Y:S01]  /*1340*/  @P2 LEA R2, P3, R28.reuse, UR4, 0x2 ;  /* 0x000000041c022c11 */ /* 0x040fe2000f8610ff */
[----:B------:R-:W-:Y:S01]  /*1350*/  STL [R1+0x4c], R28 ;  /* 0x00004c1c01007387 */ /* 0x000fe20000100800 */
[C-C-:B------:R-:W-:Y:S02]  /*1360*/  SHF.L.U64.HI R30, R28.reuse, 0x2, R0.reuse ;  /* 0x000000021c1e7819 */ /* 0x140fe40000010200 */
[----:B------:R-:W-:Y:S01]  /*1370*/  @P2 LEA.HI.X R3, R28, UR5, R0, 0x2, P3 ;  /* 0x000000051c032c11 */ /* 0x000fe200098f1400 */
[----:B------:R-:W-:Y:S01]  /*1380*/  ULDC UR4, c[0x0][0x288] ;  /* 0x0000a20000047ab9 */ /* 0x000fe20000000800 */
[----:B------:R0:W-:Y:S01]  /*1390*/  STL [R1+0x64], R0 ;  /* 0x0000640001007387 */ /* 0x0001e20000100800 */
[----:B------:R-:W-:-:S03]  /*13a0*/  IADD3 R6, P4, R31, UR6, RZ ;  /* 0x000000061f067c10 */ /* 0x000fc6000ff9e0ff */
[----:B-----5:R1:W5:Y:S01]  /*13b0*/  @P2 LDG.E R8, desc[UR42][R2.64] ;  /* 0x0000002a02082981 */ /* 0x020362000c1e1900 */
[----:B------:R-:W-:Y:S02]  /*13c0*/  @P1 IADD3 R4, P2, R31, UR8, RZ ;  /* 0x000000081f041c10 */ /* 0x000fe4000ff5e0ff */
[C---:B------:R-:W-:Y:S01]  /*13d0*/  IADD3.X R7, R30.reuse, UR7, RZ, P4, !PT ;  /* 0x000000071e077c10 */ /* 0x040fe2000a7fe4ff */
[----:B------:R-:W-:Y:S01]  /*13e0*/  STL [R1+0x58], R31 ;  /* 0x0000581f01007387 */ /* 0x000fe20000100800 */
[----:B------:R-:W-:Y:S01]  /*13f0*/  @P1 IADD3.X R5, R30, UR9, RZ, P2, !PT ;  /* 0x000000091e051c10 */ /* 0x000fe200097fe4ff */
[----:B0-----:R-:W-:Y:S01]  /*1400*/  IMAD.U32 R0, RZ, RZ, UR4 ;  /* 0x00000004ff007e24 */ /* 0x001fe2000f8e00ff */
[----:B------:R-:W-:Y:S01]  /*1410*/  ULDC.64 UR4, c[0x0][0x418] ;  /* 0x0001060000047ab9 */ /* 0x000fe20000000a00 */
[----:B------:R0:W5:Y:S01]  /*1420*/  @P0 LDG.E R66, desc[UR42][R6.64] ;  /* 0x0000002a06420981 */ /* 0x000162000c1e1900 */
[----:B------:R-:W-:-:S03]  /*1430*/  ULDC.64 UR8, c[0x0][0xa20] ;  /* 0x0002880000087ab9 */ /* 0x000fc60000000a00 */
[----:B------:R-:W2:Y:S01]  /*1440*/  @P1 LDG.E R0, desc[UR42][R4.64] ;  /* 0x0000002a04001981 */ /* 0x000ea2000c1e1900 */
[----:B------:R-:W-:Y:S01]  /*1450*/  UISETP.NE.U32.AND UP0, UPT, UR4, URZ, UPT ;  /* 0x0000003f0400728c */ /* 0x000fe2000bf05070 */
[----:B-1----:R-:W-:Y:S02]  /*1460*/  LOP3.LUT R2, R26, 0xff000000, RZ, 0xc0, !PT ;  /* 0xff0000001a027812 */ /* 0x002fe400078ec0ff */
[----:B------:R-:W-:Y:S01]  /*1470*/  ULDC UR4, c[0x0][0x424] ;  /* 0x0001090000047ab9 */ /* 0x000fe20000000800 */
[----:B------:R-:W-:Y:S01]  /*1480*/  UISETP.NE.AND.EX UP0, UPT, UR5, URZ, UPT, UP0 ;  /* 0x0000003f0500728c */ /* 0x000fe2000bf05300 */
[----:B------:R-:W-:Y:S01]  /*1490*/  ISETP.NE.U32.AND P2, PT, RZ, UR8, PT ;  /* 0x00000008ff007c0c */ /* 0x000fe2000bf45070 */
[----:B------:R-:W-:Y:S01]  /*14a0*/  STL [R1+0x5c], R30 ;  /* 0x00005c1e01007387 */ /* 0x000fe20000100800 */
[----:B------:R-:W-:Y:S01]  /*14b0*/  ULDC UR5, c[0x0][0x2f0] ;  /* 0x0000bc0000057ab9 */ /* 0x000fe20000000800 */
[----:B------:R-:W-:Y:S01]  /*14c0*/  USEL UR4, UR4, 0x1, UP0 ;  /* 0x0000000104047887 */ /* 0x000fe20008000000 */
[----:B------:R-:W-:-:S02]  /*14d0*/  SHF.R.U32.HI R3, RZ, 0x8, R2 ;  /* 0x00000008ff037819 */ /* 0x000fc40000011602 */
[----:B------:R-:W-:Y:S01]  /*14e0*/  ISETP.NE.AND.EX P2, PT, RZ, UR9, PT, P2 ;  /* 0x00000009ff007c0c */ /* 0x000fe2000bf45320 */
[----:B------:R-:W-:-:S03]  /*14f0*/  UIMAD UR4, UR4, UR5, URZ ;  /* 0x00000005040472a4 */ /* 0x000fc6000f8e023f */
[----:B------:R-:W-:Y:S01]  /*1500*/  ULDC UR5, c[0x0][0x348] ;  /* 0x0000d20000057ab9 */ /* 0x000fe20000000800 */
[C---:B------:R-:W-:Y:S01]  /*1510*/  LOP3.LUT R152, R26.reuse, 0xffff, RZ, 0xc0, !PT ;  /* 0x0000ffff1a987812 */ /* 0x040fe200078ec0ff */
[----:B--2---:R1:W-:Y:S01]  /*1520*/  STL [R1+0x34], R0 ;  /* 0x0000340001007387 */ /* 0x0043e20000100800 */
[----:B------:R-:W-:Y:S01]  /*1530*/  IMAD.MOV.U32 R11, RZ, RZ, R0 ;  /* 0x000000ffff0b7224 */ /* 0x000fe200078e0000 */
[----:B-1----:R-:W-:-:S04]  /*1540*/  LOP3.LUT R0, R26, 0xff0000, RZ, 0xc0, !PT ;  /* 0x00ff00001a007812 */ /* 0x002fc800078ec0ff */
[----:B------:R-:W-:Y:S01]  /*1550*/  LEA.HI R10, R0, R3, RZ, 0x10 ;  /* 0x00000003000a7211 */ /* 0x000fe200078f80ff */
[----:B0-----:R-:W-:Y:S06]  /*1560*/  @P1 BRA `(.L_x_2128) ;  /* 0x0000000000281947 */ /* 0x001fec0003800000 */
        /* <DEDUP_REMOVED lines=8> */
[----:B--2---:R-:W-:-:S05]  /*15f0*/  IMAD.IADD R11, R5, 0x1, -R0 ;  /* 0x00000001050b7824 */ /* 0x004fca00078e0a00 */
[----:B------:R0:W-:Y:S02]  /*1600*/  STL [R1+0x34], R11 ;  /* 0x0000340b01007387 */ /* 0x0001e40000100800 */
.L_x_2128:
[----:B------:R-:W-:Y:S02]  /*1610*/  IMAD.U32 R41, RZ, RZ, UR5 ;  /* 0x00000005ff297e24 */ /* 0x000fe4000f8e00ff */
[----:B------:R-:W-:Y:S01]  /*1620*/  IMAD.U32 R29, RZ, RZ, UR4 ;  /* 0x00000004ff1d7e24 */ /* 0x000fe2000f8e00ff */
[----:B------:R-:W-:Y:S06]  /*1630*/  @!P2 BRA `(.L_x_2129) ;  /* 0x000000000010a947 */ /* 0x000fec0003800000 */
[----:B------:R-:W-:-:S04]  /*1640*/  IADD3 R2, P0, R31, UR8, RZ ;  /* 0x000000081f027c10 */ /* 0x000fc8000ff1e0ff */
[----:B------:R-:W-:-:S05]  /*1650*/  IADD3.X R3, R30, UR9, RZ, P0, !PT ;  /* 0x000000091e037c10 */ /* 0x000fca00087fe4ff */
[----:B------:R1:W5:Y:S01]  /*1660*/  LDG.E R29, desc[UR42][R2.64] ;  /* 0x0000002a021d7981 */ /* 0x000362000c1e1900 */
[----:B------:R-:W-:Y:S05]  /*1670*/  BRA `(.L_x_2130) ;  /* 0x0000000000107947 */ /* 0x000fea0003800000 */
.L_x_2129:
[----:B------:R-:W-:Y:S05]  /*1680*/  @!P0 BRA `(.L_x_2130) ;  /* 0x00000000000c8947 */ /* 0x000fea0003800000 */
[----:B------:R-:W2:Y:S04]  /*1690*/  LDG.E R0, desc[UR42][R6.64] ;  /* 0x0000002a06007981 */ /* 0x000ea8000c1e1900 */
[----:B------:R-:W2:Y:S02]  /*16a0*/  LDG.E R29, desc[UR42][R6.64+0x4] ;  /* 0x0000042a061d7981 */ /* 0x000ea4000c1e1900 */
[----:B--2---:R-:W-:-:S07]  /*16b0*/  IMAD.IADD R29, R29, 0x1, -R0 ;  /* 0x000000011d1d7824 */ /* 0x004fce00078e0a00 */
.L_x_2130:
[----:B------:R-:W-:Y:S01]  /*16c0*/  ULDC.64 UR4, c[0x0][0xa10] ;  /* 0x0002840000047ab9 */ /* 0x000fe20000000a00 */
[----:B------:R-:W2:Y:S01]  /*16d0*/  LDC R6, c[0x0][0x448] ;  /* 0x00011200ff067b82 */ /* 0x000ea20000000800 */
[----:B------:R-:W-:-:S04]  /*16e0*/  ISETP.NE.U32.AND P0, PT, RZ, UR4, PT ;  /* 0x00000004ff007c0c */ /* 0x000fc8000bf05070 */
[----:B------:R-:W-:Y:S01]  /*16f0*/  ISETP.NE.AND.EX P0, PT, RZ, UR5, PT, P0 ;  /* 0x00000005ff007c0c */ /* 0x000fe2000bf05300 */
[----:B------:R-:W-:-:S12]  /*1700*/  ULDC.64 UR4, c[0x0][0xa30] ;  /* 0x00028c0000047ab9 */ /* 0x000fd80000000a00 */
[----:B-1----:R-:W1:Y:S02]  /*1710*/  @P0 LDC.64 R2, c[0x0][0xa10] ;  /* 0x00028400ff020b82 */ /* 0x002e640000000a00 */
[----:B-1----:R-:W-:-:S05]  /*1720*/  @P0 IMAD.WIDE R2, R28, 0x4, R2 ;  /* 0x000000041c020825 */ /* 0x002fca00078e0202 */
[----:B------:R-:W3:Y:S04]  /*1730*/  @P0 LDG.E R0, desc[UR42][R2.64] ;  /* 0x0000002a02000981 */ /* 0x000ee8000c1e1900 */
[----:B------:R1:W3:Y:S01]  /*1740*/  @P0 LDG.E R7, desc[UR42][R2.64+0x4] ;  /* 0x0000042a02070981 */ /* 0x0002e2000c1e1900 */
[----:B------:R-:W-:Y:S01]  /*1750*/  ISETP.NE.U32.AND P1, PT, RZ, UR4, PT ;  /* 0x00000004ff007c0c */ /* 0x000fe2000bf25070 */
[----:B-----5:R-:W-:-:S03]  /*1760*/  IMAD.MOV.U32 R24, RZ, RZ, R29 ;  /* 0x000000ffff187224 */ /* 0x020fc600078e001d */
[----:B------:R-:W-:-:S13]  /*1770*/  ISETP.NE.AND.EX P1, PT, RZ, UR5, PT, P1 ;  /* 0x00000005ff007c0c */ /* 0x000fda000bf25310 */
[----:B------:R-:W-:-:S04]  /*1780*/  @P1 IADD3 R4, P2, R31, UR4, RZ ;  /* 0x000000041f041c10 */ /* 0x000fc8000ff5e0ff */
[----:B------:R-:W-:-:S05]  /*1790*/  @P1 IADD3.X R5, R30, UR5, RZ, P2, !PT ;  /* 0x000000051e051c10 */ /* 0x000fca00097fe4ff */
[----:B------:R4:W5:Y:S01]  /*17a0*/  @P1 LDG.E R24, desc[UR42][R4.64] ;  /* 0x0000002a04181981 */ /* 0x000962000c1e1900 */
[----:B--2---:R-:W-:Y:S01]  /*17b0*/  ISETP.NE.AND P1, PT, R6, 0x1, PT ;  /* 0x000000010600780c */ /* 0x004fe20003f25270 */
[----:B------:R-:W-:Y:S01]  /*17c0*/  IMAD R12, R25, 0xc0, RZ ;  /* 0x000000c0190c7824 */ /* 0x000fe200078e02ff */
[----:B------:R-:W-:Y:S01]  /*17d0*/  BSSY B0, `(.L_x_2131) ;  /* 0x000003a000007945 */ /* 0x000fe20003800000 */
[----:B------:R-:W-:Y:S02]  /*17e0*/  IMAD.IADD R8, R29, 0x1, -R8 ;  /* 0x000000011d087824 */ /* 0x000fe400078e0a08 */
[----:B-1----:R-:W-:Y:S01]  /*17f0*/  VIADD R2, R12, 0xbf ;  /* 0x000000bf0c027836 */ /* 0x002fe20000000000 */
[----:B------:R1:W-:Y:S07]  /*1800*/  STL [R1+0x30], R12 ;  /* 0x0000300c01007387 */ /* 0x0003ee0000100800 */
[----:B------:R-:W2:Y:S01]  /*1810*/  @P1 LDC R9, c[0x0][0x44c] ;  /* 0x00011300ff091b82 */ /* 0x000ea20000000800 */
[----:B-1----:R-:W-:-:S07]  /*1820*/  LOP3.LUT R12, R10, 0xff, RZ, 0xc0, !PT ;  /* 0x000000ff0a0c7812 */ /* 0x002fce00078ec0ff */
[----:B------:R-:W1:Y:S01]  /*1830*/  @P1 LDC R3, c[0x0][0x450] ;  /* 0x00011400ff031b82 */ /* 0x000e620000000800 */
[----:B---3--:R-:W-:Y:S02]  /*1840*/  @P0 IMAD.IADD R41, R7, 0x1, -R0 ;  /* 0x0000000107290824 */ /* 0x008fe400078e0a00 */
[----:B--2---:R-:W-:-:S04]  /*1850*/  @P1 IMAD.HI.U32 R0, R2, R9, RZ ;  /* 0x0000000902001227 */ /* 0x004fc800078e00ff */
[----:B----4-:R-:W-:Y:S01]  /*1860*/  IMAD.IADD R4, R8, 0x1, R41 ;  /* 0x0000000108047824 */ /* 0x010fe200078e0229 */
[----:B-1----:R-:W-:-:S03]  /*1870*/  @P1 SHF.R.U32.HI R2, RZ, R3, R0 ;  /* 0x00000003ff021219 */ /* 0x002fc60000011600 */
[C---:B------:R-:W-:Y:S01]  /*1880*/  VIADD R0, R4.reuse, 0x7f ;  /* 0x0000007f04007836 */ /* 0x040fe20000000000 */
[----:B------:R-:W-:Y:S01]  /*1890*/  IADD3 R40, R4, 0x80, -R11 ;  /* 0x0000008004287810 */ /* 0x000fe20007ffe80b */
[----:B------:R1:W-:Y:S03]  /*18a0*/  STL [R1+0x3c], R4 ;  /* 0x00003c0401007387 */ /* 0x0003e60000100800 */
[----:B------:R-:W-:Y:S01]  /*18b0*/  SHF.R.S32.HI R3, RZ, 0x1f, R0 ;  /* 0x0000001fff037819 */ /* 0x000fe20000011400 */
[----:B------:R-:W-:Y:S01]  /*18c0*/  IMAD.IADD R2, R40, 0x1, R2 ;  /* 0x0000000128027824 */ /* 0x000fe200078e0202 */
[----:B------:R2:W-:Y:S02]  /*18d0*/  STL [R1+0x6c], R12 ;  /* 0x00006c0c01007387 */ /* 0x0005e40000100800 */
[----:B------:R-:W-:Y:S02]  /*18e0*/  LEA.HI R3, R3, R0, RZ, 0x7 ;  /* 0x0000000003037211 */ /* 0x000fe400078f38ff */
[----:B------:R-:W-:-:S02]  /*18f0*/  SHF.R.S32.HI R5, RZ, 0x1f, R2 ;  /* 0x0000001fff057819 */ /* 0x000fc40000011402 */
[----:B-1----:R-:W-:Y:S02]  /*1900*/  SHF.R.U32.HI R4, RZ, 0x10, R10 ;  /* 0x00000010ff047819 */ /* 0x002fe4000001160a */
[----:B------:R-:W-:Y:S02]  /*1910*/  LEA.HI R5, R5, R2, RZ, 0x7 ;  /* 0x0000000205057211 */ /* 0x000fe400078f38ff */
[----:B------:R-:W-:Y:S01]  /*1920*/  SHF.R.S32.HI R27, RZ, 0x7, R3 ;  /* 0x00000007ff1b7819 */ /* 0x000fe20000011403 */
[----:B------:R2:W-:Y:S01]  /*1930*/  STL [R1+0x54], R4 ;  /* 0x0000540401007387 */ /* 0x0005e20000100800 */
[----:B------:R-:W-:-:S04]  /*1940*/  SHF.R.S32.HI R0, RZ, 0x7, R5 ;  /* 0x00000007ff007819 */ /* 0x000fc80000011405 */
[----:B------:R-:W-:Y:S01]  /*1950*/  VIMNMX R6, R27, R0, PT ;  /* 0x000000001b067248 */ /* 0x000fe20003fe0100 */
[----:B------:R-:W-:-:S03]  /*1960*/  IMAD.MOV.U32 R0, RZ, RZ, RZ ;  /* 0x000000ffff007224 */ /* 0x000fc600078e00ff */
[----:B------:R-:W-:-:S13]  /*1970*/  ISETP.GE.AND P0, PT, R6, 0x1, PT ;  /* 0x000000010600780c */ /* 0x000fda0003f06270 */
[----:B--2---:R-:W-:Y:S05]  /*1980*/  @!P0 BRA `(.L_x_2132) ;  /* 0x0000000000788947 */ /* 0x004fea0003800000 */
[----:B------:R-:W-:Y:S01]  /*1990*/  ISETP.NE.AND P0, PT, R4, RZ, PT ;  /* 0x000000ff0400720c */ /* 0x000fe20003f05270 */
[----:B------:R-:W-:-:S03]  /*19a0*/  ULDC UR4, c[0x0][0x9f0] ;  /* 0x00027c0000047ab9 */ /* 0x000fc60000000800 */
[----:B------:R-:W-:-:S04]  /*19b0*/  SEL R9, R4, UR4, P0 ;  /* 0x0000000404097c07 */ /* 0x000fc80008000000 */
[-C--:B------:R-:W-:Y:S02]  /*19c0*/  IABS R5, R9.reuse ;  /* 0x0000000900057213 */ /* 0x080fe40000000000 */
[----:B------:R-:W-:Y:S02]  /*19d0*/  IADD3 R0, R9, -0x1, R6 ;  /* 0xffffffff09007810 */ /* 0x000fe40007ffe006 */
[----:B------:R-:W1:Y:S01]  /*19e0*/  I2F.RP R4, R5 ;  /* 0x0000000500047306 */ /* 0x000e620000209400 */
[----:B0-----:R-:W-:-:S05]  /*19f0*/  IABS R11, R9 ;  /* 0x00000009000b7213 */ /* 0x001fca0000000000 */
[----:B------:R-:W-:Y:S02]  /*1a00*/  IMAD.MOV R11, RZ, RZ, -R11 ;  /* 0x000000ffff0b7224 */ /* 0x000fe400078e0a0b */
[----:B-1----:R-:W0:Y:S02]  /*1a10*/  MUFU.RCP R4, R4 ;  /* 0x0000000400047308 */ /* 0x002e240000001000 */
        /* <DEDUP_REMOVED lines=21> */
.L_x_2132:
[----:B------:R-:W-:Y:S05]  /*1b70*/  BSYNC B0 ;  /* 0x0000000000007941 */ /* 0x000fea0003800000 */
.L_x_2131:
[----:B------:R-:W-:-:S05]  /*1b80*/  IMAD R3, R12, R0, RZ ;  /* 0x000000000c037224 */ /* 0x000fca00078e02ff */
        /* <DEDUP_REMOVED lines=23> */
[----:B------:R1:W2:Y:S01]  /*1d00*/  LDC.64 R14, c[0x4][R0] ;  /* 0x01000000000e7b82 */ /* 0x0002a20000000a00 */
[----:B------:R-:W-:Y:S01]  /*1d10*/  IMAD.U32 R5, RZ, RZ, UR5 ;  /* 0x00000005ff057e24 */ /* 0x000fe2000f8e00ff */
[----:B------:R-:W-:Y:S01]  /*1d20*/  ULDC.64 UR4, c[0x4][0xa0] ;  /* 0x0100280000047ab9 */ /* 0x000fe20000000a00 */
[----:B------:R-:W-:Y:S02]  /*1d30*/  IMAD.U32 R10, RZ, RZ, UR6 ;  /* 0x00000006ff0a7e24 */ /* 0x000fe4000f8e00ff */
[----:B------:R-:W-:Y:S02]  /*1d40*/  IMAD.U32 R6, RZ, RZ, UR4 ;  /* 0x00000004ff067e24 */ /* 0x000fe4000f8e00ff */
[----:B------:R-:W-:-:S02]  /*1d50*/  IMAD.U32 R7, RZ, RZ, UR5 ;  /* 0x00000005ff077e24 */ /* 0x000fc4000f8e00ff */
[----:B0-----:R-:W-:Y:S02]  /*1d60*/  IMAD.U32 R11, RZ, RZ, UR7 ;  /* 0x00000007ff0b7e24 */ /* 0x001fe4000f8e00ff */
[----:B------:R-:W-:Y:S02]  /*1d70*/  IMAD.MOV.U32 R8, RZ, RZ, 0x70 ;  /* 0x00000070ff087424 */ /* 0x000fe400078e00ff */
[----:B------:R-:W-:Y:S02]  /*1d80*/  IMAD.MOV.U32 R12, RZ, RZ, 0x1 ;  /* 0x00000001ff0c7424 */ /* 0x000fe400078e00ff */
[----:B-1----:R-:W-:-:S07]  /*1d90*/  IMAD.MOV.U32 R13, RZ, RZ, RZ ;  /* 0x000000ffff0d7224 */ /* 0x002fce00078e00ff */
[----:B------:R-:W-:-:S07]  /*1da0*/  LEPC R20, `(.L_x_2135) ;  /* 0x000000001014794e */ /* 0x000fce0000000000 */
[----:B--2--5:R-:W-:Y:S05]  /*1db0*/  CALL.ABS.NOINC R14 ;  /* 0x000000000e007343 */ /* 0x024fea0003c00000 */
.L_x_2135:
[----:B------:R-:W-:Y:S05]  /*1dc0*/  BSYNC B6 ;  /* 0x0000000000067941 */ /* 0x000fea0003800000 */
.L_x_2134:
        /* <DEDUP_REMOVED lines=20> */
.L_x_2137:
[----:B------:R-:W-:Y:S05]  /*1f10*/  BSYNC B6 ;  /* 0x0000000000067941 */ /* 0x000fea0003800000 */
.L_x_2136:
[----:B------:R-:W-:Y:S01]  /*1f20*/  ULDC.64 UR4, c[0x0][0x9f8] ;  /* 0x00027e0000047ab9 */ /* 0x000fe20000000a00 */
[----:B0-----:R-:W2:Y:S01]  /*1f30*/  LDL R11, [R1+0x14] ;  /* 0x00001400010b7983 */ /* 0x001ea20000100800 */
[----:B------:R-:W-:Y:S01]  /*1f40*/  ISETP.NE.U32.AND P0, PT, RZ, UR4, PT ;  /* 0x00000004ff007c0c */ /* 0x000fe2000bf05070 */
[----:B------:R-:W-:Y:S01]  /*1f50*/  IMAD.MOV.U32 R68, RZ, RZ, R28 ;  /* 0x000000ffff447224 */ /* 0x000fe200078e001c */
[----:B------:R-:W0:Y:S01]  /*1f60*/  LDC.64 R60, c[0x0][0x3f8] ;  /* 0x0000fe00ff3c7b82 */ /* 0x000e220000000a00 */
[----:B------:R-:W3:Y:S01]  /*1f70*/  LDL R8, [R1+0x98] ;  /* 0x0000980001087983 */ /* 0x000ee20000100800 */
[----:B------:R-:W-:-:S03]  /*1f80*/  ISETP.NE.AND.EX P0, PT, RZ, UR5, PT, P0 ;  /* 0x00000005ff007c0c */ /* 0x000fc6000bf05300 */
[----:B------:R-:W4:Y:S03]  /*1f90*/  LDL R10, [R1+0x24] ;  /* 0x00002400010a7983 */ /* 0x000f260000100800 */
[----:B------:R-:W1:Y:S07]  /*1fa0*/  LDC R55, c[0x0][0x3f4] ;  /* 0x0000fd00ff377b82 */ /* 0x000e6e0000000800 */
[----:B------:R-:W-:Y:S01]  /*1fb0*/  @P0 IADD3 R4, P1, R31, UR4, RZ ;  /* 0x000000041f040c10 */ /* 0x000fe2000ff3e0ff */
[----:B------:R-:W0:Y:S01]  /*1fc0*/  S2R R20, SR_TID.X ;  /* 0x0000000000147919 */ /* 0x000e220000002100 */
[----:B------:R-:W1:Y:S01]  /*1fd0*/  LDC.64 R58, c[0x0][0x408] ;  /* 0x00010200ff3a7b82 */ /* 0x000e620000000a00 */
[----:B------:R-:W-:Y:S01]  /*1fe0*/  VIADD R67, R16, 0x20 ;  /* 0x0000002010437836 */ /* 0x000fe20000000000 */
[----:B------:R-:W-:Y:S01]  /*1ff0*/  @P0 IADD3.X R5, R30, UR5, RZ, P1, !PT ;  /* 0x000000051e050c10 */ /* 0x000fe20008ffe4ff */
[----:B------:R-:W-:-:S04]  /*2000*/  ULDC UR4, c[0x0][0x2f4] ;  /* 0x0000bd0000047ab9 */ /* 0x000fc80000000800 */
[----:B------:R0:W4:Y:S01]  /*2010*/  @P0 LDG.E R68, desc[UR42][R4.64] ;  /* 0x0000002a04440981 */ /* 0x000122000c1e1900 */
[----:B------:R-:W-:-:S04]  /*2020*/  ISETP.GE.AND P1, PT, R67, UR4, PT ;  /* 0x0000000443007c0c */ /* 0x000fc8000bf26270 */
[----:B------:R-:W-:Y:S02]  /*2030*/  SEL R3, RZ, 0xffffffff, P1 ;  /* 0xffffffffff037807 */ /* 0x000fe40000800000 */
[----:B------:R-:W-:-:S03]  /*2040*/  ISETP.GE.AND P0, PT, R16, UR4, PT ;  /* 0x0000000410007c0c */ /* 0x000fc6000bf06270 */
[----:B0-----:R-:W-:Y:S02]  /*2050*/  IMAD.SHL.U32 R5, R3, 0x2, RZ ;  /* 0x0000000203057824 */ /* 0x001fe400078e00ff */
[----:B------:R-:W-:-:S05]  /*2060*/  VIADD R31, R20, 0xffffff80 ;  /* 0xffffff80141f7836 */ /* 0x000fca0000000000 */
[----:B------:R-:W-:-:S04]  /*2070*/  LEA.HI R28, R31, R31, RZ, 0x1 ;  /* 0x0000001f1f1c7211 */ /* 0x000fc800078f08ff */
[----:B------:R-:W-:-:S04]  /*2080*/  SHF.R.S32.HI R28, RZ, 0x1, R28 ;  /* 0x00000001ff1c7819 */ /* 0x000fc8000001141c */
[----:B------:R-:W-:Y:S02]  /*2090*/  SHF.R.S32.HI R3, RZ, 0x1f, R28 ;  /* 0x0000001fff037819 */ /* 0x000fe4000001141c */
[----:B------:R-:W-:Y:S02]  /*20a0*/  SEL R0, RZ, 0x1, P0 ;  /* 0x00000001ff007807 */ /* 0x000fe40000000000 */
[----:B------:R-:W-:Y:S01]  /*20b0*/  SHF.R.S32.HI R157, RZ, 0x1f, R156 ;  /* 0x0000001fff9d7819 */ /* 0x000fe2000001149c */
[----:B------:R-:W-:Y:S01]  /*20c0*/  IMAD R4, R3, R60, RZ ;  /* 0x0000003c03047224 */ /* 0x000fe200078e02ff */
[----:B------:R-:W-:Y:S02]  /*20d0*/  SHF.R.S32.HI R17, RZ, 0x1f, R16 ;  /* 0x0000001fff117819 */ /* 0x000fe40000011410 */
[-C--:B-1----:R-:W-:Y:S02]  /*20e0*/  ISETP.GE.AND P3, PT, R16, R55.reuse, PT ;  /* 0x000000371000720c */ /* 0x082fe40003f66270 */
        /* <DEDUP_REMOVED lines=19> */
[----:B------:R-:W-:Y:S02]  /*2220*/  LEA.HI R5, R6, R5, RZ, 0x5 ;  /* 0x0000000506057211 */ /* 0x000fe400078f28ff */
[----:B-----5:R-:W-:Y:S01]  /*2230*/  SHF.R.S32.HI R7, RZ, 0x1f, R24 ;  /* 0x0000001fff077819 */ /* 0x020fe20000011418 */
[----:B------:R-:W-:Y:S02]  /*2240*/  IMAD.SHL.U32 R4, R3, 0x80, RZ ;  /* 0x0000008003047824 */ /* 0x000fe400078e00ff */
[----:B------:R-:W-:-:S02]  /*2250*/  IMAD.SHL.U32 R6, R5, 0x80, RZ ;  /* 0x0000008005067824 */ /* 0x000fc400078e00ff */
[----:B------:R-:W-:Y:S01]  /*2260*/  IMAD.WIDE.U32 R42, R28, R58, R156 ;  /* 0x0000003a1c2a7225 */ /* 0x000fe200078e009c */
[----:B------:R-:W-:-:S03]  /*2270*/  LOP3.LUT R4, R4, 0xfffff000, RZ, 0xc0, !PT ;  /* 0xfffff00004047812 */ /* 0x000fc600078ec0ff */
[----:B------:R-:W-:Y:S01]  /*2280*/  IMAD.WIDE.U32 R20, R28, R58, R16 ;  /* 0x0000003a1c147225 */ /* 0x000fe200078e0010 */
[----:B------:R-:W-:-:S03]  /*2290*/  LOP3.LUT R6, R6, 0xfffff000, RZ, 0xc0, !PT ;  /* 0xfffff00006067812 */ /* 0x000fc600078ec0ff */
[----:B------:R-:W-:Y:S02]  /*22a0*/  IMAD.IADD R43, R43, 0x1, R9 ;  /* 0x000000012b2b7824 */ /* 0x000fe400078e0209 */
[----:B------:R-:W-:Y:S02]  /*22b0*/  IMAD.IADD R21, R9, 0x1, R21 ;  /* 0x0000000109157824 */ /* 0x000fe400078e0215 */
[----:B------:R-:W-:Y:S01]  /*22c0*/  IMAD.WIDE.U32 R46, R24, R60, R46 ;  /* 0x0000003c182e7225 */ /* 0x000fe200078e002e */
[----:B------:R-:W-:-:S03]  /*22d0*/  LOP3.LUT R54, R0, 0x1, RZ, 0xc0, !PT ;  /* 0x0000000100367812 */ /* 0x000fc600078ec0ff */
[----:B------:R-:W-:Y:S01]  /*22e0*/  IMAD.WIDE.U32 R44, R24, R60, R44 ;  /* 0x0000003c182c7225 */ /* 0x000fe200078e002c */
[----:B------:R-:W-:-:S03]  /*22f0*/  LOP3.LUT R53, R0, 0x2, RZ, 0xc0, !PT ;  /* 0x0000000200357812 */ /* 0x000fc600078ec0ff */
[----:B------:R-:W-:-:S04]  /*2300*/  IMAD.WIDE.U32 R42, R24, R58, R42 ;  /* 0x0000003a182a7225 */ /* 0x000fc800078e002a */
[----:B------:R-:W-:Y:S01]  /*2310*/  IMAD.WIDE.U32 R20, R24, R58, R20 ;  /* 0x0000003a18147225 */ /* 0x000fe200078e0014 */
[----:B------:R-:W-:Y:S02]  /*2320*/  ISETP.GE.AND P1, PT, R154, UR4, PT ;  /* 0x000000049a007c0c */ /* 0x000fe4000bf26270 */
[----:B------:R-:W-:Y:S01]  /*2330*/  LOP3.LUT R48, R65, 0xfffffff0, RZ, 0xc0, !PT ;  /* 0xfffffff041307812 */ /* 0x000fe200078ec0ff */
[----:B------:R-:W-:Y:S02]  /*2340*/  IMAD.IADD R66, R66, 0x1, R29 ;  /* 0x0000000142427824 */ /* 0x000fe400078e021d */
[----:B------:R-:W-:Y:S01]  /*2350*/  IMAD.SHL.U32 R55, R55, 0x2, RZ ;  /* 0x0000000237377824 */ /* 0x000fe200078e00ff */
[C---:B--2---:R-:W-:Y:S02]  /*2360*/  LOP3.LUT R3, R11.reuse, 0x10, R65, 0xf8, !PT ;  /* 0x000000100b037812 */ /* 0x044fe400078ef841 */
[----:B------:R-:W-:Y:S02]  /*2370*/  LOP3.LUT R5, R11, 0x10, R64, 0xf8, !PT ;  /* 0x000000100b057812 */ /* 0x000fe400078ef840 */
[----:B------:R-:W-:-:S02]  /*2380*/  LEA.HI R11, R31, R31, RZ, 0x1 ;  /* 0x0000001f1f0b7211 */ /* 0x000fc400078f08ff */
[-C--:B---3--:R-:W-:Y:S02]  /*2390*/  LOP3.LUT R3, R3, R8.reuse, RZ, 0x3c, !PT ;  /* 0x0000000803037212 */ /* 0x088fe400078e3cff */
[----:B------:R-:W-:Y:S01]  /*23a0*/  LOP3.LUT R5, R5, R8, RZ, 0x3c, !PT ;  /* 0x0000000805057212 */ /* 0x000fe200078e3cff */
[----:B------:R-:W-:Y:S01]  /*23b0*/  IMAD R8, R7, R60, RZ ;  /* 0x0000003c07087224 */ /* 0x000fe200078e02ff */
[----:B------:R-:W-:Y:S01]  /*23c0*/  LOP3.LUT R11, R11, 0xfffffffe, RZ, 0xc0, !PT ;  /* 0xfffffffe0b0b7812 */ /* 0x000fe200078ec0ff */
[----:B------:R-:W-:Y:S01]  /*23d0*/  IMAD R7, R7, R58, RZ ;  /* 0x0000003a07077224 */ /* 0x000fe200078e02ff */
[----:B----4-:R-:W-:Y:S01]  /*23e0*/  IADD3 R63, R3, R4, R10 ;  /* 0x00000004033f7210 */ /* 0x010fe20007ffe00a */
[C---:B------:R-:W-:Y:S01]  /*23f0*/  IMAD R51, R24.reuse, R61, R8 ;  /* 0x0000003d18337224 */ /* 0x040fe200078e0208 */
[----:B------:R-:W-:Y:S01]  /*2400*/  IADD3 R62, R5, R6, R10 ;  /* 0x00000006053e7210 */ /* 0x000fe20007ffe00a */
[----:B------:R-:W-:Y:S01]  /*2410*/  IMAD R7, R24, R59, R7 ;  /* 0x0000003b18077224 */ /* 0x000fe200078e0207 */
[----:B0-----:R-:W-:Y:S01]  /*2420*/  SHF.R.U32.HI R10, RZ, 0x7, R30 ;  /* 0x00000007ff0a7819 */ /* 0x001fe2000001161e */
[----:B------:R-:W-:Y:S01]  /*2430*/  IMAD.IADD R11, R31, 0x1, -R11 ;  /* 0x000000011f0b7824 */ /* 0x000fe200078e0a0b */
[----:B------:R-:W-:Y:S01]  /*2440*/  SHF.L.U64.HI R61, R60, 0x7, R61 ;  /* 0x000000073c3d7819 */ /* 0x000fe2000001023d */
[----:B------:R-:W-:Y:S01]  /*2450*/  IMAD.IADD R52, R47, 0x1, R51 ;  /* 0x000000012f347824 */ /* 0x000fe200078e0233 */
[----:B------:R-:W-:Y:S01]  /*2460*/  SHF.L.U64.HI R59, R58, 0x7, R59 ;  /* 0x000000073a3b7819 */ /* 0x000fe2000001023b */
[----:B------:R-:W-:Y:S01]  /*2470*/  IMAD.SHL.U32 R60, R60, 0x80, RZ ;  /* 0x000000803c3c7824 */ /* 0x000fe200078e00ff */
[----:B------:R-:W-:Y:S01]  /*2480*/  LOP3.LUT R3, R64, 0xfffffff0, RZ, 0xc0, !PT ;  /* 0xfffffff040037812 */ /* 0x000fe200078ec0ff */
[----:B------:R-:W-:-:S02]  /*2490*/  IMAD.SHL.U32 R58, R58, 0x80, RZ ;  /* 0x000000803a3a7824 */ /* 0x000fc400078e00ff */
[----:B------:R-:W-:Y:S02]  /*24a0*/  IMAD R57, R11, 0xc0, R28 ;  /* 0x000000c00b397824 */ /* 0x000fe400078e021c */
[----:B------:R-:W-:Y:S01]  /*24b0*/  VIADD R56, R10, 0x8 ;  /* 0x000000080a387836 */ /* 0x000fe20000000000 */
[----:B------:R-:W-:Y:S01]  /*24c0*/  SHF.R.S32.HI R0, RZ, 0x1f, R68 ;  /* 0x0000001fff007819 */ /* 0x000fe20000011444 */
[----:B------:R-:W-:Y:S02]  /*24d0*/  IMAD.IADD R51, R51, 0x1, R45 ;  /* 0x0000000133337824 */ /* 0x000fe400078e022d */
[----:B------:R-:W-:Y:S02]  /*24e0*/  IMAD.IADD R50, R43, 0x1, R7 ;  /* 0x000000012b327824 */ /* 0x000fe400078e0207 */
[----:B------:R-:W-:-:S07]  /*24f0*/  IMAD.IADD R49, R7, 0x1, R21 ;  /* 0x0000000107317824 */ /* 0x000fce00078e0215 */
.L_x_2180:
[----:B--2---:R-:W2:Y:S01]  /*2500*/  LDL R12, [R1+0x44] ;  /* 0x00004400010c7983 */ /* 0x004ea20000100800 */
[----:B------:R-:W0:Y:S01]  /*2510*/  LDC R78, c[0x0][0x430] ;  /* 0x00010c00ff4e7b82 */ /* 0x000e220000000800 */
        /* <DEDUP_REMOVED lines=29> */
[----:B------:R-:W-:-:S02]  /*26f0*/  IMAD.MOV.U32 R2, RZ, RZ, R10 ;  /* 0x000000ffff027224 */ /* 0x000fc400078e000a */
[----:B--2---:R-:W-:-:S04]  /*2700*/  IMAD R7, R19, 0x3000, R12 ;  /* 0x0000300013077824 */ /* 0x004fc800078e020c */
[----:B------:R-:W-:Y:S01]  /*2710*/  IMAD.IADD R70, R18, 0x1, R7 ;  /* 0x0000000112467824 */ /* 0x000fe200078e0207 */
[----:B0-----:R-:W-:Y:S06]  /*2720*/  @!P0 BRA `(.L_x_2139) ;  /* 0x0000003c005c8947 */ /* 0x001fec0003800000 */
        /* <DEDUP_REMOVED lines=45> */
[----:B------:R-:W2:Y:S01]  /*2a00*/  LDL R39, [R1+0x1c] ;  /* 0x00001c0001277983 */ /* 0x000ea20000100800 */
[----:B------:R-:W-:Y:S01]  /*2a10*/  ULDC.64 UR4, c[0x0][0x3e8] ;  /* 0x0000fa0000047ab9 */ /* 0x000fe20000000a00 */
[----:B------:R-:W-:Y:S02]  /*2a20*/  ULDC.64 UR6, c[0x0][0x400] ;  /* 0x0001000000067ab9 */ /* 0x000fe40000000a00 */
[----:B------:R-:W3:Y:S01]  /*2a30*/  LDL R38, [R1+0x20] ;  /* 0x0000200001267983 */ /* 0x000ee20000100800 */
[----:B------:R-:W-:Y:S02]  /*2a40*/  IADD3 R10, P0, P6, R46, UR4, R10 ;  /* 0x000000042e0a7c10 */ /* 0x000fe4000fe1e00a */
[----:B------:R-:W-:Y:S02]  /*2a50*/  CS2R R34, SRZ ;  /* 0x0000000000227805 */ /* 0x000fe4000001ff00 */
[----:B------:R-:W-:Y:S02]  /*2a60*/  CS2R R36, SRZ ;  /* 0x0000000000247805 */ /* 0x000fe4000001ff00 */
[----:B------:R-:W-:-:S02]  /*2a70*/  IADD3.X R11, R52, UR5, R14, P0, P6 ;  /* 0x00000005340b7c10 */ /* 0x000fc400087ec40e */
[----:B------:R-:W-:-:S04]  /*2a80*/  IADD3 R12, P0, P6, R42, UR6, R12 ;  /* 0x000000062a0c7c10 */ /* 0x000fc8000fe1e00c */
[----:B------:R-:W-:Y:S02]  /*2a90*/  IADD3.X R13, R50, UR7, R15, P0, P6 ;  /* 0x00000007320d7c10 */ /* 0x000fe400087ec40f */
[----:B------:R-:W-:Y:S02]  /*2aa0*/  ISETP.GE.AND P6, PT, R156, R81, PT ;  /* 0x000000519c00720c */ /* 0x000fe40003fc6270 */
[----:B------:R-:W-:Y:S02]  /*2ab0*/  CS2R R30, SRZ ;  /* 0x00000000001e7805 */ /* 0x000fe4000001ff00 */
[----:B------:R-:W-:Y:S02]  /*2ac0*/  CS2R R8, SRZ ;  /* 0x0000000000087805 */ /* 0x000fe4000001ff00 */
[----:B------:R-:W-:Y:S02]  /*2ad0*/  CS2R R32, SRZ ;  /* 0x0000000000207805 */ /* 0x000fe4000001ff00 */
[----:B------:R-:W-:-:S05]  /*2ae0*/  CS2R R28, SRZ ;  /* 0x00000000001c7805 */ /* 0x000fca000001ff00 */
[----:B------:R0:W5:Y:S04]  /*2af0*/  @!P6 LDG.E.64 R34, desc[UR42][R10.64] ;  /* 0x0000002a0a22e981 */ /* 0x000168000c1e1b00 */
[----:B------:R0:W5:Y:S01]  /*2b00*/  @!P6 LDG.E.64 R36, desc[UR42][R12.64] ;  /* 0x0000002a0c24e981 */ /* 0x000162000c1e1b00 */
[-C--:B--2---:R-:W-:Y:S02]  /*2b10*/  ISETP.GE.AND P0, PT, R39, R81.reuse, PT ;  /* 0x000000512700720c */ /* 0x084fe40003f06270 */
[----:B---3--:R-:W-:-:S11]  /*2b20*/  ISETP.GE.AND P6, PT, R38, R81, PT ;  /* 0x000000512600720c */ /* 0x008fd60003fc6270 */
[----:B------:R0:W5:Y:S04]  /*2b30*/  @!P0 LDG.E.64 R30, desc[UR42][R10.64+0x10] ;  /* 0x0000102a0a1e8981 */ /* 0x000168000c1e1b00 */
[----:B------:R0:W5:Y:S04]  /*2b40*/  @!P6 LDG.E.64 R8, desc[UR42][R10.64+0x20] ;  /* 0x0000202a0a08e981 */ /* 0x000168000c1e1b00 */
[----:B------:R0:W5:Y:S04]  /*2b50*/  @!P0 LDG.E.64 R32, desc[UR42][R12.64+0x10] ;  /* 0x0000102a0c208981 */ /* 0x000168000c1e1b00 */
[----:B------:R0:W5:Y:S02]  /*2b60*/  @!P6 LDG.E.64 R28, desc[UR42][R12.64+0x20] ;  /* 0x0000202a0c1ce981 */ /* 0x000164000c1e1b00 */
.L_x_2142:
[----:B------:R-:W-:Y:S05]  /*2b70*/  BSYNC B1 ;  /* 0x0000000000017941 */ /* 0x000fea0003800000 */
.L_x_2141:
        /* <DEDUP_REMOVED lines=10> */
.L_x_2143:
[----:B------:R-:W-:Y:S01]  /*2c20*/  IMAD R69, R19, 0x8, R18 ;  /* 0x0000000813457824 */ /* 0x000fe200078e0212 */
[----:B------:R-:W-:Y:S01]  /*2c30*/  SHF.L.U32 R80, R155, 0x1f, RZ ;  /* 0x0000001f9b507819 */ /* 0x000fe200000006ff */
[----:B------:R-:W-:Y:S03]  /*2c40*/  BSSY B1, `(.L_x_2144) ;  /* 0x0000003000017945 */ /* 0x000fe60003800000 */
[----:B------:R-:W1:Y:S02]  /*2c50*/  SYNCS.PHASECHK.TRANS64.TRYWAIT P6, [R69+URZ+0x19c90], R80 ;  /* 0x019c9050450075a7 */ /* 0x000e6400080c017f */
[----:B-1----:R-:W-:Y:S05]  /*2c60*/  @!P6 BRA `(.L_x_2145) ;  /* 0x000001b8008ce947 */ /* 0x002fea0003800000 */
.L_x_2416:
[----:B------:R-:W-:Y:S05]  /*2c70*/  BSYNC B1 ;  /* 0x0000000000017941 */ /* 0x000fea0003800000 */
.L_x_2144:
[----:B------:R-:W-:-:S03]  /*2c80*/  UMOV UR4, 0xffffffff ;  /* 0xffffffff00047882 */ /* 0x000fc60000000000 */
[----:B------:R-:W-:Y:S05]  /*2c90*/  BRA.DIV UR4, `(.L_x_2146) ;  /* 0x000001ba04947947 */ /* 0x000fea000b800000 */
[----:B------:R2:W3:Y:S04]  /*2ca0*/  SHFL.IDX PT, R39, R82, RZ, 0x1e1f ;  /* 0x001e1fff52277589 */ /* 0x0004e800000e0000 */
[----:B------:R2:W4:Y:S02]  /*2cb0*/  SHFL.IDX PT, R14, R72, RZ, 0x1e1f ;  /* 0x001e1fff480e7589 */ /* 0x00052400000e0000 */
.L_x_2420:
[----:B------:R-:W-:Y:S05]  /*2cc0*/  @P5 BRA `(.L_x_2147) ;  /* 0x0000003800e05947 */ /* 0x000fea0003800000 */
[----:B------:R-:W-:Y:S01]  /*2cd0*/  ISETP.NE.AND P5, PT, R54, RZ, PT ;  /* 0x000000ff3600720c */ /* 0x000fe20003fa5270 */
[----:B------:R-:W-:-:S12]  /*2ce0*/  BSSY B1, `(.L_x_2148) ;  /* 0x0000071000017945 */ /* 0x000fd80003800000 */
[----:B------:R-:W-:Y:S05]  /*2cf0*/  @!P5 BRA `(.L_x_2149) ;  /* 0x0000000400bcd947 */ /* 0x000fea0003800000 */
[----:B------:R1:W1:Y:S01]  /*2d00*/  LDS.128 R4, [R70+0x13800] ;  /* 0x0138000046047984 */ /* 0x0002620000000c00 */
[----:B------:R-:W-:Y:S01]  /*2d10*/  ISETP.GE.AND P6, PT, R156, R81, PT ;  /* 0x000000519c00720c */ /* 0x000fe20003fc6270 */
[----:B------:R-:W-:Y:S01]  /*2d20*/  BSSY B2, `(.L_x_2150) ;  /* 0x000006b000027945 */ /* 0x000fe20003800000 */
[----:B0---4-:R-:W-:-:S05]  /*2d30*/  IADD3 R10, P5, R16, R14, RZ ;  /* 0x0000000e100a7210 */ /* 0x011fca0007fbe0ff */
[----:B---3--:R-:W-:-:S06]  /*2d40*/  IMAD.X R11, R39, 0x1, R17, P5 ;  /* 0x00000001270b7824 */ /* 0x008fcc00028e0611 */
        /* <DEDUP_REMOVED lines=104> */
.L_x_2151:
[----:B------:R-:W-:Y:S05]  /*33d0*/  BSYNC B2 ;  /* 0x0000000000027941 */ /* 0x000fea0003800000 */
.L_x_2150:
[----:B-1----:R0:W-:Y:S02]  /*33e0*/  ST.E.128 desc[UR42][R10.64], R4 ;  /* 0x000000040a007985 */ /* 0x0021e4000c101d2a */
.L_x_2149:
[----:B------:R-:W-:Y:S05]  /*33f0*/  BSYNC B1 ;  /* 0x0000000000017941 */ /* 0x000fea0003800000 */
.L_x_2148:
        /* <DEDUP_REMOVED lines=115> */
.L_x_2155:
[----:B------:R-:W-:Y:S05]  /*3b30*/  BSYNC B2 ;  /* 0x0000000000027941 */ /* 0x000fea0003800000 */
.L_x_2154:
[----:B--2---:R0:W-:Y:S02]  /*3b40*/  ST.E.128 desc[UR42][R10.64], R4 ;  /* 0x000000040a007985 */ /* 0x0041e4000c101d2a */
.L_x_2153:
[----:B------:R-:W-:Y:S05]  /*3b50*/  BSYNC B1 ;  /* 0x0000000000017941 */ /* 0x000fea0003800000 */
.L_x_2152:
[----:B------:R-:W-:Y:S05]  /*3b60*/  @P1 BRA `(.L_x_2147) ;  /* 0x0000002c00381947 */ /* 0x000fea0003800000 */
[----:B0-----:R-:W5:Y:S04]  /*3b70*/  LDL R13, [R1+0x20] ;  /* 0x00002000010d7983 */ /* 0x001f680000100800 */
[----:B------:R-:W3:Y:S01]  /*3b80*/  LDL R12, [R1+0x18] ;  /* 0x00001800010c7983 */ /* 0x000ee20000100800 */
[----:B----4-:R-:W-:Y:S01]  /*3b90*/  IADD3 R10, P5, R154, R14, RZ ;  /* 0x0000000e9a0a7210 */ /* 0x010fe20007fbe0ff */
[----:B------:R-:W-:Y:S02]  /*3ba0*/  BSSY B1, `(.L_x_2156) ;  /* 0x000006c000017945 */ /* 0x000fe40003800000 */
[----:B------:R0:W4:Y:S01]  /*3bb0*/  LDS.128 R4, [R70+0x15800] ;  /* 0x0158000046047984 */ /* 0x0001220000000c00 */
[----:B-----5:R-:W-:Y:S01]  /*3bc0*/  ISETP.GE.AND P6, PT, R13, R81, PT ;  /* 0x000000510d00720c */ /* 0x020fe20003fc6270 */
[----:B---3--:R-:W-:-:S12]  /*3bd0*/  IMAD.X R11, R39, 0x1, R12, P5 ;  /* 0x00000001270b7824 */ /* 0x008fd800028e060c */
        /* <DEDUP_REMOVED lines=104> */
.L_x_2157:
[----:B------:R-:W-:Y:S05]  /*4260*/  BSYNC B1 ;  /* 0x0000000000017941 */ /* 0x000fea0003800000 */
.L_x_2156:
[----:B------:R0:W-:Y:S01]  /*4270*/  ST.E.128 desc[UR42][R10.64], R4 ;  /* 0x000000040a007985 */ /* 0x0001e2000c101d2a */
[----:B------:R-:W-:Y:S05]  /*4280*/  BRA `(.L_x_2147) ;  /* 0x0000002400707947 */ /* 0x000fea0003800000 */
.L_x_2140:
        /* <DEDUP_REMOVED lines=31> */
.L_x_2159:
[----:B------:R-:W-:Y:S05]  /*4480*/  BSYNC B1 ;  /* 0x0000000000017941 */ /* 0x000fea0003800000 */
.L_x_2158:
        /* <DEDUP_REMOVED lines=12> */
.L_x_2160:
[----:B------:R-:W-:Y:S01]  /*4550*/  IMAD R69, R19, 0x8, R18 ;  /* 0x0000000813457824 */ /* 0x000fe200078e0212 */
[----:B------:R-:W-:Y:S01]  /*4560*/  SHF.L.U32 R80, R155, 0x1f, RZ ;  /* 0x0000001f9b507819 */ /* 0x000fe200000006ff */
[----:B------:R-:W-:Y:S03]  /*4570*/  BSSY B1, `(.L_x_2161) ;  /* 0x0000003000017945 */ /* 0x000fe60003800000 */
[----:B------:R-:W1:Y:S02]  /*4580*/  SYNCS.PHASECHK.TRANS64.TRYWAIT P6, [R69+URZ+0x19c90], R80 ;  /* 0x019c9050450075a7 */ /* 0x000e6400080c017f */
[----:B-1----:R-:W-:Y:S05]  /*4590*/  @!P6 BRA `(.L_x_2162) ;  /* 0x000001a0009ce947 */ /* 0x002fea0003800000 */
.L_x_2421:
[----:B------:R-:W-:Y:S05]  /*45a0*/  BSYNC B1 ;  /* 0x0000000000017941 */ /* 0x000fea0003800000 */
.L_x_2161:
[----:B------:R-:W-:-:S03]  /*45b0*/  UMOV UR4, 0xffffffff ;  /* 0xffffffff00047882 */ /* 0x000fc60000000000 */
[----:B------:R-:W-:Y:S05]  /*45c0*/  BRA.DIV UR4, `(.L_x_2163) ;  /* 0x000001a204a47947 */ /* 0x000fea000b800000 */
[----:B------:R-:W2:Y:S04]  /*45d0*/  SHFL.IDX PT, R82, R82, RZ, 0x1e1f ;  /* 0x001e1fff52527589 */ /* 0x000ea800000e0000 */
[----:B------:R3:W4:Y:S02]  /*45e0*/  SHFL.IDX PT, R83, R72, RZ, 0x1e1f ;  /* 0x001e1fff48537589 */ /* 0x00072400000e0000 */
.L_x_2425:
        /* <DEDUP_REMOVED lines=37> */
[----:B------:R-:W-:Y:S01]  /*4840*/  SHF.R.U32.HI R36, RZ, 0x10, R37 ;  /* 0x00000010ff247819 */ /* 0x000fe20000011625 */
[----:B------:R-:W-:Y:S01]  /*4850*/  IMAD.SHL.U32 R30, R30, 0x100, RZ ;  /* 0x000001001e1e7824 */ /* 0x000fe200078e00ff */
[----:B------:R-:W-:Y:S01]  /*4860*/  LOP3.LUT R37, R37, 0xff0000ff, RZ, 0xc0, !PT ;  /* 0xff0000ff25257812 */ /* 0x000fe200078ec0ff */
[----:B------:R-:W-:Y:S01]  /*4870*/  IMAD.SHL.U32 R28, R28, 0x100, RZ ;  /* 0x000001001c1c7824 */ /* 0x000fe200078e00ff */
[----:B------:R-:W-:Y:S02]  /*4880*/  SHF.R.U32.HI R38, RZ, 0x10, R29 ;  /* 0x00000010ff267819 */ /* 0x000fe4000001161d */
        /* <DEDUP_REMOVED lines=22> */
[C---:B------:R-:W-:Y:S01]  /*49f0*/  FMUL.FTZ R96, R29.reuse, R96 ;  /* 0x000000601d607220 */ /* 0x040fe20000410000 */
[----:B------:R-:W-:Y:S02]  /*4a00*/  HADD2.F32 R97, -RZ, R13.H0_H0 ;  /* 0x2000000dff617230 */ /* 0x000fe40000004100 */
[-C--:B------:R-:W-:Y:S01]  /*4a10*/  FMUL.FTZ R101, R28, R99.reuse ;  /* 0x000000631c657220 */ /* 0x080fe20000410000 */
[----:B------:R-:W-:Y:S01]  /*4a20*/  FMUL.FTZ R99, R30, R99 ;  /* 0x000000631e637220 */ /* 0x000fe20000410000 */
[-C--:B------:R-:W-:Y:S01]  /*4a30*/  FFMA.FTZ R29, R29, R94.reuse, -R98 ;  /* 0x0000005e1d1d7223 */ /* 0x080fe20000010862 */
[----:B------:R-:W-:Y:S01]  /*4a40*/  FFMA.FTZ R13, R95, R94, R96 ;  /* 0x0000005e5f0d7223 */ /* 0x000fe20000010060 */
[----:B------:R-:W-:Y:S01]  /*4a50*/  F2FP.F16.E4M3.UNPACK_B R94, R37.H1 ;  /* 0x00000025ff5e723e */ /* 0x000fe200030006ff */
[----:B------:R-:W-:Y:S01]  /*4a60*/  HADD2.F32 R96, -RZ, R36.H0_H0 ;  /* 0x20000024ff607230 */ /* 0x000fe20000004100 */
[----:B------:R-:W-:Y:S01]  /*4a70*/  F2FP.F16.E4M3.UNPACK_B R95, R9.H1 ;  /* 0x00000009ff5f723e */ /* 0x000fe200030006ff */
[----:B------:R-:W-:-:S02]  /*4a80*/  HADD2.F32 R9, -RZ, R38.H0_H0 ;  /* 0x20000026ff097230 */ /* 0x000fc40000004100 */
[-C--:B------:R-:W-:Y:S01]  /*4a90*/  FFMA.FTZ R30, R30, R97.reuse, -R101 ;  /* 0x000000611e1e7223 */ /* 0x080fe20000010865 */
[--C-:B------:R-:W-:Y:S02]  /*4aa0*/  HADD2.F32 R98, -RZ, R94.reuse.H0_H0 ;  /* 0x2000005eff627230 */ /* 0x100fe40000004100 */
[----:B------:R-:W-:Y:S01]  /*4ab0*/  FFMA.FTZ R28, R28, R97, R99 ;  /* 0x000000611c1c7223 */ /* 0x000fe20000010063 */
[--C-:B------:R-:W-:Y:S02]  /*4ac0*/  HADD2.F32 R37, -RZ, R95.reuse.H0_H0 ;  /* 0x2000005fff257230 */ /* 0x100fe40000004100 */
[----:B------:R-:W-:Y:S02]  /*4ad0*/  HADD2.F32 R94, -RZ, R94.H1_H1 ;  /* 0x3000005eff5e7230 */ /* 0x000fe40000004100 */
[-C--:B------:R-:W-:Y:S01]  /*4ae0*/  FMUL.FTZ R100, R9, R98.reuse ;  /* 0x0000006209647220 */ /* 0x080fe20000410000 */
[----:B------:R-:W-:Y:S02]  /*4af0*/  HADD2.F32 R95, -RZ, R95.H1_H1 ;  /* 0x3000005fff5f7230 */ /* 0x000fe40000004100 */
[----:B------:R-:W-:Y:S01]  /*4b00*/  FMUL.FTZ R98, R37, R98 ;  /* 0x0000006225627220 */ /* 0x000fe20000410000 */
[----:B------:R-:W-:-:S02]  /*4b10*/  HADD2.F32 R36, -RZ, R36.H1_H1 ;  /* 0x30000024ff247230 */ /* 0x000fc40000004100 */
[-C--:B------:R-:W-:Y:S01]  /*4b20*/  FFMA.FTZ R37, R37, R96.reuse, -R100 ;  /* 0x0000006025257223 */ /* 0x080fe20000010864 */
[----:B------:R-:W-:Y:S01]  /*4b30*/  FFMA.FTZ R9, R9, R96, R98 ;  /* 0x0000006009097223 */ /* 0x000fe20000010062 */
[----:B------:R-:W-:Y:S02]  /*4b40*/  HADD2.F32 R96, -RZ, R38.H1_H1 ;  /* 0x30000026ff607230 */ /* 0x000fe40000004100 */
[-C--:B------:R-:W-:Y:S01]  /*4b50*/  FMUL.FTZ R97, R95, R94.reuse ;  /* 0x0000005e5f617220 */ /* 0x080fe20000410000 */
[----:B------:R-:W-:Y:S02]  /*4b60*/  LOP3.LUT R98, R39, 0xff0000ff, RZ, 0xc0, !PT ;  /* 0xff0000ff27627812 */ /* 0x000fe400078ec0ff */
[----:B------:R-:W-:Y:S01]  /*4b70*/  FMUL.FTZ R38, R96, R94 ;  /* 0x0000005e60267220 */ /* 0x000fe20000410000 */
[----:B------:R-:W-:-:S03]  /*4b80*/  SHF.R.U32.HI R94, RZ, 0x10, R31 ;  /* 0x00000010ff5e7819 */ /* 0x000fc6000001161f */
[-C--:B------:R-:W-:Y:S01]  /*4b90*/  FFMA.FTZ R38, R95, R36.reuse, -R38 ;  /* 0x000000245f267223 */ /* 0x080fe20000010826 */
[----:B------:R-:W-:Y:S01]  /*4ba0*/  FFMA.FTZ R36, R96, R36, R97 ;  /* 0x0000002460247223 */ /* 0x000fe20000010061 */
[----:B------:R-:W-:Y:S01]  /*4bb0*/  SHF.R.U32.HI R95, RZ, 0x8, R39 ;  /* 0x00000008ff5f7819 */ /* 0x000fe20000011627 */
[----:B------:R-:W-:Y:S01]  /*4bc0*/  IMAD.U32 R94, R94, 0x10000, RZ ;  /* 0x000100005e5e7824 */ /* 0x000fe200078e00ff */
[----:B------:R-:W-:Y:S02]  /*4bd0*/  SHF.R.U32.HI R97, RZ, 0x8, R31 ;  /* 0x00000008ff617819 */ /* 0x000fe4000001161f */
[----:B------:R-:W-:Y:S01]  /*4be0*/  LOP3.LUT R96, R31, 0xff0000ff, RZ, 0xc0, !PT ;  /* 0xff0000ff1f607812 */ /* 0x000fe200078ec0ff */
[----:B------:R-:W-:Y:S01]  /*4bf0*/  IMAD.SHL.U32 R95, R95, 0x100, RZ ;  /* 0x000001005f5f7824 */ /* 0x000fe200078e00ff */
[----:B------:R-:W-:Y:S01]  /*4c00*/  SHF.R.U32.HI R31, RZ, 0x10, R39 ;  /* 0x00000010ff1f7819 */ /* 0x000fe20000011627 */
[----:B------:R-:W-:Y:S01]  /*4c10*/  IMAD.SHL.U32 R39, R97, 0x100, RZ ;  /* 0x0000010061277824 */ /* 0x000fe200078e00ff */
[----:B------:R-:W-:-:S02]  /*4c20*/  F2FP.SATFINITE.E4M3.F32.PACK_AB_MERGE_C R37, R38, R37, RZ ;  /* 0x000000252625723e */ /* 0x000fc400048070ff */
[----:B------:R-:W-:Y:S01]  /*4c30*/  LOP3.LUT R98, R98, 0xff00, R95, 0xf8, !PT ;  /* 0x0000ff0062627812 */ /* 0x000fe200078ef85f */
[----:B------:R-:W-:Y:S01]  /*4c40*/  IMAD.U32 R95, R31, 0x10000, RZ ;  /* 0x000100001f5f7824 */ /* 0x000fe200078e00ff */
[----:B------:R-:W-:Y:S02]  /*4c50*/  LOP3.LUT R39, R96, 0xff00, R39, 0xf8, !PT ;  /* 0x0000ff0060277812 */ /* 0x000fe400078ef827 */
[----:B------:R-:W-:Y:S02]  /*4c60*/  F2FP.F16.E4M3.UNPACK_B R38, R8.H1 ;  /* 0x00000008ff26723e */ /* 0x000fe400030006ff */
[----:B------:R-:W-:Y:S02]  /*4c70*/  LOP3.LUT R31, R39, 0xff0000, R94, 0xf8, !PT ;  /* 0x00ff0000271f7812 */ /* 0x000fe400078ef85e */
[----:B------:R-:W-:Y:S01]  /*4c80*/  LOP3.LUT R39, R98, 0xff0000, R95, 0xf8, !PT ;  /* 0x00ff000062277812 */ /* 0x000fe200078ef85f */
[----:B------:R-:W-:Y:S01]  /*4c90*/  IMAD.MOV.U32 R95, RZ, RZ, R11 ;  /* 0x000000ffff5f7224 */ /* 0x000fe200078e000b */
[----:B------:R-:W-:-:S02]  /*4ca0*/  F2FP.F16.E4M3.UNPACK_B R11, R15 ;  /* 0x0000000fff0b723e */ /* 0x000fc400020006ff */
        /* <DEDUP_REMOVED lines=8> */
[----:B------:R-:W-:Y:S02]  /*4d30*/  HADD2.F32 R99, -RZ, R97.H0_H0 ;  /* 0x20000061ff637230 */ /* 0x000fe40000004100 */
[----:B------:R-:W-:Y:S01]  /*4d40*/  FMUL.FTZ R102, R98, R100 ;  /* 0x0000006462667220 */ /* 0x000fe20000410000 */
[----:B------:R-:W-:-:S02]  /*4d50*/  HADD2.F32 R11, -RZ, R11.H1_H1 ;  /* 0x3000000bff0b7230 */ /* 0x000fc40000004100 */
[C---:B------:R-:W-:Y:S01]  /*4d60*/  FMUL.FTZ R100, R101.reuse, R100 ;  /* 0x0000006465647220 */ /* 0x040fe20000410000 */
[----:B------:R-:W-:Y:S02]  /*4d70*/  HADD2.F32 R96, -RZ, R96.H1_H1 ;  /* 0x30000060ff607230 */ /* 0x000fe40000004100 */
[----:B------:R-:W-:Y:S01]  /*4d80*/  FFMA.FTZ R102, R101, R99, -R102 ;  /* 0x0000006365667223 */ /* 0x000fe20000010866 */
[----:B------:R-:W-:Y:S01]  /*4d90*/  F2FP.F16.E4M3.UNPACK_B R95, R95.H1 ;  /* 0x0000005fff5f723e */ /* 0x000fe200030006ff */
[----:B------:R-:W-:Y:S01]  /*4da0*/  FFMA.FTZ R100, R98, R99, R100 ;  /* 0x0000006362647223 */ /* 0x000fe20000010064 */
[----:B------:R-:W-:Y:S02]  /*4db0*/  HADD2.F32 R99, -RZ, R94.H1_H1 ;  /* 0x3000005eff637230 */ /* 0x000fe40000004100 */
[-C--:B------:R-:W-:Y:S01]  /*4dc0*/  FMUL.FTZ R94, R11, R96.reuse ;  /* 0x000000600b5e7220 */ /* 0x080fe20000410000 */
[----:B------:R-:W-:Y:S01]  /*4dd0*/  HADD2.F32 R98, -RZ, R97.H1_H1 ;  /* 0x30000061ff627230 */ /* 0x000fe20000004100 */
[----:B------:R-:W-:Y:S01]  /*4de0*/  F2FP.F16.E4M3.UNPACK_B R31, R31.H1 ;  /* 0x0000001fff1f723e */ /* 0x000fe200030006ff */
[----:B------:R-:W-:Y:S01]  /*4df0*/  FMUL.FTZ R96, R99, R96 ;  /* 0x0000006063607220 */ /* 0x000fe20000410000 */
[----:B------:R-:W-:-:S02]  /*4e00*/  F2FP.F16.E4M3.UNPACK_B R8, R8 ;  /* 0x00000008ff08723e */ /* 0x000fc400020006ff */
[-C--:B------:R-:W-:Y:S01]  /*4e10*/  FFMA.FTZ R94, R99, R98.reuse, -R94 ;  /* 0x00000062635e7223 */ /* 0x080fe2000001085e */
[----:B------:R-:W-:Y:S02]  /*4e20*/  HADD2.F32 R99, -RZ, R95.H0_H0 ;  /* 0x2000005fff637230 */ /* 0x000fe40000004100 */
[----:B------:R-:W-:Y:S01]  /*4e30*/  FFMA.FTZ R11, R11, R98, R96 ;  /* 0x000000620b0b7223 */ /* 0x000fe20000010060 */
[----:B------:R-:W-:Y:S01]  /*4e40*/  HADD2.F32 R96, -RZ, R15.H0_H0 ;  /* 0x2000000fff607230 */ /* 0x000fe20000004100 */
[----:B------:R-:W-:Y:S01]  /*4e50*/  F2FP.SATFINITE.E4M3.F32.PACK_AB_MERGE_C R36, R36, R9, RZ ;  /* 0x000000092424723e */ /* 0x000fe200048070ff */
[----:B------:R-:W-:Y:S01]  /*4e60*/  HADD2.F32 R98, -RZ, R39.H0_H0 ;  /* 0x20000027ff627230 */ /* 0x000fe20000004100 */
[----:B------:R-:W-:Y:S01]  /*4e70*/  F2FP.SATFINITE.E4M3.F32.PACK_AB_MERGE_C R9, R29, R30, R37 ;  /* 0x0000001e1d09723e */ /* 0x000fe20004807025 */
[----:B------:R-:W-:Y:S01]  /*4e80*/  HADD2.F32 R97, -RZ, R31.H0_H0 ;  /* 0x2000001fff617230 */ /* 0x000fe20000004100 */
[----:B------:R-:W-:Y:S01]  /*4e90*/  F2FP.SATFINITE.E4M3.F32.PACK_AB_MERGE_C R13, R13, R28, R36 ;  /* 0x0000001c0d0d723e */ /* 0x000fe20004807024 */
[----:B------:R-:W-:-:S02]  /*4ea0*/  HADD2.F32 R15, -RZ, R15.H1_H1 ;  /* 0x3000000fff0f7230 */ /* 0x000fc40000004100 */
[CC--:B------:R-:W-:Y:S01]  /*4eb0*/  FMUL.FTZ R101, R96.reuse, R98.reuse ;  /* 0x0000006260657220 */ /* 0x0c0fe20000410000 */
[C---:B------:R-:W-:Y:S01]  /*4ec0*/  FMUL.FTZ R98, R99.reuse, R98 ;  /* 0x0000006263627220 */ /* 0x040fe20000410000 */
[----:B------:R-:W-:Y:S02]  /*4ed0*/  HADD2.F32 R95, -RZ, R95.H1_H1 ;  /* 0x3000005fff5f7230 */ /* 0x000fe40000004100 */
[----:B------:R-:W-:Y:S02]  /*4ee0*/  HADD2.F32 R104, -RZ, R31.H1_H1 ;  /* 0x3000001fff687230 */ /* 0x000fe40000004100 */
[-C--:B------:R-:W-:Y:S01]  /*4ef0*/  FFMA.FTZ R98, R96, R97.reuse, R98 ;  /* 0x0000006160627223 */ /* 0x080fe20000010062 */
[----:B------:R-:W-:Y:S02]  /*4f00*/  HADD2.F32 R96, -RZ, R39.H1_H1 ;  /* 0x30000027ff607230 */ /* 0x000fe40000004100 */
[----:B------:R-:W-:Y:S01]  /*4f10*/  FFMA.FTZ R101, R99, R97, -R101 ;  /* 0x0000006163657223 */ /* 0x000fe20000010865 */
[----:B------:R-:W-:Y:S01]  /*4f20*/  F2FP.F16.E4M3.UNPACK_B R31, R90.H1 ;  /* 0x0000005aff1f723e */ /* 0x000fe200030006ff */
[--C-:B------:R-:W-:Y:S01]  /*4f30*/  HADD2.F32 R97, -RZ, R38.reuse.H0_H0 ;  /* 0x20000026ff617230 */ /* 0x100fe20000004100 */
[----:B------:R-:W-:Y:S01]  /*4f40*/  F2FP.F16.E4M3.UNPACK_B R39, R12.H1 ;  /* 0x0000000cff27723e */ /* 0x000fe200030006ff */
[-C--:B------:R-:W-:Y:S01]  /*4f50*/  FMUL.FTZ R106, R15, R96.reuse ;  /* 0x000000600f6a7220 */ /* 0x080fe20000410000 */
[C---:B------:R-:W-:Y:S01]  /*4f60*/  FMUL.FTZ R108, R95.reuse, R96 ;  /* 0x000000605f6c7220 */ /* 0x040fe20000410000 */
[----:B------:R-:W-:Y:S01]  /*4f70*/  HADD2.F32 R38, -RZ, R38.H1_H1 ;  /* 0x30000026ff267230 */ /* 0x000fe20000004100 */
[----:B------:R-:W-:Y:S01]  /*4f80*/  F2FP.F16.E4M3.UNPACK_B R90, R90 ;  /* 0x0000005aff5a723e */ /* 0x000fe200020006ff */
[-C--:B------:R-:W-:Y:S01]  /*4f90*/  FFMA.FTZ R96, R95, R104.reuse, -R106 ;  /* 0x000000685f607223 */ /* 0x080fe2000001086a */
[----:B------:R-:W-:Y:S01]  /*4fa0*/  FFMA.FTZ R15, R15, R104, R108 ;  /* 0x000000680f0f7223 */ /* 0x000fe2000001006c */
[----:B------:R-:W-:Y:S01]  /*4fb0*/  HADD2.F32 R104, -RZ, R31.H0_H0 ;  /* 0x2000001fff687230 */ /* 0x000fe20000004100 */
[----:B------:R-:W-:Y:S01]  /*4fc0*/  F2FP.F16.E4M3.UNPACK_B R12, R12 ;  /* 0x0000000cff0c723e */ /* 0x000fe200020006ff */
[----:B------:R-:W-:Y:S01]  /*4fd0*/  HADD2.F32 R95, -RZ, R39.H0_H0 ;  /* 0x20000027ff5f7230 */ /* 0x000fe20000004100 */
[----:B------:R-:W-:Y:S01]  /*4fe0*/  F2FP.SATFINITE.E4M3.F32.PACK_AB_MERGE_C R101, R96, R101, RZ ;  /* 0x000000656065723e */ /* 0x000fe200048070ff */
[----:B------:R-:W-:Y:S01]  /*4ff0*/  HADD2.F32 R31, -RZ, R31.H1_H1 ;  /* 0x3000001fff1f7230 */ /* 0x000fe20000004100 */
[----:B------:R-:W-:Y:S01]  /*5000*/  F2FP.F16.E4M3.UNPACK_B R96, R89.H1 ;  /* 0x00000059ff60723e */ /* 0x000fe200030006ff */
[----:B------:R-:W-:-:S02]  /*5010*/  HADD2.F32 R106, -RZ, R39.H1_H1 ;  /* 0x30000027ff6a7230 */ /* 0x000fc40000004100 */
[-C--:B------:R-:W-:Y:S01]  /*5020*/  FMUL.FTZ R103, R95, R104.reuse ;  /* 0x000000685f677220 */ /* 0x080fe20000410000 */
[----:B------:R-:W-:Y:S01]  /*5030*/  FMUL.FTZ R104, R97, R104 ;  /* 0x0000006861687220 */ /* 0x000fe20000410000 */
[----:B------:R-:W-:Y:S01]  /*5040*/  F2FP.F16.E4M3.UNPACK_B R89, R89 ;  /* 0x00000059ff59723e */ /* 0x000fe200020006ff */
[--C-:B------:R-:W-:Y:S01]  /*5050*/  HADD2.F32 R99, -RZ, R96.reuse.H0_H0 ;  /* 0x20000060ff637230 */ /* 0x100fe20000004100 */
[----:B------:R-:W-:Y:S01]  /*5060*/  F2FP.SATFINITE.E4M3.F32.PACK_AB_MERGE_C R15, R15, R98, RZ ;  /* 0x000000620f0f723e */ /* 0x000fe200048070ff */
[----:B------:R-:W-:Y:S01]  /*5070*/  HADD2.F32 R39, -RZ, R96.H1_H1 ;  /* 0x30000060ff277230 */ /* 0x000fe20000004100 */
[----:B------:R-:W-:Y:S01]  /*5080*/  F2FP.SATFINITE.E4M3.F32.PACK_AB_MERGE_C R101, R94, R102, R101 ;  /* 0x000000665e65723e */ /* 0x000fe20004807065 */
[----:B------:R-:W-:Y:S02]  /*5090*/  HADD2.F32 R96, -RZ, R8.H0_H0 ;  /* 0x20000008ff607230 */ /* 0x000fe40000004100 */
[----:B------:R-:W-:Y:S01]  /*50a0*/  FFMA.FTZ R104, R95, R99, R104 ;  /* 0x000000635f687223 */ /* 0x000fe20000010068 */
[-C--:B------:R-:W-:Y:S01]  /*50b0*/  FMUL.FTZ R95, R106, R31.reuse ;  /* 0x0000001f6a5f7220 */ /* 0x080fe20000410000 */
[----:B------:R-:W-:Y:S01]  /*50c0*/  FMUL.FTZ R31, R38, R31 ;  /* 0x0000001f261f7220 */ /* 0x000fe20000410000 */
[----:B------:R-:W-:Y:S01]  /*50d0*/  FFMA.FTZ R103, R97, R99, -R103 ;  /* 0x0000006361677223 */ /* 0x000fe20000010867 */
[----:B------:R-:W-:-:S02]  /*50e0*/  HADD2.F32 R99, -RZ, R90.H0_H0 ;  /* 0x2000005aff637230 */ /* 0x000fc40000004100 */
[-C--:B------:R-:W-:Y:S01]  /*50f0*/  FFMA.FTZ R38, R38, R39.reuse, -R95 ;  /* 0x0000002726267223 */ /* 0x080fe2000001085f */
[----:B------:R-:W-:Y:S01]  /*5100*/  FFMA.FTZ R31, R106, R39, R31 ;  /* 0x000000276a1f7223 */ /* 0x000fe2000001001f */
[----:B------:R-:W-:Y:S01]  /*5110*/  HADD2.F32 R39, -RZ, R12.H0_H0 ;  /* 0x2000000cff277230 */ /* 0x000fe20000004100 */
[----:B------:R-:W-:Y:S01]  /*5120*/  F2FP.SATFINITE.E4M3.F32.PACK_AB_MERGE_C R15, R11, R100, R15 ;  /* 0x000000640b0f723e */ /* 0x000fe2000480700f */
[----:B------:R-:W-:Y:S01]  /*5130*/  HADD2.F32 R95, -RZ, R89.H0_H0 ;  /* 0x20000059ff5f7230 */ /* 0x000fe20000004100 */
[----:B------:R-:W-:Y:S01]  /*5140*/  F2FP.SATFINITE.E4M3.F32.PACK_AB_MERGE_C R38, R38, R103, RZ ;  /* 0x000000672626723e */ /* 0x000fe200048070ff */
[----:B------:R-:W-:Y:S02]  /*5150*/  HADD2.F32 R90, -RZ, R90.H1_H1 ;  /* 0x3000005aff5a7230 */ /* 0x000fe40000004100 */
[-C--:B------:R-:W-:Y:S01]  /*5160*/  FMUL.FTZ R97, R39, R99.reuse ;  /* 0x0000006327617220 */ /* 0x080fe20000410000 */
[----:B------:R-:W-:Y:S01]  /*5170*/  FMUL.FTZ R99, R96, R99 ;  /* 0x0000006360637220 */ /* 0x000fe20000410000 */
[----:B------:R-:W-:Y:S01]  /*5180*/  F2FP.SATFINITE.E4M3.F32.PACK_AB_MERGE_C R31, R31, R104, RZ ;  /* 0x000000681f1f723e */ /* 0x000fe200048070ff */
[----:B------:R-:W-:-:S02]  /*5190*/  IMAD.MOV.U32 R11, RZ, RZ, R101 ;  /* 0x000000ffff0b7224 */ /* 0x000fc400078e0065 */
[-C--:B------:R-:W-:Y:S01]  /*51a0*/  FFMA.FTZ R97, R96, R95.reuse, -R97 ;  /* 0x0000005f60617223 */ /* 0x080fe20000010861 */
[----:B------:R-:W-:Y:S01]  /*51b0*/  FFMA.FTZ R99, R39, R95, R99 ;  /* 0x0000005f27637223 */ /* 0x000fe20000010063 */
[----:B------:R-:W-:Y:S02]  /*51c0*/  HADD2.F32 R39, -RZ, R12.H1_H1 ;  /* 0x3000000cff277230 */ /* 0x000fe40000004100 */
[----:B------:R-:W-:Y:S02]  /*51d0*/  HADD2.F32 R95, -RZ, R8.H1_H1 ;  /* 0x30000008ff5f7230 */ /* 0x000fe40000004100 */
[----:B------:R-:W-:Y:S02]  /*51e0*/  HADD2.F32 R8, -RZ, R89.H1_H1 ;  /* 0x30000059ff087230 */ /* 0x000fe40000004100 */
[----:B------:R-:W-:Y:S01]  /*51f0*/  FMUL.FTZ R12, R39, R90 ;  /* 0x0000005a270c7220 */ /* 0x000fe20000410000 */
[----:B------:R-:W-:Y:S01]  /*5200*/  F2FP.F16.E4M3.UNPACK_B R89, R14.H1 ;  /* 0x0000000eff59723e */ /* 0x000fe200030006ff */
[C---:B------:R-:W-:Y:S01]  /*5210*/  FMUL.FTZ R90, R95.reuse, R90 ;  /* 0x0000005a5f5a7220 */ /* 0x040fe20000410000 */
[----:B------:R-:W-:Y:S01]  /*5220*/  F2FP.F16.E4M3.UNPACK_B R14, R14 ;  /* 0x0000000eff0e723e */ /* 0x000fe200020006ff */
[----:B------:R-:W-:Y:S01]  /*5230*/  FFMA.FTZ R12, R95, R8, -R12 ;  /* 0x000000085f0c7223 */ /* 0x000fe2000001080c */
[----:B------:R-:W-:Y:S01]  /*5240*/  F2FP.F16.E4M3.UNPACK_B R95, R92.H1 ;  /* 0x0000005cff5f723e */ /* 0x000fe200030006ff */
[----:B------:R-:W-:Y:S01]  /*5250*/  FFMA.FTZ R8, R39, R8, R90 ;  /* 0x0000000827087223 */ /* 0x000fe2000001005a */
[----:B------:R-:W-:-:S02]  /*5260*/  F2FP.F16.E4M3.UNPACK_B R39, R91.H1 ;  /* 0x0000005bff27723e */ /* 0x000fc400030006ff */
[----:B------:R-:W-:Y:S01]  /*5270*/  F2FP.SATFINITE.E4M3.F32.PACK_AB_MERGE_C R97, R12, R97, R38 ;  /* 0x000000610c61723e */ /* 0x000fe20004807026 */
[----:B------:R-:W-:Y:S01]  /*5280*/  IMAD.MOV.U32 R38, RZ, RZ, R10 ;  /* 0x000000ffff267224 */ /* 0x000fe200078e000a */
[----:B------:R-:W-:Y:S01]  /*5290*/  F2FP.F16.E4M3.UNPACK_B R91, R91 ;  /* 0x0000005bff5b723e */ /* 0x000fe200020006ff */
[--C-:B------:R-:W-:Y:S01]  /*52a0*/  HADD2.F32 R105, -RZ, R39.reuse.H0_H0 ;  /* 0x20000027ff697230 */ /* 0x100fe20000004100 */
[----:B------:R-:W-:Y:S01]  /*52b0*/  F2FP.F16.E4M3.UNPACK_B R92, R92 ;  /* 0x0000005cff5c723e */ /* 0x000fe200020006ff */
[----:B------:R-:W-:Y:S01]  /*52c0*/  HADD2.F32 R96, -RZ, R39.H1_H1 ;  /* 0x30000027ff607230 */ /* 0x000fe20000004100 */
[-C--:B------:R-:W-:Y:S01]  /*52d0*/  F2FP.F16.E4M3.UNPACK_B R90, R38.reuse.H1 ;  /* 0x00000026ff5a723e */ /* 0x080fe200030006ff */
[--C-:B------:R-:W-:Y:S01]  /*52e0*/  HADD2.F32 R12, -RZ, R89.reuse.H0_H0 ;  /* 0x20000059ff0c7230 */ /* 0x100fe20000004100 */
[----:B------:R-:W-:Y:S01]  /*52f0*/  F2FP.F16.E4M3.UNPACK_B R38, R38 ;  /* 0x00000026ff26723e */ /* 0x000fe200020006ff */
[----:B------:R-:W-:Y:S02]  /*5300*/  HADD2.F32 R39, -RZ, R89.H1_H1 ;  /* 0x30000059ff277230 */ /* 0x000fe40000004100 */
[----:B------:R-:W-:-:S02]  /*5310*/  HADD2.F32 R10, -RZ, R90.H0_H0 ;  /* 0x2000005aff0a7230 */ /* 0x000fc40000004100 */
[-C--:B------:R-:W-:Y:S01]  /*5320*/  FMUL.FTZ R107, R12, R105.reuse ;  /* 0x000000690c6b7220 */ /* 0x080fe20000410000 */
[----:B------:R-:W-:Y:S02]  /*5330*/  HADD2.F32 R89, -RZ, R90.H1_H1 ;  /* 0x3000005aff597230 */ /* 0x000fe40000004100 */
[-C--:B------:R-:W-:Y:S01]  /*5340*/  FMUL.FTZ R106, R39, R96.reuse ;  /* 0x00000060276a7220 */ /* 0x080fe20000410000 */
[--C-:B------:R-:W-:Y:S02]  /*5350*/  HADD2.F32 R103, -RZ, R95.reuse.H0_H0 ;  /* 0x2000005fff677230 */ /* 0x100fe40000004100 */
[----:B------:R-:W-:Y:S01]  /*5360*/  FMUL.FTZ R105, R10, R105 ;  /* 0x000000690a697220 */ /* 0x000fe20000410000 */
[----:B------:R-:W-:Y:S02]  /*5370*/  HADD2.F32 R90, -RZ, R95.H1_H1 ;  /* 0x3000005fff5a7230 */ /* 0x000fe40000004100 */
[----:B------:R-:W-:Y:S01]  /*5380*/  FMUL.FTZ R96, R89, R96 ;  /* 0x0000006059607220 */ /* 0x000fe20000410000 */
[----:B------:R-:W-:-:S02]  /*5390*/  HADD2.F32 R95, -RZ, R92.H0_H0 ;  /* 0x2000005cff5f7230 */ /* 0x000fc40000004100 */
[-C--:B------:R-:W-:Y:S01]  /*53a0*/  FFMA.FTZ R10, R10, R103.reuse, -R107 ;  /* 0x000000670a0a7223 */ /* 0x080fe2000001086b */
[----:B------:R-:W-:Y:S01]  /*53b0*/  FFMA.FTZ R12, R12, R103, R105 ;  /* 0x000000670c0c7223 */ /* 0x000fe20000010069 */
[-C--:B------:R-:W-:Y:S01]  /*53c0*/  FFMA.FTZ R89, R89, R90.reuse, -R106 ;  /* 0x0000005a59597223 */ /* 0x080fe2000001086a */
[----:B------:R-:W-:Y:S01]  /*53d0*/  FFMA.FTZ R39, R39, R90, R96 ;  /* 0x0000005a27277223 */ /* 0x000fe20000010060 */
[--C-:B------:R-:W-:Y:S02]  /*53e0*/  HADD2.F32 R103, -RZ, R91.reuse.H0_H0 ;  /* 0x2000005bff677230 */ /* 0x100fe40000004100 */
[----:B------:R-:W-:Y:S01]  /*53f0*/  HADD2.F32 R90, -RZ, R14.H0_H0 ;  /* 0x2000000eff5a7230 */ /* 0x000fe20000004100 */
[----:B------:R-:W-:Y:S01]  /*5400*/  F2FP.SATFINITE.E4M3.F32.PACK_AB_MERGE_C R10, R89, R10, RZ ;  /* 0x0000000a590a723e */ /* 0x000fe200048070ff */
[----:B------:R-:W-:Y:S01]  /*5410*/  HADD2.F32 R96, -RZ, R38.H0_H0 ;  /* 0x20000026ff607230 */ /* 0x000fe20000004100 */
[----:B------:R-:W-:Y:S01]  /*5420*/  F2FP.SATFINITE.E4M3.F32.PACK_AB_MERGE_C R39, R39, R12, RZ ;  /* 0x0000000c2727723e */ /* 0x000fe200048070ff */
[----:B------:R-:W-:-:S02]  /*5430*/  HADD2.F32 R91, -RZ, R91.H1_H1 ;  /* 0x3000005bff5b7230 */ /* 0x000fc40000004100 */
[-C--:B------:R-:W-:Y:S01]  /*5440*/  FMUL.FTZ R105, R90, R103.reuse ;  /* 0x000000675a697220 */ /* 0x080fe20000410000 */
[----:B------:R-:W-:Y:S02]  /*5450*/  HADD2.F32 R14, -RZ, R14.H1_H1 ;  /* 0x3000000eff0e7230 */ /* 0x000fe40000004100 */
[C---:B------:R-:W-:Y:S01]  /*5460*/  FMUL.FTZ R103, R96.reuse, R103 ;  /* 0x0000006760677220 */ /* 0x040fe20000410000 */
[----:B------:R-:W-:Y:S02]  /*5470*/  HADD2.F32 R38, -RZ, R38.H1_H1 ;  /* 0x30000026ff267230 */ /* 0x000fe40000004100 */
[----:B------:R-:W-:Y:S01]  /*5480*/  FFMA.FTZ R96, R96, R95, -R105 ;  /* 0x0000005f60607223 */ /* 0x000fe20000010869 */
[----:B------:R-:W-:Y:S01]  /*5490*/  F2FP.SATFINITE.E4M3.F32.PACK_AB_MERGE_C R12, R8, R99, R31 ;  /* 0x00000063080c723e */ /* 0x000fe2000480701f */
[----:B------:R-:W-:Y:S01]  /*54a0*/  FFMA.FTZ R103, R90, R95, R103 ;  /* 0x0000005f5a677223 */ /* 0x000fe20000010067 */
[----:B------:R-:W-:Y:S02]  /*54b0*/  HADD2.F32 R95, -RZ, R92.H1_H1 ;  /* 0x3000005cff5f7230 */ /* 0x000fe40000004100 */
[-C--:B------:R-:W-:Y:S01]  /*54c0*/  FMUL.FTZ R105, R14, R91.reuse ;  /* 0x0000005b0e697220 */ /* 0x080fe20000410000 */
[----:B------:R-:W-:Y:S01]  /*54d0*/  FMUL.FTZ R107, R38, R91 ;  /* 0x0000005b266b7220 */ /* 0x000fe20000410000 */
[----:B------:R-:W-:-:S02]  /*54e0*/  IMAD.MOV.U32 R8, RZ, RZ, R97 ;  /* 0x000000ffff087224 */ /* 0x000fc400078e0061 */
[-C--:B------:R-:W-:Y:S01]  /*54f0*/  FFMA.FTZ R91, R38, R95.reuse, -R105 ;  /* 0x0000005f265b7223 */ /* 0x080fe20000010869 */
[----:B------:R-:W-:-:S04]  /*5500*/  FFMA.FTZ R14, R14, R95, R107 ;  /* 0x0000005f0e0e7223 */ /* 0x000fc8000001006b */
[----:B------:R-:W-:Y:S02]  /*5510*/  F2FP.SATFINITE.E4M3.F32.PACK_AB_MERGE_C R10, R91, R96, R10 ;  /* 0x000000605b0a723e */ /* 0x000fe4000480700a */
[----:B------:R-:W-:-:S07]  /*5520*/  F2FP.SATFINITE.E4M3.F32.PACK_AB_MERGE_C R14, R14, R103, R39 ;  /* 0x000000670e0e723e */ /* 0x000fce0004807027 */
.L_x_2167:
[----:B------:R-:W-:Y:S05]  /*5530*/  BSYNC B2 ;  /* 0x0000000000027941 */ /* 0x000fea0003800000 */
.L_x_2166:
[----:B0-----:R0:W-:Y:S04]  /*5540*/  ST.E.128 desc[UR42][R72.64], R8 ;  /* 0x0000000848007985 */ /* 0x0011e8000c101d2a */
[----:B--2---:R0:W-:Y:S02]  /*5550*/  @!P5 ST.E.128 desc[UR42][R74.64], R12 ;  /* 0x0000000c4a00d985 */ /* 0x0041e4000c101d2a */
.L_x_2165:
[----:B------:R-:W-:Y:S05]  /*5560*/  BSYNC B1 ;  /* 0x0000000000017941 */ /* 0x000fea0003800000 */
.L_x_2164:
        /* <DEDUP_REMOVED lines=235> */
.L_x_2169:
[----:B------:R-:W-:Y:S05]  /*6420*/  BSYNC B1 ;  /* 0x0000000000017941 */ /* 0x000fea0003800000 */
.L_x_2168:
[----:B0-----:R0:W-:Y:S01]  /*6430*/  ST.E.128 desc[UR42][R28.64], R8 ;  /* 0x000000081c007985 */ /* 0x0011e2000c101d2a */
[----:B------:R-:W-:-:S13]  /*6440*/  ISETP.GE.AND P5, PT, R31, R88, PT ;  /* 0x000000581f00720c */ /* 0x000fda0003fa6270 */
[----:B------:R-:W-:Y:S05]  /*6450*/  @P5 BRA `(.L_x_2147) ;  /* 0x0000000000fc5947 */ /* 0x000fea0003800000 */
[----:B------:R-:W-:-:S04]  /*6460*/  IADD3 R4, P5, R83, R31, RZ ;  /* 0x0000001f53047210 */ /* 0x000fc80007fbe0ff */
[----:B------:R-:W-:-:S05]  /*6470*/  LEA.HI.X.SX32 R5, R31, R82, 0x1, P5 ;  /* 0x000000521f057211 */ /* 0x000fca00028f0eff */
[----:B--2---:R2:W-:Y:S01]  /*6480*/  ST.E.128 desc[UR42][R4.64], R12 ;  /* 0x0000000c04007985 */ /* 0x0045e2000c101d2a */
[----:B------:R-:W-:Y:S05]  /*6490*/  BRA `(.L_x_2147) ;  /* 0x0000000000ec7947 */ /* 0x000fea0003800000 */
.L_x_2139:
[----:B------:R-:W-:-:S06]  /*64a0*/  UISETP.NE.AND UP0, UPT, UR36, 0x3, UPT ;  /* 0x000000032400788c */ /* 0x000fcc000bf05270 */
[----:B------:R-:W-:-:S13]  /*64b0*/  PLOP3.LUT P0, PT, PT, PT, UP0, 0x80, 0x0 ;  /* 0x000000000000781c */ /* 0x000fda0003f0f008 */
[----:B------:R-:W-:Y:S05]  /*64c0*/  @!P0 BRA `(.L_x_2170) ;  /* 0x0000000000048947 */ /* 0x000fea0003800000 */
[----:B------:R-:W-:Y:S01]  /*64d0*/  BPT.TRAP 0x1 ;  /* 0x000000040000795c */ /* 0x000fe20000300000 */
.L_x_2170:
[----:B------:R-:W-:Y:S01]  /*64e0*/  IMAD R69, R19, 0x8, R18 ;  /* 0x0000000813457824 */ /* 0x000fe200078e0212 */
[----:B------:R-:W-:Y:S01]  /*64f0*/  SHF.L.U32 R80, R155, 0x1f, RZ ;  /* 0x0000001f9b507819 */ /* 0x000fe200000006ff */
[----:B------:R-:W-:Y:S01]  /*6500*/  BSSY B1, `(.L_x_2171) ;  /* 0x0000004000017945 */ /* 0x000fe20003800000 */
[----:B------:R-:W-:Y:S02]  /*6510*/  SHF.R.S32.HI R77, RZ, 0x1f, R78 ;  /* 0x0000001fff4d7819 */ /* 0x000fe4000001144e */
[----:B------:R-:W0:Y:S02]  /*6520*/  SYNCS.PHASECHK.TRANS64.TRYWAIT P5, [R69+URZ+0x19c90], R80 ;  /* 0x019c9050450075a7 */ /* 0x000e2400080a017f */
[----:B0-----:R-:W-:Y:S05]  /*6530*/  @!P5 BRA `(.L_x_2172) ;  /* 0x000001840014d947 */ /* 0x001fea0003800000 */
.L_x_2426:
[----:B------:R-:W-:Y:S05]  /*6540*/  BSYNC B1 ;  /* 0x0000000000017941 */ /* 0x000fea0003800000 */
.L_x_2171:
        /* <DEDUP_REMOVED lines=28> */
.L_x_2430:
[----:B------:R-:W-:Y:S05]  /*6710*/  @!P5 BRA `(.L_x_2147) ;  /* 0x00000000004cd947 */ /* 0x000fea0003800000 */
[----:B------:R-:W4:Y:S01]  /*6720*/  LDL R10, [R1+0x10] ;  /* 0x00001000010a7983 */ /* 0x000f220000100800 */
[----:B------:R-:W-:-:S03]  /*6730*/  ULDC UR4, c[0x0][0x2f4] ;  /* 0x0000bd0000047ab9 */ /* 0x000fc60000000800 */
        /* <DEDUP_REMOVED lines=11> */
[----:B------:R-:W-:-:S03]  /*67f0*/  ISETP.GE.AND P6, PT, R154, UR4, PT ;  /* 0x000000049a007c0c */ /* 0x000fc6000bfc6270 */
[----:B--2---:R1:W-:Y:S10]  /*6800*/  @!P5 ST.E.128 desc[UR42][R8.64], R4 ;  /* 0x000000040800d985 */ /* 0x0043f4000c101d2a */
[----:B------:R-:W2:Y:S01]  /*6810*/  @!P6 LDS.128 R4, [R70+0x15800] ;  /* 0x015800004604e984 */ /* 0x000ea20000000c00 */
[----:B-1----:R-:W-:-:S05]  /*6820*/  @!P6 IADD3 R8, P5, R154, R14, RZ ;  /* 0x0000000e9a08e210 */ /* 0x002fca0007fbe0ff */
[----:B-----5:R-:W-:-:S05]  /*6830*/  @!P6 IMAD.X R9, R29, 0x1, R11, P5 ;  /* 0x000000011d09e824 */ /* 0x020fca00028e060b */
[----:B--2---:R4:W-:Y:S03]  /*6840*/  @!P6 ST.E.128 desc[UR42][R8.64], R4 ;  /* 0x000000040800e985 */ /* 0x0049e6000c101d2a */
.L_x_2147:
[----:B------:R-:W-:Y:S05]  /*6850*/  BSYNC B0 ;  /* 0x0000000000007941 */ /* 0x000fea0003800000 */
.L_x_2138:
        /* <DEDUP_REMOVED lines=16> */
.L_x_2175:
[----:B------:R-:W-:Y:S05]  /*6960*/  BSYNC B0 ;  /* 0x0000000000007941 */ /* 0x000fea0003800000 */
.L_x_2174:
[----:B------:R-:W0:Y:S01]  /*6970*/  SYNCS.PHASECHK.TRANS64.TRYWAIT P0, [R69+URZ+0x19cb0], R80 ;  /* 0x019cb050450075a7 */ /* 0x000e22000800017f */
[----:B------:R-:W-:Y:S04]  /*6980*/  BSSY B0, `(.L_x_2176) ;  /* 0x0000002000007945 */ /* 0x000fe80003800000 */
[----:B0-----:R-:W-:Y:S05]  /*6990*/  @!P0 BRA `(.L_x_2177) ;  /* 0x0000018000548947 */ /* 0x001fea0003800000 */
.L_x_2431:
[----:B------:R-:W-:Y:S05]  /*69a0*/  BSYNC B0 ;  /* 0x0000000000007941 */ /* 0x000fea0003800000 */
.L_x_2176:
        /* <DEDUP_REMOVED lines=38> */
[----:B------:R-:W-:-:S03]  /*6c10*/  ISETP.GE.AND P6, PT, R154, UR4, PT ;  /* 0x000000049a007c0c */ /* 0x000fc6000bfc6270 */
[----:B----4-:R1:W-:Y:S10]  /*6c20*/  @!P0 ST.E.128 desc[UR42][R8.64], R4 ;  /* 0x0000000408008985 */ /* 0x0103f4000c101d2a */
[----:B------:R-:W2:Y:S01]  /*6c30*/  @!P6 LDS.128 R4, [R70+0xb000] ;  /* 0x00b000004604e984 */ /* 0x000ea20000000c00 */
[----:B-1----:R-:W-:-:S05]  /*6c40*/  @!P6 IADD3 R8, P0, R154, R13, RZ ;  /* 0x0000000d9a08e210 */ /* 0x002fca0007f1e0ff */
[----:B-----5:R-:W-:-:S05]  /*6c50*/  @!P6 IMAD.X R9, R11, 0x1, R12, P0 ;  /* 0x000000010b09e824 */ /* 0x020fca00000e060c */
[----:B--2---:R1:W-:Y:S03]  /*6c60*/  @!P6 ST.E.128 desc[UR42][R8.64], R4 ;  /* 0x000000040800e985 */ /* 0x0043e6000c101d2a */
.L_x_2179:
[----:B------:R-:W-:Y:S05]  /*6c70*/  BSYNC B0 ;  /* 0x0000000000007941 */ /* 0x000fea0003800000 */
.L_x_2178:
[----:B------:R-:W-:Y:S01]  /*6c80*/  @!PT LDS RZ, [RZ] ;  /* 0x00000000fffff984 */ /* 0x000fe20000000800 */
[----:B------:R-:W-:Y:S01]  /*6c90*/  @!PT LDS RZ, [RZ] ;  /* 0x00000000fffff984 */ /* 0x000fe20000000800 */
[----:B------:R-:W-:Y:S01]  /*6ca0*/  @!PT LDS RZ, [RZ] ;  /* 0x00000000fffff984 */ /* 0x000fe20000000800 */
[----:B------:R-:W-:Y:S01]  /*6cb0*/  @!PT LDS RZ, [RZ] ;  /* 0x00000000fffff984 */ /* 0x000fe20000000800 */
[----:B------:R2:W-:Y:S06]  /*6cc0*/  MEMBAR.ALL.CTA ;  /* 0x0000000000007992 */ /* 0x0005ec0000008000 */
[----:B--2---:R-:W2:Y:S01]  /*6cd0*/  FENCE.VIEW.ASYNC.S ;  /* 0x00000000000073c6 */ /* 0x004ea20000000000 */
[----:B0-----:R-:W-:Y:S01]  /*6ce0*/  @!P5 VIADD R69, R69, 0x19cc0 ;  /* 0x00019cc04545d836 */ /* 0x001fe20000000000 */
[----:B--2---:R2:W-:Y:S04]  /*6cf0*/  BAR.SYNC.DEFER_BLOCKING R56, 0x80 ;  /* 0x000200380000751d */ /* 0x0045e80000010000 */
[----:B------:R-:W-:Y:S01]  /*6d00*/  @!P5 PRMT R69, RZ, 0x654, R69 ;  /* 0x00000654ff45d816 */ /* 0x000fe20000000045 */
[----:B------:R-:W-:Y:S01]  /*6d10*/  VIADD R19, R19, 0x1 ;  /* 0x0000000113137836 */ /* 0x000fe20000000000 */
[----:B------:R-:W-:-:S02]  /*6d20*/  PLOP3.LUT P0, PT, PT, PT, PT, 0x8, 0x0 ;  /* 0x000000000000781c */ /* 0x000fc40003f0e170 */
[----:B------:R2:W-:Y:S02]  /*6d30*/  @!P5 SYNCS.ARRIVE.TRANS64.RED.A1T0 RZ, [R69+URZ], RZ ;  /* 0x000000ff45ffd9a7 */ /* 0x0005e4000810043f */
[----:B------:R-:W-:-:S04]  /*6d40*/  ISETP.NE.AND P5, PT, R19, 0x2, PT ;  /* 0x000000021300780c */ /* 0x000fc80003fa5270 */
[----:B-1----:R-:W-:Y:S02]  /*6d50*/  SEL R4, RZ, 0x1, P5 ;  /* 0x00000001ff047807 */ /* 0x002fe40002800000 */
[----:B------:R-:W-:Y:S02]  /*6d60*/  SEL R19, R19, RZ, P5 ;  /* 0x000000ff13137207 */ /* 0x000fe40002800000 */
[----:B------:R-:W-:Y:S01]  /*6d70*/  LOP3.LUT R155, R155, R4, RZ, 0x3c, !PT ;  /* 0x000000049b9b7212 */ /* 0x000fe200078e3cff */
[----:B------:R-:W-:Y:S06]  /*6d80*/  @P4 BRA `(.L_x_2180) ;  /* 0xffffffb400dc4947 */ /* 0x000fec000383ffff */
.L_x_2133:
[----:B------:R-:W-:Y:S04]  /*6d90*/  BSSY B0, `(.L_x_2181) ;  /* 0x0000004000007945 */ /* 0x000fe80003800000 */
[----:B------:R-:W-:Y:S05]  /*6da0*/  @P0 BRA `(.L_x_2182) ;  /* 0x0000000000080947 */ /* 0x000fea0003800000 */
[----:B------:R-:W1:Y:S02]  /*6db0*/  FENCE.VIEW.ASYNC.G ;  /* 0x00000000000073c6 */ /* 0x000e640000000100 */
[----:B-1----:R-:W-:Y:S06]  /*6dc0*/  BAR.ARV 0xc, 0x200 ;  /* 0x0308000000007b1d */ /* 0x002fec0000002000 */
.L_x_2182:
[----:B------:R-:W-:Y:S05]  /*6dd0*/  BSYNC B0 ;  /* 0x0000000000007941 */ /* 0x000fea0003800000 */
.L_x_2181:
[----:B------:R-:W2:Y:S01]  /*6de0*/  LDL R2, [R1+0x64] ;  /* 0x0000640001027983 */ /* 0x000ea20000100800 */
[----:B------:R-:W-:Y:S01]  /*6df0*/  ULDC.64 UR4, c[0x0][0x990] ;  /* 0x0002640000047ab9 */ /* 0x000fe20000000a00 */
[----:B------:R-:W-:Y:S02]  /*6e00*/  ULDC.64 UR6, c[0x0][0x998] ;  /* 0x0002660000067ab9 */ /* 0x000fe40000000a00 */
[----:B------:R-:W2:Y:S01]  /*6e10*/  LDL R4, [R1+0x4c] ;  /* 0x00004c0001047983 */ /* 0x000ea20000100800 */
[----:B------:R-:W-:Y:S02]  /*6e20*/  ISETP.NE.U32.AND P0, PT, RZ, UR4, PT ;  /* 0x00000004ff007c0c */ /* 0x000fe4000bf05070 */
[----:B------:R-:W-:Y:S01]  /*6e30*/  ISETP.NE.U32.AND P1, PT, RZ, UR6, PT ;  /* 0x00000006ff007c0c */ /* 0x000fe2000bf25070 */
[----:B---3--:R-:W3:Y:S01]  /*6e40*/  LDL R14, [R1+0x30] ;  /* 0x00003000010e7983 */ /* 0x008ee20000100800 */
[----:B------:R-:W-:Y:S02]  /*6e50*/  ISETP.NE.AND.EX P0, PT, RZ, UR5, PT, P0 ;  /* 0x00000005ff007c0c */ /* 0x000fe4000bf05300 */
[----:B------:R-:W-:-:S11]  /*6e60*/  ISETP.NE.AND.EX P1, PT, RZ, UR7, PT, P1 ;  /* 0x00000007ff007c0c */ /* 0x000fd6000bf25310 */
[----:B------:R-:W2:Y:S08]  /*6e70*/  @P0 LDC.64 R6, c[0x0][0x9a8] ;  /* 0x00026a00ff060b82 */ /* 0x000eb00000000a00 */
[----:B------:R-:W1:Y:S08]  /*6e80*/  @P1 LDC.64 R8, c[0x0][0x9b8] ;  /* 0x00026e00ff081b82 */ /* 0x000e700000000a00 */
[----:B0---4-:R-:W0:Y:S08]  /*6e90*/  @P0 LDC.64 R10, c[0x0][0x9b0] ;  /* 0x00026c00ff0a0b82 */ /* 0x011e300000000a00 */
[----:B------:R-:W4:Y:S01]  /*6ea0*/  @P1 LDC.64 R12, c[0x0][0x9c0] ;  /* 0x00027000ff0c1b82 */ /* 0x000f220000000a00 */
[----:B--2---:R-:W-:-:S02]  /*6eb0*/  @P0 IMAD R0, R2, R6, RZ ;  /* 0x0000000602000224 */ /* 0x004fc400078e02ff */
[----:B-1----:R-:W-:Y:S02]  /*6ec0*/  @P1 IMAD R2, R2, R8, RZ ;  /* 0x0000000802021224 */ /* 0x002fe400078e02ff */
[C---:B------:R-:W-:Y:S02]  /*6ed0*/  @P0 IMAD R7, R4.reuse, R7, R0 ;  /* 0x0000000704070224 */ /* 0x040fe400078e0200 */
[C---:B------:R-:W-:Y:S02]  /*6ee0*/  @P1 IMAD R9, R4.reuse, R9, R2 ;  /* 0x0000000904091224 */ /* 0x040fe400078e0202 */
[----:B------:R-:W-:-:S04]  /*6ef0*/  @P0 IMAD.WIDE.U32 R2, R4, R6, RZ ;  /* 0x0000000604020225 */ /* 0x000fc800078e00ff */
[----:B------:R-:W-:-:S04]  /*6f00*/  @P1 IMAD.WIDE.U32 R4, R4, R8, RZ ;  /* 0x0000000804041225 */ /* 0x000fc800078e00ff */
[----:B------:R-:W-:Y:S02]  /*6f10*/  @P0 IMAD.IADD R3, R3, 0x1, R7 ;  /* 0x0000000103030824 */ /* 0x000fe400078e0207 */
[----:B------:R-:W-:Y:S02]  /*6f20*/  @P1 IMAD.IADD R5, R5, 0x1, R9 ;  /* 0x0000000105051824 */ /* 0x000fe400078e0209 */
[----:B0-----:R-:W-:-:S04]  /*6f30*/  @P0 IMAD.WIDE.U32 R2, R152, R10, R2 ;  /* 0x0000000a98020225 */ /* 0x001fc800078e0002 */
[----:B----4-:R-:W-:Y:S01]  /*6f40*/  @P1 IMAD.WIDE.U32 R6, R152, R12, R4 ;  /* 0x0000000c98061225 */ /* 0x010fe200078e0004 */
[----:B------:R-:W-:Y:S01]  /*6f50*/  @P0 LEA R4, P2, R2, UR4, 0x2 ;  /* 0x0000000402040c11 */ /* 0x000fe2000f8410ff */
[----:B------:R-:W-:Y:S02]  /*6f60*/  ULDC UR4, c[0x0][0x988] ;  /* 0x0002620000047ab9 */ /* 0x000fe40000000800 */
[----:B------:R-:W-:Y:S01]  /*6f70*/  @P0 IMAD R5, R152, R11, R3 ;  /* 0x0000000b98050224 */ /* 0x000fe200078e0203 */
[----:B------:R-:W-:Y:S01]  /*6f80*/  @P1 LEA R8, P3, R6, UR6, 0x2 ;  /* 0x0000000606081c11 */ /* 0x000fe2000f8610ff */
[----:B------:R-:W-:Y:S02]  /*6f90*/  @P1 IMAD R3, R152, R13, R7 ;  /* 0x0000000d98031224 */ /* 0x000fe400078e0207 */
[----:B------:R-:W-:Y:S01]  /*6fa0*/  IMAD.MOV.U32 R0, RZ, RZ, 0x3f800000 ;  /* 0x3f800000ff007424 */ /* 0x000fe200078e00ff */
[----:B------:R-:W-:Y:S02]  /*6fb0*/  @P0 LEA.HI.X R5, R2, UR5, R5, 0x2, P2 ;  /* 0x0000000502050c11 */ /* 0x000fe400090f1405 */
[----:B------:R-:W-:Y:S01]  /*6fc0*/  @P1 LEA.HI.X R9, R6, UR7, R3, 0x2, P3 ;  /* 0x0000000706091c11 */ /* 0x000fe200098f1403 */
[----:B------:R-:W-:Y:S01]  /*6fd0*/  IMAD.MOV.U32 R3, RZ, RZ, 0x3f800000 ;  /* 0x3f800000ff037424 */ /* 0x000fe200078e00ff */
[----:B------:R-:W0:Y:S03]  /*6fe0*/  LDC R2, c[0x0][0x448] ;  /* 0x00011200ff027b82 */ /* 0x000e260000000800 */
[----:B------:R-:W2:Y:S04]  /*6ff0*/  @P1 LDG.E R0, desc[UR42][R8.64] ;  /* 0x0000002a08001981 */ /* 0x000ea8000c1e1900 */
[----:B------:R-:W2:Y:S01]  /*7000*/  @P0 LDG.E R3, desc[UR42][R4.64] ;  /* 0x0000002a04030981 */ /* 0x000ea2000c1e1900 */
[----:B0-----:R-:W-:-:S13]  /*7010*/  ISETP.NE.AND P0, PT, R2, 0x1, PT ;  /* 0x000000010200780c */ /* 0x001fda0003f05270 */
[----:B------:R-:W0:Y:S08]  /*7020*/  @P0 LDC R2, c[0x0][0x44c] ;  /* 0x00011300ff020b82 */ /* 0x000e300000000800 */
[----:B------:R-:W1:Y:S01]  /*7030*/  @P0 LDC R11, c[0x0][0x450] ;  /* 0x00011400ff0b0b82 */ /* 0x000e620000000800 */
[----:B---3--:R-:W-:-:S04]  /*7040*/  VIADD R7, R14, 0xbf ;  /* 0x000000bf0e077836 */ /* 0x008fc80000000000 */
[----:B0-----:R-:W-:-:S05]  /*7050*/  @P0 IMAD.HI.U32 R2, R7, R2, RZ ;  /* 0x0000000207020227 */ /* 0x001fca00078e00ff */
[----:B-1----:R-:W-:-:S05]  /*7060*/  @P0 SHF.R.U32.HI R7, RZ, R11, R2 ;  /* 0x0000000bff070219 */ /* 0x002fca0000011602 */
[----:B------:R-:W-:-:S05]  /*7070*/  IMAD.IADD R7, R40, 0x1, R7 ;  /* 0x0000000128077824 */ /* 0x000fca00078e0207 */
[----:B------:R-:W-:-:S04]  /*7080*/  SHF.R.S32.HI R2, RZ, 0x1f, R7 ;  /* 0x0000001fff027819 */ /* 0x000fc80000011407 */
[----:B------:R-:W-:-:S04]  /*7090*/  LEA.HI R2, R2, R7, RZ, 0x7 ;  /* 0x0000000702027211 */ /* 0x000fc800078f38ff */
[----:B------:R-:W-:-:S04]  /*70a0*/  SHF.R.S32.HI R2, RZ, 0x7, R2 ;  /* 0x00000007ff027819 */ /* 0x000fc80000011402 */
[----:B------:R-:W-:-:S04]  /*70b0*/  VIMNMX R27, R27, R2, PT ;  /* 0x000000021b1b7248 */ /* 0x000fc80003fe0100 */
[----:B------:R-:W-:Y:S01]  /*70c0*/  ISETP.GE.AND P0, PT, R27, 0x1, PT ;  /* 0x000000011b00780c */ /* 0x000fe20003f06270 */
[----:B------:R-:W-:Y:S01]  /*70d0*/  BSSY B0, `(.L_x_2183) ;  /* 0x0000023000007945 */ /* 0x000fe20003800000 */
[----:B------:R-:W-:Y:S02]  /*70e0*/  IMAD.MOV.U32 R88, RZ, RZ, RZ ;  /* 0x000000ffff587224 */ /* 0x000fe400078e00ff */
[----:B--2---:R-:W-:-:S04]  /*70f0*/  FMUL.FTZ R0, R3, R0 ;  /* 0x0000000003007220 */ /* 0x004fc80000410000 */
[----:B------:R-:W-:-:S05]  /*7100*/  FMUL.FTZ R2, R0, UR4 ;  /* 0x0000000400027c20 */ /* 0x000fca0008410000 */
        /* <DEDUP_REMOVED lines=31> */
.L_x_2184:
[----:B------:R-:W-:Y:S05]  /*7300*/  BSYNC B0 ;  /* 0x0000000000007941 */ /* 0x000fea0003800000 */
.L_x_2183:
[----:B------:R-:W2:Y:S01]  /*7310*/  LDL R0, [R1+0x6c] ;  /* 0x00006c0001007983 */ /* 0x000ea20000100800 */
[----:B------:R-:W-:Y:S02]  /*7320*/  PLOP3.LUT P0, PT, PT, PT, PT, 0x80, 0x0 ;  /* 0x000000000000781c */ /* 0x000fe40003f0f070 */
[----:B------:R-:W-:Y:S01]  /*7330*/  CS2R R6, SRZ ;  /* 0x0000000000067805 */ /* 0x000fe2000001ff00 */
[----:B------:R-:W-:Y:S01]  /*7340*/  IMAD.MOV.U32 R20, RZ, RZ, RZ ;  /* 0x000000ffff147224 */ /* 0x000fe200078e00ff */
[----:B------:R-:W-:Y:S01]  /*7350*/  CS2R R94, SRZ ;  /* 0x00000000005e7805 */ /* 0x000fe2000001ff00 */
[----:B------:R-:W-:Y:S01]  /*7360*/  IMAD.MOV.U32 R3, RZ, RZ, RZ ;  /* 0x000000ffff037224 */ /* 0x000fe200078e00ff */
[----:B------:R-:W-:Y:S01]  /*7370*/  CS2R R90, SRZ ;  /* 0x00000000005a7805 */ /* 0x000fe2000001ff00 */
[----:B------:R-:W-:Y:S01]  /*7380*/  IMAD.MOV.U32 R29, RZ, RZ, RZ ;  /* 0x000000ffff1d7224 */ /* 0x000fe200078e00ff */
        /* <DEDUP_REMOVED lines=20> */
[----:B--2---:R-:W-:-:S02]  /*74d0*/  IMAD R4, R0, R88, RZ ;  /* 0x0000005800047224 */ /* 0x004fc400078e02ff */
        /* <DEDUP_REMOVED lines=37> */
.L_x_2187:
[----:B------:R-:W-:Y:S05]  /*7730*/  BSYNC B6 ;  /* 0x0000000000067941 */ /* 0x000fea0003800000 */
.L_x_2186:
        /* <DEDUP_REMOVED lines=13> */
.L_x_2191:
[----:B-1----:R1:W2:Y:S02]  /*7810*/  SYNCS.PHASECHK.TRANS64.TRYWAIT P0, [R18+URZ+0x19c00], R3 ;  /* 0x019c0003120075a7 */ /* 0x0022a4000800017f */
[----:B--2---:R-:W-:Y:S05]  /*7820*/  @!P0 NANOSLEEP.SYNCS 0x989680 ;  /* 0x009896800000895d */ /* 0x004fea0003900000 */
[----:B------:R-:W2:Y:S02]  /*7830*/  @!P0 SYNCS.PHASECHK.TRANS64 P0, [R18+URZ+0x19c00], R3 ;  /* 0x019c0003120085a7 */ /* 0x000ea4000800007f */
[----:B--2---:R-:W-:Y:S05]  /*7840*/  @!P0 BRA `(.L_x_2191) ;  /* 0xfffffffc00f08947 */ /* 0x004fea000383ffff */
.L_x_2190:
[----:B------:R-:W-:Y:S05]  /*7850*/  BSYNC B0 ;  /* 0x0000000000007941 */ /* 0x000fea0003800000 */
.L_x_2189:
[----:B------:R-:W-:Y:S05]  /*7860*/  BRA `(.L_x_2192) ;  /* 0x00000044007c7947 */ /* 0x000fea0003800000 */
.L_x_2188:
        /* <DEDUP_REMOVED lines=30> */
.L_x_2194:
[----:B------:R-:W-:Y:S05]  /*7a50*/  BSYNC B6 ;  /* 0x0000000000067941 */ /* 0x000fea0003800000 */
.L_x_2193:
        /* <DEDUP_REMOVED lines=28> */
[----:B------:R-:W-:Y:S01]  /*7c20*/  IMAD R4, R0, UR4, RZ ;  /* 0x0000000400047c24 */ /* 0x000fe2000f8e02ff */
[----:B------:R-:W-:Y:S01]  /*7c30*/  IADD3 R5, P1, R8, UR8, RZ ;  /* 0x0000000808057c10 */ /* 0x000fe2000ff3e0ff */
[----:B------:R-:W-:-:S04]  /*7c40*/  IMAD.WIDE.U32 R6, R11, UR4, R6 ;  /* 0x000000040b067c25 */ /* 0x000fc8000f8e0006 */
[----:B------:R-:W-:Y:S02]  /*7c50*/  IMAD R0, R0, UR6, RZ ;  /* 0x0000000600007c24 */ /* 0x000fe4000f8e02ff */
        /* <DEDUP_REMOVED lines=11> */
[----:B------:R0:W4:Y:S02]  /*7d10*/  SHFL.IDX PT, R14, R5, RZ, 0x1e1f ;  /* 0x001e1fff050e7589 */ /* 0x00012400000e0000 */
.L_x_2437:
[----:B0-----:R-:W5:Y:S04]  /*7d20*/  LDL R5, [R1+0x34] ;  /* 0x0000340001057983 */ /* 0x001f680000100800 */
[----:B------:R-:W2:Y:S01]  /*7d30*/  LDL R6, [R1+0x60] ;  /* 0x0000600001067983 */ /* 0x000ea20000100800 */
[----:B------:R-:W-:Y:S01]  /*7d40*/  BSSY B1, `(.L_x_2198) ;  /* 0x000002f000017945 */ /* 0x000fe20003800000 */
[----:B------:R-:W-:Y:S02]  /*7d50*/  CS2R R28, SRZ ;  /* 0x00000000001c7805 */ /* 0x000fe4000001ff00 */
[----:B------:R-:W-:Y:S02]  /*7d60*/  CS2R R12, SRZ ;  /* 0x00000000000c7805 */ /* 0x000fe4000001ff00 */
[----:B------:R-:W-:-:S02]  /*7d70*/  CS2R R8, SRZ ;  /* 0x0000000000087805 */ /* 0x000fc4000001ff00 */
[----:B------:R-:W-:Y:S02]  /*7d80*/  CS2R R26, SRZ ;  /* 0x00000000001a7805 */ /* 0x000fe4000001ff00 */
[----:B------:R-:W-:Y:S01]  /*7d90*/  CS2R R20, SRZ ;  /* 0x0000000000147805 */ /* 0x000fe2000001ff00 */
[----:B-----5:R-:W-:Y:S01]  /*7da0*/  IMAD R24, R5, R24, RZ ;  /* 0x0000001805187224 */ /* 0x020fe200078e02ff */
[----:B--2---:R-:W-:-:S04]  /*7db0*/  LEA.HI R5, R6, R6, RZ, 0x1 ;  /* 0x0000000606057211 */ /* 0x004fc800078f08ff */
[----:B------:R-:W-:Y:S02]  /*7dc0*/  ISETP.GE.AND P0, PT, R10, R24, PT ;  /* 0x000000180a00720c */ /* 0x000fe40003f06270 */
[----:B------:R-:W-:Y:S02]  /*7dd0*/  CS2R R10, SRZ ;  /* 0x00000000000a7805 */ /* 0x000fe4000001ff00 */
        /* <DEDUP_REMOVED lines=13> */
[----:B------:R-:W-:Y:S02]  /*7eb0*/  @!P1 IADD3 R32, P3, R156, R3, RZ ;  /* 0x000000039c209210 */ /* 0x000fe40007f7e0ff */
[----:B--2---:R-:W-:Y:S02]  /*7ec0*/  ISETP.GE.AND P2, PT, R30, UR4, PT ;  /* 0x000000041e007c0c */ /* 0x004fe4000bf46270 */
[----:B------:R-:W-:Y:S02]  /*7ed0*/  SHF.R.S32.HI R7, RZ, 0x1f, R30 ;  /* 0x0000001fff077819 */ /* 0x000fe4000001141e */
[----:B---3--:R-:W-:Y:S02]  /*7ee0*/  ISETP.GE.AND P0, PT, R15, UR4, PT ;  /* 0x000000040f007c0c */ /* 0x008fe4000bf06270 */
[----:B------:R-:W-:-:S07]  /*7ef0*/  SHF.R.S32.HI R9, RZ, 0x1f, R15 ;  /* 0x0000001fff097819 */ /* 0x000fce000001140f */
[CC--:B------:R-:W-:Y:S02]  /*7f00*/  @!P2 IADD3 R34, P6, R30.reuse, R3.reuse, RZ ;  /* 0x000000031e22a210 */ /* 0x0c0fe40007fde0ff */
[-C--:B----4-:R-:W-:Y:S02]  /*7f10*/  @!P2 IADD3 R38, P5, R30, R14.reuse, RZ ;  /* 0x0000000e1e26a210 */ /* 0x090fe40007fbe0ff */
[C---:B------:R-:W-:Y:S01]  /*7f20*/  @!P0 IADD3 R6, P4, R15.reuse, R3, RZ ;  /* 0x000000030f068210 */ /* 0x040fe20007f9e0ff */
[--C-:B-1----:R-:W-:Y:S01]  /*7f30*/  @!P2 IMAD.X R35, R0, 0x1, R7.reuse, P6 ;  /* 0x000000010023a824 */ /* 0x102fe200030e0607 */
[-C--:B------:R-:W-:Y:S01]  /*7f40*/  @!P1 IADD3 R30, P6, R156, R14.reuse, RZ ;  /* 0x0000000e9c1e9210 */ /* 0x080fe20007fde0ff */
[----:B------:R-:W-:Y:S01]  /*7f50*/  @!P2 IMAD.X R39, R4, 0x1, R7, P5 ;  /* 0x000000010427a824 */ /* 0x000fe200028e0607 */
[----:B------:R-:W-:Y:S01]  /*7f60*/  @!P0 IADD3 R14, P5, R15, R14, RZ ;  /* 0x0000000e0f0e8210 */ /* 0x000fe20007fbe0ff */
[--C-:B------:R-:W-:Y:S01]  /*7f70*/  @!P0 IMAD.X R7, R0, 0x1, R9.reuse, P4 ;  /* 0x0000000100078824 */ /* 0x100fe200020e0609 */
[----:B------:R-:W-:Y:S01]  /*7f80*/  @!P1 SHF.R.S32.HI R3, RZ, 0x1f, R156 ;  /* 0x0000001fff039819 */ /* 0x000fe2000001149c */
[----:B------:R0:W5:Y:S02]  /*7f90*/  @!P2 LD.E.64 R20, desc[UR42][R34.64] ;  /* 0x0000002a2214a980 */ /* 0x000164000c101b00 */
[----:B------:R-:W-:Y:S01]  /*7fa0*/  @!P0 IMAD.X R15, R4, 0x1, R9, P5 ;  /* 0x00000001040f8824 */ /* 0x000fe200028e0609 */
        /* <DEDUP_REMOVED lines=8> */
.L_x_2199:
[----:B------:R-:W-:Y:S05]  /*8030*/  BSYNC B1 ;  /* 0x0000000000017941 */ /* 0x000fea0003800000 */
.L_x_2198:
[----:B------:R-:W2:Y:S01]  /*8040*/  SYNCS.PHASECHK.TRANS64.TRYWAIT P0, [R18+URZ+0x19c00], R5 ;  /* 0x019c0005120075a7 */ /* 0x000ea2000800017f */
[----:B------:R-:W-:Y:S01]  /*8050*/  IMAD R25, R25, -0xc0, R24 ;  /* 0xffffff4019197824 */ /* 0x000fe200078e0218 */
[----:B------:R-:W-:Y:S04]  /*8060*/  BSSY B1, `(.L_x_2200) ;  /* 0x0000004000017945 */ /* 0x000fe80003800000 */
[----:B------:R-:W-:-:S04]  /*8070*/  VIMNMX R25, R25, 0xc0, PT ;  /* 0x000000c019197848 */ /* 0x000fc80003fe0100 */
[----:B------:R-:W-:Y:S01]  /*8080*/  ISETP.GE.AND P1, PT, R40, R25, PT ;  /* 0x000000192800720c */ /* 0x000fe20003f26270 */
[----:B--2---:R-:W-:-:S12]  /*8090*/  @!P0 BRA `(.L_x_2201) ;  /* 0x0000016c00148947 */ /* 0x004fd80003800000 */
.L_x_2438:
[----:B------:R-:W-:Y:S05]  /*80a0*/  BSYNC B1 ;  /* 0x0000000000017941 */ /* 0x000fea0003800000 */
.L_x_2200:
[----:B------:R-:W-:Y:S05]  /*80b0*/  @P1 BRA `(.L_x_2202) ;  /* 0x0000003c00441947 */ /* 0x000fea0003800000 */
[----:B---3--:R-:W3:Y:S01]  /*80c0*/  LDL R4, [R1+0x1c] ;  /* 0x00001c0001047983 */ /* 0x008ee20000100800 */
[----:B------:R-:W0:Y:S03]  /*80d0*/  LDC R3, c[0x0][0x3f4] ;  /* 0x0000fd00ff037b82 */ /* 0x000e260000000800 */
[----:B-1----:R-:W2:Y:S01]  /*80e0*/  LDL R0, [R1+0x20] ;  /* 0x0000200001007983 */ /* 0x002ea20000100800 */
[----:B------:R-:W-:Y:S01]  /*80f0*/  BSSY B1, `(.L_x_2203) ;  /* 0x000007b000017945 */ /* 0x000fe20003800000 */
[-C--:B0-----:R-:W-:Y:S02]  /*8100*/  ISETP.GE.AND P0, PT, R156, R3.reuse, PT ;  /* 0x000000039c00720c */ /* 0x081fe40003f06270 */
[-C--:B---3--:R-:W-:Y:S02]  /*8110*/  ISETP.GE.AND P1, PT, R4, R3.reuse, PT ;  /* 0x000000030400720c */ /* 0x088fe40003f26270 */
[----:B--2---:R-:W-:-:S09]  /*8120*/  ISETP.GE.AND P2, PT, R0, R3, PT ;  /* 0x000000030000720c */ /* 0x004fd20003f46270 */
[----:B------:R-:W-:Y:S05]  /*8130*/  @P0 BRA `(.L_x_2204) ;  /* 0x0000000400d80947 */ /* 0x000fea0003800000 */
[----:B------:R-:W0:Y:S01]  /*8140*/  LDS.128 R4, [R37+0xf000] ;  /* 0x00f0000025047984 */ /* 0x000e220000000c00 */
[----:B-----5:R-:W-:Y:S02]  /*8150*/  SHF.R.U32.HI R15, RZ, 0x8, R27 ;  /* 0x00000008ff0f7819 */ /* 0x020fe4000001161b */
[----:B----4-:R-:W-:Y:S02]  /*8160*/  LOP3.LUT R14, R27, 0xff, RZ, 0xc0, !PT ;  /* 0x000000ff1b0e7812 */ /* 0x010fe400078ec0ff */
[----:B------:R-:W-:Y:S02]  /*8170*/  LOP3.LUT R15, R15, 0xff, RZ, 0xc0, !PT ;  /* 0x000000ff0f0f7812 */ /* 0x000fe400078ec0ff */
[----:B------:R-:W-:Y:S02]  /*8180*/  SHF.R.U32.HI R3, RZ, 0x8, R26 ;  /* 0x00000008ff037819 */ /* 0x000fe4000001161a */
[----:B------:R-:W-:Y:S02]  /*8190*/  SHF.R.U32.HI R31, RZ, 0x8, R29 ;  /* 0x00000008ff1f7819 */ /* 0x000fe4000001161d */
[----:B------:R-:W-:-:S02]  /*81a0*/  PRMT R14, R15, 0x7604, R14 ;  /* 0x000076040f0e7816 */ /* 0x000fc4000000000e */
[----:B------:R-:W-:Y:S02]  /*81b0*/  LOP3.LUT R0, R26, 0xff, RZ, 0xc0, !PT ;  /* 0x000000ff1a007812 */ /* 0x000fe400078ec0ff */
[----:B------:R-:W-:Y:S02]  /*81c0*/  LOP3.LUT R3, R3, 0xff, RZ, 0xc0, !PT ;  /* 0x000000ff03037812 */ /* 0x000fe400078ec0ff */
[----:B------:R-:W-:Y:S02]  /*81d0*/  SHF.R.U32.HI R32, RZ, 0x10, R27 ;  /* 0x00000010ff207819 */ /* 0x000fe4000001161b */
[----:B------:R-:W-:Y:S02]  /*81e0*/  SHF.R.U32.HI R15, RZ, 0x8, R28 ;  /* 0x00000008ff0f7819 */ /* 0x000fe4000001161c */
[----:B------:R-:W-:Y:S02]  /*81f0*/  LOP3.LUT R24, R29, 0xff, RZ, 0xc0, !PT ;  /* 0x000000ff1d187812 */ /* 0x000fe400078ec0ff */
[----:B------:R-:W-:-:S02]  /*8200*/  LOP3.LUT R31, R31, 0xff, RZ, 0xc0, !PT ;  /* 0x000000ff1f1f7812 */ /* 0x000fc400078ec0ff */
[----:B------:R-:W-:Y:S02]  /*8210*/  SHF.R.U32.HI R30, RZ, 0x10, R29 ;  /* 0x00000010ff1e7819 */ /* 0x000fe4000001161d */
[----:B------:R-:W-:Y:S02]  /*8220*/  PRMT R3, R3, 0x7604, R0 ;  /* 0x0000760403037816 */ /* 0x000fe40000000000 */
[----:B------:R-:W-:Y:S01]  /*8230*/  LOP3.LUT R25, R15, 0xff, RZ, 0xc0, !PT ;  /* 0x000000ff0f197812 */ /* 0x000fe200078ec0ff */
[----:B------:R-:W-:Y:S01]  /*8240*/  IMAD.U32 R15, R32, 0x10000, RZ ;  /* 0x00010000200f7824 */ /* 0x000fe200078e00ff */
[----:B------:R-:W-:Y:S01]  /*8250*/  PRMT R24, R31, 0x7604, R24 ;  /* 0x000076041f187816 */ /* 0x000fe20000000018 */
[----:B------:R-:W-:Y:S01]  /*8260*/  IMAD.U32 R31, R30, 0x10000, RZ ;  /* 0x000100001e1f7824 */ /* 0x000fe200078e00ff */
[----:B------:R-:W-:Y:S02]  /*8270*/  LOP3.LUT R0, R28, 0xff, RZ, 0xc0, !PT ;  /* 0x000000ff1c007812 */ /* 0x000fe400078ec0ff */
[----:B------:R-:W-:-:S02]  /*8280*/  LOP3.LUT R15, R14, 0xff0000, R15, 0xf8, !PT ;  /* 0x00ff00000e0f7812 */ /* 0x000fc400078ef80f */
[----:B------:R-:W-:Y:S02]  /*8290*/  PRMT R25, R25, 0x7604, R0 ;  /* 0x0000760419197816 */ /* 0x000fe40000000000 */
[----:B------:R-:W-:Y:S02]  /*82a0*/  LOP3.LUT R31, R24, 0xff0000, R31, 0xf8, !PT ;  /* 0x00ff0000181f7812 */ /* 0x000fe400078ef81f */
[--C-:B------:R-:W-:Y:S02]  /*82b0*/  LOP3.LUT R25, R25, 0xff0000, R28.reuse, 0xf8, !PT ;  /* 0x00ff000019197812 */ /* 0x100fe400078ef81c */
[----:B------:R-:W-:Y:S02]  /*82c0*/  LOP3.LUT R31, R31, 0xff000000, R29, 0xf8, !PT ;  /* 0xff0000001f1f7812 */ /* 0x000fe400078ef81d */
[----:B------:R-:W-:Y:S02]  /*82d0*/  LOP3.LUT R27, R15, 0xff000000, R27, 0xf8, !PT ;  /* 0xff0000000f1b7812 */ /* 0x000fe400078ef81b */
[----:B------:R-:W-:-:S02]  /*82e0*/  LOP3.LUT R30, R25, 0xff000000, R28, 0xf8, !PT ;  /* 0xff000000191e7812 */ /* 0x000fc400078ef81c */
[--C-:B------:R-:W-:Y:S02]  /*82f0*/  LOP3.LUT R3, R3, 0xff0000, R26.reuse, 0xf8, !PT ;  /* 0x00ff000003037812 */ /* 0x100fe400078ef81a */
        /* <DEDUP_REMOVED lines=11> */
[C---:B------:R-:W-:Y:S01]  /*83b0*/  FMUL.FTZ R35, R15.reuse, R33 ;  /* 0x000000210f237220 */ /* 0x040fe20000410000 */
[----:B------:R-:W-:Y:S01]  /*83c0*/  F2FP.F16.E4M3.UNPACK_B R6, R5 ;  /* 0x00000005ff06723e */ /* 0x000fe200020006ff */
[----:B------:R-:W-:Y:S01]  /*83d0*/  FMUL.FTZ R34, R15, R29 ;  /* 0x0000001d0f227220 */ /* 0x000fe20000410000 */
[----:B------:R-:W-:Y:S01]  /*83e0*/  F2FP.F16.E4M3.UNPACK_B R7, R5.H1 ;  /* 0x00000005ff07723e */ /* 0x000fe200030006ff */
[----:B------:R-:W-:Y:S01]  /*83f0*/  HADD2.F32 R32, -RZ, R32.H0_H0 ;  /* 0x20000020ff207230 */ /* 0x000fe20000004100 */
[----:B------:R-:W-:Y:S01]  /*8400*/  F2FP.F16.E4M3.UNPACK_B R31, R31.H1 ;  /* 0x0000001fff1f723e */ /* 0x000fe200030006ff */
[----:B------:R-:W-:-:S02]  /*8410*/  HADD2.F32 R5, -RZ, R3.H1_H1 ;  /* 0x30000003ff057230 */ /* 0x000fc40000004100 */
[C---:B------:R-:W-:Y:S01]  /*8420*/  FFMA.FTZ R35, R14.reuse, R29, -R35 ;  /* 0x0000001d0e237223 */ /* 0x040fe20000010823 */
[----:B------:R-:W-:Y:S02]  /*8430*/  HADD2.F32 R28, -RZ, R28.H0_H0 ;  /* 0x2000001cff1c7230 */ /* 0x000fe40000004100 */
        /* <DEDUP_REMOVED lines=70> */
.L_x_2204:
[----:B------:R-:W-:Y:S05]  /*88a0*/  BSYNC B1 ;  /* 0x0000000000017941 */ /* 0x000fea0003800000 */
.L_x_2203:
[----:B------:R-:W-:Y:S04]  /*88b0*/  BSSY B1, `(.L_x_2205) ;  /* 0x000007c000017945 */ /* 0x000fe80003800000 */
[----:B------:R-:W-:Y:S05]  /*88c0*/  @P1 BRA `(.L_x_2206) ;  /* 0x0000000400e81947 */ /* 0x000fea0003800000 */
[----:B0-----:R-:W0:Y:S01]  /*88d0*/  LDS.128 R4, [R37+0x10800] ;  /* 0x0108000025047984 */ /* 0x001e220000000c00 */
[----:B----45:R-:W-:Y:S02]  /*88e0*/  SHF.R.U32.HI R14, RZ, 0x8, R21 ;  /* 0x00000008ff0e7819 */ /* 0x030fe40000011615 */
        /* <DEDUP_REMOVED lines=120> */
.L_x_2206:
[----:B------:R-:W-:Y:S05]  /*9070*/  BSYNC B1 ;  /* 0x0000000000017941 */ /* 0x000fea0003800000 */
.L_x_2205:
[----:B------:R-:W-:Y:S05]  /*9080*/  @P2 BRA `(.L_x_2202) ;  /* 0x0000002c00502947 */ /* 0x000fea0003800000 */
[----:B01----:R-:W0:Y:S01]  /*9090*/  LDS.128 R4, [R37+0x12000] ;  /* 0x0120000025047984 */ /* 0x003e220000000c00 */
[----:B-----5:R-:W-:Y:S02]  /*90a0*/  SHF.R.U32.HI R13, RZ, 0x8, R11 ;  /* 0x00000008ff0d7819 */ /* 0x020fe4000001160b */
[----:B------:R-:W-:Y:S02]  /*90b0*/  LOP3.LUT R12, R11, 0xff, RZ, 0xc0, !PT ;  /* 0x000000ff0b0c7812 */ /* 0x000fe400078ec0ff */
[----:B------:R-:W-:Y:S02]  /*90c0*/  LOP3.LUT R13, R13, 0xff, RZ, 0xc0, !PT ;  /* 0x000000ff0d0d7812 */ /* 0x000fe400078ec0ff */
[----:B------:R-:W-:Y:S02]  /*90d0*/  SHF.R.U32.HI R21, RZ, 0x8, R9 ;  /* 0x00000008ff157819 */ /* 0x000fe40000011609 */
[----:B------:R-:W-:Y:S02]  /*90e0*/  PRMT R12, R13, 0x7604, R12 ;  /* 0x000076040d0c7816 */ /* 0x000fe4000000000c */
[----:B------:R-:W-:-:S02]  /*90f0*/  SHF.R.U32.HI R24, RZ, 0x10, R11 ;  /* 0x00000010ff187819 */ /* 0x000fc4000001160b */
[----:B------:R-:W-:Y:S02]  /*9100*/  SHF.R.U32.HI R13, RZ, 0x8, R8 ;  /* 0x00000008ff0d7819 */ /* 0x000fe40000011608 */
[----:B----4-:R-:W-:Y:S02]  /*9110*/  LOP3.LUT R14, R9, 0xff, RZ, 0xc0, !PT ;  /* 0x000000ff090e7812 */ /* 0x010fe400078ec0ff */
        /* <DEDUP_REMOVED lines=110> */
.L_x_2196:
        /* <DEDUP_REMOVED lines=32> */
.L_x_2444:
[----:B------:R-:W5:Y:S04]  /*9a00*/  LDL R4, [R1+0x34] ;  /* 0x0000340001047983 */ /* 0x000f680000100800 */
        /* <DEDUP_REMOVED lines=11> */
[----:B------:R-:W-:Y:S02]  /*9ac0*/  LOP3.LUT R8, R4, 0xfffffffe, RZ, 0xc0, !PT ;  /* 0xfffffffe04087812 */ /* 0x000fe400078ec0ff */
[----:B------:R-:W-:-:S03]  /*9ad0*/  CS2R R4, SRZ ;  /* 0x0000000000047805 */ /* 0x000fc6000001ff00 */
[----:B------:R-:W-:Y:S01]  /*9ae0*/  IMAD.IADD R41, R9, 0x1, -R8 ;  /* 0x0000000109297824 */ /* 0x000fe200078e0a08 */
[----:B------:R-:W-:-:S04]  /*9af0*/  CS2R R8, SRZ ;  /* 0x0000000000087805 */ /* 0x000fc8000001ff00 */
[----:B------:R-:W-:Y:S01]  /*9b00*/  SHF.L.U32 R41, R41, 0x1f, RZ ;  /* 0x0000001f29297819 */ /* 0x000fe200000006ff */
[----:B------:R-:W-:Y:S06]  /*9b10*/  @P0 BRA `(.L_x_2209) ;  /* 0x0000000000700947 */ /* 0x000fec0003800000 */
[----:B------:R-:W2:Y:S01]  /*9b20*/  LDL R26, [R1+0x10] ;  /* 0x00001000011a7983 */ /* 0x000ea20000100800 */
        /* <DEDUP_REMOVED lines=12> */
[----:B------:R-:W-:-:S05]  /*9bf0*/  @!P4 IADD3 R38, P0, R16, R3, RZ ;  /* 0x000000031026c210 */ /* 0x000fca0007f1e0ff */
[----:B-1----:R-:W-:-:S05]  /*9c00*/  @!P4 IMAD.X R39, R0, 0x1, R5, P0 ;  /* 0x000000010027c824 */ /* 0x002fca00000e0605 */
[----:B------:R0:W5:Y:S01]  /*9c10*/  @!P4 LD.E.128 R28, desc[UR42][R38.64] ;  /* 0x0000002a261cc980 */ /* 0x000162000c101d00 */
[----:B--2---:R-:W-:Y:S01]  /*9c20*/  @!P5 IMAD.SHL.U32 R4, R26, 0x10, RZ ;  /* 0x000000101a04d824 */ /* 0x004fe200078e00ff */
[----:B----4-:R-:W-:-:S04]  /*9c30*/  @!P4 IADD3 R26, P1, R16, R21, RZ ;  /* 0x00000015101ac210 */ /* 0x010fc80007f3e0ff */
[----:B------:R-:W-:Y:S01]  /*9c40*/  @!P5 IADD3 R32, P2, R4, R3, RZ ;  /* 0x000000030420d210 */ /* 0x000fe20007f5e0ff */
[----:B---3--:R-:W-:Y:S01]  /*9c50*/  @!P4 IMAD.X R27, R20, 0x1, R5, P1 ;  /* 0x00000001141bc824 */ /* 0x008fe200008e0605 */
[----:B------:R-:W-:Y:S02]  /*9c60*/  @!P5 IADD3 R34, P3, R4, R21, RZ ;  /* 0x000000150422d210 */ /* 0x000fe40007f7e0ff */
[----:B------:R-:W-:Y:S02]  /*9c70*/  @!P5 SHF.R.S32.HI R3, RZ, 0x1f, R4 ;  /* 0x0000001fff03d819 */ /* 0x000fe40000011404 */
[----:B------:R-:W-:Y:S01]  /*9c80*/  CS2R R4, SRZ ;  /* 0x0000000000047805 */ /* 0x000fe2000001ff00 */
[----:B------:R0:W5:Y:S02]  /*9c90*/  @!P4 LD.E.128 R12, desc[UR42][R26.64] ;  /* 0x0000002a1a0cc980 */ /* 0x000164000c101d00 */
[--C-:B------:R-:W-:Y:S02]  /*9ca0*/  @!P5 IMAD.X R33, R0, 0x1, R3.reuse, P2 ;  /* 0x000000010021d824 */ /* 0x100fe400010e0603 */
[----:B------:R-:W-:-:S03]  /*9cb0*/  @!P5 IMAD.X R35, R20, 0x1, R3, P3 ;  /* 0x000000011423d824 */ /* 0x000fc600018e0603 */
[----:B------:R0:W5:Y:S04]  /*9cc0*/  @!P5 LD.E.128 R8, desc[UR42][R32.64] ;  /* 0x0000002a2008d980 */ /* 0x000168000c101d00 */
[----:B------:R0:W5:Y:S02]  /*9cd0*/  @!P5 LD.E.128 R4, desc[UR42][R34.64] ;  /* 0x0000002a2204d980 */ /* 0x000164000c101d00 */
.L_x_2209:
[----:B------:R-:W-:Y:S05]  /*9ce0*/  BSYNC B1 ;  /* 0x0000000000017941 */ /* 0x000fea0003800000 */
.L_x_2208:
[----:B-1----:R-:W1:Y:S01]  /*9cf0*/  S2R R0, SR_TID.X ;  /* 0x0000000000007919 */ /* 0x002e620000002100 */
[----:B------:R-:W2:Y:S01]  /*9d00*/  SYNCS.PHASECHK.TRANS64.TRYWAIT P0, [R18+URZ+0x19c00], R41 ;  /* 0x019c0029120075a7 */ /* 0x000ea2000800017f */
[----:B------:R-:W-:Y:S01]  /*9d10*/  IMAD R25, R25, -0xc0, R24 ;  /* 0xffffff4019197824 */ /* 0x000fe200078e0218 */
[----:B------:R-:W-:Y:S04]  /*9d20*/  BSSY B1, `(.L_x_2210) ;  /* 0x0000007000017945 */ /* 0x000fe80003800000 */
[----:B------:R-:W-:Y:S01]  /*9d30*/  VIMNMX R25, R25, 0xc0, PT ;  /* 0x000000c019197848 */ /* 0x000fe20003fe0100 */
[----:B-1----:R-:W-:-:S05]  /*9d40*/  VIADD R0, R0, 0xffffff80 ;  /* 0xffffff8000007836 */ /* 0x002fca0000000000 */
[----:B------:R-:W-:-:S04]  /*9d50*/  LEA.HI R0, R0, R0, RZ, 0x1 ;  /* 0x0000000000007211 */ /* 0x000fc800078f08ff */
[----:B------:R-:W-:-:S04]  /*9d60*/  SHF.R.S32.HI R0, RZ, 0x1, R0 ;  /* 0x00000001ff007819 */ /* 0x000fc80000011400 */
[----:B------:R-:W-:Y:S01]  /*9d70*/  ISETP.GE.AND P1, PT, R0, R25, PT ;  /* 0x000000190000720c */ /* 0x000fe20003f26270 */
[----:B--2---:R-:W-:-:S12]  /*9d80*/  @!P0 BRA `(.L_x_2211) ;  /* 0x00000150005c8947 */ /* 0x004fd80003800000 */
.L_x_2445:
[----:B------:R-:W-:Y:S05]  /*9d90*/  BSYNC B1 ;  /* 0x0000000000017941 */ /* 0x000fea0003800000 */
.L_x_2210:
        /* <DEDUP_REMOVED lines=22> */
[----:B------:R-:W-:-:S02]  /*9f00*/  LOP3.LUT R40, R40, 0xff, RZ, 0xc0, !PT ;  /* 0x000000ff28287812 */ /* 0x000fc400078ec0ff */
[----:B------:R-:W-:Y:S02]  /*9f10*/  SHF.R.U32.HI R45, RZ, 0x8, R15 ;  /* 0x00000008ff2d7819 */ /* 0x000fe4000001160f */
[----:B------:R-:W-:Y:S02]  /*9f20*/  SHF.R.U32.HI R49, RZ, 0x10, R13 ;  /* 0x00000010ff317819 */ /* 0x000fe4000001160d */
[----:B------:R-:W-:Y:S02]  /*9f30*/  LOP3.LUT R44, R15, 0xff, RZ, 0xc0, !PT ;  /* 0x000000ff0f2c7812 */ /* 0x000fe400078ec0ff */
[----:B------:R-:W-:Y:S01]  /*9f40*/  LOP3.LUT R45, R45, 0xff, RZ, 0xc0, !PT ;  /* 0x000000ff2d2d7812 */ /* 0x000fe200078ec0ff */
[----:B0-----:R-:W-:Y:S01]  /*9f50*/  VIADD R27, R21, 0xffffff80 ;  /* 0xffffff80151b7836 */ /* 0x001fe20000000000 */
[----:B------:R-:W-:Y:S01]  /*9f60*/  LOP3.LUT R21, R20, 0xff, RZ, 0xc0, !PT ;  /* 0x000000ff14157812 */ /* 0x000fe200078ec0ff */
[----:B------:R-:W-:Y:S01]  /*9f70*/  IMAD.U32 R49, R49, 0x10000, RZ ;  /* 0x0001000031317824 */ /* 0x000fe200078e00ff */
[----:B------:R-:W-:-:S02]  /*9f80*/  LOP3.LUT R20, R30, 0xff, RZ, 0xc0, !PT ;  /* 0x000000ff1e147812 */ /* 0x000fc400078ec0ff */
[----:B------:R-:W-:Y:S02]  /*9f90*/  LEA.HI R32, R27, R27, RZ, 0x1 ;  /* 0x0000001b1b207211 */ /* 0x000fe400078f08ff */
[----:B------:R-:W-:Y:S02]  /*9fa0*/  PRMT R39, R21, 0x7604, R0 ;  /* 0x0000760415277816 */ /* 0x000fe40000000000 */
[----:B------:R-:W-:Y:S02]  /*9fb0*/  LOP3.LUT R32, R32, 0xfffffffe, RZ, 0xc0, !PT ;  /* 0xfffffffe20207812 */ /* 0x000fe400078ec0ff */
[----:B------:R-:W-:Y:S02]  /*9fc0*/  SHF.R.U32.HI R21, RZ, 0x8, R12 ;  /* 0x00000008ff157819 */ /* 0x000fe4000001160c */
[----:B------:R-:W-:Y:S01]  /*9fd0*/  SHF.R.U32.HI R42, RZ, 0x8, R14 ;  /* 0x00000008ff2a7819 */ /* 0x000fe2000001160e */
        /* <DEDUP_REMOVED lines=17> */
[----:B------:R-:W-:Y:S01]  /*a0f0*/  PRMT R44, R45, 0x7604, R44 ;  /* 0x000076042d2c7816 */ /* 0x000fe2000000002c */
[----:B------:R-:W2:Y:S01]  /*a100*/  LDS.128 R32, [R0+0xf000] ;  /* 0x00f0000000207984 */ /* 0x000ea20000000c00 */
[----:B------:R-:W-:Y:S02]  /*a110*/  PRMT R40, R40, 0x7604, R21 ;  /* 0x0000760428287816 */ /* 0x000fe40000000015 */
[----:B------:R-:W-:Y:S02]  /*a120*/  SHF.R.U32.HI R21, RZ, 0x10, R29 ;  /* 0x00000010ff157819 */ /* 0x000fe4000001161d */
[----:B-1----:R-:W-:Y:S02]  /*a130*/  LOP3.LUT R41, R14, 0xff, RZ, 0xc0, !PT ;  /* 0x000000ff0e297812 */ /* 0x002fe400078ec0ff */
[----:B------:R-:W-:Y:S01]  /*a140*/  LOP3.LUT R42, R42, 0xff, RZ, 0xc0, !PT ;  /* 0x000000ff2a2a7812 */ /* 0x000fe200078ec0ff */
[----:B------:R-:W-:Y:S01]  /*a150*/  IMAD.U32 R21, R21, 0x10000, RZ ;  /* 0x0001000015157824 */ /* 0x000fe200078e00ff */
[----:B------:R-:W-:-:S02]  /*a160*/  SHF.R.U32.HI R45, RZ, 0x10, R31 ;  /* 0x00000010ff2d7819 */ /* 0x000fc4000001161f */
[----:B------:R-:W-:Y:S02]  /*a170*/  PRMT R51, R42, 0x7604, R41 ;  /* 0x000076042a337816 */ /* 0x000fe40000000029 */
[----:B------:R-:W-:Y:S01]  /*a180*/  LOP3.LUT R49, R40, 0xff0000, R49, 0xf8, !PT ;  /* 0x00ff000028317812 */ /* 0x000fe200078ef831 */
[----:B------:R-:W-:Y:S01]  /*a190*/  IMAD.U32 R45, R45, 0x10000, RZ ;  /* 0x000100002d2d7824 */ /* 0x000fe200078e00ff */
[----:B------:R-:W-:Y:S02]  /*a1a0*/  LOP3.LUT R41, R38, 0xff0000, R21, 0xf8, !PT ;  /* 0x00ff000026297812 */ /* 0x000fe400078ef815 */
[----:B------:R-:W-:Y:S02]  /*a1b0*/  LOP3.LUT R21, R39, 0xff0000, R28, 0xf8, !PT ;  /* 0x00ff000027157812 */ /* 0x000fe400078ef81c */
[----:B------:R-:W-:Y:S02]  /*a1c0*/  LOP3.LUT R49, R49, 0xff000000, R13, 0xf8, !PT ;  /* 0xff00000031317812 */ /* 0x000fe400078ef80d */
[----:B------:R-:W-:-:S02]  /*a1d0*/  SHF.R.U32.HI R53, RZ, 0x10, R15 ;  /* 0x00000010ff357819 */ /* 0x000fc4000001160f */
[----:B------:R-:W-:Y:S02]  /*a1e0*/  LOP3.LUT R43, R43, 0xff0000, R30, 0xf8, !PT ;  /* 0x00ff00002b2b7812 */ /* 0x000fe400078ef81e */
[----:B------:R-:W-:Y:S01]  /*a1f0*/  LOP3.LUT R45, R20, 0xff0000, R45, 0xf8, !PT ;  /* 0x00ff0000142d7812 */ /* 0x000fe200078ef82d */
[----:B------:R-:W-:Y:S01]  /*a200*/  IMAD.U32 R53, R53, 0x10000, RZ ;  /* 0x0001000035357824 */ /* 0x000fe200078e00ff */
[----:B------:R-:W-:Y:S02]  /*a210*/  LOP3.LUT R21, R21, 0xff000000, R28, 0xf8, !PT ;  /* 0xff00000015157812 */ /* 0x000fe400078ef81c */
[----:B------:R-:W-:Y:S02]  /*a220*/  LOP3.LUT R39, R41, 0xff000000, R29, 0xf8, !PT ;  /* 0xff00000029277812 */ /* 0x000fe400078ef81d */
[----:B------:R-:W-:Y:S02]  /*a230*/  LOP3.LUT R47, R47, 0xff0000, R12, 0xf8, !PT ;  /* 0x00ff00002f2f7812 */ /* 0x000fe400078ef80c */
[----:B------:R-:W-:-:S02]  /*a240*/  LOP3.LUT R51, R51, 0xff0000, R14, 0xf8, !PT ;  /* 0x00ff000033337812 */ /* 0x000fc400078ef80e */
[----:B------:R-:W-:Y:S02]  /*a250*/  F2FP.F16.E4M3.UNPACK_B R48, R49 ;  /* 0x00000031ff30723e */ /* 0x000fe400020006ff */
[-C--:B0-----:R-:W-:Y:S02]  /*a260*/  F2FP.F16.E4M3.UNPACK_B R28, R24.reuse ;  /* 0x00000018ff1c723e */ /* 0x081fe400020006ff */
[----:B------:R-:W-:Y:S01]  /*a270*/  F2FP.F16.E4M3.UNPACK_B R40, R24.H1 ;  /* 0x00000018ff28723e */ /* 0x000fe200030006ff */
[--C-:B------:R-:W-:Y:S01]  /*a280*/  HADD2.F32 R50, -RZ, R48.reuse.H0_H0 ;  /* 0x20000030ff327230 */ /* 0x100fe20000004100 */
[----:B--2---:R-:W-:Y:S01]  /*a290*/  F2FP.F16.E4M3.UNPACK_B R24, R33 ;  /* 0x00000021ff18723e */ /* 0x004fe200020006ff */
[----:B------:R-:W-:Y:S01]  /*a2a0*/  HADD2.F32 R48, -RZ, R48.H1_H1 ;  /* 0x30000030ff307230 */ /* 0x000fe20000004100 */
[----:B------:R-:W-:Y:S02]  /*a2b0*/  LOP3.LUT R20, R43, 0xff000000, R30, 0xf8, !PT ;  /* 0xff0000002b147812 */ /* 0x000fe400078ef81e */
[----:B------:R-:W-:-:S02]  /*a2c0*/  LOP3.LUT R41, R45, 0xff000000, R31, 0xf8, !PT ;  /* 0xff0000002d297812 */ /* 0x000fc400078ef81f */
[-C--:B------:R-:W-:Y:S02]  /*a2d0*/  F2FP.F16.E4M3.UNPACK_B R43, R27.reuse ;  /* 0x0000001bff2b723e */ /* 0x080fe400020006ff */
[----:B------:R-:W-:Y:S02]  /*a2e0*/  F2FP.F16.E4M3.UNPACK_B R46, R27.H1 ;  /* 0x0000001bff2e723e */ /* 0x000fe400030006ff */
[----:B------:R-:W-:Y:S02]  /*a2f0*/  LOP3.LUT R31, R47, 0xff000000, R12, 0xf8, !PT ;  /* 0xff0000002f1f7812 */ /* 0x000fe400078ef80c */
[----:B------:R-:W-:Y:S02]  /*a300*/  F2FP.F16.E4M3.UNPACK_B R27, R39 ;  /* 0x00000027ff1b723e */ /* 0x000fe400020006ff */
[----:B------:R-:W-:Y:S01]  /*a310*/  LOP3.LUT R12, R51, 0xff000000, R14, 0xf8, !PT ;  /* 0xff000000330c7812 */ /* 0x000fe200078ef80e */
[--C-:B------:R-:W-:Y:S01]  /*a320*/  HADD2.F32 R14, -RZ, R24.reuse.H0_H0 ;  /* 0x20000018ff0e7230 */ /* 0x100fe20000004100 */
[-C--:B------:R-:W-:Y:S01]  /*a330*/  F2FP.F16.E4M3.UNPACK_B R29, R25.reuse ;  /* 0x00000019ff1d723e */ /* 0x080fe200020006ff */
[----:B------:R-:W-:Y:S01]  /*a340*/  HADD2.F32 R30, -RZ, R27.H0_H0 ;  /* 0x2000001bff1e7230 */ /* 0x000fe20000004100 */
[----:B------:R-:W-:Y:S01]  /*a350*/  LOP3.LUT R53, R44, 0xff0000, R53, 0xf8, !PT ;  /* 0x00ff00002c357812 */ /* 0x000fe200078ef835 */
[----:B------:R-:W-:Y:S01]  /*a360*/  HADD2.F32 R24, -RZ, R24.H1_H1 ;  /* 0x30000018ff187230 */ /* 0x000fe20000004100 */
[----:B------:R-:W-:Y:S01]  /*a370*/  F2FP.F16.E4M3.UNPACK_B R38, R25.H1 ;  /* 0x00000019ff26723e */ /* 0x000fe200030006ff */
[--C-:B------:R-:W-:Y:S01]  /*a380*/  HADD2.F32 R25, -RZ, R29.reuse.H0_H0 ;  /* 0x2000001dff197230 */ /* 0x100fe20000004100 */
[----:B------:R-:W-:Y:S01]  /*a390*/  F2FP.F16.E4M3.UNPACK_B R44, R33.H1 ;  /* 0x00000021ff2c723e */ /* 0x000fe200030006ff */
[----:B------:R-:W-:Y:S01]  /*a3a0*/  HADD2.F32 R29, -RZ, R29.H1_H1 ;  /* 0x3000001dff1d7230 */ /* 0x000fe20000004100 */
[----:B------:R-:W-:Y:S01]  /*a3b0*/  F2FP.F16.E4M3.UNPACK_B R33, R32 ;  /* 0x00000020ff21723e */ /* 0x000fe200020006ff */
[----:B------:R-:W-:Y:S01]  /*a3c0*/  FMUL.FTZ R52, R24, R48 ;  /* 0x0000003018347220 */ /* 0x000fe20000410000 */
[----:B------:R-:W-:Y:S01]  /*a3d0*/  F2FP.F16.E4M3.UNPACK_B R42, R32.H1 ;  /* 0x00000020ff2a723e */ /* 0x000fe200030006ff */
[----:B------:R-:W-:Y:S01]  /*a3e0*/  FMUL.FTZ R32, R14, R50 ;  /* 0x000000320e207220 */ /* 0x000fe20000410000 */
[----:B------:R-:W-:-:S02]  /*a3f0*/  F2FP.F16.E4M3.UNPACK_B R45, R35 ;  /* 0x00000023ff2d723e */ /* 0x000fc400020006ff */
[----:B------:R-:W-:Y:S01]  /*a400*/  F2FP.F16.E4M3.UNPACK_B R47, R35.H1 ;  /* 0x00000023ff2f723e */ /* 0x000fe200030006ff */
[-C--:B------:R-:W-:Y:S01]  /*a410*/  FMUL.FTZ R35, R14, R30.reuse ;  /* 0x0000001e0e237220 */ /* 0x080fe20000410000 */
[----:B------:R-:W-:Y:S01]  /*a420*/  F2FP.F16.E4M3.UNPACK_B R49, R49.H1 ;  /* 0x00000031ff31723e */ /* 0x000fe200030006ff */
[C---:B------:R-:W-:Y:S01]  /*a430*/  FFMA.FTZ R14, R25.reuse, R30, -R32 ;  /* 0x0000001e190e7223 */ /* 0x040fe20000010820 */
[----:B------:R-:W-:Y:S01]  /*a440*/  F2FP.F16.E4M3.UNPACK_B R39, R39.H1 ;  /* 0x00000027ff27723e */ /* 0x000fe200030006ff */
[----:B------:R-:W-:Y:S02]  /*a450*/  HADD2.F32 R32, -RZ, R27.H1_H1 ;  /* 0x3000001bff207230 */ /* 0x000fe40000004100 */
[----:B------:R-:W-:Y:S01]  /*a460*/  FFMA.FTZ R25, R25, R50, R35 ;  /* 0x0000003219197223 */ /* 0x000fe20000010023 */
[----:B------:R-:W-:Y:S01]  /*a470*/  HADD2.F32 R50, -RZ, R49.H0_H0 ;  /* 0x20000031ff327230 */ /* 0x000fe20000004100 */
[----:B------:R-:W-:Y:S01]  /*a480*/  LOP3.LUT R53, R53, 0xff000000, R15, 0xf8, !PT ;  /* 0xff00000035357812 */ /* 0x000fe200078ef80f */
[----:B------:R-:W-:-:S02]  /*a490*/  HADD2.F32 R27, -RZ, R44.H0_H0 ;  /* 0x2000002cff1b7230 */ /* 0x000fc40000004100 */
[----:B------:R-:W-:Y:S01]  /*a4a0*/  FMUL.FTZ R51, R24, R32 ;  /* 0x0000002018337220 */ /* 0x000fe20000410000 */
[----:B------:R-:W-:Y:S01]  /*a4b0*/  HADD2.F32 R35, -RZ, R39.H0_H0 ;  /* 0x20000027ff237230 */ /* 0x000fe20000004100 */
[----:B------:R-:W-:Y:S01]  /*a4c0*/  F2FP.F16.E4M3.UNPACK_B R15, R34 ;  /* 0x00000022ff0f723e */ /* 0x000fe200020006ff */
[----:B------:R-:W-:Y:S02]  /*a4d0*/  HADD2.F32 R30, -RZ, R38.H0_H0 ;  /* 0x20000026ff1e7230 */ /* 0x000fe40000004100 */
[----:B------:R-:W-:Y:S01]  /*a4e0*/  FMUL.FTZ R55, R27, R50 ;  /* 0x000000321b377220 */ /* 0x000fe20000410000 */
[----:B------:R-:W-:Y:S01]  /*a4f0*/  FFMA.FTZ R24, R29, R48, R51 ;  /* 0x000000301d187223 */ /* 0x000fe20000010033 */
[----:B------:R-:W-:Y:S01]  /*a500*/  FMUL.FTZ R57, R27, R35 ;  /* 0x000000231b397220 */ /* 0x000fe20000410000 */
[----:B------:R-:W-:Y:S01]  /*a510*/  FFMA.FTZ R27, R29, R32, -R52 ;  /* 0x000000201d1b7223 */ /* 0x000fe20000010834 */
[----:B------:R-:W-:Y:S01]  /*a520*/  F2FP.F16.E4M3.UNPACK_B R52, R53 ;  /* 0x00000035ff34723e */ /* 0x000fe200020006ff */
[----:B------:R-:W-:Y:S01]  /*a530*/  HADD2.F32 R51, -RZ, R49.H1_H1 ;  /* 0x30000031ff337230 */ /* 0x000fe20000004100 */
[----:B------:R-:W-:Y:S01]  /*a540*/  F2FP.F16.E4M3.UNPACK_B R49, R41 ;  /* 0x00000029ff31723e */ /* 0x000fe200020006ff */
[----:B------:R-:W-:-:S02]  /*a550*/  HADD2.F32 R44, -RZ, R44.H1_H1 ;  /* 0x3000002cff2c7230 */ /* 0x000fc40000004100 */
[C---:B------:R-:W-:Y:S01]  /*a560*/  FFMA.FTZ R29, R30.reuse, R35, -R55 ;  /* 0x000000231e1d7223 */ /* 0x040fe20000010837 */
[----:B------:R-:W-:Y:S02]  /*a570*/  HADD2.F32 R48, -RZ, R39.H1_H1 ;  /* 0x30000027ff307230 */ /* 0x000fe40000004100 */
[----:B------:R-:W-:Y:S01]  /*a580*/  FFMA.FTZ R30, R30, R50, R57 ;  /* 0x000000321e1e7223 */ /* 0x000fe20000010039 */
[----:B------:R-:W-:Y:S02]  /*a590*/  HADD2.F32 R39, -RZ, R38.H1_H1 ;  /* 0x30000026ff277230 */ /* 0x000fe40000004100 */
[C---:B------:R-:W-:Y:S01]  /*a5a0*/  FMUL.FTZ R38, R44.reuse, R51 ;  /* 0x000000332c267220 */ /* 0x040fe20000410000 */
[----:B------:R-:W-:Y:S02]  /*a5b0*/  HADD2.F32 R54, -RZ, R52.H0_H0 ;  /* 0x20000034ff367230 */ /* 0x000fe40000004100 */
[----:B------:R-:W-:Y:S01]  /*a5c0*/  FMUL.FTZ R44, R44, R48 ;  /* 0x000000302c2c7220 */ /* 0x000fe20000410000 */
[----:B------:R-:W-:-:S02]  /*a5d0*/  HADD2.F32 R35, -RZ, R45.H0_H0 ;  /* 0x2000002dff237230 */ /* 0x000fc40000004100 */
[C---:B------:R-:W-:Y:S01]  /*a5e0*/  FFMA.FTZ R38, R39.reuse, R48, -R38 ;  /* 0x0000003027267223 */ /* 0x040fe20000010826 */
[----:B------:R-:W-:Y:S02]  /*a5f0*/  HADD2.F32 R50, -RZ, R49.H0_H0 ;  /* 0x20000031ff327230 */ /* 0x000fe40000004100 */
[----:B------:R-:W-:Y:S01]  /*a600*/  FFMA.FTZ R39, R39, R51, R44 ;  /* 0x0000003327277223 */ /* 0x000fe2000001002c */
[----:B------:R-:W-:Y:S02]  /*a610*/  HADD2.F32 R32, -RZ, R43.H0_H0 ;  /* 0x2000002bff207230 */ /* 0x000fe40000004100 */
[C---:B------:R-:W-:Y:S01]  /*a620*/  FMUL.FTZ R55, R35.reuse, R54 ;  /* 0x0000003623377220 */ /* 0x040fe20000410000 */
[----:B------:R-:W-:Y:S01]  /*a630*/  F2FP.F16.E4M3.UNPACK_B R51, R53.H1 ;  /* 0x00000035ff33723e */ /* 0x000fe200030006ff */
[-C--:B------:R-:W-:Y:S01]  /*a640*/  FMUL.FTZ R57, R35, R50.reuse ;  /* 0x0000003223397220 */ /* 0x080fe20000410000 */
[----:B------:R-:W-:Y:S01]  /*a650*/  F2FP.F16.E4M3.UNPACK_B R48, R41.H1 ;  /* 0x00000029ff30723e */ /* 0x000fe200030006ff */
[----:B------:R-:W-:Y:S01]  /*a660*/  FFMA.FTZ R35, R32, R50, -R55 ;  /* 0x0000003220237223 */ /* 0x000fe20000010837 */
[----:B------:R-:W-:-:S02]  /*a670*/  HADD2.F32 R52, -RZ, R52.H1_H1 ;  /* 0x30000034ff347230 */ /* 0x000fc40000004100 */
[----:B------:R-:W-:Y:S01]  /*a680*/  FFMA.FTZ R32, R32, R54, R57 ;  /* 0x0000003620207223 */ /* 0x000fe20000010039 */
[----:B------:R-:W-:Y:S01]  /*a690*/  HADD2.F32 R41, -RZ, R45.H1_H1 ;  /* 0x3000002dff297230 */ /* 0x000fe20000004100 */
[----:B------:R-:W-:Y:S01]  /*a6a0*/  F2FP.F16.E4M3.UNPACK_B R34, R34.H1 ;  /* 0x00000022ff22723e */ /* 0x000fe200030006ff */
[----:B------:R-:W-:Y:S01]  /*a6b0*/  HADD2.F32 R50, -RZ, R49.H1_H1 ;  /* 0x30000031ff327230 */ /* 0x000fe20000004100 */
[----:B------:R-:W-:Y:S01]  /*a6c0*/  F2FP.F16.E4M3.UNPACK_B R13, R26 ;  /* 0x0000001aff0d723e */ /* 0x000fe200020006ff */
[----:B------:R-:W-:Y:S02]  /*a6d0*/  HADD2.F32 R53, -RZ, R51.H0_H0 ;  /* 0x20000033ff357230 */ /* 0x000fe40000004100 */
[C---:B------:R-:W-:Y:S01]  /*a6e0*/  FMUL.FTZ R54, R41.reuse, R52 ;  /* 0x0000003429367220 */ /* 0x040fe20000410000 */
[----:B------:R-:W-:Y:S02]  /*a6f0*/  HADD2.F32 R44, -RZ, R47.H0_H0 ;  /* 0x2000002fff2c7230 */ /* 0x000fe40000004100 */
[----:B------:R-:W-:Y:S01]  /*a700*/  FMUL.FTZ R41, R41, R50 ;  /* 0x0000003229297220 */ /* 0x000fe20000410000 */
[----:B------:R-:W-:Y:S01]  /*a710*/  HADD2.F32 R49, -RZ, R48.H0_H0 ;  /* 0x20000030ff317230 */ /* 0x000fe20000004100 */
[----:B------:R-:W-:Y:S01]  /*a720*/  F2FP.F16.E4M3.UNPACK_B R26, R26.H1 ;  /* 0x0000001aff1a723e */ /* 0x000fe200030006ff */
[----:B------:R-:W-:-:S02]  /*a730*/  HADD2.F32 R43, -RZ, R43.H1_H1 ;  /* 0x3000002bff2b7230 */ /* 0x000fc40000004100 */
[C---:B------:R-:W-:Y:S01]  /*a740*/  FMUL.FTZ R56, R44.reuse, R53 ;  /* 0x000000352c387220 */ /* 0x040fe20000410000 */
[----:B------:R-:W-:Y:S02]  /*a750*/  HADD2.F32 R45, -RZ, R46.H0_H0 ;  /* 0x2000002eff2d7230 */ /* 0x000fe40000004100 */
[-C--:B------:R-:W-:Y:S01]  /*a760*/  FMUL.FTZ R58, R44, R49.reuse ;  /* 0x000000312c3a7220 */ /* 0x080fe20000410000 */
        /* <DEDUP_REMOVED lines=9> */
[----:B------:R-:W-:Y:S01]  /*a800*/  F2FP.SATFINITE.E4M3.F32.PACK_AB_MERGE_C R30, R39, R30, RZ ;  /* 0x0000001e271e723e */ /* 0x000fe200048070ff */
[----:B------:R-:W-:-:S02]  /*a810*/  HADD2.F32 R47, -RZ, R47.H1_H1 ;  /* 0x3000002fff2f7230 */ /* 0x000fc40000004100 */
[----:B------:R-:W-:Y:S01]  /*a820*/  HADD2.F32 R54, -RZ, R53.H0_H0 ;  /* 0x20000035ff367230 */ /* 0x000fe20000004100 */
[----:B------:R-:W-:Y:S01]  /*a830*/  F2FP.SATFINITE.E4M3.F32.PACK_AB_MERGE_C R25, R24, R25, R30 ;  /* 0x000000191819723e */ /* 0x000fe2000480701e */
[----:B------:R-:W-:Y:S02]  /*a840*/  HADD2.F32 R46, -RZ, R42.H0_H0 ;  /* 0x2000002aff2e7230 */ /* 0x000fe40000004100 */
[CC--:B------:R-:W-:Y:S01]  /*a850*/  FMUL.FTZ R59, R47.reuse, R55.reuse ;  /* 0x000000372f3b7220 */ /* 0x0c0fe20000410000 */
[----:B------:R-:W-:Y:S02]  /*a860*/  HADD2.F32 R50, -RZ, R51.H0_H0 ;  /* 0x20000033ff327230 */ /* 0x000fe40000004100 */
[----:B------:R-:W-:Y:S01]  /*a870*/  FMUL.FTZ R58, R47, R52 ;  /* 0x000000342f3a7220 */ /* 0x000fe20000410000 */
[----:B------:R-:W-:Y:S02]  /*a880*/  HADD2.F32 R49, -RZ, R40.H0_H0 ;  /* 0x20000028ff317230 */ /* 0x000fe40000004100 */
[C---:B------:R-:W-:Y:S01]  /*a890*/  FMUL.FTZ R56, R46.reuse, R54 ;  /* 0x000000362e387220 */ /* 0x040fe20000410000 */
        /* <DEDUP_REMOVED lines=8> */
[----:B------:R-:W-:Y:S01]  /*a920*/  F2FP.SATFINITE.E4M3.F32.PACK_AB_MERGE_C R45, R48, R45, RZ ;  /* 0x0000002d302d723e */ /* 0x000fe200048070ff */
[----:B------:R-:W-:Y:S01]  /*a930*/  HADD2.F32 R53, -RZ, R51.H1_H1 ;  /* 0x30000033ff357230 */ /* 0x000fe20000004100 */
[----:B------:R-:W-:Y:S01]  /*a940*/  F2FP.F16.E4M3.UNPACK_B R51, R21 ;  /* 0x00000015ff33723e */ /* 0x000fe200020006ff */
[----:B------:R-:W-:-:S02]  /*a950*/  HADD2.F32 R42, -RZ, R40.H1_H1 ;  /* 0x30000028ff2a7230 */ /* 0x000fc40000004100 */
[C---:B------:R-:W-:Y:S01]  /*a960*/  FMUL.FTZ R31, R50.reuse, R55 ;  /* 0x00000037321f7220 */ /* 0x040fe20000410000 */
[----:B------:R-:W-:Y:S02]  /*a970*/  HADD2.F32 R56, -RZ, R54.H0_H0 ;  /* 0x20000036ff387230 */ /* 0x000fe40000004100 */
[-C--:B------:R-:W-:Y:S01]  /*a980*/  FMUL.FTZ R50, R50, R53.reuse ;  /* 0x0000003532327220 */ /* 0x080fe20000410000 */
[----:B------:R-:W-:Y:S02]  /*a990*/  HADD2.F32 R21, -RZ, R33.H0_H0 ;  /* 0x20000021ff157230 */ /* 0x000fe40000004100 */
[C---:B------:R-:W-:Y:S01]  /*a9a0*/  FFMA.FTZ R40, R42.reuse, R53, -R31 ;  /* 0x000000352a287223 */ /* 0x040fe2000001081f */
[----:B------:R-:W-:Y:S02]  /*a9b0*/  HADD2.F32 R52, -RZ, R51.H0_H0 ;  /* 0x20000033ff347230 */ /* 0x000fe40000004100 */
[----:B------:R-:W-:Y:S01]  /*a9c0*/  FFMA.FTZ R42, R42, R55, R50 ;  /* 0x000000372a2a7223 */ /* 0x000fe20000010032 */
[----:B------:R-:W-:-:S02]  /*a9d0*/  HADD2.F32 R31, -RZ, R28.H0_H0 ;  /* 0x2000001cff1f7230 */ /* 0x000fc40000004100 */
[C---:B------:R-:W-:Y:S01]  /*a9e0*/  FMUL.FTZ R58, R21.reuse, R56 ;  /* 0x00000038153a7220 */ /* 0x040fe20000410000 */
[----:B------:R-:W-:Y:S02]  /*a9f0*/  HADD2.F32 R54, -RZ, R54.H1_H1 ;  /* 0x30000036ff367230 */ /* 0x000fe40000004100 */
[-C--:B------:R-:W-:Y:S01]  /*aa00*/  FMUL.FTZ R60, R21, R52.reuse ;  /* 0x00000034153c7220 */ /* 0x080fe20000410000 */
[----:B------:R-:W-:Y:S02]  /*aa10*/  HADD2.F32 R50, -RZ, R33.H1_H1 ;  /* 0x30000021ff327230 */ /* 0x000fe40000004100 */
[C---:B------:R-:W-:Y:S01]  /*aa20*/  FFMA.FTZ R21, R31.reuse, R52, -R58 ;  /* 0x000000341f157223 */ /* 0x040fe2000001083a */
[----:B------:R-:W-:Y:S01]  /*aa30*/  HADD2.F32 R51, -RZ, R51.H1_H1 ;  /* 0x30000033ff337230 */ /* 0x000fe20000004100 */
[----:B------:R-:W-:Y:S01]  /*aa40*/  F2FP.F16.E4M3.UNPACK_B R52, R12.H1 ;  /* 0x0000000cff34723e */ /* 0x000fe200030006ff */
[----:B------:R-:W-:Y:S02]  /*aa50*/  HADD2.F32 R33, -RZ, R28.H1_H1 ;  /* 0x3000001cff217230 */ /* 0x000fe40000004100 */
        /* <DEDUP_REMOVED lines=20> */
[--C-:B------:R-:W-:Y:S02]  /*aba0*/  HADD2.F32 R31, -RZ, R20.reuse.H0_H0 ;  /* 0x20000014ff1f7230 */ /* 0x100fe40000004100 */
[C---:B------:R-:W-:Y:S01]  /*abb0*/  FMUL.FTZ R33, R34.reuse, R55 ;  /* 0x0000003722217220 */ /* 0x040fe20000410000 */
[----:B------:R-:W-:Y:S01]  /*abc0*/  FMUL.FTZ R34, R34, R51 ;  /* 0x0000003322227220 */ /* 0x000fe20000410000 */
[----:B------:R-:W-:Y:S02]  /*abd0*/  F2FP.SATFINITE.E4M3.F32.PACK_AB_MERGE_C R42, R42, R49, RZ ;  /* 0x000000312a2a723e */ /* 0x000fe400048070ff */
[C---:B------:R-:W-:Y:S01]  /*abe0*/  FFMA.FTZ R59, R26.reuse, R51, -R33 ;  /* 0x000000331a3b7223 */ /* 0x040fe20000010821 */
[----:B------:R-:W-:Y:S01]  /*abf0*/  FFMA.FTZ R52, R26, R55, R34 ;  /* 0x000000371a347223 */ /* 0x000fe20000010022 */
[----:B------:R-:W-:Y:S01]  /*ac00*/  HADD2.F32 R26, -RZ, R20.H1_H1 ;  /* 0x30000014ff1a7230 */ /* 0x000fe20000004100 */
[----:B------:R-:W-:Y:S01]  /*ac10*/  F2FP.SATFINITE.E4M3.F32.PACK_AB_MERGE_C R24, R57, R28, R42 ;  /* 0x0000001c3918723e */ /* 0x000fe2000480702a */
[----:B------:R-:W-:Y:S01]  /*ac20*/  HADD2.F32 R20, -RZ, R15.H0_H0 ;  /* 0x2000000fff147230 */ /* 0x000fe20000004100 */
[----:B------:R-:W-:Y:S01]  /*ac30*/  F2FP.SATFINITE.E4M3.F32.PACK_AB_MERGE_C R54, R59, R54, RZ ;  /* 0x000000363b36723e */ /* 0x000fe200048070ff */
[----:B------:R-:W-:-:S02]  /*ac40*/  HADD2.F32 R33, -RZ, R12.H0_H0 ;  /* 0x2000000cff217230 */ /* 0x000fc40000004100 */
[----:B------:R-:W-:Y:S02]  /*ac50*/  HADD2.F32 R34, -RZ, R12.H1_H1 ;  /* 0x3000000cff227230 */ /* 0x000fe40000004100 */
[----:B------:R-:W-:Y:S02]  /*ac60*/  HADD2.F32 R15, -RZ, R15.H1_H1 ;  /* 0x3000000fff0f7230 */ /* 0x000fe40000004100 */
[C---:B------:R-:W-:Y:S01]  /*ac70*/  FMUL.FTZ R51, R20.reuse, R33 ;  /* 0x0000002114337220 */ /* 0x040fe20000410000 */
[--C-:B------:R-:W-:Y:S02]  /*ac80*/  HADD2.F32 R12, -RZ, R13.reuse.H0_H0 ;  /* 0x2000000dff0c7230 */ /* 0x100fe40000004100 */
        /* <DEDUP_REMOVED lines=17> */
[----:B------:R-:W-:Y:S01]  /*ada0*/  F2FP.SATFINITE.E4M3.F32.PACK_AB_MERGE_C R26, R31, R20, R26 ;  /* 0x000000141f1a723e */ /* 0x000fe2000480701a */
[----:B------:R0:W-:Y:S04]  /*adb0*/  STS.128 [R37+0xf000], R12 ;  /* 0x00f0000c25007388 */ /* 0x0001e80000000c00 */
[----:B------:R0:W-:Y:S02]  /*adc0*/  STS.128 [R0+0xf000], R24 ;  /* 0x00f0001800007388 */ /* 0x0001e40000000c00 */
.L_x_2213:
[----:B------:R-:W-:Y:S05]  /*add0*/  BSYNC B1 ;  /* 0x0000000000017941 */ /* 0x000fea0003800000 */
.L_x_2212:
[----:B------:R-:W-:Y:S05]  /*ade0*/  @P1 BRA `(.L_x_2202) ;  /* 0x0000000c00f81947 */ /* 0x000fea0003800000 */
[----:B0-----:R-:W2:Y:S04]  /*adf0*/  LDL R27, [R1+0x10] ;  /* 0x00001000011b7983 */ /* 0x001ea80000100800 */
[----:B------:R-:W2:Y:S01]  /*ae00*/  LDL R51, [R1+0x94] ;  /* 0x0000940001337983 */ /* 0x000ea20000100800 */
[----:B-----5:R-:W-:Y:S02]  /*ae10*/  SHF.R.U32.HI R0, RZ, 0x8, R8 ;  /* 0x00000008ff007819 */ /* 0x020fe40000011608 */
[----:B------:R-:W-:Y:S02]  /*ae20*/  LOP3.LUT R13, R8, 0xff, RZ, 0xc0, !PT ;  /* 0x000000ff080d7812 */ /* 0x000fe400078ec0ff */
[----:B------:R-:W-:Y:S02]  /*ae30*/  LOP3.LUT R0, R0, 0xff, RZ, 0xc0, !PT ;  /* 0x000000ff00007812 */ /* 0x000fe400078ec0ff */
[----:B------:R-:W-:-:S02]  /*ae40*/  SHF.R.U32.HI R26, RZ, 0x8, R9 ;  /* 0x00000008ff1a7819 */ /* 0x000fc40000011609 */
[----:B---3--:R-:W-:Y:S02]  /*ae50*/  PRMT R20, R0, 0x7604, R13 ;  /* 0x0000760400147816 */ /* 0x008fe4000000000d */
[----:B------:R-:W-:Y:S02]  /*ae60*/  LOP3.LUT R15, R9, 0xff, RZ, 0xc0, !PT ;  /* 0x000000ff090f7812 */ /* 0x000fe400078ec0ff */
[----:B------:R-:W-:Y:S02]  /*ae70*/  SHF.R.U32.HI R14, RZ, 0x8, R11 ;  /* 0x00000008ff0e7819 */ /* 0x000fe4000001160b */
[----:B------:R-:W-:Y:S02]  /*ae80*/  LOP3.LUT R0, R26, 0xff, RZ, 0xc0, !PT ;  /* 0x000000ff1a007812 */ /* 0x000fe400078ec0ff */
[----:B----4-:R-:W-:Y:S02]  /*ae90*/  LOP3.LUT R21, R11, 0xff, RZ, 0xc0, !PT ;  /* 0x000000ff0b157812 */ /* 0x010fe400078ec0ff */
        /* <DEDUP_REMOVED lines=22> */
[----:B------:R-:W-:-:S04]  /*b000*/  SHF.R.U32.HI R32, RZ, 0x10, R7 ;  /* 0x00000010ff207819 */ /* 0x000fc80000011607 */
[----:B------:R-:W-:Y:S02]  /*b010*/  LOP3.LUT R32, R32, 0xff, RZ, 0xc0, !PT ;  /* 0x000000ff20207812 */ /* 0x000fe400078ec0ff */
[----:B--2---:R-:W-:Y:S02]  /*b020*/  LEA.HI R3, R3, R27, RZ, 0x1c ;  /* 0x0000001b03037211 */ /* 0x004fe400078fe0ff */
[----:B------:R-:W-:Y:S02]  /*b030*/  LOP3.LUT R27, R6, 0xff, RZ, 0xc0, !PT ;  /* 0x000000ff061b7812 */ /* 0x000fe400078ec0ff */
[C---:B------:R-:W-:Y:S01]  /*b040*/  LEA.HI R0, R3.reuse, R3, RZ, 0x1 ;  /* 0x0000000303007211 */ /* 0x040fe200078f08ff */
[----:B------:R-:W-:Y:S01]  /*b050*/  IMAD.SHL.U32 R3, R3, 0x10, RZ ;  /* 0x0000001003037824 */ /* 0x000fe200078e00ff */
[----:B------:R-:W0:Y:S01]  /*b060*/  LDS.128 R12, [R51+0xf000] ;  /* 0x00f00000330c7984 */ /* 0x000e220000000c00 */
[----:B------:R-:W-:Y:S02]  /*b070*/  PRMT R39, R26, 0x7604, R27 ;  /* 0x000076041a277816 */ /* 0x000fe4000000001b */
[----:B------:R-:W-:-:S02]  /*b080*/  SHF.R.S32.HI R0, RZ, 0x1, R0 ;  /* 0x00000001ff007819 */ /* 0x000fc40000011400 */
[----:B------:R-:W-:-:S03]  /*b090*/  LOP3.LUT R3, R63, 0x10, R3, 0xf8, !PT ;  /* 0x000000103f037812 */ /* 0x000fc600078ef803 */
[----:B------:R-:W-:Y:S01]  /*b0a0*/  IMAD R21, R0, 0x1800, R62 ;  /* 0x0000180000157824 */ /* 0x000fe200078e023e */
[----:B------:R-:W-:Y:S02]  /*b0b0*/  LOP3.LUT R0, R3, R61, RZ, 0x3c, !PT ;  /* 0x0000003d03007212 */ /* 0x000fe400078e3cff */
[----:B------:R-:W-:Y:S02]  /*b0c0*/  LOP3.LUT R3, R29, 0xff, RZ, 0xc0, !PT ;  /* 0x000000ff1d037812 */ /* 0x000fe400078ec0ff */
[----:B------:R-:W-:Y:S02]  /*b0d0*/  IADD3 R0, R18, R21, R0 ;  /* 0x0000001512007210 */ /* 0x000fe40007ffe000 */
[----:B------:R-:W-:Y:S02]  /*b0e0*/  SHF.R.U32.HI R21, RZ, 0x10, R9 ;  /* 0x00000010ff157819 */ /* 0x000fe40000011609 */
[----:B-1----:R-:W-:Y:S01]  /*b0f0*/  PRMT R41, R3, 0x7604, R34 ;  /* 0x0000760403297816 */ /* 0x002fe20000000022 */
[----:B------:R-:W1:Y:S01]  /*b100*/  LDS.128 R24, [R0+0xf000] ;  /* 0x00f0000000187984 */ /* 0x000e620000000c00 */
[----:B------:R-:W-:-:S02]  /*b110*/  SHF.R.U32.HI R3, RZ, 0x10, R8 ;  /* 0x00000010ff037819 */ /* 0x000fc40000011608 */
[----:B------:R-:W-:Y:S02]  /*b120*/  SHF.R.U32.HI R29, RZ, 0x10, R10 ;  /* 0x00000010ff1d7819 */ /* 0x000fe4000001160a */
[----:B------:R-:W-:Y:S02]  /*b130*/  LOP3.LUT R21, R21, 0xff, RZ, 0xc0, !PT ;  /* 0x000000ff15157812 */ /* 0x000fe400078ec0ff */
[----:B------:R-:W-:Y:S02]  /*b140*/  LOP3.LUT R3, R3, 0xff, RZ, 0xc0, !PT ;  /* 0x000000ff03037812 */ /* 0x000fe400078ec0ff */
[----:B------:R-:W-:Y:S02]  /*b150*/  LOP3.LUT R29, R29, 0xff, RZ, 0xc0, !PT ;  /* 0x000000ff1d1d7812 */ /* 0x000fe400078ec0ff */
[----:B------:R-:W-:Y:S02]  /*b160*/  PRMT R21, R21, 0x7054, R28 ;  /* 0x0000705415157816 */ /* 0x000fe4000000001c */
[----:B------:R-:W-:-:S02]  /*b170*/  SHF.R.U32.HI R28, RZ, 0x10, R5 ;  /* 0x00000010ff1c7819 */ /* 0x000fc40000011605 */
[----:B------:R-:W-:Y:S02]  /*b180*/  PRMT R3, R3, 0x7054, R20 ;  /* 0x0000705403037816 */ /* 0x000fe40000000014 */
[----:B------:R-:W-:Y:S02]  /*b190*/  PRMT R29, R29, 0x7054, R30 ;  /* 0x000070541d1d7816 */ /* 0x000fe4000000001e */
[----:B------:R-:W-:Y:S02]  /*b1a0*/  SHF.R.U32.HI R20, RZ, 0x10, R4 ;  /* 0x00000010ff147819 */ /* 0x000fe40000011604 */
[----:B------:R-:W-:Y:S02]  /*b1b0*/  SHF.R.U32.HI R30, RZ, 0x10, R6 ;  /* 0x00000010ff1e7819 */ /* 0x000fe40000011606 */
[----:B------:R-:W-:Y:S02]  /*b1c0*/  LOP3.LUT R28, R28, 0xff, RZ, 0xc0, !PT ;  /* 0x000000ff1c1c7812 */ /* 0x000fe400078ec0ff */
[----:B------:R-:W-:-:S02]  /*b1d0*/  LOP3.LUT R20, R20, 0xff, RZ, 0xc0, !PT ;  /* 0x000000ff14147812 */ /* 0x000fc400078ec0ff */
[----:B------:R-:W-:Y:S02]  /*b1e0*/  LOP3.LUT R30, R30, 0xff, RZ, 0xc0, !PT ;  /* 0x000000ff1e1e7812 */ /* 0x000fe400078ec0ff */
[----:B------:R-:W-:Y:S02]  /*b1f0*/  PRMT R37, R28, 0x7054, R37 ;  /* 0x000070541c257816 */ /* 0x000fe40000000025 */
[----:B------:R-:W-:Y:S02]  /*b200*/  PRMT R35, R20, 0x7054, R33 ;  /* 0x0000705414237816 */ /* 0x000fe40000000021 */
[----:B------:R-:W-:Y:S02]  /*b210*/  PRMT R39, R30, 0x7054, R39 ;  /* 0x000070541e277816 */ /* 0x000fe40000000027 */
[----:B------:R-:W-:Y:S02]  /*b220*/  LOP3.LUT R38, R37, 0xff000000, R5, 0xf8, !PT ;  /* 0xff00000025267812 */ /* 0x000fe400078ef805 */
[----:B------:R-:W-:-:S02]  /*b230*/  LOP3.LUT R8, R3, 0xff000000, R8, 0xf8, !PT ;  /* 0xff00000003087812 */ /* 0x000fc400078ef808 */
[----:B------:R-:W-:Y:S02]  /*b240*/  LOP3.LUT R34, R31, 0xff000000, R11, 0xf8, !PT ;  /* 0xff0000001f227812 */ /* 0x000fe400078ef80b */
[----:B------:R-:W-:Y:S02]  /*b250*/  LOP3.LUT R3, R29, 0xff000000, R10, 0xf8, !PT ;  /* 0xff0000001d037812 */ /* 0x000fe400078ef80a */
[----:B------:R-:W-:Y:S02]  /*b260*/  LOP3.LUT R11, R35, 0xff000000, R4, 0xf8, !PT ;  /* 0xff000000230b7812 */ /* 0x000fe400078ef804 */
[----:B------:R-:W-:Y:S02]  /*b270*/  LOP3.LUT R33, R21, 0xff000000, R9, 0xf8, !PT ;  /* 0xff00000015217812 */ /* 0x000fe400078ef809 */
[----:B------:R-:W-:Y:S02]  /*b280*/  LOP3.LUT R4, R39, 0xff000000, R6, 0xf8, !PT ;  /* 0xff00000027047812 */ /* 0x000fe400078ef806 */
[----:B0-----:R-:W-:-:S02]  /*b290*/  F2FP.F16.E4M3.UNPACK_B R10, R12 ;  /* 0x0000000cff0a723e */ /* 0x001fc400020006ff */
[----:B------:R-:W-:Y:S02]  /*b2a0*/  F2FP.F16.E4M3.UNPACK_B R28, R12.H1 ;  /* 0x0000000cff1c723e */ /* 0x000fe400030006ff */
[----:B------:R-:W-:Y:S02]  /*b2b0*/  F2FP.F16.E4M3.UNPACK_B R39, R38 ;  /* 0x00000026ff27723e */ /* 0x000fe400020006ff */
[----:B-1----:R-:W-:Y:S02]  /*b2c0*/  F2FP.F16.E4M3.UNPACK_B R12, R25 ;  /* 0x00000019ff0c723e */ /* 0x002fe400020006ff */
[-C--:B------:R-:W-:Y:S01]  /*b2d0*/  F2FP.F16.E4M3.UNPACK_B R20, R13.reuse ;  /* 0x0000000dff14723e */ /* 0x080fe200020006ff */
[--C-:B------:R-:W-:Y:S01]  /*b2e0*/  HADD2.F32 R40, -RZ, R39.reuse.H0_H0 ;  /* 0x20000027ff287230 */ /* 0x100fe20000004100 */
[----:B------:R-:W-:Y:S01]  /*b2f0*/  F2FP.F16.E4M3.UNPACK_B R29, R13.H1 ;  /* 0x0000000dff1d723e */ /* 0x000fe200030006ff */
[----:B------:R-:W-:Y:S01]  /*b300*/  HADD2.F32 R6, -RZ, R12.H0_H0 ;  /* 0x2000000cff067230 */ /* 0x000fe20000004100 */
[----:B------:R-:W-:Y:S01]  /*b310*/  F2FP.F16.E4M3.UNPACK_B R13, R33 ;  /* 0x00000021ff0d723e */ /* 0x000fe200020006ff */
[----:B------:R-:W-:Y:S01]  /*b320*/  HADD2.F32 R9, -RZ, R20.H0_H0 ;  /* 0x20000014ff097230 */ /* 0x000fe20000004100 */
[-C--:B------:R-:W-:Y:S01]  /*b330*/  F2FP.F16.E4M3.UNPACK_B R30, R15.reuse ;  /* 0x0000000fff1e723e */ /* 0x080fe200020006ff */
[----:B------:R-:W-:Y:S01]  /*b340*/  HADD2.F32 R39, -RZ, R39.H1_H1 ;  /* 0x30000027ff277230 */ /* 0x000fe20000004100 */
[----:B------:R-:W-:Y:S01]  /*b350*/  F2FP.F16.E4M3.UNPACK_B R35, R15.H1 ;  /* 0x0000000fff23723e */ /* 0x000fe200030006ff */
[--C-:B------:R-:W-:Y:S01]  /*b360*/  HADD2.F32 R15, -RZ, R13.reuse.H0_H0 ;  /* 0x2000000dff0f7230 */ /* 0x100fe20000004100 */
[-C--:B------:R-:W-:Y:S01]  /*b370*/  F2FP.F16.E4M3.UNPACK_B R21, R24.reuse ;  /* 0x00000018ff15723e */ /* 0x080fe200020006ff */
[----:B------:R-:W-:Y:S01]  /*b380*/  HADD2.F32 R12, -RZ, R12.H1_H1 ;  /* 0x3000000cff0c7230 */ /* 0x000fe20000004100 */
[----:B------:R-:W-:Y:S01]  /*b390*/  F2FP.F16.E4M3.UNPACK_B R31, R24.H1 ;  /* 0x00000018ff1f723e */ /* 0x000fe200030006ff */
[----:B------:R-:W-:Y:S01]  /*b3a0*/  FMUL.FTZ R24, R6, R40 ;  /* 0x0000002806187220 */ /* 0x000fe20000410000 */
[----:B------:R-:W-:Y:S01]  /*b3b0*/  PRMT R41, R32, 0x7054, R41 ;  /* 0x0000705420297816 */ /* 0x000fe20000000029 */
[----:B------:R-:W-:Y:S01]  /*b3c0*/  HADD2.F32 R20, -RZ, R20.H1_H1 ;  /* 0x30000014ff147230 */ /* 0x000fe20000004100 */
[----:B------:R-:W-:Y:S01]  /*b3d0*/  F2FP.F16.E4M3.UNPACK_B R32, R27 ;  /* 0x0000001bff20723e */ /* 0x000fe200020006ff */
[----:B------:R-:W-:Y:S01]  /*b3e0*/  FMUL.FTZ R43, R12, R39 ;  /* 0x000000270c2b7220 */ /* 0x000fe20000410000 */
[----:B------:R-:W-:Y:S01]  /*b3f0*/  F2FP.F16.E4M3.UNPACK_B R37, R27.H1 ;  /* 0x0000001bff25723e */ /* 0x000fe200030006ff */
[-C--:B------:R-:W-:Y:S01]  /*b400*/  FMUL.FTZ R27, R6, R15.reuse ;  /* 0x0000000f061b7220 */ /* 0x080fe20000410000 */
[C---:B------:R-:W-:Y:S01]  /*b410*/  FFMA.FTZ R6, R9.reuse, R15, -R24 ;  /* 0x0000000f09067223 */ /* 0x040fe20000010818 */
[----:B------:R-:W-:Y:S01]  /*b420*/  F2FP.F16.E4M3.UNPACK_B R25, R25.H1 ;  /* 0x00000019ff19723e */ /* 0x000fe200030006ff */
[----:B------:R-:W-:Y:S01]  /*b430*/  HADD2.F32 R15, -RZ, R13.H1_H1 ;  /* 0x3000000dff0f7230 */ /* 0x000fe20000004100 */
[----:B------:R-:W-:Y:S01]  /*b440*/  F2FP.F16.E4M3.UNPACK_B R38, R38.H1 ;  /* 0x00000026ff26723e */ /* 0x000fe200030006ff */
[----:B------:R-:W-:Y:S01]  /*b450*/  FFMA.FTZ R9, R9, R40, R27 ;  /* 0x0000002809097223 */ /* 0x000fe2000001001b */
[----:B------:R-:W-:Y:S01]  /*b460*/  F2FP.F16.E4M3.UNPACK_B R33, R33.H1 ;  /* 0x00000021ff21723e */ /* 0x000fe200030006ff */
[----:B------:R-:W-:-:S02]  /*b470*/  HADD2.F32 R13, -RZ, R25.H0_H0 ;  /* 0x20000019ff0d7230 */ /* 0x000fc40000004100 */
[----:B------:R-:W-:Y:S01]  /*b480*/  FMUL.FTZ R12, R12, R15 ;  /* 0x0000000f0c0c7220 */ /* 0x000fe20000410000 */
[--C-:B------:R-:W-:Y:S01]  /*b490*/  HADD2.F32 R40, -RZ, R38.reuse.H0_H0 ;  /* 0x20000026ff287230 */ /* 0x100fe20000004100 */
[----:B------:R-:W-:Y:S01]  /*b4a0*/  LOP3.LUT R41, R41, 0xff000000, R7, 0xf8, !PT ;  /* 0xff00000029297812 */ /* 0x000fe200078ef807 */
[----:B------:R-:W-:Y:S02]  /*b4b0*/  HADD2.F32 R27, -RZ, R33.H0_H0 ;  /* 0x20000021ff1b7230 */ /* 0x000fe40000004100 */
[----:B------:R-:W-:Y:S01]  /*b4c0*/  FFMA.FTZ R12, R20, R39, R12 ;  /* 0x00000027140c7223 */ /* 0x000fe2000001000c */
[----:B------:R-:W-:Y:S02]  /*b4d0*/  HADD2.F32 R24, -RZ, R29.H0_H0 ;  /* 0x2000001dff187230 */ /* 0x000fe40000004100 */
[----:B------:R-:W-:Y:S01]  /*b4e0*/  FMUL.FTZ R45, R13, R40 ;  /* 0x000000280d2d7220 */ /* 0x000fe20000410000 */
[----:B------:R-:W-:Y:S01]  /*b4f0*/  F2FP.F16.E4M3.UNPACK_B R42, R41 ;  /* 0x00000029ff2a723e */ /* 0x000fe200020006ff */
[----:B------:R-:W-:-:S02]  /*b500*/  HADD2.F32 R39, -RZ, R38.H1_H1 ;  /* 0x30000026ff277230 */ /* 0x000fc40000004100 */
[----:B------:R-:W-:Y:S01]  /*b510*/  FMUL.FTZ R47, R13, R27 ;  /* 0x0000001b0d2f7220 */ /* 0x000fe20000410000 */
[----:B------:R-:W-:Y:S01]  /*b520*/  F2FP.F16.E4M3.UNPACK_B R38, R34 ;  /* 0x00000022ff26723e */ /* 0x000fe200020006ff */
[----:B------:R-:W-:Y:S01]  /*b530*/  FFMA.FTZ R13, R20, R15, -R43 ;  /* 0x0000000f140d7223 */ /* 0x000fe2000001082b */
[C---:B------:R-:W-:Y:S01]  /*b540*/  FFMA.FTZ R15, R24.reuse, R27, -R45 ;  /* 0x0000001b180f7223 */ /* 0x040fe2000001082d */
[----:B------:R-:W-:Y:S01]  /*b550*/  FFMA.FTZ R20, R24, R40, R47 ;  /* 0x0000002818147223 */ /* 0x000fe2000001002f */
[----:B------:R-:W-:Y:S01]  /*b560*/  HADD2.F32 R44, -RZ, R42.H0_H0 ;  /* 0x2000002aff2c7230 */ /* 0x000fe20000004100 */
[-C--:B------:R-:W-:Y:S01]  /*b570*/  F2FP.F16.E4M3.UNPACK_B R7, R26.reuse ;  /* 0x0000001aff07723e */ /* 0x080fe200020006ff */
[----:B------:R-:W-:Y:S01]  /*b580*/  HADD2.F32 R27, -RZ, R32.H0_H0 ;  /* 0x20000020ff1b7230 */ /* 0x000fe20000004100 */
[----:B------:R-:W-:Y:S01]  /*b590*/  F2FP.F16.E4M3.UNPACK_B R26, R26.H1 ;  /* 0x0000001aff1a723e */ /* 0x000fe200030006ff */
[----:B------:R-:W-:Y:S01]  /*b5a0*/  HADD2.F32 R40, -RZ, R38.H0_H0 ;  /* 0x20000026ff287230 */ /* 0x000fe20000004100 */
[----:B------:R-:W-:Y:S01]  /*b5b0*/  F2FP.F16.E4M3.UNPACK_B R5, R14 ;  /* 0x0000000eff05723e */ /* 0x000fe200020006ff */
[----:B------:R-:W-:-:S02]  /*b5c0*/  HADD2.F32 R24, -RZ, R25.H1_H1 ;  /* 0x30000019ff187230 */ /* 0x000fc40000004100 */
[C---:B------:R-:W-:Y:S01]  /*b5d0*/  FMUL.FTZ R50, R27.reuse, R44 ;  /* 0x0000002c1b327220 */ /* 0x040fe20000410000 */
[----:B------:R-:W-:Y:S02]  /*b5e0*/  HADD2.F32 R33, -RZ, R33.H1_H1 ;  /* 0x30000021ff217230 */ /* 0x000fe40000004100 */
[----:B------:R-:W-:Y:S01]  /*b5f0*/  FMUL.FTZ R43, R27, R40 ;  /* 0x000000281b2b7220 */ /* 0x000fe20000410000 */
[----:B------:R-:W-:Y:S02]  /*b600*/  HADD2.F32 R25, -RZ, R30.H0_H0 ;  /* 0x2000001eff197230 */ /* 0x000fe40000004100 */
[C---:B------:R-:W-:Y:S01]  /*b610*/  FMUL.FTZ R46, R24.reuse, R39 ;  /* 0x00000027182e7220 */ /* 0x040fe20000410000 */
[----:B------:R-:W-:Y:S02]  /*b620*/  HADD2.F32 R29, -RZ, R29.H1_H1 ;  /* 0x3000001dff1d7230 */ /* 0x000fe40000004100 */
[----:B------:R-:W-:Y:S01]  /*b630*/  FMUL.FTZ R48, R24, R33 ;  /* 0x0000002118307220 */ /* 0x000fe20000410000 */
[----:B------:R-:W-:-:S02]  /*b640*/  HADD2.F32 R32, -RZ, R32.H1_H1 ;  /* 0x30000020ff207230 */ /* 0x000fc40000004100 */
        /* <DEDUP_REMOVED lines=8> */
[----:B------:R-:W-:Y:S01]  /*b6d0*/  F2FP.F16.E4M3.UNPACK_B R14, R14.H1 ;  /* 0x0000000eff0e723e */ /* 0x000fe200030006ff */
[----:B------:R-:W-:Y:S02]  /*b6e0*/  HADD2.F32 R42, -RZ, R44.H0_H0 ;  /* 0x2000002cff2a7230 */ /* 0x000fe40000004100 */
[----:B------:R-:W-:Y:S01]  /*b6f0*/  FMUL.FTZ R46, R32, R39 ;  /* 0x00000027202e7220 */ /* 0x000fe20000410000 */
[----:B------:R-:W-:-:S02]  /*b700*/  HADD2.F32 R33, -RZ, R37.H0_H0 ;  /* 0x20000025ff217230 */ /* 0x000fc40000004100 */
[----:B------:R-:W-:Y:S01]  /*b710*/  FMUL.FTZ R43, R32, R41 ;  /* 0x00000029202b7220 */ /* 0x000fe20000410000 */
[----:B------:R-:W-:Y:S01]  /*b720*/  HADD2.F32 R30, -RZ, R30.H1_H1 ;  /* 0x3000001eff1e7230 */ /* 0x000fe20000004100 */
[----:B------:R-:W-:Y:S01]  /*b730*/  F2FP.SATFINITE.E4M3.F32.PACK_AB_MERGE_C R20, R29, R20, RZ ;  /* 0x000000141d14723e */ /* 0x000fe200048070ff */
[--C-:B------:R-:W-:Y:S02]  /*b740*/  HADD2.F32 R40, -RZ, R38.reuse.H0_H0 ;  /* 0x20000026ff287230 */ /* 0x100fe40000004100 */
[C---:B------:R-:W-:Y:S01]  /*b750*/  FMUL.FTZ R45, R33.reuse, R42 ;  /* 0x0000002a212d7220 */ /* 0x040fe20000410000 */
[----:B------:R-:W-:Y:S02]  /*b760*/  HADD2.F32 R34, -RZ, R35.H0_H0 ;  /* 0x20000023ff227230 */ /* 0x000fe40000004100 */
[C---:B------:R-:W-:Y:S01]  /*b770*/  FFMA.FTZ R32, R30.reuse, R39, -R43 ;  /* 0x000000271e207223 */ /* 0x040fe2000001082b */
[----:B------:R-:W-:Y:S01]  /*b780*/  FFMA.FTZ R30, R30, R41, R46 ;  /* 0x000000291e1e7223 */ /* 0x000fe2000001002e */
[----:B------:R-:W-:Y:S01]  /*b790*/  FMUL.FTZ R47, R33, R40 ;  /* 0x00000028212f7220 */ /* 0x000fe20000410000 */
[----:B------:R-:W-:-:S02]  /*b7a0*/  HADD2.F32 R41, -RZ, R38.H1_H1 ;  /* 0x30000026ff297230 */ /* 0x000fc40000004100 */
[C---:B------:R-:W-:Y:S01]  /*b7b0*/  FFMA.FTZ R33, R34.reuse, R40, -R45 ;  /* 0x0000002822217223 */ /* 0x040fe2000001082d */
[----:B------:R-:W-:Y:S01]  /*b7c0*/  F2FP.F16.E4M3.UNPACK_B R43, R11.H1 ;  /* 0x0000000bff2b723e */ /* 0x000fe200030006ff */
[----:B------:R-:W-:Y:S01]  /*b7d0*/  HADD2.F32 R45, -RZ, R44.H1_H1 ;  /* 0x3000002cff2d7230 */ /* 0x000fe20000004100 */
[----:B------:R-:W-:Y:S01]  /*b7e0*/  F2FP.F16.E4M3.UNPACK_B R40, R8.H1 ;  /* 0x00000008ff28723e */ /* 0x000fe200030006ff */
[----:B------:R-:W-:Y:S02]  /*b7f0*/  HADD2.F32 R38, -RZ, R37.H1_H1 ;  /* 0x30000025ff267230 */ /* 0x000fe40000004100 */
[----:B------:R-:W-:Y:S01]  /*b800*/  FFMA.FTZ R34, R34, R42, R47 ;  /* 0x0000002a22227223 */ /* 0x000fe2000001002f */
[----:B------:R-:W-:Y:S01]  /*b810*/  HADD2.F32 R35, -RZ, R35.H1_H1 ;  /* 0x30000023ff237230 */ /* 0x000fe20000004100 */
[----:B------:R-:W-:Y:S01]  /*b820*/  F2FP.SATFINITE.E4M3.F32.PACK_AB_MERGE_C R9, R12, R9, R20 ;  /* 0x000000090c09723e */ /* 0x000fe20004807014 */
[----:B------:R-:W-:Y:S02]  /*b830*/  HADD2.F32 R44, -RZ, R43.H0_H0 ;  /* 0x2000002bff2c7230 */ /* 0x000fe40000004100 */
[----:B------:R-:W-:Y:S01]  /*b840*/  FMUL.FTZ R48, R38, R45 ;  /* 0x0000002d26307220 */ /* 0x000fe20000410000 */
[----:B------:R-:W-:-:S02]  /*b850*/  HADD2.F32 R37, -RZ, R31.H0_H0 ;  /* 0x2000001fff257230 */ /* 0x000fc40000004100 */
[-C--:B------:R-:W-:Y:S01]  /*b860*/  FMUL.FTZ R50, R38, R41.reuse ;  /* 0x0000002926327220 */ /* 0x080fe20000410000 */
[----:B------:R-:W-:Y:S02]  /*b870*/  HADD2.F32 R42, -RZ, R40.H0_H0 ;  /* 0x20000028ff2a7230 */ /* 0x000fe40000004100 */
[----:B------:R-:W-:Y:S01]  /*b880*/  FFMA.FTZ R38, R35, R41, -R48 ;  /* 0x0000002923267223 */ /* 0x000fe20000010830 */
[----:B------:R-:W-:Y:S02]  /*b890*/  HADD2.F32 R39, -RZ, R28.H0_H0 ;  /* 0x2000001cff277230 */ /* 0x000fe40000004100 */
[C---:B------:R-:W-:Y:S01]  /*b8a0*/  FMUL.FTZ R46, R37.reuse, R44 ;  /* 0x0000002c252e7220 */ /* 0x040fe20000410000 */
[----:B------:R-:W-:Y:S02]  /*b8b0*/  HADD2.F32 R43, -RZ, R43.H1_H1 ;  /* 0x3000002bff2b7230 */ /* 0x000fe40000004100 */
[----:B------:R-:W-:Y:S01]  /*b8c0*/  FMUL.FTZ R47, R37, R42 ;  /* 0x0000002a252f7220 */ /* 0x000fe20000410000 */
[----:B------:R-:W-:-:S02]  /*b8d0*/  HADD2.F32 R31, -RZ, R31.H1_H1 ;  /* 0x3000001fff1f7230 */ /* 0x000fc40000004100 */
[----:B------:R-:W-:Y:S01]  /*b8e0*/  FFMA.FTZ R37, R39, R42, -R46 ;  /* 0x0000002a27257223 */ /* 0x000fe2000001082e */
[----:B------:R-:W-:Y:S02]  /*b8f0*/  HADD2.F32 R41, -RZ, R40.H1_H1 ;  /* 0x30000028ff297230 */ /* 0x000fe40000004100 */
[----:B------:R-:W-:Y:S01]  /*b900*/  FFMA.FTZ R35, R35, R45, R50 ;  /* 0x0000002d23237223 */ /* 0x000fe20000010032 */
        /* <DEDUP_REMOVED lines=10> */
[----:B------:R-:W-:Y:S02]  /*b9b0*/  HADD2.F32 R28, -RZ, R40.H0_H0 ;  /* 0x20000028ff1c7230 */ /* 0x000fe40000004100 */
        /* <DEDUP_REMOVED lines=9> */
[C---:B------:R-:W-:Y:S01]  /*ba50*/  FMUL.FTZ R41, R21.reuse, R42 ;  /* 0x0000002a15297220 */ /* 0x040fe20000410000 */
[----:B------:R-:W-:Y:S01]  /*ba60*/  FFMA.FTZ R44, R8, R31, R11 ;  /* 0x0000001f082c7223 */ /* 0x000fe2000001000b */
[-C--:B------:R-:W-:Y:S01]  /*ba70*/  F2FP.F16.E4M3.UNPACK_B R8, R3.reuse.H1 ;  /* 0x00000003ff08723e */ /* 0x080fe200030006ff */
[-C--:B------:R-:W-:Y:S01]  /*ba80*/  FMUL.FTZ R21, R21, R40.reuse ;  /* 0x0000002815157220 */ /* 0x080fe20000410000 */
[----:B------:R-:W-:Y:S01]  /*ba90*/  FFMA.FTZ R40, R10, R40, -R41 ;  /* 0x000000280a287223 */ /* 0x000fe20000010829 */
[----:B------:R-:W-:Y:S01]  /*baa0*/  HADD2.F32 R31, -RZ, R28.H0_H0 ;  /* 0x2000001cff1f7230 */ /* 0x000fe20000004100 */
[----:B------:R-:W-:Y:S01]  /*bab0*/  F2FP.F16.E4M3.UNPACK_B R3, R3 ;  /* 0x00000003ff03723e */ /* 0x000fe200020006ff */
[----:B------:R-:W-:-:S02]  /*bac0*/  HADD2.F32 R11, -RZ, R26.H0_H0 ;  /* 0x2000001aff0b7230 */ /* 0x000fc40000004100 */
[----:B------:R-:W-:Y:S01]  /*bad0*/  FFMA.FTZ R45, R10, R42, R21 ;  /* 0x0000002a0a2d7223 */ /* 0x000fe20000010015 */
[--C-:B------:R-:W-:Y:S02]  /*bae0*/  HADD2.F32 R10, -RZ, R8.reuse.H0_H0 ;  /* 0x20000008ff0a7230 */ /* 0x100fe40000004100 */
[----:B------:R-:W-:Y:S02]  /*baf0*/  HADD2.F32 R21, -RZ, R8.H1_H1 ;  /* 0x30000008ff157230 */ /* 0x000fe40000004100 */
[C---:B------:R-:W-:Y:S01]  /*bb00*/  FMUL.FTZ R47, R11.reuse, R31 ;  /* 0x0000001f0b2f7220 */ /* 0x040fe20000410000 */
[----:B------:R-:W-:Y:S02]  /*bb10*/  HADD2.F32 R8, -RZ, R14.H0_H0 ;  /* 0x2000000eff087230 */ /* 0x000fe40000004100 */
[----:B------:R-:W-:Y:S01]  /*bb20*/  FMUL.FTZ R11, R11, R10 ;  /* 0x0000000a0b0b7220 */ /* 0x000fe20000410000 */
[----:B------:R-:W-:Y:S02]  /*bb30*/  HADD2.F32 R41, -RZ, R28.H1_H1 ;  /* 0x3000001cff297230 */ /* 0x000fe40000004100 */
[----:B------:R-:W-:-:S02]  /*bb40*/  HADD2.F32 R26, -RZ, R26.H1_H1 ;  /* 0x3000001aff1a7230 */ /* 0x000fc40000004100 */
        /* <DEDUP_REMOVED lines=37> */
[----:B------:R2:W-:Y:S01]  /*bda0*/  STS.128 [R51+0xf000], R4 ;  /* 0x00f0000433007388 */ /* 0x0005e20000000c00 */
[----:B------:R-:W-:-:S05]  /*bdb0*/  F2FP.SATFINITE.E4M3.F32.PACK_AB_MERGE_C R10, R10, R3, R31 ;  /* 0x000000030a0a723e */ /* 0x000fca000480701f */
[----:B------:R2:W-:Y:S02]  /*bdc0*/  STS.128 [R0+0xf000], R8 ;  /* 0x00f0000800007388 */ /* 0x0005e40000000c00 */
.L_x_2202:
[----:B------:R-:W-:Y:S05]  /*bdd0*/  BSYNC B0 ;  /* 0x0000000000007941 */ /* 0x000fea0003800000 */
.L_x_2195:
        /* <DEDUP_REMOVED lines=8> */
.L_x_2192:
[----:B0-2---:R-:W-:-:S05]  /*be60*/  IMAD.U32 R0, RZ, RZ, UR36 ;  /* 0x00000024ff007e24 */ /* 0x005fca000f8e00ff */
[----:B------:R-:W-:-:S13]  /*be70*/  ISETP.NE.AND P0, PT, R0, 0x3, PT ;  /* 0x000000030000780c */ /* 0x000fda0003f05270 */
[----:B------:R-:W-:Y:S05]  /*be80*/  @!P0 BRA `(.L_x_2214) ;  /* 0x0000000000048947 */ /* 0x000fea0003800000 */
[----:B------:R-:W-:Y:S01]  /*be90*/  BPT.TRAP 0x1 ;  /* 0x000000040000795c */ /* 0x000fe20000300000 */
.L_x_2214:
[----:B-1----:R-:W-:Y:S01]  /*bea0*/  IMAD R3, R23, 0x8, R18 ;  /* 0x0000000817037824 */ /* 0x002fe200078e0212 */
[----:B---3-5:R-:W-:-:S04]  /*beb0*/  SHF.L.U32 R4, R153, 0x1f, RZ ;  /* 0x0000001f99047819 */ /* 0x028fc800000006ff */
[----:B------:R0:W1:Y:S01]  /*bec0*/  SYNCS.PHASECHK.TRANS64.TRYWAIT P1, [R3+URZ+0x19c30], R4 ;  /* 0x019c3004030075a7 */ /* 0x000062000802017f */
[----:B------:R-:W-:Y:S05]  /*bed0*/  @!P0 BRA `(.L_x_2215) ;  /* 0x0000000000048947 */ /* 0x000fea0003800000 */
[----:B------:R-:W-:Y:S01]  /*bee0*/  BPT.TRAP 0x1 ;  /* 0x000000040000795c */ /* 0x000fe20000300000 */
.L_x_2215:
        /* <DEDUP_REMOVED lines=10> */
.L_x_2216:
[----:B--2---:R-:W0:Y:S01]  /*bf90*/  LDL R0, [R1+0x28] ;  /* 0x0000280001007983 */ /* 0x004e220000100800 */
        /* <DEDUP_REMOVED lines=9> */
[----:B------:R-:W-:Y:S01]  /*c030*/  VIADD R20, R6, 0x300 ;  /* 0x0000030006147836 */ /* 0x000fe20000000000 */
[----:B------:R2:W-:Y:S01]  /*c040*/  STL.64 [R1+0x8], R10 ;  /* 0x0000080a01007387 */ /* 0x0005e20000100a00 */
[----:B----4-:R-:W-:Y:S02]  /*c050*/  IMAD.MOV.U32 R21, RZ, RZ, -0x3ffffff0 ;  /* 0xc0000010ff157424 */ /* 0x010fe400078e00ff */
[----:B------:R-:W-:Y:S02]  /*c060*/  IMAD.MOV.U32 R5, RZ, RZ, -0x3ffffff0 ;  /* 0xc0000010ff057424 */ /* 0x000fe400078e00ff */
[----:B01----:R-:W-:-:S04]  /*c070*/  IMAD R4, R23, 0x300, R0 ;  /* 0x0000030017047824 */ /* 0x003fc800078e0200 */
        /* <DEDUP_REMOVED lines=19> */
[----:B--2---:R-:W-:Y:S05]  /*c1b0*/  @!P0 BRA `(.L_x_2218) ;  /* 0x0000000000048947 */ /* 0x004fea0003800000 */
[----:B------:R-:W-:Y:S01]  /*c1c0*/  BPT.TRAP 0x1 ;  /* 0x000000040000795c */ /* 0x000fe20000300000 */
.L_x_2218:
[----:B------:R-:W2:Y:S01]  /*c1d0*/  LDL R0, [R1+0x48] ;  /* 0x0000480001007983 */ /* 0x000ea20000100800 */
[----:B------:R-:W0:Y:S03]  /*c1e0*/  LDC R4, c[0x0][0x448] ;  /* 0x00011200ff047b82 */ /* 0x000e260000000800 */
[----:B------:R-:W2:Y:S04]  /*c1f0*/  LDL R94, [R1+0x30] ;  /* 0x00003000015e7983 */ /* 0x000ea80000100800 */
[----:B------:R-:W3:Y:S04]  /*c200*/  LDL R10, [R1+0x38] ;  /* 0x00003800010a7983 */ /* 0x000ee80000100800 */
[----:B------:R-:W4:Y:S04]  /*c210*/  LDL R92, [R1+0x34] ;  /* 0x00003400015c7983 */ /* 0x000f280000100800 */
[----:B------:R-:W5:Y:S04]  /*c220*/  LDL R90, [R1+0x3c] ;  /* 0x00003c00015a7983 */ /* 0x000f680000100800 */
[----:B------:R-:W4:Y:S01]  /*c230*/  LDL R96, [R1] ;  /* 0x0000000001607983 */ /* 0x000f220000100800 */
[----:B0-----:R-:W-:-:S13]  /*c240*/  ISETP.NE.AND P4, PT, R4, 0x1, PT ;  /* 0x000000010400780c */ /* 0x001fda0003f85270 */
[----:B------:R-:W0:Y:S08]  /*c250*/  @P4 LDC R5, c[0x0][0x44c] ;  /* 0x00011300ff054b82 */ /* 0x000e300000000800 */
[----:B------:R-:W1:Y:S01]  /*c260*/  @P4 LDC R9, c[0x0][0x450] ;  /* 0x00011400ff094b82 */ /* 0x000e620000000800 */
[----:B--2---:R-:W-:-:S04]  /*c270*/  IMAD.IADD R8, R0, 0x1, R94 ;  /* 0x0000000100087824 */ /* 0x004fc800078e025e */
[----:B0-----:R-:W-:-:S05]  /*c280*/  @P4 IMAD.HI.U32 R0, R8, R5, RZ ;  /* 0x0000000508004227 */ /* 0x001fca00078e00ff */
[----:B-1----:R-:W-:-:S05]  /*c290*/  @P4 SHF.R.U32.HI R8, RZ, R9, R0 ;  /* 0x00000009ff084219 */ /* 0x002fca0000011600 */
[----:B------:R-:W0:Y:S01]  /*c2a0*/  SHFL.IDX PT, R0, R8, 0x1, 0x1c1f ;  /* 0x003c1f0008007f89 */ /* 0x000e2200000e0000 */
[----:B------:R-:W-:-:S04]  /*c2b0*/  IMAD.MOV.U32 R5, RZ, RZ, -0x80 ;  /* 0xffffff80ff057424 */ /* 0x000fc800078e00ff */
[----:B------:R-:W-:-:S05]  /*c2c0*/  IMAD R5, R88, R5, 0x80 ;  /* 0x0000008058057424 */ /* 0x000fca00078e0205 */
[C-C-:B---3--:R-:W-:Y:S02]  /*c2d0*/  IADD3 R4, -R10.reuse, 0x1, R5.reuse ;  /* 0x000000010a047810 */ /* 0x148fe40007ffe105 */
[----:B-----5:R-:W-:Y:S02]  /*c2e0*/  IADD3 R5, -R10, R90, R5 ;  /* 0x0000005a0a057210 */ /* 0x020fe40007ffe105 */
[----:B----4-:R-:W-:-:S04]  /*c2f0*/  IADD3 R4, -R92, R4, R90 ;  /* 0x000000045c047210 */ /* 0x010fc80007ffe15a */
[----:B0-----:R-:W-:-:S04]  /*c300*/  VIADDMNMX R0, R0, R4, R5, PT ;  /* 0x0000000400007246 */ /* 0x001fc80003800105 */
        /* <DEDUP_REMOVED lines=93> */
[----:B------:R-:W-:-:S04]  /*c8e0*/  FMNMX.FTZ R10, R111, R10, !PT ;  /* 0x0000000a6f0a7209 */ /* 0x000fc80007810000 */
[----:B------:R-:W-:-:S05]  /*c8f0*/  FMNMX.FTZ R10, R87, R10, !PT ;  /* 0x0000000a570a7209 */ /* 0x000fca0007810000 */
[----:B------:R-:W0:Y:S04]  /*c900*/  SHFL.BFLY PT, R113, R10, 0x2, 0x1f ;  /* 0x0c401f000a717f89 */ /* 0x000e2800000e0000 */
[----:B------:R-:W1:Y:S01]  /*c910*/  SHFL.IDX PT, R8, R8, RZ, 0x1c1f ;  /* 0x001c1fff08087589 */ /* 0x000e6200000e0000 */
[----:B0-----:R-:W-:-:S05]  /*c920*/  FMNMX.FTZ R12, R10, R113, !PT ;  /* 0x000000710a0c7209 */ /* 0x001fca0007810000 */
[----:B------:R-:W0:Y:S01]  /*c930*/  SHFL.BFLY PT, R113, R12, 0x1, 0x1f ;  /* 0x0c201f000c717f89 */ /* 0x000e2200000e0000 */
[----:B-1----:R-:W-:-:S04]  /*c940*/  VIADDMNMX R5, R8, R4, R5, PT ;  /* 0x0000000408057246 */ /* 0x002fc80003800105 */
[C---:B------:R-:W-:Y:S02]  /*c950*/  ISETP.GT.AND P2, PT, R5.reuse, 0x1, PT ;  /* 0x000000010500780c */ /* 0x040fe40003f44270 */
[----:B------:R-:W-:Y:S02]  /*c960*/  ISETP.GT.AND P3, PT, R5, 0x8, PT ;  /* 0x000000080500780c */ /* 0x000fe40003f64270 */
[----:B0-----:R-:W-:-:S04]  /*c970*/  FMNMX.FTZ R0, R12, R113, !PT ;  /* 0x000000710c007209 */ /* 0x001fc80007810000 */
[----:B------:R-:W-:Y:S01]  /*c980*/  FSETP.NEU.FTZ.AND P1, PT, R0, -INF , PT ;  /* 0xff8000000000780b */ /* 0x000fe20003f3d000 */
[----:B------:R-:W-:-:S05]  /*c990*/  FFMA.FTZ R113, R2, R0, -8 ;  /* 0xc100000002717423 */ /* 0x000fca0000010000 */
[----:B------:R-:W-:Y:S02]  /*c9a0*/  FSEL R113, R113, RZ, P1 ;  /* 0x000000ff71717208 */ /* 0x000fe40000800000 */
[----:B------:R-:W-:Y:S02]  /*c9b0*/  ISETP.GT.AND P1, PT, R5, RZ, PT ;  /* 0x000000ff0500720c */ /* 0x000fe40003f24270 */
[----:B------:R-:W-:Y:S01]  /*c9c0*/  FSEL R25, R25, -INF , P2 ;  /* 0xff80000019197808 */ /* 0x000fe20001000000 */
[----:B------:R-:W-:-:S01]  /*c9d0*/  FFMA.FTZ R8, R2, R11, -R113 ;  /* 0x0000000b02087223 */ /* 0x000fc20000010871 */
[----:B------:R-:W-:Y:S01]  /*c9e0*/  FSEL R11, R24, -INF , P1 ;  /* 0xff800000180b7808 */ /* 0x000fe20000800000 */
[----:B------:R-:W-:-:S01]  /*c9f0*/  FFMA.FTZ R14, R2, R27, -R113 ;  /* 0x0000001b020e7223 */ /* 0x000fc20000010871 */
        /* <DEDUP_REMOVED lines=11> */
[----:B------:R-:W-:Y:S01]  /*cab0*/  FMNMX.FTZ R12, R115, R12, !PT ;  /* 0x0000000c730c7209 */ /* 0x000fe20007810000 */
[----:B------:R0:W-:Y:S01]  /*cac0*/  MUFU.EX2 R4, R14 ;  /* 0x0000000e00047308 */ /* 0x0001e20000000800 */
[----:B------:R-:W-:Y:S02]  /*cad0*/  ISETP.GT.AND P1, PT, R5, 0x19, PT ;  /* 0x000000190500780c */ /* 0x000fe40003f24270 */
[----:B------:R-:W-:Y:S01]  /*cae0*/  FMNMX.FTZ R12, R33, R12, !PT ;  /* 0x0000000c210c7209 */ /* 0x000fe20007810000 */
[----:B0-----:R-:W-:-:S01]  /*caf0*/  FFMA.FTZ R14, R2, R13, -R113 ;  /* 0x0000000d020e7223 */ /* 0x001fc20000010871 */
[----:B------:R-:W-:-:S02]  /*cb00*/  FSEL R13, R36, -INF , P2 ;  /* 0xff800000240d7808 */ /* 0x000fc40001000000 */
[----:B------:R-:W-:Y:S02]  /*cb10*/  ISETP.GT.AND P2, PT, R5, 0x20, PT ;  /* 0x000000200500780c */ /* 0x000fe40003f44270 */
[----:B------:R-:W-:Y:S02]  /*cb20*/  FSEL R37, R37, -INF , P1 ;  /* 0xff80000025257808 */ /* 0x000fe40000800000 */
[----:B------:R-:W-:Y:S01]  /*cb30*/  FMNMX.FTZ R12, R13, R12, !PT ;  /* 0x0000000c0d0c7209 */ /* 0x000fe20007810000 */
[----:B------:R0:W-:Y:S01]  /*cb40*/  MUFU.EX2 R10, R14 ;  /* 0x0000000e000a7308 */ /* 0x0001e20000000800 */
[C---:B------:R-:W-:Y:S02]  /*cb50*/  ISETP.GT.AND P1, PT, R5.reuse, 0x21, PT ;  /* 0x000000210500780c */ /* 0x040fe40003f24270 */
[----:B------:R-:W-:Y:S02]  /*cb60*/  FSEL R117, R40, -INF , P2 ;  /* 0xff80000028757808 */ /* 0x000fe40001000000 */
[----:B------:R-:W-:-:S02]  /*cb70*/  ISETP.GT.AND P2, PT, R5, 0x28, PT ;  /* 0x000000280500780c */ /* 0x000fc40003f44270 */
[----:B0-----:R-:W-:Y:S02]  /*cb80*/  FMNMX.FTZ R14, R37, R12, !PT ;  /* 0x0000000c250e7209 */ /* 0x001fe40007810000 */
[----:B------:R-:W-:Y:S02]  /*cb90*/  FSEL R41, R41, -INF , P1 ;  /* 0xff80000029297808 */ /* 0x000fe40000800000 */
[----:B------:R-:W-:Y:S01]  /*cba0*/  FMNMX.FTZ R14, R117, R14, !PT ;  /* 0x0000000e750e7209 */ /* 0x000fe20007810000 */
[----:B------:R-:W-:-:S01]  /*cbb0*/  FFMA.FTZ R24, R2, R15, -R113 ;  /* 0x0000000f02187223 */ /* 0x000fc20000010871 */
[----:B------:R-:W-:Y:S02]  /*cbc0*/  ISETP.GT.AND P1, PT, R5, 0x29, PT ;  /* 0x000000290500780c */ /* 0x000fe40003f24270 */
[----:B------:R-:W-:Y:S02]  /*cbd0*/  FSEL R15, R44, -INF , P2 ;  /* 0xff8000002c0f7808 */ /* 0x000fe40001000000 */
[----:B------:R-:W-:-:S02]  /*cbe0*/  FMNMX.FTZ R14, R41, R14, !PT ;  /* 0x0000000e290e7209 */ /* 0x000fc40007810000 */
        /* <DEDUP_REMOVED lines=60> */
[----:B------:R-:W-:Y:S02]  /*cfb0*/  ISETP.GT.AND P1, PT, R5, 0x71, PT ;  /* 0x000000710500780c */ /* 0x000fe40003f24270 */
[----:B------:R-:W-:Y:S01]  /*cfc0*/  FSEL R127, R80, -INF , P2 ;  /* 0xff800000507f7808 */ /* 0x000fe20001000000 */
[----:B------:R-:W-:-:S01]  /*cfd0*/  FFMA.FTZ R34, R2, R97, -R113 ;  /* 0x0000006102227223 */ /* 0x000fc20000010871 */
[----:B------:R-:W-:-:S02]  /*cfe0*/  ISETP.GT.AND P2, PT, R5, 0x78, PT ;  /* 0x000000780500780c */ /* 0x000fc40003f44270 */
[----:B0-----:R-:W-:Y:S02]  /*cff0*/  FMNMX.FTZ R32, R77, R30, !PT ;  /* 0x0000001e4d207209 */ /* 0x001fe40007810000 */
[----:B------:R-:W-:Y:S02]  /*d000*/  FSEL R97, R81, -INF , P1 ;  /* 0xff80000051617808 */ /* 0x000fe40000800000 */
[----:B------:R-:W-:Y:S02]  /*d010*/  FMNMX.FTZ R32, R127, R32, !PT ;  /* 0x000000207f207209 */ /* 0x000fe40007810000 */
[----:B------:R-:W-:Y:S02]  /*d020*/  ISETP.GT.AND P1, PT, R5, 0x79, PT ;  /* 0x000000790500780c */ /* 0x000fe40003f24270 */
[----:B------:R-:W-:Y:S02]  /*d030*/  FSEL R129, R84, -INF , P2 ;  /* 0xff80000054817808 */ /* 0x000fe40001000000 */
[----:B------:R-:W-:-:S02]  /*d040*/  FMNMX.FTZ R32, R97, R32, !PT ;  /* 0x0000002061207209 */ /* 0x000fc40007810000 */
[----:B------:R-:W-:Y:S02]  /*d050*/  FSEL R85, R85, -INF , P1 ;  /* 0xff80000055557808 */ /* 0x000fe40000800000 */
[----:B------:R-:W-:-:S04]  /*d060*/  FMNMX.FTZ R32, R129, R32, !PT ;  /* 0x0000002081207209 */ /* 0x000fc80007810000 */
[----:B------:R-:W-:-:S05]  /*d070*/  FMNMX.FTZ R5, R85, R32, !PT ;  /* 0x0000002055057209 */ /* 0x000fca0007810000 */
[----:B------:R-:W0:Y:S02]  /*d080*/  SHFL.BFLY PT, R38, R5, 0x2, 0x1f ;  /* 0x0c401f0005267f89 */ /* 0x000e2400000e0000 */
[----:B0-----:R-:W-:-:S05]  /*d090*/  FMNMX.FTZ R44, R5, R38, !PT ;  /* 0x00000026052c7209 */ /* 0x001fca0007810000 */
[----:B------:R-:W0:Y:S01]  /*d0a0*/  SHFL.BFLY PT, R5, R44, 0x1, 0x1f ;  /* 0x0c201f002c057f89 */ /* 0x000e2200000e0000 */
[----:B------:R-:W-:-:S01]  /*d0b0*/  FFMA.FTZ R9, R2, R9, -R113 ;  /* 0x0000000902097223 */ /* 0x000fc20000010871 */
[----:B------:R-:W-:Y:S01]  /*d0c0*/  FFMA.FTZ R31, R2, R31, -R113 ;  /* 0x0000001f021f7223 */ /* 0x000fe20000010871 */
[----:B0-----:R-:W-:-:S04]  /*d0d0*/  FMNMX.FTZ R5, R44, R5, !PT ;  /* 0x000000052c057209 */ /* 0x001fc80007810000 */
[----:B------:R-:W-:Y:S01]  /*d0e0*/  FSETP.NEU.FTZ.AND P1, PT, R5, -INF , PT ;  /* 0xff8000000500780b */ /* 0x000fe20003f3d000 */
[----:B------:R-:W-:-:S05]  /*d0f0*/  FFMA.FTZ R46, R2, R5, -8 ;  /* 0xc1000000022e7423 */ /* 0x000fca0000010005 */
[----:B------:R-:W-:Y:S01]  /*d100*/  FSEL R46, R46, RZ, P1 ;  /* 0x000000ff2e2e7208 */ /* 0x000fe20000800000 */
[----:B------:R-:W0:Y:S04]  /*d110*/  MUFU.EX2 R9, R9 ;  /* 0x0000000900097308 */ /* 0x000e280000000800 */
[----:B------:R-:W-:-:S01]  /*d120*/  FFMA.FTZ R148, R2, R11, -R46 ;  /* 0x0000000b02947223 */ /* 0x000fc2000001082e */
[C-C-:B------:R-:W-:Y:S01]  /*d130*/  FFMA.FTZ R11, R2.reuse, R25, -R46.reuse ;  /* 0x00000019020b7223 */ /* 0x140fe2000001082e */
[----:B------:R-:W-:-:S01]  /*d140*/  FFMA.FTZ R25, R2, R27, -R46 ;  /* 0x0000001b02197223 */ /* 0x000fc2000001082e */
[C-C-:B------:R-:W-:Y:S01]  /*d150*/  FFMA.FTZ R48, R2.reuse, R29, -R46.reuse ;  /* 0x0000001d02307223 */ /* 0x140fe2000001082e */
[----:B------:R-:W-:Y:S01]  /*d160*/  MUFU.EX2 R8, R8 ;  /* 0x0000000800087308 */ /* 0x000fe20000000800 */
[----:B------:R-:W-:-:S07]  /*d170*/  FFMA.FTZ R150, R2, R115, -R46 ;  /* 0x0000007302967223 */ /* 0x000fce000001082e */
[----:B------:R-:W-:Y:S01]  /*d180*/  MUFU.EX2 R148, R148 ;  /* 0x0000009400947308 */ /* 0x000fe20000000800 */
[----:B------:R-:W-:-:S07]  /*d190*/  FFMA.FTZ R35, R2, R35, -R113 ;  /* 0x0000002302237223 */ /* 0x000fce0000010871 */
[----:B------:R-:W1:Y:S01]  /*d1a0*/  MUFU.EX2 R11, R11 ;  /* 0x0000000b000b7308 */ /* 0x000e620000000800 */
[----:B------:R-:W-:-:S07]  /*d1b0*/  FFMA.FTZ R27, R2, R33, -R46 ;  /* 0x00000021021b7223 */ /* 0x000fce000001082e */
[----:B------:R-:W2:Y:S01]  /*d1c0*/  MUFU.EX2 R25, R25 ;  /* 0x0000001900197308 */ /* 0x000ea20000000800 */
[----:B------:R-:W-:-:S07]  /*d1d0*/  FFMA.FTZ R50, R2, R37, -R46 ;  /* 0x0000002502327223 */ /* 0x000fce000001082e */
[----:B------:R-:W3:Y:S01]  /*d1e0*/  MUFU.EX2 R31, R31 ;  /* 0x0000001f001f7308 */ /* 0x000ee20000000800 */
[----:B------:R-:W-:-:S01]  /*d1f0*/  FFMA.FTZ R37, R2, R15, -R46 ;  /* 0x0000000f02257223 */ /* 0x000fc2000001082e */
[----:B------:R-:W-:-:S06]  /*d200*/  FFMA.FTZ R15, R2, R49, -R46 ;  /* 0x00000031020f7223 */ /* 0x000fcc000001082e */
[----:B------:R-:W4:Y:S01]  /*d210*/  MUFU.EX2 R48, R48 ;  /* 0x0000003000307308 */ /* 0x000f220000000800 */
[----:B------:R-:W-:-:S01]  /*d220*/  FFMA.FTZ R29, R2, R13, -R46 ;  /* 0x0000000d021d7223 */ /* 0x000fc2000001082e */
[----:B0-----:R-:W-:Y:S01]  /*d230*/  FADD.FTZ R49, R9, R4 ;  /* 0x0000000409317221 */ /* 0x001fe20000010000 */
[----:B------:R-:W-:-:S05]  /*d240*/  FFMA.FTZ R39, R2, R39, -R113 ;  /* 0x0000002702277223 */ /* 0x000fca0000010871 */
[----:B------:R-:W0:Y:S01]  /*d250*/  MUFU.EX2 R150, R150 ;  /* 0x0000009600967308 */ /* 0x000e220000000800 */
[----:B-1----:R-:W-:-:S01]  /*d260*/  FADD.FTZ R58, R148, R11 ;  /* 0x0000000b943a7221 */ /* 0x002fc20000010000 */
[----:B------:R-:W-:-:S06]  /*d270*/  FADD.FTZ R60, R8, R49 ;  /* 0x00000031083c7221 */ /* 0x000fcc0000010000 */
[----:B------:R-:W1:Y:S01]  /*d280*/  MUFU.EX2 R35, R35 ;  /* 0x0000002300237308 */ /* 0x000e620000000800 */
[----:B------:R-:W-:-:S01]  /*d290*/  FFMA.FTZ R54, R2, R53, -R46 ;  /* 0x0000003502367223 */ /* 0x000fc2000001082e */
[----:B------:R-:W-:Y:S01]  /*d2a0*/  FFMA.FTZ R33, R2, R57, -R46 ;  /* 0x0000003902217223 */ /* 0x000fe2000001082e */
[----:B--2---:R-:W-:-:S05]  /*d2b0*/  FADD.FTZ R53, R25, R58 ;  /* 0x0000003a19357221 */ /* 0x004fca0000010000 */
[----:B------:R-:W2:Y:S01]  /*d2c0*/  MUFU.EX2 R27, R27 ;  /* 0x0000001b001b7308 */ /* 0x000ea20000000800 */
[----:B------:R-:W-:-:S01]  /*d2d0*/  FFMA.FTZ R144, R2, R117, -R46 ;  /* 0x0000007502907223 */ /* 0x000fc2000001082e */
[----:B---3--:R-:W-:Y:S01]  /*d2e0*/  FADD.FTZ R57, R31, R60 ;  /* 0x0000003c1f397221 */ /* 0x008fe20000010000 */
[----:B------:R-:W-:-:S05]  /*d2f0*/  FFMA.FTZ R43, R2, R43, -R113 ;  /* 0x0000002b022b7223 */ /* 0x000fca0000010871 */
[----:B------:R-:W3:Y:S01]  /*d300*/  MUFU.EX2 R29, R29 ;  /* 0x0000001d001d7308 */ /* 0x000ee20000000800 */
[----:B----4-:R-:W-:-:S01]  /*d310*/  FADD.FTZ R53, R48, R53 ;  /* 0x0000003530357221 */ /* 0x010fc20000010000 */
[----:B------:R-:W-:Y:S01]  /*d320*/  FFMA.FTZ R13, R2, R41, -R46 ;  /* 0x00000029020d7223 */ /* 0x000fe2000001082e */
[----:B------:R-:W-:-:S05]  /*d330*/  FADD.FTZ R62, R10, R57 ;  /* 0x000000390a3e7221 */ /* 0x000fca0000010000 */
[----:B------:R-:W4:Y:S01]  /*d340*/  MUFU.EX2 R39, R39 ;  /* 0x0000002700277308 */ /* 0x000f220000000800 */
[----:B0-----:R-:W-:-:S01]  /*d350*/  FADD.FTZ R60, R150, R53 ;  /* 0x00000035963c7221 */ /* 0x001fc20000010000 */
[----:B-1----:R-:W-:-:S06]  /*d360*/  FADD.FTZ R53, R35, R62 ;  /* 0x0000003e23357221 */ /* 0x002fcc0000010000 */
[----:B------:R-:W0:Y:S01]  /*d370*/  MUFU.EX2 R50, R50 ;  /* 0x0000003200327308 */ /* 0x000e220000000800 */
[----:B------:R-:W-:-:S01]  /*d380*/  FFMA.FTZ R47, R2, R47, -R113 ;  /* 0x0000002f022f7223 */ /* 0x000fc20000010871 */
[----:B--2---:R-:W-:-:S06]  /*d390*/  FADD.FTZ R60, R27, R60 ;  /* 0x0000003c1b3c7221 */ /* 0x004fcc0000010000 */
[----:B------:R-:W1:Y:S01]  /*d3a0*/  MUFU.EX2 R144, R144 ;  /* 0x0000009000907308 */ /* 0x000e620000000800 */
[----:B------:R-:W-:-:S01]  /*d3b0*/  FFMA.FTZ R52, R2, R45, -R46 ;  /* 0x0000002d02347223 */ /* 0x000fc2000001082e */
[----:B------:R-:W-:-:S06]  /*d3c0*/  FADD.FTZ R62, R12, R53 ;  /* 0x000000350c3e7221 */ /* 0x000fcc0000010000 */
[----:B------:R-:W2:Y:S01]  /*d3d0*/  MUFU.EX2 R43, R43 ;  /* 0x0000002b002b7308 */ /* 0x000ea20000000800 */
[----:B---3--:R-:W-:-:S01]  /*d3e0*/  FADD.FTZ R53, R29, R60 ;  /* 0x0000003c1d357221 */ /* 0x008fc20000010000 */
[----:B------:R-:W-:-:S06]  /*d3f0*/  FFMA.FTZ R146, R2, R119, -R46 ;  /* 0x0000007702927223 */ /* 0x000fcc000001082e */
[----:B------:R-:W3:Y:S01]  /*d400*/  MUFU.EX2 R13, R13 ;  /* 0x0000000d000d7308 */ /* 0x000ee20000000800 */
[----:B----4-:R-:W-:-:S01]  /*d410*/  FADD.FTZ R57, R39, R62 ;  /* 0x0000003e27397221 */ /* 0x010fc20000010000 */
[----:B------:R-:W-:Y:S01]  /*d420*/  FFMA.FTZ R51, R2, R51, -R113 ;  /* 0x0000003302337223 */ /* 0x000fe20000010871 */
[----:B0-----:R-:W-:-:S05]  /*d430*/  FADD.FTZ R53, R50, R53 ;  /* 0x0000003532357221 */ /* 0x001fca0000010000 */
[----:B------:R-:W0:Y:S01]  /*d440*/  MUFU.EX2 R37, R37 ;  /* 0x0000002500257308 */ /* 0x000e220000000800 */
[----:B------:R-:W-:-:S07]  /*d450*/  FADD.FTZ R62, R14, R57 ;  /* 0x000000390e3e7221 */ /* 0x000fce0000010000 */
[----:B------:R-:W4:Y:S01]  /*d460*/  MUFU.EX2 R47, R47 ;  /* 0x0000002f002f7308 */ /* 0x000f220000000800 */
[----:B-1----:R-:W-:-:S01]  /*d470*/  FADD.FTZ R60, R144, R53 ;  /* 0x00000035903c7221 */ /* 0x002fc20000010000 */
[----:B------:R-:W-:-:S06]  /*d480*/  F2FP.SATFINITE.E4M3.F32.PACK_AB_MERGE_C R149, R31, R8, RZ ;  /* 0x000000081f95723e */ /* 0x000fcc00048070ff */
[----:B------:R-:W1:Y:S01]  /*d490*/  MUFU.EX2 R52, R52 ;  /* 0x0000003400347308 */ /* 0x000e620000000800 */
[----:B------:R-:W-:-:S01]  /*d4a0*/  FFMA.FTZ R55, R2, R55, -R113 ;  /* 0x0000003702377223 */ /* 0x000fc20000010871 */
[----:B------:R-:W-:Y:S01]  /*d4b0*/  FFMA.FTZ R45, R2, R89, -R46 ;  /* 0x00000059022d7223 */ /* 0x000fe2000001082e */
[----:B--2---:R-:W-:-:S05]  /*d4c0*/  FADD.FTZ R31, R43, R62 ;  /* 0x0000003e2b1f7221 */ /* 0x004fca0000010000 */
[----:B------:R-:W2:Y:S01]  /*d4d0*/  MUFU.EX2 R146, R146 ;  /* 0x0000009200927308 */ /* 0x000ea20000000800 */
[----:B---3--:R-:W-:-:S01]  /*d4e0*/  FADD.FTZ R60, R13, R60 ;  /* 0x0000003c0d3c7221 */ /* 0x008fc20000010000 */
[----:B------:R-:W-:-:S06]  /*d4f0*/  FADD.FTZ R8, R24, R31 ;  /* 0x0000001f18087221 */ /* 0x000fcc0000010000 */
[----:B------:R-:W3:Y:S01]  /*d500*/  MUFU.EX2 R51, R51 ;  /* 0x0000003300337308 */ /* 0x000ee20000000800 */
[----:B------:R-:W-:Y:S01]  /*d510*/  F2FP.SATFINITE.E4M3.F32.PACK_AB_MERGE_C R48, R48, R25, RZ ;  /* 0x000000193030723e */ /* 0x000fe200048070ff */
[----:B0-----:R-:W-:Y:S01]  /*d520*/  FADD.FTZ R25, R37, R60 ;  /* 0x0000003c25197221 */ /* 0x001fe20000010000 */
[----:B------:R-:W-:-:S05]  /*d530*/  F2FP.SATFINITE.E4M3.F32.PACK_AB_MERGE_C R50, R50, R29, RZ ;  /* 0x0000001d3232723e */ /* 0x000fca00048070ff */
[----:B------:R-:W0:Y:S01]  /*d540*/  MUFU.EX2 R15, R15 ;  /* 0x0000000f000f7308 */ /* 0x000e220000000800 */
[----:B------:R-:W-:-:S01]  /*d550*/  FFMA.FTZ R140, R2, R121, -R46 ;  /* 0x00000079028c7223 */ /* 0x000fc2000001082e */
[----:B----4-:R-:W-:Y:S01]  /*d560*/  FADD.FTZ R29, R47, R8 ;  /* 0x000000082f1d7221 */ /* 0x010fe20000010000 */
[----:B------:R-:W-:-:S05]  /*d570*/  FFMA.FTZ R59, R2, R59, -R113 ;  /* 0x0000003b023b7223 */ /* 0x000fca0000010871 */
[----:B------:R-:W-:Y:S01]  /*d580*/  MUFU.EX2 R55, R55 ;  /* 0x0000003700377308 */ /* 0x000fe20000000800 */
[----:B------:R-:W-:Y:S01]  /*d590*/  F2FP.SATFINITE.E4M3.F32.PACK_AB_MERGE_C R151, R39, R12, RZ ;  /* 0x0000000c2797723e */ /* 0x000fe200048070ff */
[----:B-1----:R-:W-:-:S06]  /*d5a0*/  FADD.FTZ R25, R52, R25 ;  /* 0x0000001934197221 */ /* 0x002fcc0000010000 */
[----:B------:R-:W1:Y:S01]  /*d5b0*/  MUFU.EX2 R45, R45 ;  /* 0x0000002d002d7308 */ /* 0x000e620000000800 */
[----:B------:R-:W-:-:S01]  /*d5c0*/  FADD.FTZ R12, R26, R29 ;  /* 0x0000001d1a0c7221 */ /* 0x000fc20000010000 */
[----:B------:R-:W-:Y:S01]  /*d5d0*/  FFMA.FTZ R99, R2, R99, -R113 ;  /* 0x0000006302637223 */ /* 0x000fe20000010871 */
[----:B--2---:R-:W-:-:S05]  /*d5e0*/  FADD.FTZ R8, R146, R25 ;  /* 0x0000001992087221 */ /* 0x004fca0000010000 */
[----:B------:R-:W2:Y:S01]  /*d5f0*/  MUFU.EX2 R54, R54 ;  /* 0x0000003600367308 */ /* 0x000ea20000000800 */
[----:B------:R-:W-:Y:S01]  /*d600*/  F2FP.SATFINITE.E4M3.F32.PACK_AB_MERGE_C R149, R4, R9, R149 ;  /* 0x000000090495723e */ /* 0x000fe20004807095 */
[C---:B------:R-:W-:Y:S01]  /*d610*/  FFMA.FTZ R81, R2.reuse, R63, -R113 ;  /* 0x0000003f02517223 */ /* 0x040fe20000010871 */
[----:B------:R-:W-:-:S05]  /*d620*/  FFMA.FTZ R41, R2, R91, -R46 ;  /* 0x0000005b02297223 */ /* 0x000fca000001082e */
[----:B------:R4:W5:Y:S01]  /*d630*/  MUFU.EX2 R30, R34 ;  /* 0x00000022001e7308 */ /* 0x0009620000000800 */
[----:B---3--:R-:W-:-:S01]  /*d640*/  FADD.FTZ R9, R51, R12 ;  /* 0x0000000c33097221 */ /* 0x008fc20000010000 */
[----:B0-----:R-:W-:-:S06]  /*d650*/  FADD.FTZ R8, R15, R8 ;  /* 0x000000080f087221 */ /* 0x001fcc0000010000 */
[----:B------:R-:W0:Y:S01]  /*d660*/  MUFU.EX2 R140, R140 ;  /* 0x0000008c008c7308 */ /* 0x000e220000000800 */
[----:B------:R-:W-:-:S01]  /*d670*/  FFMA.FTZ R56, R2, R61, -R46 ;  /* 0x0000003d02387223 */ /* 0x000fc2000001082e */
[----:B------:R-:W-:-:S06]  /*d680*/  FADD.FTZ R4, R28, R9 ;  /* 0x000000091c047221 */ /* 0x000fcc0000010000 */
[----:B------:R-:W3:Y:S01]  /*d690*/  MUFU.EX2 R59, R59 ;  /* 0x0000003b003b7308 */ /* 0x000ee20000000800 */
[----:B----4-:R-:W-:-:S01]  /*d6a0*/  FFMA.FTZ R34, R2, R101, -R113 ;  /* 0x0000006502227223 */ /* 0x010fc20000010871 */
[----:B------:R-:W-:Y:S02]  /*d6b0*/  VIADD R3, R3, 0x19c40 ;  /* 0x00019c4003037836 */ /* 0x000fe40000000000 */
[----:B-1----:R-:W-:-:S04]  /*d6c0*/  FADD.FTZ R9, R45, R8 ;  /* 0x000000082d097221 */ /* 0x002fc80000010000 */
[----:B------:R-:W1:Y:S01]  /*d6d0*/  MUFU.EX2 R33, R33 ;  /* 0x0000002100217308 */ /* 0x000e620000000800 */
[C---:B------:R-:W-:Y:S01]  /*d6e0*/  F2FP.SATFINITE.E4M3.F32.PACK_AB_MERGE_C R147, R55.reuse, R28, RZ ;  /* 0x0000001c3793723e */ /* 0x040fe200048070ff */
[----:B------:R-:W-:Y:S01]  /*d6f0*/  FFMA.FTZ R142, R2, R123, -R46 ;  /* 0x0000007b028e7223 */ /* 0x000fe2000001082e */
[----:B------:R-:W-:-:S05]  /*d700*/  FADD.FTZ R55, R55, R4 ;  /* 0x0000000437377221 */ /* 0x000fca0000010000 */
[----:B------:R-:W4:Y:S01]  /*d710*/  MUFU.EX2 R32, R99 ;  /* 0x0000006300207308 */ /* 0x000f220000000800 */
[----:B------:R-:W-:-:S01]  /*d720*/  FFMA.FTZ R63, R2, R67, -R113 ;  /* 0x00000043023f7223 */ /* 0x000fc20000010871 */
[----:B------:R-:W-:Y:S01]  /*d730*/  PRMT R3, R96, 0x654, R3 ;  /* 0x0000065460037816 */ /* 0x000fe20000000003 */
[----:B--2---:R-:W-:-:S01]  /*d740*/  FADD.FTZ R9, R54, R9 ;  /* 0x0000000936097221 */ /* 0x004fc20000010000 */
[----:B------:R-:W-:-:S04]  /*d750*/  F2FP.SATFINITE.E4M3.F32.PACK_AB_MERGE_C R151, R35, R10, R151 ;  /* 0x0000000a2397723e */ /* 0x000fc80004807097 */
[----:B------:R-:W-:Y:S01]  /*d760*/  MUFU.EX2 R81, R81 ;  /* 0x0000005100517308 */ /* 0x000fe20000000800 */
[----:B-----5:R-:W-:-:S01]  /*d770*/  FADD.FTZ R10, R30, R55 ;  /* 0x000000371e0a7221 */ /* 0x020fc20000010000 */
[----:B------:R-:W-:Y:S01]  /*d780*/  FFMA.FTZ R36, R2, R103, -R113 ;  /* 0x0000006702247223 */ /* 0x000fe20000010871 */
[----:B------:R2:W-:Y:S05]  /*d790*/  SYNCS.ARRIVE.TRANS64.RED.A1T0 RZ, [R3+URZ], RZ ;  /* 0x000000ff03ff79a7 */ /* 0x0005ea000810043f */
[----:B------:R-:W5:Y:S01]  /*d7a0*/  MUFU.EX2 R41, R41 ;  /* 0x0000002900297308 */ /* 0x000f620000000800 */
[----:B0-----:R-:W-:-:S01]  /*d7b0*/  FADD.FTZ R8, R140, R9 ;  /* 0x000000098c087221 */ /* 0x001fc20000010000 */
[C---:B------:R-:W-:Y:S01]  /*d7c0*/  FFMA.FTZ R67, R2.reuse, R71, -R113 ;  /* 0x0000004702437223 */ /* 0x040fe20000010871 */
[----:B------:R-:W-:-:S01]  /*d7d0*/  FFMA.FTZ R49, R2, R93, -R46 ;  /* 0x0000005d02317223 */ /* 0x000fc2000001082e */
[C---:B------:R-:W-:Y:S01]  /*d7e0*/  FFMA.FTZ R38, R2.reuse, R105, -R113 ;  /* 0x0000006902267223 */ /* 0x040fe20000010871 */
[----:B------:R-:W-:-:S01]  /*d7f0*/  FFMA.FTZ R58, R2, R69, -R46 ;  /* 0x00000045023a7223 */ /* 0x000fc2000001082e */
[C---:B------:R-:W-:Y:S01]  /*d800*/  FFMA.FTZ R40, R2.reuse, R107, -R113 ;  /* 0x0000006b02287223 */ /* 0x040fe20000010871 */
[----:B------:R-:W-:Y:S01]  /*d810*/  F2FP.SATFINITE.E4M3.F32.PACK_AB_MERGE_C R148, R11, R148, R48 ;  /* 0x000000940b94723e */ /* 0x000fe20004807030 */
[----:B------:R-:W0:Y:S01]  /*d820*/  MUFU.EX2 R56, R56 ;  /* 0x0000003800387308 */ /* 0x000e220000000800 */
[----:B--2---:R-:W-:-:S01]  /*d830*/  FFMA.FTZ R3, R2, R65, -R46 ;  /* 0x0000004102037223 */ /* 0x004fc2000001082e */
[----:B---3--:R-:W-:Y:S01]  /*d840*/  FADD.FTZ R9, R59, R10 ;  /* 0x0000000a3b097221 */ /* 0x008fe20000010000 */
[----:B------:R-:W2:Y:S05]  /*d850*/  @P4 LDC R12, c[0x0][0x450] ;  /* 0x00011400ff0c4b82 */ /* 0x000eaa0000000800 */
[----:B------:R-:W3:Y:S01]  /*d860*/  MUFU.EX2 R34, R34 ;  /* 0x0000002200227308 */ /* 0x000ee20000000800 */
[----:B-1----:R-:W-:-:S01]  /*d870*/  FADD.FTZ R8, R33, R8 ;  /* 0x0000000821087221 */ /* 0x002fc20000010000 */
[----:B----4-:R-:W-:-:S06]  /*d880*/  FADD.FTZ R10, R32, R9 ;  /* 0x00000009200a7221 */ /* 0x010fcc0000010000 */
[----:B------:R-:W1:Y:S08]  /*d890*/  MUFU.EX2 R142, R142 ;  /* 0x0000008e008e7308 */ /* 0x000e700000000800 */
[----:B------:R-:W4:Y:S01]  /*d8a0*/  MUFU.EX2 R63, R63 ;  /* 0x0000003f003f7308 */ /* 0x000f220000000800 */
[----:B-----5:R-:W-:-:S01]  /*d8b0*/  FADD.FTZ R9, R41, R8 ;  /* 0x0000000829097221 */ /* 0x020fc20000010000 */
[C---:B------:R-:W-:Y:S01]  /*d8c0*/  F2FP.SATFINITE.E4M3.F32.PACK_AB_MERGE_C R141, R81.reuse, R32, RZ ;  /* 0x00000020518d723e */ /* 0x040fe200048070ff */
[----:B------:R-:W-:-:S05]  /*d8d0*/  FADD.FTZ R81, R81, R10 ;  /* 0x0000000a51517221 */ /* 0x000fca0000010000 */
[----:B------:R-:W5:Y:S01]  /*d8e0*/  MUFU.EX2 R36, R36 ;  /* 0x0000002400247308 */ /* 0x000f620000000800 */
[----:B------:R-:W-:-:S01]  /*d8f0*/  FFMA.FTZ R71, R2, R75, -R113 ;  /* 0x0000004b02477223 */ /* 0x000fc20000010871 */
[----:B0-----:R-:W-:Y:S01]  /*d900*/  FADD.FTZ R9, R56, R9 ;  /* 0x0000000938097221 */ /* 0x001fe20000010000 */
[----:B------:R-:W0:Y:S05]  /*d910*/  @P4 LDC R11, c[0x0][0x44c] ;  /* 0x00011300ff0b4b82 */ /* 0x000e2a0000000800 */
[----:B------:R-:W-:Y:S01]  /*d920*/  MUFU.EX2 R67, R67 ;  /* 0x0000004300437308 */ /* 0x000fe20000000800 */
[----:B------:R-:W-:-:S01]  /*d930*/  FFMA.FTZ R75, R2, R79, -R113 ;  /* 0x0000004f024b7223 */ /* 0x000fc20000010871 */
[----:B---3--:R-:W-:-:S06]  /*d940*/  FADD.FTZ R10, R34, R81 ;  /* 0x00000051220a7221 */ /* 0x008fcc0000010000 */
[----:B------:R-:W3:Y:S01]  /*d950*/  MUFU.EX2 R3, R3 ;  /* 0x0000000300037308 */ /* 0x000ee20000000800 */
[----:B-1----:R-:W-:-:S01]  /*d960*/  FADD.FTZ R8, R142, R9 ;  /* 0x000000098e087221 */ /* 0x002fc20000010000 */
[----:B----4-:R-:W-:-:S06]  /*d970*/  FADD.FTZ R9, R63, R10 ;  /* 0x0000000a3f097221 */ /* 0x010fcc0000010000 */
[----:B------:R-:W1:Y:S08]  /*d980*/  MUFU.EX2 R49, R49 ;  /* 0x0000003100317308 */ /* 0x000e700000000800 */
[----:B------:R-:W4:Y:S01]  /*d990*/  MUFU.EX2 R38, R38 ;  /* 0x0000002600267308 */ /* 0x000f220000000800 */
[----:B-----5:R-:W-:-:S07]  /*d9a0*/  FADD.FTZ R10, R36, R9 ;  /* 0x00000009240a7221 */ /* 0x020fce0000010000 */
[----:B------:R-:W5:Y:S08]  /*d9b0*/  MUFU.EX2 R58, R58 ;  /* 0x0000003a003a7308 */ /* 0x000f700000000800 */
[----:B------:R-:W2:Y:S01]  /*d9c0*/  MUFU.EX2 R71, R71 ;  /* 0x0000004700477308 */ /* 0x000ea20000000800 */
[----:B---3--:R-:W-:-:S01]  /*d9d0*/  FADD.FTZ R8, R3, R8 ;  /* 0x0000000803087221 */ /* 0x008fc20000010000 */
[----:B------:R-:W-:-:S06]  /*d9e0*/  F2FP.SATFINITE.E4M3.F32.PACK_AB_MERGE_C R143, R67, R36, RZ ;  /* 0x00000024438f723e */ /* 0x000fcc00048070ff */
[----:B------:R-:W-:Y:S01]  /*d9f0*/  MUFU.EX2 R40, R40 ;  /* 0x0000002800287308 */ /* 0x000fe20000000800 */
[----:B------:R-:W-:-:S07]  /*da00*/  FADD.FTZ R67, R67, R10 ;  /* 0x0000000a43437221 */ /* 0x000fce0000010000 */
[----:B------:R-:W3:Y:S01]  /*da10*/  MUFU.EX2 R75, R75 ;  /* 0x0000004b004b7308 */ /* 0x000ee20000000800 */
[----:B-1----:R-:W-:-:S01]  /*da20*/  FADD.FTZ R9, R49, R8 ;  /* 0x0000000831097221 */ /* 0x002fc20000010000 */
[----:B----4-:R-:W-:Y:S01]  /*da30*/  FADD.FTZ R10, R38, R67 ;  /* 0x00000043260a7221 */ /* 0x010fe20000010000 */
[C---:B-----5:R-:W-:Y:S02]  /*da40*/  F2FP.SATFINITE.E4M3.F32.PACK_AB_MERGE_C R49, R58.reuse, R49, RZ ;  /* 0x000000313a31723e */ /* 0x060fe400048070ff */
[----:B------:R-:W-:Y:S01]  /*da50*/  FADD.FTZ R58, R58, R9 ;  /* 0x000000093a3a7221 */ /* 0x000fe20000010000 */
[----:B--2---:R-:W-:-:S01]  /*da60*/  FADD.FTZ R9, R71, R10 ;  /* 0x0000000a47097221 */ /* 0x004fc20000010000 */
[----:B---3--:R-:W-:-:S03]  /*da70*/  F2FP.SATFINITE.E4M3.F32.PACK_AB_MERGE_C R137, R75, R40, RZ ;  /* 0x000000284b89723e */ /* 0x008fc600048070ff */
[----:B------:R-:W-:Y:S01]  /*da80*/  FADD.FTZ R40, R40, R9 ;  /* 0x0000000928287221 */ /* 0x000fe20000010000 */
[----:B0-----:R-:W-:-:S04]  /*da90*/  @P4 IMAD.HI.U32 R9, R94, R11, RZ ;  /* 0x0000000b5e094227 */ /* 0x001fc800078e00ff */
[----:B------:R-:W-:Y:S01]  /*daa0*/  IMAD.MOV.U32 R11, RZ, RZ, R94 ;  /* 0x000000ffff0b7224 */ /* 0x000fe200078e005e */
[----:B------:R-:W-:Y:S02]  /*dab0*/  @P4 SHF.R.U32.HI R11, RZ, R12, R9 ;  /* 0x0000000cff0b4219 */ /* 0x000fe40000011609 */
[----:B------:R-:W2:Y:S01]  /*dac0*/  LDL R12, [R1+0x40] ;  /* 0x00004000010c7983 */ /* 0x000ea20000100800 */
[----:B------:R-:W-:-:S01]  /*dad0*/  FFMA.FTZ R125, R2, R125, -R46 ;  /* 0x0000007d027d7223 */ /* 0x000fc2000001082e */
[C-C-:B------:R-:W-:Y:S01]  /*dae0*/  FFMA.FTZ R73, R2.reuse, R73, -R46.reuse ;  /* 0x0000004902497223 */ /* 0x140fe2000001082e */
[----:B------:R-:W-:-:S01]  /*daf0*/  FFMA.FTZ R95, R2, R95, -R46 ;  /* 0x0000005f025f7223 */ /* 0x000fc2000001082e */
[----:B------:R-:W-:-:S03]  /*db00*/  FFMA.FTZ R42, R2, R109, -R113 ;  /* 0x0000006d022a7223 */ /* 0x000fc60000010871 */
[----:B------:R-:W0:Y:S01]  /*db10*/  MUFU.EX2 R125, R125 ;  /* 0x0000007d007d7308 */ /* 0x000e220000000800 */
[----:B------:R-:W-:-:S01]  /*db20*/  FFMA.FTZ R77, R2, R77, -R46 ;  /* 0x0000004d024d7223 */ /* 0x000fc2000001082e */
[----:B------:R-:W-:-:S06]  /*db30*/  FFMA.FTZ R79, R2, R83, -R113 ;  /* 0x00000053024f7223 */ /* 0x000fcc0000010871 */
[----:B------:R-:W1:Y:S01]  /*db40*/  MUFU.EX2 R136, R73 ;  /* 0x0000004900887308 */ /* 0x000e620000000800 */
[----:B------:R-:W-:-:S01]  /*db50*/  FFMA.FTZ R44, R2, R111, -R113 ;  /* 0x0000006f022c7223 */ /* 0x000fc20000010871 */
[----:B------:R-:W-:-:S06]  /*db60*/  FFMA.FTZ R83, R2, R87, -R113 ;  /* 0x0000005702537223 */ /* 0x000fcc0000010871 */
[----:B------:R-:W-:Y:S08]  /*db70*/  MUFU.EX2 R95, R95 ;  /* 0x0000005f005f7308 */ /* 0x000ff00000000800 */
[----:B------:R-:W3:Y:S01]  /*db80*/  MUFU.EX2 R4, R77 ;  /* 0x0000004d00047308 */ /* 0x000ee20000000800 */
[----:B------:R-:W-:-:S07]  /*db90*/  F2FP.SATFINITE.E4M3.F32.PACK_AB_MERGE_C R142, R3, R142, R49 ;  /* 0x0000008e038e723e */ /* 0x000fce0004807031 */
[----:B------:R-:W4:Y:S01]  /*dba0*/  MUFU.EX2 R42, R42 ;  /* 0x0000002a002a7308 */ /* 0x000f220000000800 */
[----:B0-----:R-:W-:-:S07]  /*dbb0*/  FADD.FTZ R3, R125, R58 ;  /* 0x0000003a7d037221 */ /* 0x001fce0000010000 */
[----:B------:R-:W0:Y:S01]  /*dbc0*/  MUFU.EX2 R79, R79 ;  /* 0x0000004f004f7308 */ /* 0x000e220000000800 */
[----:B-1----:R-:W-:-:S01]  /*dbd0*/  FADD.FTZ R10, R136, R3 ;  /* 0x00000003880a7221 */ /* 0x002fc20000010000 */
[----:B------:R-:W-:-:S06]  /*dbe0*/  FADD.FTZ R75, R75, R40 ;  /* 0x000000284b4b7221 */ /* 0x000fcc0000010000 */
[----:B------:R-:W-:Y:S08]  /*dbf0*/  MUFU.EX2 R44, R44 ;  /* 0x0000002c002c7308 */ /* 0x000ff00000000800 */
[----:B------:R-:W1:Y:S01]  /*dc00*/  MUFU.EX2 R83, R83 ;  /* 0x0000005300537308 */ /* 0x000e620000000800 */
[----:B---3--:R-:W-:Y:S01]  /*dc10*/  F2FP.SATFINITE.E4M3.F32.PACK_AB_MERGE_C R3, R4, R95, RZ ;  /* 0x0000005f0403723e */ /* 0x008fe200048070ff */
[----:B------:R-:W-:Y:S01]  /*dc20*/  FADD.FTZ R95, R95, R10 ;  /* 0x0000000a5f5f7221 */ /* 0x000fe20000010000 */
[----:B----4-:R-:W-:-:S04]  /*dc30*/  FADD.FTZ R10, R42, R75 ;  /* 0x0000004b2a0a7221 */ /* 0x010fc80000010000 */
[----:B0-----:R-:W-:Y:S01]  /*dc40*/  FADD.FTZ R9, R79, R10 ;  /* 0x0000000a4f097221 */ /* 0x001fe20000010000 */
[----:B------:R-:W-:Y:S01]  /*dc50*/  IADD3 R10, R11, R90, -R92 ;  /* 0x0000005a0b0a7210 */ /* 0x000fe20007ffe85c */
[C-C-:B------:R-:W-:Y:S01]  /*dc60*/  FFMA.FTZ R127, R2.reuse, R127, -R46.reuse ;  /* 0x0000007f027f7223 */ /* 0x140fe2000001082e */
[----:B------:R-:W-:-:S01]  /*dc70*/  FFMA.FTZ R97, R2, R97, -R46 ;  /* 0x0000006102617223 */ /* 0x000fc2000001082e */
[C-C-:B------:R-:W-:Y:S01]  /*dc80*/  FFMA.FTZ R129, R2.reuse, R129, -R46.reuse ;  /* 0x0000008102817223 */ /* 0x140fe2000001082e */
[----:B------:R-:W-:-:S01]  /*dc90*/  FFMA.FTZ R46, R2, R85, -R46 ;  /* 0x00000055022e7223 */ /* 0x000fc2000001082e */
[----:B-1----:R-:W-:Y:S01]  /*dca0*/  F2FP.SATFINITE.E4M3.F32.PACK_AB_MERGE_C R139, R83, R44, RZ ;  /* 0x0000002c538b723e */ /* 0x002fe200048070ff */
[----:B------:R-:W-:-:S01]  /*dcb0*/  FADD.FTZ R44, R44, R9 ;  /* 0x000000092c2c7221 */ /* 0x000fc20000010000 */
[----:B------:R-:W-:Y:S02]  /*dcc0*/  SHF.R.S32.HI R9, RZ, 0x1f, R10 ;  /* 0x0000001fff097819 */ /* 0x000fe4000001140a */
[----:B------:R-:W-:Y:S02]  /*dcd0*/  MUFU.EX2 R129, R129 ;  /* 0x0000008100817308 */ /* 0x000fe40000000800 */
[----:B------:R-:W-:-:S06]  /*dce0*/  LEA.HI R9, R9, R10, RZ, 0x7 ;  /* 0x0000000a09097211 */ /* 0x000fcc00078f38ff */
[----:B------:R-:W0:Y:S01]  /*dcf0*/  MUFU.EX2 R46, R46 ;  /* 0x0000002e002e7308 */ /* 0x000e220000000800 */
[----:B------:R-:W-:Y:S02]  /*dd00*/  SHF.R.S32.HI R9, RZ, 0x7, R9 ;  /* 0x00000007ff097819 */ /* 0x000fe40000011409 */
[----:B------:R-:W-:-:S05]  /*dd10*/  F2FP.SATFINITE.E4M3.F32.PACK_AB_MERGE_C R145, R47, R24, RZ ;  /* 0x000000182f91723e */ /* 0x000fca00048070ff */
[----:B------:R-:W1:Y:S01]  /*dd20*/  MUFU.EX2 R127, R127 ;  /* 0x0000007f007f7308 */ /* 0x000e620000000800 */
[----:B------:R-:W-:-:S07]  /*dd30*/  F2FP.SATFINITE.E4M3.F32.PACK_AB_MERGE_C R145, R43, R14, R145 ;  /* 0x0000000e2b91723e */ /* 0x000fce0004807091 */
[----:B------:R-:W3:Y:S01]  /*dd40*/  MUFU.EX2 R8, R97 ;  /* 0x0000006100087308 */ /* 0x000ee20000000800 */
[----:B------:R-:W-:Y:S02]  /*dd50*/  VIADD R14, R88, 0xfffffffe ;  /* 0xfffffffe580e7836 */ /* 0x000fe40000000000 */
[----:B------:R-:W-:Y:S01]  /*dd60*/  FADD.FTZ R4, R4, R95 ;  /* 0x0000005f04047221 */ /* 0x000fe20000010000 */
[----:B------:R-:W-:Y:S02]  /*dd70*/  F2FP.SATFINITE.E4M3.F32.PACK_AB_MERGE_C R136, R136, R125, R3 ;  /* 0x0000007d8888723e */ /* 0x000fe40004807003 */
[----:B0-----:R-:W-:Y:S01]  /*dd80*/  F2FP.SATFINITE.E4M3.F32.PACK_AB_MERGE_C R138, R46, R129, RZ ;  /* 0x000000812e8a723e */ /* 0x001fe200048070ff */
[----:B-1----:R-:W-:-:S01]  /*dd90*/  FADD.FTZ R3, R127, R4 ;  /* 0x000000047f037221 */ /* 0x002fc20000010000 */
[----:B------:R-:W-:Y:S02]  /*dda0*/  LOP3.LUT R22, R22, 0xffffffef, RZ, 0xc0, !PT ;  /* 0xffffffef16167812 */ /* 0x000fe400078ec0ff */
[C---:B---3--:R-:W-:Y:S01]  /*ddb0*/  F2FP.SATFINITE.E4M3.F32.PACK_AB_MERGE_C R138, R8.reuse, R127, R138 ;  /* 0x0000007f088a723e */ /* 0x048fe2000480708a */
[----:B------:R-:W-:Y:S01]  /*ddc0*/  FADD.FTZ R8, R8, R3 ;  /* 0x0000000308087221 */ /* 0x000fe20000010000 */
[----:B------:R-:W-:Y:S01]  /*ddd0*/  F2FP.SATFINITE.E4M3.F32.PACK_AB_MERGE_C R37, R52, R37, RZ ;  /* 0x000000253425723e */ /* 0x000fe200048070ff */
[----:B------:R-:W-:Y:S01]  /*dde0*/  BSSY B0, `(.L_x_2219) ;  /* 0x00002cb000007945 */ /* 0x000fe20003800000 */
[----:B------:R-:W-:Y:S01]  /*ddf0*/  F2FP.SATFINITE.E4M3.F32.PACK_AB_MERGE_C R45, R54, R45, RZ ;  /* 0x0000002d362d723e */ /* 0x000fe200048070ff */
[----:B------:R-:W-:Y:S01]  /*de00*/  FADD.FTZ R129, R129, R8 ;  /* 0x0000000881817221 */ /* 0x000fe20000010000 */
[----:B------:R-:W-:Y:S01]  /*de10*/  F2FP.SATFINITE.E4M3.F32.PACK_AB_MERGE_C R41, R56, R41, RZ ;  /* 0x000000293829723e */ /* 0x000fe200048070ff */
[----:B------:R-:W-:Y:S01]  /*de20*/  FADD.FTZ R3, R83, R44 ;  /* 0x0000002c53037221 */ /* 0x000fe20000010000 */
[----:B------:R-:W-:Y:S01]  /*de30*/  @P4 LOP3.LUT R22, R22, 0x10, RZ, 0xfc, !PT ;  /* 0x0000001016164812 */ /* 0x000fe200078efcff */
[----:B------:R-:W-:Y:S01]  /*de40*/  FADD.FTZ R4, R46, R129 ;  /* 0x000000812e047221 */ /* 0x000fe20000010000 */
[----:B------:R-:W-:-:S02]  /*de50*/  F2FP.SATFINITE.E4M3.F32.PACK_AB_MERGE_C R150, R27, R150, R50 ;  /* 0x000000961b96723e */ /* 0x000fc40004807032 */
[----:B------:R-:W-:Y:S02]  /*de60*/  CS2R R88, SRZ ;  /* 0x0000000000587805 */ /* 0x000fe4000001ff00 */
[----:B------:R-:W-:Y:S02]  /*de70*/  F2FP.SATFINITE.E4M3.F32.PACK_AB_MERGE_C R144, R13, R144, R37 ;  /* 0x000000900d90723e */ /* 0x000fe40004807025 */
[----:B------:R-:W-:Y:S02]  /*de80*/  CS2R R90, SRZ ;  /* 0x00000000005a7805 */ /* 0x000fe4000001ff00 */
[----:B------:R-:W-:Y:S02]  /*de90*/  F2FP.SATFINITE.E4M3.F32.PACK_AB_MERGE_C R146, R15, R146, R45 ;  /* 0x000000920f92723e */ /* 0x000fe4000480702d */
[----:B------:R-:W-:Y:S02]  /*dea0*/  CS2R R92, SRZ ;  /* 0x00000000005c7805 */ /* 0x000fe4000001ff00 */
        /* <DEDUP_REMOVED lines=27> */
[----:B--2---:R-:W-:-:S05]  /*e060*/  VIMNMX R12, R12, R9, !PT ;  /* 0x000000090c0c7248 */ /* 0x004fca0007fe0100 */
[----:B------:R0:W-:Y:S01]  /*e070*/  STL [R1+0x2c], R12 ;  /* 0x00002c0c01007387 */ /* 0x0001e20000100800 */
[----:B------:R-:W-:-:S13]  /*e080*/  ISETP.GE.AND P1, PT, R14, R12, PT ;  /* 0x0000000c0e00720c */ /* 0x000fda0003f26270 */
[----:B0-----:R-:W-:Y:S05]  /*e090*/  @!P1 BRA `(.L_x_2220) ;  /* 0x00000028007c9947 */ /* 0x001fea0003800000 */
[----:B------:R-:W-:Y:S01]  /*e0a0*/  BSSY B1, `(.L_x_2220) ;  /* 0x000029e000017945 */ /* 0x000fe20003800000 */
[----:B------:R-:W-:Y:S01]  /*e0b0*/  IMAD.MOV.U32 R12, RZ, RZ, R0 ;  /* 0x000000ffff0c7224 */ /* 0x000fe200078e0000 */
[----:B------:R-:W-:Y:S01]  /*e0c0*/  CS2R R134, SRZ ;  /* 0x0000000000867805 */ /* 0x000fe2000001ff00 */
[----:B------:R-:W-:Y:S01]  /*e0d0*/  IMAD.MOV.U32 R13, RZ, RZ, R5 ;  /* 0x000000ffff0d7224 */ /* 0x000fe200078e0005 */
[----:B------:R-:W-:Y:S01]  /*e0e0*/  CS2R R132, SRZ ;  /* 0x0000000000847805 */ /* 0x000fe2000001ff00 */
[----:B------:R-:W-:Y:S01]  /*e0f0*/  IMAD.MOV.U32 R9, RZ, RZ, R153 ;  /* 0x000000ffff097224 */ /* 0x000fe200078e0099 */
[----:B------:R-:W-:Y:S01]  /*e100*/  CS2R R130, SRZ ;  /* 0x0000000000827805 */ /* 0x000fe2000001ff00 */
[----:B------:R-:W-:Y:S01]  /*e110*/  IMAD.MOV.U32 R8, RZ, RZ, R23 ;  /* 0x000000ffff087224 */ /* 0x000fe200078e0017 */
        /* <DEDUP_REMOVED lines=20> */
[----:B------:R-:W-:-:S07]  /*e260*/  CS2R R88, SRZ ;  /* 0x0000000000587805 */ /* 0x000fce000001ff00 */
.L_x_2233:
[----:B------:R-:W-:-:S04]  /*e270*/  ISETP.NE.AND P1, PT, R8, 0x1, PT ;  /* 0x000000010800780c */ /* 0x000fc80003f25270 */
[----:B------:R-:W-:-:S04]  /*e280*/  SEL R0, RZ, 0x1, P1 ;  /* 0x00000001ff007807 */ /* 0x000fc80000800000 */
[----:B------:R-:W-:Y:S01]  /*e290*/  LOP3.LUT R153, R9, R0, RZ, 0x3c, !PT ;  /* 0x0000000009997212 */ /* 0x000fe200078e3cff */
[----:B------:R-:W-:Y:S06]  /*e2a0*/  @!P0 BRA `(.L_x_2221) ;  /* 0x0000000000048947 */ /* 0x000fec0003800000 */
[----:B------:R-:W-:Y:S01]  /*e2b0*/  BPT.TRAP 0x1 ;  /* 0x000000040000795c */ /* 0x000fe20000300000 */
.L_x_2221:
[----:B------:R-:W-:Y:S01]  /*e2c0*/  VIADD R23, R8, 0x1 ;  /* 0x0000000108177836 */ /* 0x000fe20000000000 */
[----:B------:R-:W-:-:S04]  /*e2d0*/  SHF.L.U32 R5, R153, 0x1f, RZ ;  /* 0x0000001f99057819 */ /* 0x000fc800000006ff */
[----:B------:R-:W-:-:S04]  /*e2e0*/  ISETP.NE.AND P1, PT, R23, 0x2, PT ;  /* 0x000000021700780c */ /* 0x000fc80003f25270 */
[----:B------:R-:W-:-:S05]  /*e2f0*/  SEL R23, R23, RZ, P1 ;  /* 0x000000ff17177207 */ /* 0x000fca0000800000 */
[----:B------:R-:W-:-:S04]  /*e300*/  IMAD R0, R23, 0x8, R18 ;  /* 0x0000000817007824 */ /* 0x000fc800078e0212 */
[----:B------:R0:W1:Y:S01]  /*e310*/  SYNCS.PHASECHK.TRANS64.TRYWAIT P1, [R0+URZ+0x19c30], R5 ;  /* 0x019c3005000075a7 */ /* 0x000062000802017f */
[----:B------:R-:W-:Y:S05]  /*e320*/  @!P0 BRA `(.L_x_2222) ;  /* 0x0000000000048947 */ /* 0x000fea0003800000 */
[----:B------:R-:W-:Y:S01]  /*e330*/  BPT.TRAP 0x1 ;  /* 0x000000040000795c */ /* 0x000fe20000300000 */
.L_x_2222:
[----:B------:R-:W2:Y:S01]  /*e340*/  LDL R10, [R1+0x28] ;  /* 0x00002800010a7983 */ /* 0x000ea20000100800 */
[----:B------:R-:W-:Y:S01]  /*e350*/  BSSY B2, `(.L_x_2223) ;  /* 0x0000006000027945 */ /* 0x000fe20003800000 */
[----:B------:R-:W-:Y:S02]  /*e360*/  IMAD.MOV.U32 R25, RZ, RZ, -0x3ffffff0 ;  /* 0xc0000010ff197424 */ /* 0x000fe400078e00ff */
[----:B--2---:R-:W-:Y:S01]  /*e370*/  IMAD R24, R23, 0x300, R10 ;  /* 0x0000030017187824 */ /* 0x004fe200078e020a */
[----:B-1----:R-:W-:Y:S06]  /*e380*/  @P1 BRA `(.L_x_2224) ;  /* 0x0000000000081947 */ /* 0x002fec0003800000 */
[----:B------:R-:W1:Y:S02]  /*e390*/  SYNCS.PHASECHK.TRANS64.TRYWAIT P1, [R0+URZ+0x19c30], R5 ;  /* 0x019c3005000075a7 */ /* 0x000e64000802017f */
[----:B-1----:R-:W-:Y:S05]  /*e3a0*/  @!P1 BRA `(.L_x_2225) ;  /* 0x0000010800fc9947 */ /* 0x002fea0003800000 */
.L_x_2224:
[----:B------:R-:W-:Y:S05]  /*e3b0*/  BSYNC B2 ;  /* 0x0000000000027941 */ /* 0x000fea0003800000 */
.L_x_2223:
        /* <DEDUP_REMOVED lines=28> */
.L_x_2226:
[----:B01----:R-:W-:Y:S01]  /*e580*/  SHF.L.U32 R5, R9, 0x1f, RZ ;  /* 0x0000001f09057819 */ /* 0x003fe200000006ff */
[----:B------:R-:W-:-:S04]  /*e590*/  IMAD R15, R8, 0x8, R18 ;  /* 0x00000008080f7824 */ /* 0x000fc800078e0212 */
[----:B------:R0:W1:Y:S01]  /*e5a0*/  SYNCS.PHASECHK.TRANS64.TRYWAIT P1, [R15+URZ+0x19c50], R5 ;  /* 0x019c50050f0075a7 */ /* 0x000062000802017f */
[----:B------:R-:W-:Y:S05]  /*e5b0*/  @!P0 BRA `(.L_x_2227) ;  /* 0x0000000000048947 */ /* 0x000fea0003800000 */
[----:B------:R-:W-:Y:S01]  /*e5c0*/  BPT.TRAP 0x1 ;  /* 0x000000040000795c */ /* 0x000fe20000300000 */
.L_x_2227:
[----:B------:R-:W-:Y:S04]  /*e5d0*/  BSSY B2, `(.L_x_2228) ;  /* 0x0000004000027945 */ /* 0x000fe80003800000 */
[----:B-1----:R-:W-:Y:S05]  /*e5e0*/  @P1 BRA `(.L_x_2229) ;  /* 0x0000000000081947 */ /* 0x002fea0003800000 */
[----:B------:R-:W1:Y:S02]  /*e5f0*/  SYNCS.PHASECHK.TRANS64.TRYWAIT P1, [R15+URZ+0x19c50], R5 ;  /* 0x019c50050f0075a7 */ /* 0x000e64000802017f */
[----:B-1----:R-:W-:Y:S05]  /*e600*/  @!P1 BRA `(.L_x_2230) ;  /* 0x0000010800789947 */ /* 0x002fea0003800000 */
.L_x_2229:
[----:B------:R-:W-:Y:S05]  /*e610*/  BSYNC B2 ;  /* 0x0000000000027941 */ /* 0x000fea0003800000 */
.L_x_2228:
        /* <DEDUP_REMOVED lines=34> */
.L_x_2231:
[----:B------:R-:W2:Y:S01]  /*e840*/  LDL R136, [R1] ;  /* 0x0000000001887983 */ /* 0x000ea20000100800 */
[----:B------:R-:W0:Y:S03]  /*e850*/  LDC R5, c[0x0][0x448] ;  /* 0x00011200ff057b82 */ /* 0x000e260000000800 */
[----:B------:R-:W3:Y:S04]  /*e860*/  LDL R138, [R1+0x30] ;  /* 0x00003000018a7983 */ /* 0x000ee80000100800 */
[----:B------:R-:W3:Y:S04]  /*e870*/  LDL R137, [R1+0x48] ;  /* 0x0000480001897983 */ /* 0x000ee80000100800 */
[----:B------:R-:W4:Y:S04]  /*e880*/  LDL R11, [R1+0x38] ;  /* 0x00003800010b7983 */ /* 0x000f280000100800 */
[----:B------:R-:W4:Y:S04]  /*e890*/  LDL R10, [R1+0x3c] ;  /* 0x00003c00010a7983 */ /* 0x000f280000100800 */
[----:B------:R-:W5:Y:S01]  /*e8a0*/  LDL R9, [R1+0x34] ;  /* 0x0000340001097983 */ /* 0x000f620000100800 */
[----:B0-----:R-:W-:Y:S01]  /*e8b0*/  ISETP.NE.AND P1, PT, R5, 0x1, PT ;  /* 0x000000010500780c */ /* 0x001fe20003f25270 */
[----:B------:R-:W-:-:S12]  /*e8c0*/  VIADD R0, R0, 0x19c40 ;  /* 0x00019c4000007836 */ /* 0x000fd80000000000 */
[----:B------:R-:W0:Y:S08]  /*e8d0*/  @P1 LDC R8, c[0x0][0x44c] ;  /* 0x00011300ff081b82 */ /* 0x000e300000000800 */
[----:B------:R-:W1:Y:S01]  /*e8e0*/  @P1 LDC R5, c[0x0][0x450] ;  /* 0x00011400ff051b82 */ /* 0x000e620000000800 */
[----:B------:R-:W-:-:S04]  /*e8f0*/  LOP3.LUT R22, R22, 0xffffffdf, RZ, 0xc0, !PT ;  /* 0xffffffdf16167812 */ /* 0x000fc800078ec0ff */
[----:B------:R-:W-:Y:S02]  /*e900*/  @P0 LOP3.LUT R22, R22, 0x20, RZ, 0xfc, !PT ;  /* 0x0000002016160812 */ /* 0x000fe400078efcff */
[----:B--2---:R-:W-:-:S04]  /*e910*/  PRMT R0, R136, 0x654, R0 ;  /* 0x0000065488007816 */ /* 0x004fc80000000000 */
[----:B------:R3:W-:Y:S02]  /*e920*/  SYNCS.ARRIVE.TRANS64.RED.A1T0 RZ, [R0+URZ], RZ ;  /* 0x000000ff00ff79a7 */ /* 0x0007e4000810043f */
[----:B---3--:R-:W-:-:S04]  /*e930*/  IMAD.IADD R0, R137, 0x1, R138 ;  /* 0x0000000189007824 */ /* 0x008fc800078e028a */
[----:B0-----:R-:W-:-:S05]  /*e940*/  @P1 IMAD.HI.U32 R8, R0, R8, RZ ;  /* 0x0000000800081227 */ /* 0x001fca00078e00ff */
[----:B-1----:R-:W-:-:S05]  /*e950*/  @P1 SHF.R.U32.HI R0, RZ, R5, R8 ;  /* 0x00000005ff001219 */ /* 0x002fca0000011608 */
[----:B------:R-:W0:Y:S01]  /*e960*/  SHFL.IDX PT, R5, R0, RZ, 0x1c1f ;  /* 0x001c1fff00057589 */ /* 0x000e2200000e0000 */
[----:B------:R-:W-:-:S04]  /*e970*/  IMAD.MOV.U32 R8, RZ, RZ, -0x80 ;  /* 0xffffff80ff087424 */ /* 0x000fc800078e00ff */
[----:B------:R-:W-:-:S05]  /*e980*/  IMAD R8, R14, R8, 0x1 ;  /* 0x000000010e087424 */ /* 0x000fca00078e0208 */
[----:B----4-:R-:W-:-:S05]  /*e990*/  IADD3 R8, R10, R8, -R11 ;  /* 0x000000080a087210 */ /* 0x010fca0007ffe80b */
[----:B-----5:R-:W-:-:S04]  /*e9a0*/  IMAD.IADD R8, R8, 0x1, -R9 ;  /* 0x0000000108087824 */ /* 0x020fc800078e0a09 */
[----:B0-----:R-:W-:-:S05]  /*e9b0*/  IMAD.IADD R5, R8, 0x1, R5 ;  /* 0x0000000108057824 */ /* 0x001fca00078e0205 */
[C---:B------:R-:W-:Y:S02]  /*e9c0*/  ISETP.GT.AND P5, PT, R5.reuse, RZ, PT ;  /* 0x000000ff0500720c */ /* 0x040fe40003fa4270 */
[----:B------:R-:W-:Y:S02]  /*e9d0*/  ISETP.GT.AND P4, PT, R5, 0x1, PT ;  /* 0x000000010500780c */ /* 0x000fe40003f84270 */
[----:B------:R-:W-:Y:S02]  /*e9e0*/  FSEL R24, R24, -INF , P5 ;  /* 0xff80000018187808 */ /* 0x000fe40002800000 */
[----:B------:R-:W-:Y:S02]  /*e9f0*/  FSEL R25, R25, -INF , P4 ;  /* 0xff80000019197808 */ /* 0x000fe40002000000 */
[C---:B------:R-:W-:Y:S02]  /*ea00*/  ISETP.GT.AND P3, PT, R5.reuse, 0x8, PT ;  /* 0x000000080500780c */ /* 0x040fe40003f64270 */
[----:B------:R-:W-:-:S02]  /*ea10*/  ISETP.GT.AND P2, PT, R5, 0x9, PT ;  /* 0x000000090500780c */ /* 0x000fc40003f44270 */
[C---:B------:R-:W-:Y:S02]  /*ea20*/  ISETP.GT.AND P1, PT, R5.reuse, 0x10, PT ;  /* 0x000000100500780c */ /* 0x040fe40003f24270 */
[C---:B------:R-:W-:Y:S02]  /*ea30*/  ISETP.GT.AND P5, PT, R5.reuse, 0x11, PT ;  /* 0x000000110500780c */ /* 0x040fe40003fa4270 */
[----:B------:R-:W-:Y:S02]  /*ea40*/  ISETP.GT.AND P4, PT, R5, 0x18, PT ;  /* 0x000000180500780c */ /* 0x000fe40003f84270 */
[----:B------:R-:W-:Y:S02]  /*ea50*/  FSEL R28, R28, -INF , P3 ;  /* 0xff8000001c1c7808 */ /* 0x000fe40001800000 */
[----:B------:R-:W-:Y:S02]  /*ea60*/  FSEL R29, R29, -INF , P2 ;  /* 0xff8000001d1d7808 */ /* 0x000fe40001000000 */
[----:B------:R-:W-:-:S02]  /*ea70*/  FSEL R32, R32, -INF , P1 ;  /* 0xff80000020207808 */ /* 0x000fc40000800000 */
[----:B------:R-:W-:Y:S02]  /*ea80*/  FSEL R33, R33, -INF , P5 ;  /* 0xff80000021217808 */ /* 0x000fe40002800000 */
[----:B------:R-:W-:Y:S02]  /*ea90*/  FSEL R36, R36, -INF , P4 ;  /* 0xff80000024247808 */ /* 0x000fe40002000000 */
[C---:B------:R-:W-:Y:S02]  /*eaa0*/  ISETP.GT.AND P3, PT, R5.reuse, 0x19, PT ;  /* 0x000000190500780c */ /* 0x040fe40003f64270 */
[C---:B------:R-:W-:Y:S02]  /*eab0*/  ISETP.GT.AND P2, PT, R5.reuse, 0x20, PT ;  /* 0x000000200500780c */ /* 0x040fe40003f44270 */
[C---:B------:R-:W-:Y:S02]  /*eac0*/  ISETP.GT.AND P1, PT, R5.reuse, 0x21, PT ;  /* 0x000000210500780c */ /* 0x040fe40003f24270 */
[----:B------:R-:W-:-:S02]  /*ead0*/  ISETP.GT.AND P5, PT, R5, 0x28, PT ;  /* 0x000000280500780c */ /* 0x000fc40003fa4270 */
[----:B------:R-:W-:Y:S02]  /*eae0*/  ISETP.GT.AND P4, PT, R5, 0x29, PT ;  /* 0x000000290500780c */ /* 0x000fe40003f84270 */
        /* <DEDUP_REMOVED lines=9> */
[----:B------:R-:W-:Y:S02]  /*eb80*/  ISETP.GT.AND P4, PT, R5, 0x40, PT ;  /* 0x000000400500780c */ /* 0x000fe40003f84270 */
[----:B------:R-:W-:-:S02]  /*eb90*/  FSEL R48, R48, -INF , P3 ;  /* 0xff80000030307808 */ /* 0x000fc40001800000 */
[----:B------:R-:W-:Y:S02]  /*eba0*/  FSEL R49, R49, -INF , P2 ;  /* 0xff80000031317808 */ /* 0x000fe40001000000 */
[----:B------:R-:W-:Y:S02]  /*ebb0*/  FSEL R52, R52, -INF , P1 ;  /* 0xff80000034347808 */ /* 0x000fe40000800000 */
        /* <DEDUP_REMOVED lines=52> */
[----:B------:R-:W-:Y:S01]  /*ef00*/  FMNMX.FTZ R5, R73, R5, !PT ;  /* 0x0000000549057209 */ /* 0x000fe20007810000 */
[----:B------:R-:W0:Y:S01]  /*ef10*/  SHFL.IDX PT, R0, R0, 0x1, 0x1c1f ;  /* 0x003c1f0000007f89 */ /* 0x000e2200000e0000 */
        /* <DEDUP_REMOVED lines=9> */
[----:B------:R-:W-:-:S04]  /*efb0*/  FMNMX.FTZ R5, R84, R5, !PT ;  /* 0x0000000554057209 */ /* 0x000fc80007810000 */
[----:B------:R-:W-:Y:S01]  /*efc0*/  FMNMX.FTZ R5, R85, R5, !PT ;  /* 0x0000000555057209 */ /* 0x000fe20007810000 */
[----:B0-----:R-:W-:-:S04]  /*efd0*/  IMAD.IADD R0, R8, 0x1, R0 ;  /* 0x0000000108007824 */ /* 0x001fc800078e0200 */
[----:B------:R-:W0:Y:S01]  /*efe0*/  SHFL.BFLY PT, R8, R5, 0x2, 0x1f ;  /* 0x0c401f0005087f89 */ /* 0x000e2200000e0000 */
[----:B------:R-:W-:-:S04]  /*eff0*/  ISETP.GT.AND P1, PT, R0, 0x8, PT ;  /* 0x000000080000780c */ /* 0x000fc80003f24270 */
[----:B------:R-:W-:Y:S02]  /*f000*/  FSEL R30, R30, -INF , P1 ;  /* 0xff8000001e1e7808 */ /* 0x000fe40000800000 */
[----:B------:R-:W-:-:S04]  /*f010*/  ISETP.GT.AND P1, PT, R0, 0x19, PT ;  /* 0x000000190000780c */ /* 0x000fc80003f24270 */
[----:B------:R-:W-:Y:S02]  /*f020*/  FSEL R39, R39, -INF , P1 ;  /* 0xff80000027277808 */ /* 0x000fe40000800000 */
[----:B------:R-:W-:Y:S02]  /*f030*/  ISETP.GT.AND P1, PT, R0, 0x30, PT ;  /* 0x000000300000780c */ /* 0x000fe40003f24270 */
[----:B0-----:R-:W-:-:S05]  /*f040*/  FMNMX.FTZ R5, R5, R8, !PT ;  /* 0x0000000805057209 */ /* 0x001fca0007810000 */
[----:B------:R-:W0:Y:S01]  /*f050*/  SHFL.BFLY PT, R8, R5, 0x1, 0x1f ;  /* 0x0c201f0005087f89 */ /* 0x000e2200000e0000 */
[C---:B------:R-:W-:Y:S02]  /*f060*/  ISETP.GT.AND P3, PT, R0.reuse, RZ, PT ;  /* 0x000000ff0000720c */ /* 0x040fe40003f64270 */
[----:B------:R-:W-:Y:S02]  /*f070*/  ISETP.GT.AND P2, PT, R0, 0x1, PT ;  /* 0x000000010000780c */ /* 0x000fe40003f44270 */
[----:B------:R-:W-:Y:S02]  /*f080*/  FSEL R50, R50, -INF , P1 ;  /* 0xff80000032327808 */ /* 0x000fe40000800000 */
[C---:B------:R-:W-:Y:S02]  /*f090*/  ISETP.GT.AND P1, PT, R0.reuse, 0x41, PT ;  /* 0x000000410000780c */ /* 0x040fe40003f24270 */
[----:B------:R-:W-:Y:S02]  /*f0a0*/  ISETP.GT.AND P0, PT, R0, 0x61, PT ;  /* 0x000000610000780c */ /* 0x000fe40003f04270 */
[----:B------:R-:W-:-:S02]  /*f0b0*/  FSEL R26, R26, -INF , P3 ;  /* 0xff8000001a1a7808 */ /* 0x000fc40001800000 */
[----:B------:R-:W-:Y:S02]  /*f0c0*/  FSEL R27, R27, -INF , P2 ;  /* 0xff8000001b1b7808 */ /* 0x000fe40001000000 */
[C---:B------:R-:W-:Y:S02]  /*f0d0*/  ISETP.GT.AND P5, PT, R0.reuse, 0x9, PT ;  /* 0x000000090000780c */ /* 0x040fe40003fa4270 */
[C---:B------:R-:W-:Y:S02]  /*f0e0*/  ISETP.GT.AND P4, PT, R0.reuse, 0x10, PT ;  /* 0x000000100000780c */ /* 0x040fe40003f84270 */
[C---:B------:R-:W-:Y:S02]  /*f0f0*/  ISETP.GT.AND P3, PT, R0.reuse, 0x11, PT ;  /* 0x000000110000780c */ /* 0x040fe40003f64270 */
[----:B------:R-:W-:Y:S02]  /*f100*/  ISETP.GT.AND P2, PT, R0, 0x18, PT ;  /* 0x000000180000780c */ /* 0x000fe40003f44270 */
[----:B------:R-:W-:-:S02]  /*f110*/  FSEL R59, R59, -INF , P1 ;  /* 0xff8000003b3b7808 */ /* 0x000fc40000800000 */
[----:B------:R-:W-:Y:S02]  /*f120*/  ISETP.GT.AND P1, PT, R0, 0x58, PT ;  /* 0x000000580000780c */ /* 0x000fe40003f24270 */
[----:B------:R-:W-:Y:S02]  /*f130*/  FSEL R31, R31, -INF , P5 ;  /* 0xff8000001f1f7808 */ /* 0x000fe40002800000 */
[----:B------:R-:W-:Y:S02]  /*f140*/  FSEL R34, R34, -INF , P4 ;  /* 0xff80000022227808 */ /* 0x000fe40002000000 */
[----:B------:R-:W-:Y:S02]  /*f150*/  FSEL R35, R35, -INF , P3 ;  /* 0xff80000023237808 */ /* 0x000fe40001800000 */
[----:B------:R-:W-:Y:S02]  /*f160*/  FSEL R38, R38, -INF , P2 ;  /* 0xff80000026267808 */ /* 0x000fe40001000000 */
[----:B------:R-:W-:-:S02]  /*f170*/  ISETP.GT.AND P5, PT, R0, 0x20, PT ;  /* 0x000000200000780c */ /* 0x000fc40003fa4270 */
[C---:B------:R-:W-:Y:S02]  /*f180*/  ISETP.GT.AND P4, PT, R0.reuse, 0x21, PT ;  /* 0x000000210000780c */ /* 0x040fe40003f84270 */
[C---:B------:R-:W-:Y:S02]  /*f190*/  ISETP.GT.AND P3, PT, R0.reuse, 0x28, PT ;  /* 0x000000280000780c */ /* 0x040fe40003f64270 */
[----:B------:R-:W-:Y:S02]  /*f1a0*/  ISETP.GT.AND P2, PT, R0, 0x29, PT ;  /* 0x000000290000780c */ /* 0x000fe40003f44270 */
[----:B------:R-:W-:Y:S02]  /*f1b0*/  FSEL R70, R70, -INF , P1 ;  /* 0xff80000046467808 */ /* 0x000fe40000800000 */
[----:B------:R-:W-:Y:S02]  /*f1c0*/  ISETP.GT.AND P1, PT, R0, 0x69, PT ;  /* 0x000000690000780c */ /* 0x000fe40003f24270 */
[----:B------:R-:W-:-:S02]  /*f1d0*/  LOP3.LUT R22, R22, 0xffffffbf, RZ, 0xc0, !PT ;  /* 0xffffffbf16167812 */ /* 0x000fc400078ec0ff */
[----:B------:R-:W-:Y:S02]  /*f1e0*/  FSEL R42, R42, -INF , P5 ;  /* 0xff8000002a2a7808 */ /* 0x000fe40002800000 */
[----:B------:R-:W-:Y:S02]  /*f1f0*/  FSEL R43, R43, -INF , P4 ;  /* 0xff8000002b2b7808 */ /* 0x000fe40002000000 */
[----:B------:R-:W-:Y:S02]  /*f200*/  FSEL R46, R46, -INF , P3 ;  /* 0xff8000002e2e7808 */ /* 0x000fe40001800000 */
[----:B------:R-:W-:Y:S02]  /*f210*/  FSEL R47, R47, -INF , P2 ;  /* 0xff8000002f2f7808 */ /* 0x000fe40001000000 */
[----:B0-----:R-:W-:Y:S02]  /*f220*/  FMNMX.FTZ R5, R5, R8, !PT ;  /* 0x0000000805057209 */ /* 0x001fe40007810000 */
[----:B------:R-:W-:-:S02]  /*f230*/  ISETP.GT.AND P5, PT, R0, 0x31, PT ;  /* 0x000000310000780c */ /* 0x000fc40003fa4270 */
[C---:B------:R-:W-:Y:S02]  /*f240*/  ISETP.GT.AND P4, PT, R0.reuse, 0x38, PT ;  /* 0x000000380000780c */ /* 0x040fe40003f84270 */
[C---:B------:R-:W-:Y:S02]  /*f250*/  ISETP.GT.AND P3, PT, R0.reuse, 0x39, PT ;  /* 0x000000390000780c */ /* 0x040fe40003f64270 */
[----:B------:R-:W-:Y:S02]  /*f260*/  ISETP.GT.AND P2, PT, R0, 0x40, PT ;  /* 0x000000400000780c */ /* 0x000fe40003f44270 */
[----:B------:R-:W-:Y:S01]  /*f270*/  @P0 LOP3.LUT R22, R22, 0x40, RZ, 0xfc, !PT ;  /* 0x0000004016160812 */ /* 0x000fe200078efcff */
[----:B------:R-:W-:-:S01]  /*f280*/  FFMA.FTZ R9, R2, R5, -8 ;  /* 0xc100000002097423 */ /* 0x000fc20000010005 */
        /* <DEDUP_REMOVED lines=8> */
[----:B------:R-:W-:Y:S02]  /*f310*/  LOP3.LUT R22, R22, 0xffffff7f, RZ, 0xc0, !PT ;  /* 0xffffff7f16167812 */ /* 0x000fe400078ec0ff */
[----:B------:R-:W-:Y:S02]  /*f320*/  FSETP.NEU.FTZ.AND P6, PT, R5, -INF , PT ;  /* 0xff8000000500780b */ /* 0x000fe40003fdd000 */
[----:B------:R-:W-:Y:S02]  /*f330*/  FSEL R62, R62, -INF , P5 ;  /* 0xff8000003e3e7808 */ /* 0x000fe40002800000 */
[----:B------:R-:W-:Y:S02]  /*f340*/  FSEL R63, R63, -INF , P4 ;  /* 0xff8000003f3f7808 */ /* 0x000fe40002000000 */
[----:B------:R-:W-:Y:S02]  /*f350*/  FSEL R66, R66, -INF , P3 ;  /* 0xff80000042427808 */ /* 0x000fe40001800000 */
[----:B------:R-:W-:-:S02]  /*f360*/  FSEL R67, R67, -INF , P2 ;  /* 0xff80000043437808 */ /* 0x000fc40001000000 */
[----:B------:R-:W-:Y:S02]  /*f370*/  @P1 LOP3.LUT R22, R22, 0x80, RZ, 0xfc, !PT ;  /* 0x0000008016161812 */ /* 0x000fe400078efcff */
[----:B------:R-:W-:Y:S02]  /*f380*/  FSEL R8, R5, RZ, P6 ;  /* 0x000000ff05087208 */ /* 0x000fe40003000000 */
[----:B------:R-:W-:Y:S02]  /*f390*/  FSEL R9, R9, RZ, P6 ;  /* 0x000000ff09097208 */ /* 0x000fe40003000000 */
[C---:B------:R-:W-:Y:S02]  /*f3a0*/  ISETP.GT.AND P2, PT, R0.reuse, 0x70, PT ;  /* 0x000000700000780c */ /* 0x040fe40003f44270 */
[C---:B------:R-:W-:Y:S02]  /*f3b0*/  ISETP.GT.AND P3, PT, R0.reuse, 0x71, PT ;  /* 0x000000710000780c */ /* 0x040fe40003f64270 */
[----:B------:R-:W-:-:S02]  /*f3c0*/  ISETP.GT.AND P4, PT, R0, 0x78, PT ;  /* 0x000000780000780c */ /* 0x000fc40003f84270 */
        /* <DEDUP_REMOVED lines=27> */
[----:B------:R-:W-:Y:S02]  /*f580*/  FMNMX.FTZ R0, R70, R0, !PT ;  /* 0x0000000046007209 */ /* 0x000fe40007810000 */
[----:B------:R-:W-:Y:S02]  /*f590*/  FSEL R74, R74, -INF , P0 ;  /* 0xff8000004a4a7808 */ /* 0x000fe40000000000 */
[----:B------:R-:W-:Y:S02]  /*f5a0*/  LOP3.LUT P0, RZ, R22, 0x40, RZ, 0xc0, !PT ;  /* 0x0000004016ff7812 */ /* 0x000fe4000780c0ff */
[----:B------:R-:W-:-:S02]  /*f5b0*/  FMNMX.FTZ R0, R71, R0, !PT ;  /* 0x0000000047007209 */ /* 0x000fc40007810000 */
[----:B------:R-:W-:Y:S02]  /*f5c0*/  FSEL R75, R75, -INF , P0 ;  /* 0xff8000004b4b7808 */ /* 0x000fe40000000000 */
[----:B------:R-:W-:Y:S02]  /*f5d0*/  FMNMX.FTZ R0, R74, R0, !PT ;  /* 0x000000004a007209 */ /* 0x000fe40007810000 */
[----:B------:R-:W-:Y:S02]  /*f5e0*/  LOP3.LUT P1, RZ, R22, 0x80, RZ, 0xc0, !PT ;  /* 0x0000008016ff7812 */ /* 0x000fe4000782c0ff */
        /* <DEDUP_REMOVED lines=11> */
[----:B------:R-:W-:-:S04]  /*f6a0*/  FMNMX.FTZ R0, R86, R0, !PT ;  /* 0x0000000056007209 */ /* 0x000fc80007810000 */
[----:B------:R-:W-:-:S05]  /*f6b0*/  FMNMX.FTZ R0, R87, R0, !PT ;  /* 0x0000000057007209 */ /* 0x000fca0007810000 */
[----:B------:R-:W0:Y:S02]  /*f6c0*/  SHFL.BFLY PT, R10, R0, 0x2, 0x1f ;  /* 0x0c401f00000a7f89 */ /* 0x000e2400000e0000 */
[----:B0-----:R-:W-:-:S05]  /*f6d0*/  FMNMX.FTZ R0, R0, R10, !PT ;  /* 0x0000000a00007209 */ /* 0x001fca0007810000 */
[----:B------:R-:W0:Y:S01]  /*f6e0*/  SHFL.BFLY PT, R10, R0, 0x1, 0x1f ;  /* 0x0c201f00000a7f89 */ /* 0x000e2200000e0000 */
[----:B------:R-:W-:-:S01]  /*f6f0*/  FADD.FTZ R8, -R8, R13 ;  /* 0x0000000d08087221 */ /* 0x000fc20000010100 */
[----:B------:R-:W-:-:S03]  /*f700*/  FFMA.FTZ R24, R2, R24, -R9 ;  /* 0x0000001802187223 */ /* 0x000fc60000010809 */
[----:B------:R-:W-:Y:S01]  /*f710*/  FMUL.FTZ R8, R2, R8 ;  /* 0x0000000802087220 */ /* 0x000fe20000410000 */
[----:B0-----:R-:W-:-:S04]  /*f720*/  FMNMX.FTZ R0, R0, R10, !PT ;  /* 0x0000000a00007209 */ /* 0x001fc80007810000 */
[----:B------:R-:W-:Y:S01]  /*f730*/  FSETP.NEU.FTZ.AND P1, PT, R0, -INF , PT ;  /* 0xff8000000000780b */ /* 0x000fe20003f3d000 */
[----:B------:R-:W-:-:S03]  /*f740*/  FFMA.FTZ R11, R2, R0, -8 ;  /* 0xc1000000020b7423 */ /* 0x000fc60000010000 */
[----:B------:R-:W-:Y:S02]  /*f750*/  FSEL R10, R0, RZ, P1 ;  /* 0x000000ff000a7208 */ /* 0x000fe40000800000 */
[----:B------:R-:W-:-:S03]  /*f760*/  FSEL R11, R11, RZ, P1 ;  /* 0x000000ff0b0b7208 */ /* 0x000fc60000800000 */
[----:B------:R-:W-:Y:S02]  /*f770*/  FADD.FTZ R10, -R10, R12 ;  /* 0x0000000c0a0a7221 */ /* 0x000fe40000010100 */
[----:B------:R-:W-:-:S02]  /*f780*/  FFMA.FTZ R26, R2, R26, -R11 ;  /* 0x0000001a021a7223 */ /* 0x000fc4000001080b */
[C---:B------:R-:W-:Y:S01]  /*f790*/  FMUL.FTZ R10, R2.reuse, R10 ;  /* 0x0000000a020a7220 */ /* 0x040fe20000410000 */
[----:B------:R-:W-:-:S01]  /*f7a0*/  FFMA.FTZ R25, R2, R25, -R9 ;  /* 0x0000001902197223 */ /* 0x000fc20000010809 */
[C---:B------:R-:W-:Y:S01]  /*f7b0*/  FFMA.FTZ R27, R2.reuse, R27, -R11 ;  /* 0x0000001b021b7223 */ /* 0x040fe2000001080b */
[----:B------:R-:W-:Y:S01]  /*f7c0*/  MUFU.EX2 R24, R24 ;  /* 0x0000001800187308 */ /* 0x000fe20000000800 */
[----:B------:R-:W-:-:S01]  /*f7d0*/  FFMA.FTZ R28, R2, R28, -R9 ;  /* 0x0000001c021c7223 */ /* 0x000fc20000010809 */
[----:B------:R-:W-:-:S06]  /*f7e0*/  FFMA.FTZ R30, R2, R30, -R11 ;  /* 0x0000001e021e7223 */ /* 0x000fcc000001080b */
[----:B------:R-:W0:Y:S01]  /*f7f0*/  MUFU.EX2 R8, R8 ;  /* 0x0000000800087308 */ /* 0x000e220000000800 */
[----:B------:R-:W-:-:S01]  /*f800*/  FFMA.FTZ R29, R2, R29, -R9 ;  /* 0x0000001d021d7223 */ /* 0x000fc20000010809 */
[----:B------:R-:W-:-:S06]  /*f810*/  FFMA.FTZ R31, R2, R31, -R11 ;  /* 0x0000001f021f7223 */ /* 0x000fcc000001080b */
[----:B------:R-:W-:Y:S08]  /*f820*/  MUFU.EX2 R26, R26 ;  /* 0x0000001a001a7308 */ /* 0x000ff00000000800 */
[----:B------:R-:W1:Y:S01]  /*f830*/  MUFU.EX2 R10, R10 ;  /* 0x0000000a000a7308 */ /* 0x000e620000000800 */
[----:B------:R-:W-:-:S07]  /*f840*/  FFMA.FTZ R32, R2, R32, -R9 ;  /* 0x0000002002207223 */ /* 0x000fce0000010809 */
[----:B------:R-:W2:Y:S01]  /*f850*/  MUFU.EX2 R25, R25 ;  /* 0x0000001900197308 */ /* 0x000ea20000000800 */
[----:B------:R-:W-:-:S07]  /*f860*/  FFMA.FTZ R34, R2, R34, -R11 ;  /* 0x0000002202227223 */ /* 0x000fce000001080b */
[----:B------:R-:W3:Y:S01]  /*f870*/  MUFU.EX2 R27, R27 ;  /* 0x0000001b001b7308 */ /* 0x000ee20000000800 */
[----:B------:R-:W-:-:S07]  /*f880*/  FFMA.FTZ R33, R2, R33, -R9 ;  /* 0x0000002102217223 */ /* 0x000fce0000010809 */
[----:B------:R-:W4:Y:S01]  /*f890*/  MUFU.EX2 R28, R28 ;  /* 0x0000001c001c7308 */ /* 0x000f220000000800 */
[----:B------:R-:W-:-:S07]  /*f8a0*/  FFMA.FTZ R35, R2, R35, -R11 ;  /* 0x0000002302237223 */ /* 0x000fce000001080b */
[----:B------:R-:W5:Y:S01]  /*f8b0*/  MUFU.EX2 R30, R30 ;  /* 0x0000001e001e7308 */ /* 0x000f620000000800 */
[----:B0-----:R-:W-:-:S01]  /*f8c0*/  FFMA.FTZ R4, R8, R4, R24 ;  /* 0x0000000408047223 */ /* 0x001fc20000010018 */
[----:B------:R-:W-:-:S06]  /*f8d0*/  FFMA.FTZ R36, R2, R36, -R9 ;  /* 0x0000002402247223 */ /* 0x000fcc0000010809 */
[----:B------:R-:W0:Y:S01]  /*f8e0*/  MUFU.EX2 R29, R29 ;  /* 0x0000001d001d7308 */ /* 0x000e220000000800 */
[----:B-1----:R-:W-:-:S01]  /*f8f0*/  FFMA.FTZ R3, R10, R3, R26 ;  /* 0x000000030a037223 */ /* 0x002fc2000001001a */
[----:B------:R-:W-:-:S06]  /*f900*/  FFMA.FTZ R38, R2, R38, -R11 ;  /* 0x0000002602267223 */ /* 0x000fcc000001080b */
[----:B------:R-:W1:Y:S01]  /*f910*/  MUFU.EX2 R31, R31 ;  /* 0x0000001f001f7308 */ /* 0x000e620000000800 */
[----:B--2---:R-:W-:-:S01]  /*f920*/  FADD.FTZ R4, R25, R4 ;  /* 0x0000000419047221 */ /* 0x004fc20000010000 */
[----:B------:R-:W-:-:S06]  /*f930*/  FFMA.FTZ R37, R2, R37, -R9 ;  /* 0x0000002502257223 */ /* 0x000fcc0000010809 */
[----:B------:R-:W2:Y:S01]  /*f940*/  MUFU.EX2 R32, R32 ;  /* 0x0000002000207308 */ /* 0x000ea20000000800 */
[----:B---3--:R-:W-:-:S01]  /*f950*/  FADD.FTZ R12, R27, R3 ;  /* 0x000000031b0c7221 */ /* 0x008fc20000010000 */
[----:B------:R-:W-:-:S06]  /*f960*/  FFMA.FTZ R39, R2, R39, -R11 ;  /* 0x0000002702277223 */ /* 0x000fcc000001080b */
[----:B------:R-:W3:Y:S01]  /*f970*/  MUFU.EX2 R34, R34 ;  /* 0x0000002200227308 */ /* 0x000ee20000000800 */
[----:B----4-:R-:W-:-:S01]  /*f980*/  FADD.FTZ R3, R28, R4 ;  /* 0x000000041c037221 */ /* 0x010fc20000010000 */
[----:B------:R-:W-:-:S06]  /*f990*/  FFMA.FTZ R40, R2, R40, -R9 ;  /* 0x0000002802287223 */ /* 0x000fcc0000010809 */
[----:B------:R-:W4:Y:S01]  /*f9a0*/  MUFU.EX2 R33, R33 ;  /* 0x0000002100217308 */ /* 0x000f220000000800 */
[----:B-----5:R-:W-:-:S01]  /*f9b0*/  FADD.FTZ R4, R30, R12 ;  /* 0x0000000c1e047221 */ /* 0x020fc20000010000 */
[----:B------:R-:W-:-:S06]  /*f9c0*/  FFMA.FTZ R42, R2, R42, -R11 ;  /* 0x0000002a022a7223 */ /* 0x000fcc000001080b */
[----:B------:R-:W5:Y:S01]  /*f9d0*/  MUFU.EX2 R35, R35 ;  /* 0x0000002300237308 */ /* 0x000f620000000800 */
[----:B0-----:R-:W-:-:S01]  /*f9e0*/  FADD.FTZ R3, R29, R3 ;  /* 0x000000031d037221 */ /* 0x001fc20000010000 */
[----:B------:R-:W-:-:S06]  /*f9f0*/  FFMA.FTZ R41, R2, R41, -R9 ;  /* 0x0000002902297223 */ /* 0x000fcc0000010809 */
[----:B------:R-:W0:Y:S01]  /*fa00*/  MUFU.EX2 R36, R36 ;  /* 0x0000002400247308 */ /* 0x000e220000000800 */
[----:B-1----:R-:W-:-:S01]  /*fa10*/  FADD.FTZ R4, R31, R4 ;  /* 0x000000041f047221 */ /* 0x002fc20000010000 */
        /* <DEDUP_REMOVED lines=135> */
[----:B-----5:R-:W-:-:S06]  /*10290*/  FADD.FTZ R4, R78, R4 ;  /* 0x000000044e047221 */ /* 0x020fcc0000010000 */
[----:B------:R-:W4:Y:S08]  /*102a0*/  MUFU.EX2 R81, R81 ;  /* 0x0000005100517308 */ /* 0x000f300000000800 */
[----:B------:R-:W5:Y:S01]  /*102b0*/  MUFU.EX2 R83, R83 ;  /* 0x0000005300537308 */ /* 0x000f620000000800 */
[----:B0-----:R-:W-:-:S01]  /*102c0*/  FADD.FTZ R3, R77, R3 ;  /* 0x000000034d037221 */ /* 0x001fc20000010000 */
[----:B-1----:R-:W-:-:S06]  /*102d0*/  FADD.FTZ R4, R79, R4 ;  /* 0x000000044f047221 */ /* 0x002fcc0000010000 */
[----:B------:R-:W0:Y:S01]  /*102e0*/  MUFU.EX2 R84, R84 ;  /* 0x0000005400547308 */ /* 0x000e220000000800 */
[----:B------:R-:W-:-:S07]  /*102f0*/  LOP3.LUT P0, RZ, R22, 0x20, RZ, 0xc0, !PT ;  /* 0x0000002016ff7812 */ /* 0x000fce000780c0ff */
[----:B------:R-:W1:Y:S01]  /*10300*/  MUFU.EX2 R86, R86 ;  /* 0x0000005600567308 */ /* 0x000e620000000800 */
[----:B--2---:R-:W-:-:S01]  /*10310*/  FADD.FTZ R3, R80, R3 ;  /* 0x0000000350037221 */ /* 0x004fc20000010000 */
[----:B---3--:R-:W-:-:S06]  /*10320*/  FADD.FTZ R4, R82, R4 ;  /* 0x0000000452047221 */ /* 0x008fcc0000010000 */
[----:B------:R-:W2:Y:S08]  /*10330*/  MUFU.EX2 R9, R9 ;  /* 0x0000000900097308 */ /* 0x000eb00000000800 */
[----:B------:R-:W3:Y:S01]  /*10340*/  MUFU.EX2 R11, R11 ;  /* 0x0000000b000b7308 */ /* 0x000ee20000000800 */
[----:B----4-:R-:W-:-:S01]  /*10350*/  FADD.FTZ R3, R81, R3 ;  /* 0x0000000351037221 */ /* 0x010fc20000010000 */
[----:B-----5:R-:W-:-:S03]  /*10360*/  FADD.FTZ R4, R83, R4 ;  /* 0x0000000453047221 */ /* 0x020fc60000010000 */
[----:B0-----:R-:W-:Y:S01]  /*10370*/  FADD.FTZ R3, R84, R3 ;  /* 0x0000000354037221 */ /* 0x001fe20000010000 */
[----:B-1----:R-:W-:-:S03]  /*10380*/  FADD.FTZ R12, R86, R4 ;  /* 0x00000004560c7221 */ /* 0x002fc60000010000 */
[----:B--2---:R-:W-:Y:S01]  /*10390*/  FADD.FTZ R4, R9, R3 ;  /* 0x0000000309047221 */ /* 0x004fe20000010000 */
[----:B---3--:R-:W-:-:S01]  /*103a0*/  FADD.FTZ R3, R11, R12 ;  /* 0x0000000c0b037221 */ /* 0x008fc20000010000 */
[----:B------:R-:W-:Y:S06]  /*103b0*/  @!P0 BRA `(.L_x_2232) ;  /* 0x0000000000048947 */ /* 0x000fec0003800000 */
[----:B------:R-:W-:Y:S01]  /*103c0*/  BPT.TRAP 0x1 ;  /* 0x000000040000795c */ /* 0x000fe20000300000 */
.L_x_2232:
        /* <DEDUP_REMOVED lines=106> */
[----:B0-----:R-:W-:Y:S05]  /*10a70*/  @P1 BRA `(.L_x_2233) ;  /* 0xffffffd400fc1947 */ /* 0x001fea000383ffff */
[----:B------:R-:W-:Y:S05]  /*10a80*/  BSYNC B1 ;  /* 0x0000000000017941 */ /* 0x000fea0003800000 */
.L_x_2220:
[----:B------:R-:W-:Y:S05]  /*10a90*/  BSYNC B0 ;  /* 0x0000000000007941 */ /* 0x000fea0003800000 */
.L_x_2219:
        /* <DEDUP_REMOVED lines=8> */
.L_x_2248:
        /* <DEDUP_REMOVED lines=8> */
.L_x_2236:
[----:B------:R-:W-:Y:S01]  /*10ba0*/  IMAD R5, R23, 0x8, R18 ;  /* 0x0000000817057824 */ /* 0x000fe200078e0212 */
[----:B------:R-:W-:-:S04]  /*10bb0*/  SHF.L.U32 R10, R153, 0x1f, RZ ;  /* 0x0000001f990a7819 */ /* 0x000fc800000006ff */
[----:B------:R0:W1:Y:S01]  /*10bc0*/  SYNCS.PHASECHK.TRANS64.TRYWAIT P1, [R5+URZ+0x19c30], R10 ;  /* 0x019c300a050075a7 */ /* 0x000062000802017f */
[----:B------:R-:W-:Y:S05]  /*10bd0*/  @!P0 BRA `(.L_x_2237) ;  /* 0x0000000000048947 */ /* 0x000fea0003800000 */
[----:B------:R-:W-:Y:S01]  /*10be0*/  BPT.TRAP 0x1 ;  /* 0x000000040000795c */ /* 0x000fe20000300000 */
.L_x_2237:
[----:B------:R-:W2:Y:S01]  /*10bf0*/  LDL R11, [R1+0x28] ;  /* 0x00002800010b7983 */ /* 0x000ea20000100800 */
[----:B------:R-:W-:Y:S01]  /*10c00*/  BSSY B1, `(.L_x_2238) ;  /* 0x0000006000017945 */ /* 0x000fe20003800000 */
[----:B------:R-:W-:Y:S02]  /*10c10*/  IMAD.MOV.U32 R25, RZ, RZ, -0x3ffffff0 ;  /* 0xc0000010ff197424 */ /* 0x000fe400078e00ff */
[----:B--2---:R-:W-:Y:S01]  /*10c20*/  IMAD R24, R23, 0x300, R11 ;  /* 0x0000030017187824 */ /* 0x004fe200078e020b */
[----:B-1----:R-:W-:Y:S06]  /*10c30*/  @P1 BRA `(.L_x_2239) ;  /* 0x0000000000081947 */ /* 0x002fec0003800000 */
[----:B------:R-:W1:Y:S02]  /*10c40*/  SYNCS.PHASECHK.TRANS64.TRYWAIT P1, [R5+URZ+0x19c30], R10 ;  /* 0x019c300a050075a7 */ /* 0x000e64000802017f */
[----:B-1----:R-:W-:Y:S05]  /*10c50*/  @!P1 BRA `(.L_x_2240) ;  /* 0x000000e000f89947 */ /* 0x002fea0003800000 */
.L_x_2239:
[----:B------:R-:W-:Y:S05]  /*10c60*/  BSYNC B1 ;  /* 0x0000000000017941 */ /* 0x000fea0003800000 */
.L_x_2238:
[C---:B01----:R-:W-:Y:S01]  /*10c70*/  VIADD R10, R24.reuse, 0x100 ;  /* 0x00000100180a7836 */ /* 0x043fe20000000000 */
        /* <DEDUP_REMOVED lines=27> */
.L_x_2241:
[----:B------:R-:W-:Y:S01]  /*10e30*/  SHF.L.U32 R5, R9, 0x1f, RZ ;  /* 0x0000001f09057819 */ /* 0x000fe200000006ff */
[----:B------:R-:W-:-:S04]  /*10e40*/  IMAD R15, R8, 0x8, R18 ;  /* 0x00000008080f7824 */ /* 0x000fc800078e0212 */
[----:B------:R0:W1:Y:S01]  /*10e50*/  SYNCS.PHASECHK.TRANS64.TRYWAIT P1, [R15+URZ+0x19c50], R5 ;  /* 0x019c50050f0075a7 */ /* 0x000062000802017f */
[----:B------:R-:W-:Y:S05]  /*10e60*/  @!P0 BRA `(.L_x_2242) ;  /* 0x0000000000048947 */ /* 0x000fea0003800000 */
[----:B------:R-:W-:Y:S01]  /*10e70*/  BPT.TRAP 0x1 ;  /* 0x000000040000795c */ /* 0x000fe20000300000 */
.L_x_2242:
[----:B------:R-:W-:Y:S04]  /*10e80*/  BSSY B1, `(.L_x_2243) ;  /* 0x0000004000017945 */ /* 0x000fe80003800000 */
[----:B-1----:R-:W-:Y:S05]  /*10e90*/  @P1 BRA `(.L_x_2244) ;  /* 0x0000000000081947 */ /* 0x002fea0003800000 */
[----:B------:R-:W1:Y:S02]  /*10ea0*/  SYNCS.PHASECHK.TRANS64.TRYWAIT P1, [R15+URZ+0x19c50], R5 ;  /* 0x019c50050f0075a7 */ /* 0x000e64000802017f */
[----:B-1----:R-:W-:Y:S05]  /*10eb0*/  @!P1 BRA `(.L_x_2245) ;  /* 0x000000e000749947 */ /* 0x002fea0003800000 */
.L_x_2244:
[----:B------:R-:W-:Y:S05]  /*10ec0*/  BSYNC B1 ;  /* 0x0000000000017941 */ /* 0x000fea0003800000 */
.L_x_2243:
        /* <DEDUP_REMOVED lines=34> */
.L_x_2246:
[----:B------:R-:W2:Y:S01]  /*110f0*/  LDL R136, [R1] ;  /* 0x0000000001887983 */ /* 0x000ea20000100800 */
        /* <DEDUP_REMOVED lines=176> */
[----:B-1----:R-:W-:-:S07]  /*11c00*/  FFMA.FTZ R3, R10, R3, R26 ;  /* 0x000000030a037223 */ /* 0x002fce000001001a */
        /* <DEDUP_REMOVED lines=42> */
[----:B------:R-:W-:-:S06]  /*11eb0*/  FADD.FTZ R3, R68, R3 ;  /* 0x0000000344037221 */ /* 0x000fcc0000010000 */
        /* <DEDUP_REMOVED lines=58> */
.L_x_2247:
        /* <DEDUP_REMOVED lines=15> */
[----:B------:R-:W-:Y:S02]  /*12350*/  PRMT R15, R136, 0x654, R15 ;  /* 0x00000654880f7816 */ /* 0x000fe4000000000f */
[----:B------:R-:W-:Y:S02]  /*12360*/  F2FP.SATFINITE.E4M3.F32.PACK_AB_MERGE_C R9, R9, R84, RZ ;  /* 0x000000540909723e */ /* 0x000fe400048070ff */
[----:B------:R-:W-:Y:S01]  /*12370*/  F2FP.SATFINITE.E4M3.F32.PACK_AB_MERGE_C R28, R25, R24, R28 ;  /* 0x00000018191c723e */ /* 0x000fe2000480701c */
[----:B------:R0:W-:Y:S01]  /*12380*/  SYNCS.ARRIVE.TRANS64.RED.A1T0 RZ, [R15+URZ], RZ ;  /* 0x000000ff0fff79a7 */ /* 0x0001e2000810043f */
        /* <DEDUP_REMOVED lines=12> */
[----:B------:R-:W-:-:S02]  /*12450*/  F2FP.SATFINITE.E4M3.F32.PACK_AB_MERGE_C R78, R79, R78, RZ ;  /* 0x0000004e4f4e723e */ /* 0x000fc400048070ff */
        /* <DEDUP_REMOVED lines=72> */
.L_x_2235:
[----:B------:R-:W-:Y:S05]  /*128e0*/  BSYNC B0 ;  /* 0x0000000000007941 */ /* 0x000fea0003800000 */
.L_x_2234:
[----:B------:R-:W-:Y:S06]  /*128f0*/  BAR.ARV 0x8, 0x200 ;  /* 0x0208000000007b1d */ /* 0x000fec0000002000 */
[----:B------:R-:W-:Y:S05]  /*12900*/  @!P0 BRA `(.L_x_2249) ;  /* 0x0000000000048947 */ /* 0x000fea0003800000 */
[----:B------:R-:W-:Y:S01]  /*12910*/  BPT.TRAP 0x1 ;  /* 0x000000040000795c */ /* 0x000fe20000300000 */
.L_x_2249:
[----:B------:R-:W-:Y:S01]  /*12920*/  IMAD R12, R23, 0x8, R18 ;  /* 0x00000008170c7824 */ /* 0x000fe200078e0212 */
[----:B------:R-:W-:-:S04]  /*12930*/  SHF.L.U32 R7, R153, 0x1f, RZ ;  /* 0x0000001f99077819 */ /* 0x000fc800000006ff */
[----:B------:R0:W1:Y:S01]  /*12940*/  SYNCS.PHASECHK.TRANS64.TRYWAIT P1, [R12+URZ+0x19c50], R7 ;  /* 0x019c50070c0075a7 */ /* 0x000062000802017f */
[----:B------:R-:W-:Y:S05]  /*12950*/  @!P0 BRA `(.L_x_2250) ;  /* 0x0000000000048947 */ /* 0x000fea0003800000 */
[----:B------:R-:W-:Y:S01]  /*12960*/  BPT.TRAP 0x1 ;  /* 0x000000040000795c */ /* 0x000fe20000300000 */
.L_x_2250:
[----:B------:R-:W-:Y:S04]  /*12970*/  BSSY B0, `(.L_x_2251) ;  /* 0x0000004000007945 */ /* 0x000fe80003800000 */
[----:B-1----:R-:W-:Y:S05]  /*12980*/  @P1 BRA `(.L_x_2252) ;  /* 0x0000000000081947 */ /* 0x002fea0003800000 */
[----:B------:R-:W1:Y:S02]  /*12990*/  SYNCS.PHASECHK.TRANS64.TRYWAIT P1, [R12+URZ+0x19c50], R7 ;  /* 0x019c50070c0075a7 */ /* 0x000e64000802017f */
[----:B-1----:R-:W-:Y:S05]  /*129a0*/  @!P1 BRA `(.L_x_2253) ;  /* 0x000000c400cc9947 */ /* 0x002fea0003800000 */
.L_x_2252:
[----:B------:R-:W-:Y:S05]  /*129b0*/  BSYNC B0 ;  /* 0x0000000000007941 */ /* 0x000fea0003800000 */
.L_x_2251:
[----:B------:R-:W2:Y:S04]  /*129c0*/  LDL R14, [R1+0x64] ;  /* 0x00006400010e7983 */ /* 0x000ea80000100800 */
[----:B------:R-:W3:Y:S01]  /*129d0*/  LDL R13, [R1+0x4c] ;  /* 0x00004c00010d7983 */ /* 0x000ee20000100800 */
[----:B------:R-:W-:Y:S01]  /*129e0*/  VIADD R18, R18, 0x3000 ;  /* 0x0000300012127836 */ /* 0x000fe20000000000 */
[----:B------:R-:W-:Y:S01]  /*129f0*/  ULDC.64 UR4, c[0x0][0x9a0] ;  /* 0x0002680000047ab9 */ /* 0x000fe20000000a00 */
[----:B01----:R-:W-:Y:S01]  /*12a00*/  IMAD.MOV.U32 R7, RZ, RZ, 0x40000040 ;  /* 0x40000040ff077424 */ /* 0x003fe200078e00ff */
[----:B------:R-:W-:Y:S01]  /*12a10*/  ISETP.NE.U32.AND P1, PT, RZ, UR4, PT ;  /* 0x00000004ff007c0c */ /* 0x000fe2000bf25070 */
[----:B------:R-:W-:Y:S01]  /*12a20*/  WARPGROUP.ARRIVE ;  /* 0x00000000000079c5 */ /* 0x000fe20000000000 */
[----:B------:R-:W-:-:S02]  /*12a30*/  SHF.R.U32.HI R18, RZ, 0x4, R18 ;  /* 0x00000004ff127819 */ /* 0x000fc40000011612 */
[----:B------:R-:W-:Y:S02]  /*12a40*/  ISETP.NE.AND.EX P1, PT, RZ, UR5, PT, P1 ;  /* 0x00000005ff007c0c */ /* 0x000fe4000bf25310 */
[----:B------:R-:W-:Y:S02]  /*12a50*/  LOP3.LUT R18, R18, 0x3fff, RZ, 0xc0, !PT ;  /* 0x00003fff12127812 */ /* 0x000fe400078ec0ff */
[----:B------:R-:W-:Y:S02]  /*12a60*/  R2UR UR7, R7 ;  /* 0x00000000070772ca */ /* 0x000fe400000e0000 */
[----:B------:R-:W-:-:S05]  /*12a70*/  LOP3.LUT R18, R18, 0x10000, RZ, 0xfc, !PT ;  /* 0x0001000012127812 */ /* 0x000fca00078efcff */
[----:B------:R-:W-:Y:S02]  /*12a80*/  IMAD R6, R23, 0x300, R18 ;  /* 0x0000030017067824 */ /* 0x000fe400078e0212 */
[----:B------:R-:W2:Y:S03]  /*12a90*/  @P1 LDC.64 R10, c[0x0][0x9c8] ;  /* 0x00027200ff0a1b82 */ /* 0x000ea60000000a00 */
[----:B------:R-:W-:-:S05]  /*12aa0*/  R2UR UR6, R6 ;  /* 0x00000000060672ca */ /* 0x000fca00000e0000 */
[----:B------:R-:W0:Y:S08]  /*12ab0*/  @P1 LDC.64 R8, c[0x0][0x9d0] ;  /* 0x00027400ff081b82 */ /* 0x000e300000000a00 */
[----:B------:R-:W-:Y:S03]  /*12ac0*/  QGMMA.64x96x32.F32.E4M3.E4M3 R88, R148, gdesc[UR4], R88, gsb0 ;  /* 0x0160000494587df3 */ /* 0x000fe60008000858 */
[----:B------:R-:W-:-:S02]  /*12ad0*/  WARPGROUP.DEPBAR.LE gsb0, 0x0 ;  /* 0x00008000000079c5 */ /* 0x000fc40000010000 */
[----:B------:R-:W-:Y:S01]  /*12ae0*/  WARPGROUP.ARRIVE ;  /* 0x00000000000079c5 */ /* 0x000fe20000000000 */
[----:B--2---:R-:W-:-:S04]  /*12af0*/  @P1 IMAD R14, R14, R10, RZ ;  /* 0x0000000a0e0e1224 */ /* 0x004fc800078e02ff */
[C---:B---3--:R-:W-:Y:S02]  /*12b00*/  @P1 IMAD R7, R13.reuse, R11, R14 ;  /* 0x0000000b0d071224 */ /* 0x048fe400078e020e */
[----:B------:R-:W-:-:S04]  /*12b10*/  @P1 IMAD.WIDE.U32 R10, R13, R10, RZ ;  /* 0x0000000a0d0a1225 */ /* 0x000fc800078e00ff */
[----:B------:R-:W-:Y:S02]  /*12b20*/  @P1 IMAD.IADD R11, R11, 0x1, R7 ;  /* 0x000000010b0b1824 */ /* 0x000fe400078e0207 */
[----:B0-----:R-:W-:-:S04]  /*12b30*/  @P1 IMAD.WIDE.U32 R10, R152, R8, R10 ;  /* 0x00000008980a1225 */ /* 0x001fc800078e000a */
[----:B------:R-:W-:Y:S01]  /*12b40*/  @P1 IMAD R9, R152, R9, R11 ;  /* 0x0000000998091224 */ /* 0x000fe200078e020b */
[----:B------:R-:W-:-:S04]  /*12b50*/  @P1 LEA R8, P2, R10, UR4, 0x2 ;  /* 0x000000040a081c11 */ /* 0x000fc8000f8410ff */
[----:B------:R-:W-:Y:S01]  /*12b60*/  @P1 LEA.HI.X R9, R10, UR5, R9, 0x2, P2 ;  /* 0x000000050a091c11 */ /* 0x000fe200090f1409 */
[----:B------:R-:W-:-:S06]  /*12b70*/  IMAD.MOV.U32 R10, RZ, RZ, 0x3f800000 ;  /* 0x3f800000ff0a7424 */ /* 0x000fcc00078e00ff */
        /* <DEDUP_REMOVED lines=10> */
[----:B------:R-:W-:Y:S02]  /*12c20*/  IMAD.MOV.U32 R9, RZ, RZ, 0x40000040 ;  /* 0x40000040ff097424 */ /* 0x000fe400078e00ff */
[----:B------:R-:W-:Y:S02]  /*12c30*/  VIADD R6, R6, 0x6 ;  /* 0x0000000606067836 */ /* 0x000fe40000000000 */
[----:B-1----:R-:W-:-:S08]  /*12c40*/  FADD.FTZ R11, R11, R4 ;  /* 0x000000040b0b7221 */ /* 0x002fd00000010000 */
[----:B------:R-:W-:Y:S01]  /*12c50*/  QGMMA.64x96x32.F32.E4M3.E4M3 R88, R144, gdesc[UR4], R88, gsb0 ;  /* 0x0160000490587df3 */ /* 0x000fe20008000858 */
[----:B------:R-:W-:Y:S01]  /*12c60*/  R2UR UR6, R8 ;  /* 0x00000000080672ca */ /* 0x000fe200000e0000 */
[----:B---3--:R-:W-:Y:S01]  /*12c70*/  FADD.FTZ R14, R14, R3 ;  /* 0x000000030e0e7221 */ /* 0x008fe20000010000 */
[----:B------:R-:W-:Y:S01]  /*12c80*/  R2UR UR7, R9 ;  /* 0x00000000090772ca */ /* 0x000fe200000e0000 */
[----:B------:R-:W-:Y:S01]  /*12c90*/  IMAD.MOV.U32 R3, RZ, RZ, -0x800000 ;  /* 0xff800000ff037424 */ /* 0x000fe200078e00ff */
[----:B------:R-:W-:Y:S02]  /*12ca0*/  WARPGROUP.DEPBAR.LE gsb0, 0x0 ;  /* 0x00008000000079c5 */ /* 0x000fe40000010000 */
[----:B------:R-:W-:-:S09]  /*12cb0*/  WARPGROUP.ARRIVE ;  /* 0x00000000000079c5 */ /* 0x000fd20000000000 */
[----:B------:R-:W-:Y:S01]  /*12cc0*/  QGMMA.64x96x32.F32.E4M3.E4M3 R88, R140, gdesc[UR4], R88, gsb0 ;  /* 0x016000048c587df3 */ /* 0x000fe20008000858 */
[----:B------:R-:W-:Y:S02]  /*12cd0*/  R2UR UR6, R6 ;  /* 0x00000000060672ca */ /* 0x000fe400000e0000 */
[----:B------:R-:W-:Y:S01]  /*12ce0*/  R2UR UR7, R7 ;  /* 0x00000000070772ca */ /* 0x000fe200000e0000 */
[----:B------:R-:W0:Y:S04]  /*12cf0*/  SHFL.BFLY PT, R6, R11, 0x1, 0x1f ;  /* 0x0c201f000b067f89 */ /* 0x000e2800000e0000 */
[----:B------:R-:W1:Y:S01]  /*12d00*/  SHFL.BFLY PT, R7, R14, 0x1, 0x1f ;  /* 0x0c201f000e077f89 */ /* 0x000e6200000e0000 */
[----:B0-----:R-:W-:-:S01]  /*12d10*/  FADD.FTZ R9, R11, R6 ;  /* 0x000000060b097221 */ /* 0x001fc20000010000 */
[----:B------:R-:W-:-:S02]  /*12d20*/  IMAD.MOV.U32 R11, RZ, RZ, RZ ;  /* 0x000000ffff0b7224 */ /* 0x000fc400078e00ff */
[----:B-1----:R-:W-:-:S02]  /*12d30*/  FADD.FTZ R15, R14, R7 ;  /* 0x000000070e0f7221 */ /* 0x002fc40000010000 */
[C---:B------:R-:W-:Y:S01]  /*12d40*/  FSETP.NE.FTZ.AND P1, PT, R9.reuse, RZ, PT ;  /* 0x000000ff0900720b */ /* 0x040fe20003f35000 */
[----:B------:R-:W-:Y:S01]  /*12d50*/  FMUL.FTZ R6, R9, 0.00390625 ;  /* 0x3b80000009067820 */ /* 0x000fe20000410000 */
[----:B------:R-:W-:Y:S02]  /*12d60*/  IMAD.MOV.U32 R7, RZ, RZ, RZ ;  /* 0x000000ffff077224 */ /* 0x000fe400078e00ff */
[----:B------:R-:W-:Y:S02]  /*12d70*/  FMUL.FTZ R8, R15, 0.00390625 ;  /* 0x3b8000000f087820 */ /* 0x000fe40000410000 */
[----:B------:R-:W-:-:S03]  /*12d80*/  FSETP.NE.FTZ.AND P2, PT, R6, RZ, PT ;  /* 0x000000ff0600720b */ /* 0x000fc60003f55000 */
[----:B------:R-:W-:-:S04]  /*12d90*/  FSETP.NE.FTZ.AND P3, PT, R8, RZ, PT ;  /* 0x000000ff0800720b */ /* 0x000fc80003f75000 */
[----:B------:R-:W-:Y:S01]  /*12da0*/  @P1 MUFU.RCP R7, R9 ;  /* 0x0000000900071308 */ /* 0x000fe20000001000 */
[----:B------:R-:W-:-:S05]  /*12db0*/  FSETP.NE.FTZ.AND P1, PT, R15, RZ, PT ;  /* 0x000000ff0f00720b */ /* 0x000fca0003f35000 */
[C---:B------:R-:W-:Y:S02]  /*12dc0*/  @P2 FMUL.FTZ R4, R2.reuse, 0.69314718246459960938 ;  /* 0x3f31721802042820 */ /* 0x040fe40000410000 */
[----:B------:R-:W0:Y:S01]  /*12dd0*/  @P2 MUFU.LG2 R6, R6 ;  /* 0x0000000600062308 */ /* 0x000e220000000c00 */
[----:B------:R-:W-:-:S07]  /*12de0*/  @P3 FMUL.FTZ R2, R2, 0.69314718246459960938 ;  /* 0x3f31721802023820 */ /* 0x000fce0000410000 */
        /* <DEDUP_REMOVED lines=14> */
.L_x_2254:
[----:B------:R-:W2:Y:S01]  /*12ed0*/  LDL.LU R0, [R1] ;  /* 0x0000000001007983 */ /* 0x000ea20000300800 */
[----:B------:R-:W-:Y:S02]  /*12ee0*/  VIADD R12, R12, 0x19c60 ;  /* 0x00019c600c0c7836 */ /* 0x000fe40000000000 */
[-C--:B------:R-:W-:Y:S01]  /*12ef0*/  FMUL.FTZ R29, R88, R4.reuse ;  /* 0x00000004581d7220 */ /* 0x080fe20000410000 */
[-C--:B------:R-:W-:Y:S01]  /*12f00*/  FMUL.FTZ R30, R93, R4.reuse ;  /* 0x000000045d1e7220 */ /* 0x080fe20000410000 */
[----:B------:R-:W3:Y:S01]  /*12f10*/  LDL.LU R5, [R1+0x60] ;  /* 0x0000600001057983 */ /* 0x000ee20000300800 */
[----:B------:R-:W-:Y:S02]  /*12f20*/  VIADD R23, R23, 0x1 ;  /* 0x0000000117177836 */ /* 0x000fe40000000000 */
[-C--:B------:R-:W-:Y:S01]  /*12f30*/  FMUL.FTZ R31, R96, R4.reuse ;  /* 0x00000004601f7220 */ /* 0x080fe20000410000 */
[-C--:B------:R-:W-:Y:S02]  /*12f40*/  FMUL.FTZ R101, R101, R4.reuse ;  /* 0x0000000465657220 */ /* 0x080fe40000410000 */
        /* <DEDUP_REMOVED lines=50> */
[----:B------:R-:W-:Y:S01]  /*13270*/  FMUL.FTZ R0, R97, R4 ;  /* 0x0000000461007220 */ /* 0x000fe20000410000 */
[----:B------:R-:W-:-:S04]  /*13280*/  SEL R4, RZ, 0x1, P1 ;  /* 0x00000001ff047807 */ /* 0x000fc80000800000 */
[----:B------:R-:W-:-:S07]  /*13290*/  LOP3.LUT R153, R153, R4, RZ, 0x3c, !PT ;  /* 0x0000000499997212 */ /* 0x000fce00078e3cff */
.L_x_2185:
[----:B------:R-:W2:Y:S01]  /*132a0*/  LDL R92, [R1+0x54] ;  /* 0x00005400015c7983 */ /* 0x000ea20000100800 */
[----:B------:R-:W1:Y:S01]  /*132b0*/  S2UR UR4, SR_CgaCtaId ;  /* 0x00000000000479c3 */ /* 0x000e620000008800 */
[----:B------:R-:W-:Y:S01]  /*132c0*/  MOV R18, 0x400 ;  /* 0x0000040000127802 */ /* 0x000fe20000000f00 */
[----:B------:R-:W-:Y:S01]  /*132d0*/  BSSY B0, `(.L_x_2255) ;  /* 0x0000334000007945 */ /* 0x000fe20003800000 */
[----:B-1----:R-:W-:-:S05]  /*132e0*/  IMAD.U32 R2, RZ, RZ, UR4 ;  /* 0x00000004ff027e24 */ /* 0x002fca000f8e00ff */
[----:B------:R1:W-:Y:S01]  /*132f0*/  STL [R1], R2 ;  /* 0x0000000201007387 */ /* 0x0003e20000100800 */
[----:B------:R-:W-:Y:S01]  /*13300*/  LEA R18, R2, R18, 0x18 ;  /* 0x0000001202127211 */ /* 0x000fe200078ec0ff */
[----:B------:R-:W-:Y:S06]  /*13310*/  BAR.SYNC.DEFER_BLOCKING 0x5, 0x200 ;  /* 0x0148000000007b1d */ /* 0x000fec0000010000 */
[----:B-----5:R1:W3:Y:S02]  /*13320*/  LDS.128 R24, [R18+0x19cd0] ;  /* 0x019cd00012187984 */ /* 0x0202e40000000c00 */
[----:B------:R-:W-:Y:S06]  /*13330*/  BAR.ARV 0x4, 0x200 ;  /* 0x0108000000007b1d */ /* 0x000fec0000002000 */
[----:B--2---:R-:W-:-:S13]  /*13340*/  ISETP.NE.AND P1, PT, R92, RZ, PT ;  /* 0x000000ff5c00720c */ /* 0x004fda0003f25270 */
[----:B------:R-:W2:Y:S02]  /*13350*/  @!P1 LDC R92, c[0x0][0xad4] ;  /* 0x0002b500ff5c9b82 */ /* 0x000ea40000000800 */
[----:B--2---:R1:W-:Y:S01]  /*13360*/  @!P1 STL [R1+0x54], R92 ;  /* 0x0000545c01009387 */ /* 0x0043e20000100800 */
[----:B---3--:R-:W-:Y:S05]  /*13370*/  @P0 BRA `(.L_x_2256) ;  /* 0x0000002400e40947 */ /* 0x008fea0003800000 */
[----:B------:R-:W2:Y:S01]  /*13380*/  LDL.LU R4, [R1+0x4c] ;  /* 0x00004c0001047983 */ /* 0x000ea20000300800 */
[----:B------:R-:W-:Y:S01]  /*13390*/  ULDC.64 UR4, c[0x4][0x38] ;  /* 0x01000e0000047ab9 */ /* 0x000fe20000000a00 */
[----:B------:R-:W-:Y:S02]  /*133a0*/  ULDC.64 UR6, c[0x0][0xc08] ;  /* 0x0003020000067ab9 */ /* 0x000fe40000000a00 */
[----:B-1----:R-:W3:Y:S01]  /*133b0*/  LDL.LU R2, [R1+0x64] ;  /* 0x0000640001027983 */ /* 0x002ee20000300800 */
[----:B------:R-:W1:Y:S01]  /*133c0*/  S2R R10, SR_TID.X ;  /* 0x00000000000a7919 */ /* 0x000e620000002100 */
[----:B------:R-:W-:Y:S01]  /*133d0*/  BAR.SYNC.DEFER_BLOCKING 0x1, 0x180 ;  /* 0x0046000000007b1d */ /* 0x000fe20000010000 */
[----:B--2---:R-:W-:Y:S02]  /*133e0*/  IMAD.MOV.U32 R8, RZ, RZ, R4 ;  /* 0x000000ffff087224 */ /* 0x004fe400078e0004 */
[----:B---3--:R-:W-:Y:S02]  /*133f0*/  IMAD.MOV.U32 R9, RZ, RZ, R2 ;  /* 0x000000ffff097224 */ /* 0x008fe400078e0002 */
[----:B-1----:R-:W-:-:S05]  /*13400*/  IMAD.SHL.U32 R2, R10, 0x4, RZ ;  /* 0x000000040a027824 */ /* 0x002fca00078e00ff */
[----:B------:R-:W-:-:S04]  /*13410*/  LOP3.LUT R2, R2, 0xc, RZ, 0xc0, !PT ;  /* 0x0000000c02027812 */ /* 0x000fc800078ec0ff */
[----:B------:R-:W-:-:S05]  /*13420*/  IADD3 R4, P0, R2, UR4, RZ ;  /* 0x0000000402047c10 */ /* 0x000fca000ff1e0ff */
[----:B0-----:R-:W-:Y:S01]  /*13430*/  IMAD.X R5, RZ, RZ, UR5, P0 ;  /* 0x00000005ff057e24 */ /* 0x001fe200080e06ff */
[----:B------:R-:W-:-:S04]  /*13440*/  ULDC.64 UR4, c[0x0][0xc00] ;  /* 0x0003000000047ab9 */ /* 0x000fc80000000a00 */
[----:B------:R0:W2:Y:S01]  /*13450*/  LDG.E.CONSTANT R28, desc[UR42][R4.64] ;  /* 0x0000002a041c7981 */ /* 0x0000a2000c1e9900 */
[----:B------:R-:W-:-:S03]  /*13460*/  LOP3.LUT P0, R2, R10, 0x3, RZ, 0xc0, !PT ;  /* 0x000000030a027812 */ /* 0x000fc6000780c0ff */
[----:B------:R-:W3:Y:S01]  /*13470*/  LDL R4, [R1+0xa0] ;  /* 0x0000a00001047983 */ /* 0x000ee20000100800 */
[----:B------:R-:W-:Y:S01]  /*13480*/  ISETP.EQ.OR P0, PT, R2, 0x3, !P0 ;  /* 0x000000030200780c */ /* 0x000fe20004702670 */
[----:B------:R-:W-:Y:S01]  /*13490*/  IMAD.MOV.U32 R96, RZ, RZ, R9 ;  /* 0x000000ffff607224 */ /* 0x000fe200078e0009 */
[----:B0-----:R-:W0:Y:S02]  /*134a0*/  S2R R5, SR_SWINHI ;  /* 0x0000000000057919 */ /* 0x001e240000002f00 */
[----:B------:R-:W-:Y:S01]  /*134b0*/  SEL R63, R94, R95, P0 ;  /* 0x0000005f5e3f7207 */ /* 0x000fe20000000000 */
[----:B------:R-:W-:Y:S01]  /*134c0*/  IMAD.MOV.U32 R97, RZ, RZ, R8 ;  /* 0x000000ffff617224 */ /* 0x000fe200078e0008 */
[----:B------:R-:W-:Y:S02]  /*134d0*/  SEL R95, R95, R94, P0 ;  /* 0x0000005e5f5f7207 */ /* 0x000fe40000000000 */
[----:B------:R-:W4:Y:S01]  /*134e0*/  LDL.LU R94, [R1+0x58] ;  /* 0x00005800015e7983 */ /* 0x000f220000300800 */
        /* <DEDUP_REMOVED lines=15> */
[----:B------:R-:W-:Y:S01]  /*135e0*/  SEL R98, R99, R98, P0 ;  /* 0x0000006263627207 */ /* 0x000fe20000000000 */
[----:B------:R-:W4:Y:S01]  /*135f0*/  LDL R91, [R1+0x30] ;  /* 0x00003000015b7983 */ /* 0x000f220000100800 */
[----:B------:R-:W-:-:S02]  /*13600*/  MOV R36, R18 ;  /* 0x0000001200247202 */ /* 0x000fc40000000f00 */
[----:B0-----:R-:W-:Y:S02]  /*13610*/  MOV R37, R5 ;  /* 0x0000000500257202 */ /* 0x001fe40000000f00 */
        /* <DEDUP_REMOVED lines=33> */
[----:B---3--:R-:W-:-:S03]  /*13830*/  IMAD.WIDE R12, R4, 0x2, R36 ;  /* 0x00000002040c7825 */ /* 0x008fc600078e0224 */
[C---:B------:R-:W-:Y:S02]  /*13840*/  IADD3 R21, P5, R12.reuse, 0x20, RZ ;  /* 0x000000200c157810 */ /* 0x040fe40007fbe0ff */
[C---:B------:R-:W-:Y:S02]  /*13850*/  IADD3 R87, P2, R12.reuse, 0x6000, RZ ;  /* 0x000060000c577810 */ /* 0x040fe40007f5e0ff */
[----:B------:R-:W-:Y:S02]  /*13860*/  LOP3.LUT R0, R21, 0x180, RZ, 0xc0, !PT ;  /* 0x0000018015007812 */ /* 0x000fe400078ec0ff */
[----:B------:R-:W-:Y:S02]  /*13870*/  IADD3 R24, P1, R12, 0x6020, RZ ;  /* 0x000060200c187810 */ /* 0x000fe40007f3e0ff */
[----:B------:R-:W-:Y:S02]  /*13880*/  SHF.R.U64 R0, R0, 0x3, RZ ;  /* 0x0000000300007819 */ /* 0x000fe400000012ff */
[----:B------:R-:W-:-:S02]  /*13890*/  LOP3.LUT R4, R87, 0x180, RZ, 0xc0, !PT ;  /* 0x0000018057047812 */ /* 0x000fc400078ec0ff */
[C---:B------:R-:W-:Y:S02]  /*138a0*/  IADD3 R35, P4, R12.reuse, 0x3000, RZ ;  /* 0x000030000c237810 */ /* 0x040fe40007f9e0ff */
[----:B------:R-:W-:Y:S02]  /*138b0*/  IADD3 R85, P3, R12, 0x3020, RZ ;  /* 0x000030200c557810 */ /* 0x000fe40007f7e0ff */
[----:B------:R-:W-:Y:S02]  /*138c0*/  LOP3.LUT R14, R0, R21, RZ, 0x3c, !PT ;  /* 0x00000015000e7212 */ /* 0x000fe400078e3cff */
[----:B------:R-:W-:Y:S02]  /*138d0*/  LOP3.LUT R21, R24, 0x180, RZ, 0xc0, !PT ;  /* 0x0000018018157812 */ /* 0x000fe400078ec0ff */
[----:B------:R-:W-:Y:S02]  /*138e0*/  SHF.R.U64 R4, R4, 0x3, RZ ;  /* 0x0000000304047819 */ /* 0x000fe400000012ff */
[----:B------:R-:W-:Y:S01]  /*138f0*/  LOP3.LUT R5, R12, 0x180, RZ, 0xc0, !PT ;  /* 0x000001800c057812 */ /* 0x000fe200078ec0ff */
[----:B------:R-:W-:Y:S01]  /*13900*/  IMAD.X R7, RZ, RZ, R13, P2 ;  /* 0x000000ffff077224 */ /* 0x000fe200010e060d */
[----:B------:R-:W-:-:S02]  /*13910*/  LOP3.LUT R0, R35, 0x180, RZ, 0xc0, !PT ;  /* 0x0000018023007812 */ /* 0x000fc400078ec0ff */
[----:B------:R-:W-:Y:S02]  /*13920*/  LOP3.LUT R2, R85, 0x180, RZ, 0xc0, !PT ;  /* 0x0000018055027812 */ /* 0x000fe400078ec0ff */
[----:B------:R-:W-:Y:S02]  /*13930*/  SHF.R.U64 R21, R21, 0x3, RZ ;  /* 0x0000000315157819 */ /* 0x000fe400000012ff */
[----:B------:R-:W-:Y:S02]  /*13940*/  LOP3.LUT R6, R4, R87, RZ, 0x3c, !PT ;  /* 0x0000005704067212 */ /* 0x000fe400078e3cff */
[----:B------:R-:W-:Y:S02]  /*13950*/  SHF.R.U64 R5, R5, 0x3, RZ ;  /* 0x0000000305057819 */ /* 0x000fe400000012ff */
[----:B------:R-:W-:Y:S02]  /*13960*/  SHF.R.U64 R0, R0, 0x3, RZ ;  /* 0x0000000300007819 */ /* 0x000fe400000012ff */
[----:B------:R-:W-:-:S02]  /*13970*/  SHF.R.U64 R2, R2, 0x3, RZ ;  /* 0x0000000302027819 */ /* 0x000fc400000012ff */
[----:B------:R-:W-:Y:S02]  /*13980*/  LOP3.LUT R4, R21, R24, RZ, 0x3c, !PT ;  /* 0x0000001815047212 */ /* 0x000fe400078e3cff */
[----:B------:R-:W-:Y:S01]  /*13990*/  MOV R21, R6 ;  /* 0x0000000600157202 */ /* 0x000fe20000000f00 */
[--C-:B------:R-:W-:Y:S01]  /*139a0*/  IMAD.X R11, RZ, RZ, R13.reuse, P4 ;  /* 0x000000ffff0b7224 */ /* 0x100fe200020e060d */
[----:B------:R-:W-:Y:S01]  /*139b0*/  LOP3.LUT R12, R5, R12, RZ, 0x3c, !PT ;  /* 0x0000000c050c7212 */ /* 0x000fe200078e3cff */
[----:B--2---:R0:W-:Y:S01]  /*139c0*/  SHFL.IDX PT, R7, R51, R28, 0x1c1f ;  /* 0x001c1f1c33077589 */ /* 0x0041e200000e0000 */
        /* <DEDUP_REMOVED lines=11> */
[----:B------:R-:W-:-:S03]  /*13a80*/  MOV R24, R4 ;  /* 0x0000000400187202 */ /* 0x000fc60000000f00 */
[----:B------:R-:W-:Y:S04]  /*13a90*/  SHFL.IDX PT, R12, R39, R28, 0x1c1f ;  /* 0x001c1f1c270c7589 */ /* 0x000fe800000e0000 */
[----:B------:R-:W-:Y:S04]  /*13aa0*/  SHFL.IDX PT, R45, R30, R51, 0x1c1f ;  /* 0x001c1f331e2d7589 */ /* 0x000fe800000e0000 */
[----:B------:R-:W0:Y:S01]  /*13ab0*/  SHFL.IDX PT, R44, R29, R51, 0x1c1f ;  /* 0x001c1f331d2c7589 */ /* 0x000e2200000e0000 */
[----:B------:R-:W-:-:S03]  /*13ac0*/  MOV R35, R14 ;  /* 0x0000000e00237202 */ /* 0x000fc60000000f00 */
[----:B------:R-:W-:Y:S04]  /*13ad0*/  SHFL.IDX PT, R52, R41, R28, 0x1c1f ;  /* 0x001c1f1c29347589 */ /* 0x000fe800000e0000 */
        /* <DEDUP_REMOVED lines=20> */
[----:B------:R-:W2:Y:S04]  /*13c20*/  SHFL.IDX PT, R90, R90, R51, 0x1c1f ;  /* 0x001c1f335a5a7589 */ /* 0x000ea800000e0000 */
[----:B------:R-:W3:Y:S04]  /*13c30*/  SHFL.IDX PT, R32, R95, R51, 0x1c1f ;  /* 0x001c1f335f207589 */ /* 0x000ee800000e0000 */
[----:B------:R-:W4:Y:S04]  /*13c40*/  SHFL.IDX PT, R98, R98, R51, 0x1c1f ;  /* 0x001c1f3362627589 */ /* 0x000f2800000e0000 */
[----:B------:R-:W4:Y:S04]  /*13c50*/  SHFL.IDX PT, R101, R101, R51, 0x1c1f ;  /* 0x001c1f3365657589 */ /* 0x000f2800000e0000 */
[----:B------:R-:W-:Y:S04]  /*13c60*/  SHFL.IDX PT, R77, R120, R51, 0x1c1f ;  /* 0x001c1f33784d7589 */ /* 0x000fe800000e0000 */
[----:B------:R-:W-:Y:S04]  /*13c70*/  SHFL.IDX PT, R85, R128, R51, 0x1c1f ;  /* 0x001c1f3380557589 */ /* 0x000fe800000e0000 */
[----:B------:R-:W4:Y:S04]  /*13c80*/  SHFL.IDX PT, R28, R103, R51, 0x1c1f ;  /* 0x001c1f33671c7589 */ /* 0x000f2800000e0000 */
[----:B------:R-:W4:Y:S04]  /*13c90*/  SHFL.IDX PT, R30, R111, R51, 0x1c1f ;  /* 0x001c1f336f1e7589 */ /* 0x000f2800000e0000 */
[----:B------:R-:W4:Y:S04]  /*13ca0*/  SHFL.IDX PT, R114, R114, R51, 0x1c1f ;  /* 0x001c1f3372727589 */ /* 0x000f2800000e0000 */
[----:B------:R-:W4:Y:S04]  /*13cb0*/  SHFL.IDX PT, R134, R134, R51, 0x1c1f ;  /* 0x001c1f3386867589 */ /* 0x000f2800000e0000 */
[----:B------:R-:W4:Y:S04]  /*13cc0*/  SHFL.IDX PT, R59, R104, R51, 0x1c1f ;  /* 0x001c1f33683b7589 */ /* 0x000f2800000e0000 */
[----:B------:R-:W-:Y:S04]  /*13cd0*/  SHFL.IDX PT, R79, R112, R51, 0x1c1f ;  /* 0x001c1f33704f7589 */ /* 0x000fe800000e0000 */
[----:B------:R-:W4:Y:S04]  /*13ce0*/  SHFL.IDX PT, R106, R106, R51, 0x1c1f ;  /* 0x001c1f336a6a7589 */ /* 0x000f2800000e0000 */
[----:B------:R-:W4:Y:S04]  /*13cf0*/  SHFL.IDX PT, R118, R118, R51, 0x1c1f ;  /* 0x001c1f3376767589 */ /* 0x000f2800000e0000 */
[----:B------:R-:W4:Y:S04]  /*13d00*/  SHFL.IDX PT, R81, R122, R51, 0x1c1f ;  /* 0x001c1f337a517589 */ /* 0x000f2800000e0000 */
[----:B------:R-:W4:Y:S04]  /*13d10*/  SHFL.IDX PT, R116, R116, R51, 0x1c1f ;  /* 0x001c1f3374747589 */ /* 0x000f2800000e0000 */
[----:B------:R-:W4:Y:S04]  /*13d20*/  SHFL.IDX PT, R124, R124, R51, 0x1c1f ;  /* 0x001c1f337c7c7589 */ /* 0x000f2800000e0000 */
[----:B------:R-:W4:Y:S04]  /*13d30*/  SHFL.IDX PT, R11, R132, R51, 0x1c1f ;  /* 0x001c1f33840b7589 */ /* 0x000f2800000e0000 */
[----:B------:R-:W4:Y:S04]  /*13d40*/  SHFL.IDX PT, R13, R130, R51, 0x1c1f ;  /* 0x001c1f33820d7589 */ /* 0x000f2800000e0000 */
[----:B------:R-:W4:Y:S04]  /*13d50*/  SHFL.IDX PT, R14, R109, R51, 0x1c1f ;  /* 0x001c1f336d0e7589 */ /* 0x000f2800000e0000 */
[----:B------:R4:W4:Y:S01]  /*13d60*/  SHFL.IDX PT, R15, R126, R51, 0x1c1f ;  /* 0x001c1f337e0f7589 */ /* 0x00092200000e0000 */
[----:B0-----:R-:W-:-:S02]  /*13d70*/  SEL R42, R33, R44, P0 ;  /* 0x0000002c212a7207 */ /* 0x001fc40000000000 */
[----:B-1----:R-:W-:Y:S02]  /*13d80*/  SEL R43, R12, R45, P0 ;  /* 0x0000002d0c2b7207 */ /* 0x002fe40000000000 */
[----:B------:R-:W-:Y:S02]  /*13d90*/  SEL R44, R44, R33, P0 ;  /* 0x000000212c2c7207 */ /* 0x000fe40000000000 */
[----:B------:R-:W-:Y:S02]  /*13da0*/  SEL R45, R45, R12, P0 ;  /* 0x0000000c2d2d7207 */ /* 0x000fe40000000000 */
[----:B--2---:R-:W-:Y:S02]  /*13db0*/  SEL R46, R61, R90, P0 ;  /* 0x0000005a3d2e7207 */ /* 0x004fe40000000000 */
[----:B------:R-:W-:Y:S02]  /*13dc0*/  SEL R48, R90, R61, P0 ;  /* 0x0000003d5a307207 */ /* 0x000fe40000000000 */
[----:B---3--:R-:W-:-:S02]  /*13dd0*/  SEL R47, R63, R32, P0 ;  /* 0x000000203f2f7207 */ /* 0x008fc40000000000 */
[----:B------:R-:W-:Y:S02]  /*13de0*/  SEL R49, R32, R63, P0 ;  /* 0x0000003f20317207 */ /* 0x000fe40000000000 */
[----:B------:R-:W-:Y:S02]  /*13df0*/  SEL R50, R52, R31, P0 ;  /* 0x0000001f34327207 */ /* 0x000fe40000000000 */
[----:B----4-:R-:W-:Y:S02]  /*13e00*/  SEL R54, R65, R98, P0 ;  /* 0x0000006241367207 */ /* 0x010fe40000000000 */
        /* <DEDUP_REMOVED lines=46> */
[----:B------:R-:W-:Y:S01]  /*140f0*/  STSM.16.M88.4 [R0], R4 ;  /* 0x0000000400007844 */ /* 0x000fe20000000200 */
[----:B------:R-:W-:Y:S02]  /*14100*/  F2FP.BF16.F32.PACK_AB R12, R59, R58 ;  /* 0x0000003a3b0c723e */ /* 0x000fe400000010ff */
[----:B------:R-:W-:Y:S01]  /*14110*/  F2FP.BF16.F32.PACK_AB R13, R63, R62 ;  /* 0x0000003e3f0d723e */ /* 0x000fe200000010ff */
[----:B------:R0:W-:Y:S01]  /*14120*/  STSM.16.M88.4 [R35], R8 ;  /* 0x0000000823007844 */ /* 0x0001e20000000200 */
        /* <DEDUP_REMOVED lines=8> */
[----:B------:R-:W-:-:S02]  /*141b0*/  F2FP.BF16.F32.PACK_AB R34, R77, R76 ;  /* 0x0000004c4d22723e */ /* 0x000fc400000010ff */
[----:B0-----:R-:W-:Y:S02]  /*141c0*/  F2FP.BF16.F32.PACK_AB R35, R81, R80 ;  /* 0x000000505123723e */ /* 0x001fe400000010ff */
[----:B------:R-:W-:Y:S02]  /*141d0*/  F2FP.BF16.F32.PACK_AB R4, R83, R82 ;  /* 0x000000525304723e */ /* 0x000fe400000010ff */
[----:B------:R-:W-:Y:S02]  /*141e0*/  F2FP.BF16.F32.PACK_AB R5, R39, R38 ;  /* 0x000000262705723e */ /* 0x000fe400000010ff */
[----:B------:R-:W-:Y:S02]  /*141f0*/  F2FP.BF16.F32.PACK_AB R6, R85, R84 ;  /* 0x000000545506723e */ /* 0x000fe400000010ff */
[----:B------:R-:W-:Y:S01]  /*14200*/  F2FP.BF16.F32.PACK_AB R7, R41, R40 ;  /* 0x000000282907723e */ /* 0x000fe200000010ff */
[----:B------:R-:W-:Y:S04]  /*14210*/  STSM.16.M88.4 [R86], R12 ;  /* 0x0000000c56007844 */ /* 0x000fe80000000200 */
[----:B------:R0:W-:Y:S04]  /*14220*/  STSM.16.M88.4 [R2], R28 ;  /* 0x0000001c02007844 */ /* 0x0001e80000000200 */
[----:B------:R-:W-:Y:S04]  /*14230*/  STSM.16.M88.4 [R21], R32 ;  /* 0x0000002015007844 */ /* 0x000fe80000000200 */
[----:B------:R1:W-:Y:S01]  /*14240*/  STSM.16.M88.4 [R24], R4 ;  /* 0x0000000418007844 */ /* 0x0003e20000000200 */
[----:B------:R-:W-:Y:S01]  /*14250*/  BAR.SYNC.DEFER_BLOCKING 0x1, 0x180 ;  /* 0x0046000000007b1d */ /* 0x000fe20000010000 */
[----:B------:R-:W-:-:S04]  /*14260*/  ISETP.NE.U32.AND P0, PT, RZ, UR4, PT ;  /* 0x00000004ff007c0c */ /* 0x000fc8000bf05070 */
[----:B------:R-:W-:Y:S01]  /*14270*/  ISETP.NE.AND.EX P0, PT, RZ, UR5, PT, P0 ;  /* 0x00000005ff007c0c */ /* 0x000fe2000bf05300 */
[----:B------:R-:W-:Y:S01]  /*14280*/  IMAD.MOV.U32 R0, RZ, RZ, RZ ;  /* 0x000000ffff007224 */ /* 0x000fe200078e00ff */
[----:B------:R-:W-:Y:S01]  /*14290*/  IADD3 R8, P1, R94, UR4, RZ ;  /* 0x000000045e087c10 */ /* 0x000fe2000ff3e0ff */
[----:B0-----:R-:W0:Y:S03]  /*142a0*/  LDC R2, c[0x0][0xbe8] ;  /* 0x0002fa00ff027b82 */ /* 0x001e260000000800 */
[----:B------:R-:W-:Y:S02]  /*142b0*/  IADD3.X R9, R89, UR5, RZ, P1, !PT ;  /* 0x0000000559097c10 */ /* 0x000fe40008ffe4ff */
[----:B------:R-:W-:-:S03]  /*142c0*/  ISETP.GT.AND P3, PT, R92, 0x1, PT ;  /* 0x000000015c00780c */ /* 0x000fc60003f64270 */
[----:B------:R-:W2:Y:S02]  /*142d0*/  LDC.64 R14, c[0x0][0xba8] ;  /* 0x0002ea00ff0e7b82 */ /* 0x000ea40000000a00 */
[----:B------:R-:W3:Y:S01]  /*142e0*/  @P0 LDG.E R0, desc[UR42][R8.64] ;  /* 0x0000002a08000981 */ /* 0x000ee2000c1e1900 */
[----:B-1----:R-:W-:-:S05]  /*142f0*/  IMAD.MOV.U32 R24, RZ, RZ, 0x9b8 ;  /* 0x000009b8ff187424 */ /* 0x002fca00078e00ff */
[----:B------:R-:W-:-:S04]  /*14300*/  SEL R24, R24, 0x978, P3 ;  /* 0x0000097818187807 */ /* 0x000fc80001800000 */
[----:B------:R-:W1:Y:S01]  /*14310*/  LDC.64 R6, c[0x0][R24+0x220] ;  /* 0x0000880018067b82 */ /* 0x000e620000000a00 */
[----:B------:R-:W-:-:S07]  /*14320*/  ISETP.NE.U32.AND P1, PT, RZ, UR6, PT ;  /* 0x00000006ff007c0c */ /* 0x000fce000bf25070 */
[----:B------:R-:W4:Y:S01]  /*14330*/  LDC.64 R10, c[0x0][R24+0x218] ;  /* 0x00008600180a7b82 */ /* 0x000f220000000a00 */
[----:B------:R-:W-:Y:S02]  /*14340*/  ISETP.NE.AND.EX P1, PT, RZ, UR7, PT, P1 ;  /* 0x00000007ff007c0c */ /* 0x000fe4000bf25310 */
[----:B0-----:R-:W-:-:S05]  /*14350*/  ISETP.NE.AND P4, PT, R2, 0x1, PT ;  /* 0x000000010200780c */ /* 0x001fca0003f85270 */
[----:B------:R-:W0:Y:S06]  /*14360*/  LDC.64 R12, c[0x0][R24+0x228] ;  /* 0x00008a00180c7b82 */ /* 0x000e2c0000000a00 */
[----:B------:R-:W-:Y:S01]  /*14370*/  @P1 IADD3 R4, P2, R94, UR6, RZ ;  /* 0x000000065e041c10 */ /* 0x000fe2000ff5e0ff */
[----:B------:R-:W-:Y:S01]  /*14380*/  ULDC UR6, c[0x0][0xa88] ;  /* 0x0002a20000067ab9 */ /* 0x000fe20000000800 */
[----:B------:R-:W3:Y:S01]  /*14390*/  @P4 LDC R28, c[0x0][0xbec] ;  /* 0x0002fb00ff1c4b82 */ /* 0x000ee20000000800 */
[----:B------:R-:W-:Y:S01]  /*143a0*/  IMAD.U32 R31, RZ, RZ, UR6 ;  /* 0x00000006ff1f7e24 */ /* 0x000fe2000f8e00ff */
[----:B------:R-:W-:-:S05]  /*143b0*/  @P1 IADD3.X R5, R89, UR7, RZ, P2, !PT ;  /* 0x0000000759051c10 */ /* 0x000fca00097fe4ff */
[----:B------:R2:W5:Y:S01]  /*143c0*/  @P1 LDG.E R31, desc[UR42][R4.64] ;  /* 0x0000002a041f1981 */ /* 0x000562000c1e1900 */
[----:B------:R-:W-:Y:S01]  /*143d0*/  ISETP.NE.U32.AND P2, PT, RZ, UR4, PT ;  /* 0x00000004ff007c0c */ /* 0x000fe2000bf45070 */
[----:B------:R-:W3:Y:S08]  /*143e0*/  @P4 LDC R89, c[0x0][0xbf0] ;  /* 0x0002fc00ff594b82 */ /* 0x000ef00000000800 */
[----:B--2---:R2:W2:Y:S01]  /*143f0*/  LDC.64 R4, c[0x0][R24+0x210] ;  /* 0x0000840018047b82 */ /* 0x0044a20000000a00 */
[----:B------:R-:W-:-:S04]  /*14400*/  ISETP.NE.AND.EX P2, PT, RZ, UR5, PT, P2 ;  /* 0x00000005ff007c0c */ /* 0x000fc8000bf45320 */
[----:B------:R-:W-:Y:S02]  /*14410*/  SEL R21, R97, RZ, !P2 ;  /* 0x000000ff61157207 */ /* 0x000fe40005000000 */
[----:B------:R-:W-:Y:S01]  /*14420*/  SEL R29, R96, RZ, !P2 ;  /* 0x000000ff601d7207 */ /* 0x000fe20005000000 */
[----:B------:R-:W2:Y:S02]  /*14430*/  @!P3 LDC R14, c[0x0][0xb50] ;  /* 0x0002d400ff0ebb82 */ /* 0x000ea40000000800 */
[----:B-1----:R-:W-:-:S04]  /*14440*/  IMAD R7, R7, R21, RZ ;  /* 0x0000001507077224 */ /* 0x002fc800078e02ff */
[----:B------:R-:W-:Y:S02]  /*14450*/  IMAD R87, R6, R29, R7 ;  /* 0x0000001d06577224 */ /* 0x000fe400078e0207 */
[-C--:B----4-:R-:W-:Y:S01]  /*14460*/  IMAD R35, R11, R152.reuse, RZ ;  /* 0x000000980b237224 */ /* 0x090fe200078e02ff */
[----:B------:R-:W-:Y:S01]  /*14470*/  SEL R33, R88, RZ, P3 ;  /* 0x000000ff58217207 */ /* 0x000fe20001800000 */
[----:B------:R-:W-:Y:S01]  /*14480*/  IMAD.WIDE.U32 R10, R10, R152, RZ ;  /* 0x000000980a0a7225 */ /* 0x000fe200078e00ff */
[----:B------:R-:W1:Y:S03]  /*14490*/  @!P3 LDC R15, c[0x0][0xb54] ;  /* 0x0002d500ff0fbb82 */ /* 0x000e660000000800 */
[----:B------:R-:W-:-:S04]  /*144a0*/  IMAD.WIDE.U32 R6, R6, R21, RZ ;  /* 0x0000001506067225 */ /* 0x000fc800078e00ff */
[----:B------:R-:W-:Y:S02]  /*144b0*/  IMAD.IADD R29, R93, 0x1, R91 ;  /* 0x000000015d1d7824 */ /* 0x000fe400078e025b */
[----:B------:R-:W-:Y:S02]  /*144c0*/  IMAD.IADD R87, R7, 0x1, R87 ;  /* 0x0000000107577824 */ /* 0x000fe400078e0257 */
[----:B------:R-:W-:Y:S02]  /*144d0*/  IMAD.MOV.U32 R7, RZ, RZ, R29 ;  /* 0x000000ffff077224 */ /* 0x000fe400078e001d */
[----:B------:R-:W-:Y:S02]  /*144e0*/  IMAD.IADD R11, R11, 0x1, R35 ;  /* 0x000000010b0b7824 */ /* 0x000fe400078e0223 */
[-C--:B0-----:R-:W-:Y:S02]  /*144f0*/  IMAD R35, R13, R33.reuse, RZ ;  /* 0x000000210d237224 */ /* 0x081fe400078e02ff */
[----:B------:R-:W-:-:S04]  /*14500*/  IMAD.WIDE.U32 R12, R12, R33, RZ ;  /* 0x000000210c0c7225 */ /* 0x000fc800078e00ff */
[----:B------:R-:W-:Y:S01]  /*14510*/  IMAD.IADD R35, R13, 0x1, R35 ;  /* 0x000000010d237824 */ /* 0x000fe200078e0223 */
[--C-:B---3--:R-:W-:Y:S01]  /*14520*/  IADD3 R10, P2, P5, R6, R10, R0.reuse ;  /* 0x0000000a060a7210 */ /* 0x108fe20007d5e000 */
[----:B------:R-:W-:Y:S01]  /*14530*/  @P4 IMAD.HI.U32 R6, R29, R28, RZ ;  /* 0x0000001c1d064227 */ /* 0x000fe200078e00ff */
        /* <DEDUP_REMOVED lines=14> */
[----:B-1----:R-:W-:Y:S01]  /*14620*/  LEA.HI.X R15, R12, R15, R4, 0x2, P2 ;  /* 0x0000000f0c0f7211 */ /* 0x002fe200010f1404 */
[----:B------:R-:W-:Y:S06]  /*14630*/  @P1 BRA `(.L_x_2257) ;  /* 0x0000000000101947 */ /* 0x000fec0003800000 */
[----:B------:R-:W-:Y:S05]  /*14640*/  @!P0 BRA `(.L_x_2257) ;  /* 0x00000000000c8947 */ /* 0x000fea0003800000 */
[----:B------:R-:W2:Y:S04]  /*14650*/  LDG.E R4, desc[UR42][R8.64] ;  /* 0x0000002a08047981 */ /* 0x000ea8000c1e1900 */
[----:B-----5:R-:W2:Y:S02]  /*14660*/  LDG.E R31, desc[UR42][R8.64+0x4] ;  /* 0x0000042a081f7981 */ /* 0x020ea4000c1e1900 */
[----:B--2---:R-:W-:-:S07]  /*14670*/  IMAD.IADD R31, R31, 0x1, -R4 ;  /* 0x000000011f1f7824 */ /* 0x004fce00078e0a04 */
.L_x_2257:
        /* <DEDUP_REMOVED lines=37> */
[----:B------:R-:W-:Y:S02]  /*148d0*/  IMAD.IADD R20, R90, 0x1, -R20 ;  /* 0x000000015a147824 */ /* 0x000fe400078e0a14 */
[C---:B------:R-:W-:Y:S01]  /*148e0*/  IMAD.IADD R47, R89.reuse, 0x1, R91 ;  /* 0x00000001592f7824 */ /* 0x040fe200078e025b */
        /* <DEDUP_REMOVED lines=12> */
[----:B------:R-:W-:Y:S01]  /*149b0*/  IMAD.IADD R42, R91, 0x1, R0 ;  /* 0x000000015b2a7824 */ /* 0x000fe200078e0200 */
        /* <DEDUP_REMOVED lines=12> */
[----:B------:R-:W-:-:S02]  /*14a80*/  LOP3.LUT R32, R33, 0x180, RZ, 0xc0, !PT ;  /* 0x0000018021207812 */ /* 0x000fc400078ec0ff */
[----:B------:R-:W-:Y:S01]  /*14a90*/  LOP3.LUT R5, R36, 0x180, RZ, 0xc0, !PT ;  /* 0x0000018024057812 */ /* 0x000fe200078ec0ff */
[----:B------:R-:W-:Y:S01]  /*14aa0*/  IMAD.MOV.U32 R3, RZ, RZ, R42 ;  /* 0x000000ffff037224 */ /* 0x000fe200078e002a */
[----:B----4-:R-:W-:Y:S01]  /*14ab0*/  @P4 SHF.R.U32.HI R3, RZ, R45, R0 ;  /* 0x0000002dff034219 */ /* 0x010fe20000011600 */
[----:B------:R-:W-:Y:S01]  /*14ac0*/  IMAD R20, R20, UR4, RZ ;  /* 0x0000000414147c24 */ /* 0x000fe2000f8e02ff */
[----:B------:R-:W-:Y:S02]  /*14ad0*/  SHF.R.U64 R8, R8, 0x3, RZ ;  /* 0x0000000308087819 */ /* 0x000fe400000012ff */
[----:B------:R-:W-:Y:S02]  /*14ae0*/  SHF.R.U64 R12, R12, 0x3, RZ ;  /* 0x000000030c0c7819 */ /* 0x000fe400000012ff */
[----:B------:R-:W-:Y:S02]  /*14af0*/  SHF.R.U64 R28, R28, 0x3, RZ ;  /* 0x000000031c1c7819 */ /* 0x000fe400000012ff */
[----:B------:R-:W-:-:S02]  /*14b00*/  SHF.R.U64 R32, R32, 0x3, RZ ;  /* 0x0000000320207819 */ /* 0x000fc400000012ff */
[----:B------:R-:W-:Y:S01]  /*14b10*/  SHF.R.U64 R5, R5, 0x3, RZ ;  /* 0x0000000305057819 */ /* 0x000fe200000012ff */
[C---:B------:R-:W-:Y:S01]  /*14b20*/  IMAD R43, R21.reuse, UR5, R20 ;  /* 0x00000005152b7c24 */ /* 0x040fe2000f8e0214 */
[----:B------:R-:W-:Y:S01]  /*14b30*/  SHF.R.S32.HI R0, RZ, 0x1f, R3 ;  /* 0x0000001fff007819 */ /* 0x000fe20000011403 */
[----:B------:R-:W-:Y:S01]  /*14b40*/  IMAD.WIDE.U32 R20, R21, UR4, R40 ;  /* 0x0000000415147c25 */ /* 0x000fe2000f8e0028 */
[----:B------:R-:W-:Y:S01]  /*14b50*/  LOP3.LUT R8, R8, R9, RZ, 0x3c, !PT ;  /* 0x0000000908087212 */ /* 0x000fe200078e3cff */
[----:B------:R-:W-:Y:S01]  /*14b60*/  ULDC.64 UR4, c[0x0][0xae0] ;  /* 0x0002b80000047ab9 */ /* 0x000fe20000000a00 */
[----:B------:R-:W-:Y:S01]  /*14b70*/  LOP3.LUT R12, R12, R13, RZ, 0x3c, !PT ;  /* 0x0000000d0c0c7212 */ /* 0x000fe200078e3cff */
[----:B------:R-:W-:Y:S01]  /*14b80*/  IMAD.MOV R41, RZ, RZ, -R3 ;  /* 0x000000ffff297224 */ /* 0x000fe200078e0a03 */
[----:B------:R-:W-:Y:S01]  /*14b90*/  LOP3.LUT R28, R28, R29, RZ, 0x3c, !PT ;  /* 0x0000001d1c1c7212 */ /* 0x000fe200078e3cff */
[--C-:B------:R-:W-:Y:S01]  /*14ba0*/  IMAD.X R9, RZ, RZ, R37.reuse, P0 ;  /* 0x000000ffff097224 */ /* 0x100fe200000e0625 */
[----:B------:R-:W-:Y:S01]  /*14bb0*/  LOP3.LUT R32, R32, R33, RZ, 0x3c, !PT ;  /* 0x0000002120207212 */ /* 0x000fe200078e3cff */
[--C-:B------:R-:W-:Y:S01]  /*14bc0*/  IMAD.X R13, RZ, RZ, R37.reuse, P1 ;  /* 0x000000ffff0d7224 */ /* 0x100fe200008e0625 */
[----:B------:R-:W-:Y:S01]  /*14bd0*/  LOP3.LUT R4, R5, R36, RZ, 0x3c, !PT ;  /* 0x0000002405047212 */ /* 0x000fe200078e3cff */
[----:B------:R-:W-:-:S02]  /*14be0*/  IMAD.X R29, RZ, RZ, R37, P2 ;  /* 0x000000ffff1d7224 */ /* 0x000fc400010e0625 */
[--C-:B------:R-:W-:Y:S01]  /*14bf0*/  IMAD.X R33, RZ, RZ, R37.reuse, P3 ;  /* 0x000000ffff217224 */ /* 0x100fe200018e0625 */
[----:B------:R-:W5:Y:S01]  /*14c00*/  LD.E.128 R8, desc[UR42][R8.64] ;  /* 0x0000002a08087980 */ /* 0x000f62000c101d00 */
[--C-:B------:R-:W-:Y:S02]  /*14c10*/  IMAD.X R39, RZ, RZ, R37.reuse, P5 ;  /* 0x000000ffff277224 */ /* 0x100fe400028e0625 */
[----:B------:R-:W-:Y:S01]  /*14c20*/  IMAD.MOV.U32 R5, RZ, RZ, R37 ;  /* 0x000000ffff057224 */ /* 0x000fe200078e0025 */
[----:B------:R-:W5:Y:S01]  /*14c30*/  LD.E.128 R12, desc[UR42][R12.64] ;  /* 0x0000002a0c0c7980 */ /* 0x000f62000c101d00 */
[----:B------:R-:W-:Y:S02]  /*14c40*/  IMAD R0, R0, UR4, RZ ;  /* 0x0000000400007c24 */ /* 0x000fe4000f8e02ff */
[----:B------:R-:W-:Y:S01]  /*14c50*/  IMAD R41, R2, R41, R42 ;  /* 0x0000002902297224 */ /* 0x000fe200078e022a */
[----:B------:R-:W5:Y:S01]  /*14c60*/  LD.E.128 R28, desc[UR42][R28.64] ;  /* 0x0000002a1c1c7980 */ /* 0x000f62000c101d00 */
[----:B------:R-:W-:-:S02]  /*14c70*/  IMAD.IADD R21, R21, 0x1, R43 ;  /* 0x0000000115157824 */ /* 0x000fc400078e022b */
        /* <DEDUP_REMOVED lines=24> */
[----:B0-----:R3:W0:Y:S04]  /*14e00*/  SHFL.IDX PT, R20, R44, RZ, 0x1c1f ;  /* 0x001c1fff2c147589 */ /* 0x00162800000e0000 */
[----:B------:R3:W1:Y:S01]  /*14e10*/  SHFL.IDX PT, R21, R45, RZ, 0x1c1f ;  /* 0x001c1fff2d157589 */ /* 0x00066200000e0000 */
[----:B------:R3:W-:Y:S01]  /*14e20*/  SYNCS.ARRIVE.TRANS64.RED.A1T0 RZ, [R0+URZ], RZ ;  /* 0x000000ff00ff79a7 */ /* 0x0007e2000810043f */
[----:B------:R-:W-:Y:S05]  /*14e30*/  @P0 BRA `(.L_x_2260) ;  /* 0x0000000000300947 */ /* 0x000fea0003800000 */
[----:B------:R-:W-:Y:S02]  /*14e40*/  ULDC UR4, c[0x0][0xac8] ;  /* 0x0002b20000047ab9 */ /* 0x000fe40000000800 */
[----:B-----5:R-:W-:Y:S02]  /*14e50*/  ISETP.GE.AND P1, PT, R49, UR4, PT ;  /* 0x0000000431007c0c */ /* 0x020fe4000bf26270 */
[----:B------:R-:W-:Y:S02]  /*14e60*/  ISETP.GE.AND P2, PT, R46, UR4, PT ;  /* 0x000000042e007c0c */ /* 0x000fe4000bf46270 */
[----:B------:R-:W-:-:S09]  /*14e70*/  ISETP.GE.AND P0, PT, R87, UR4, PT ;  /* 0x0000000457007c0c */ /* 0x000fd2000bf06270 */
[-C--:B0-----:R-:W-:Y:S02]  /*14e80*/  @!P1 LEA R40, P3, R49, R20.reuse, 0x1 ;  /* 0x0000001431289211 */ /* 0x081fe400078608ff */
[C---:B------:R-:W-:Y:S02]  /*14e90*/  @!P2 LEA R42, P4, R46.reuse, R20, 0x1 ;  /* 0x000000142e2aa211 */ /* 0x040fe400078808ff */
[----:B-1----:R-:W-:Y:S01]  /*14ea0*/  @!P0 IMAD.WIDE R2, R87, 0x2, R20 ;  /* 0x0000000257028825 */ /* 0x002fe200078e0214 */
[-C--:B------:R-:W-:Y:S02]  /*14eb0*/  @!P1 LEA.HI.X R41, R49, R21.reuse, R50, 0x1, P3 ;  /* 0x0000001531299211 */ /* 0x080fe400018f0c32 */
[----:B------:R-:W-:Y:S02]  /*14ec0*/  @!P2 LEA.HI.X R43, R46, R21, R48, 0x1, P4 ;  /* 0x000000152e2ba211 */ /* 0x000fe400020f0c30 */
[----:B------:R2:W-:Y:S04]  /*14ed0*/  @!P0 ST.E.128 desc[UR42][R2.64], R4 ;  /* 0x0000000402008985 */ /* 0x0005e8000c101d2a */
[----:B------:R2:W-:Y:S04]  /*14ee0*/  @!P1 ST.E.128 desc[UR42][R40.64], R12 ;  /* 0x0000000c28009985 */ /* 0x0005e8000c101d2a */
[----:B------:R2:W-:Y:S02]  /*14ef0*/  @!P2 ST.E.128 desc[UR42][R42.64], R32 ;  /* 0x000000202a00a985 */ /* 0x0005e4000c101d2a */
.L_x_2260:
[----:B------:R-:W-:Y:S05]  /*14f00*/  BSYNC B1 ;  /* 0x0000000000017941 */ /* 0x000fea0003800000 */
.L_x_2259:
        /* <DEDUP_REMOVED lines=8> */
[----:B0-----:R-:W-:Y:S02]  /*14f90*/  @!P2 LEA R6, P0, R49, R4, 0x1 ;  /* 0x000000043106a211 */ /* 0x001fe400078008ff */
        /* <DEDUP_REMOVED lines=10> */
.L_x_2258:
[----:B------:R-:W2:Y:S01]  /*15040*/  LDL R98, [R1+0x38] ;  /* 0x0000380001627983 */ /* 0x000ea20000100800 */
[----:B0-----:R-:W0:Y:S01]  /*15050*/  @P4 LDC R6, c[0x0][0xbec] ;  /* 0x0002fb00ff064b82 */ /* 0x001e220000000800 */
[----:B------:R-:W-:Y:S01]  /*15060*/  ULDC.64 UR4, c[0x0][0xb08] ;  /* 0x0002c20000047ab9 */ /* 0x000fe20000000a00 */
[----:B------:R-:W-:Y:S01]  /*15070*/  ULDC.64 UR6, c[0x0][0xb30] ;  /* 0x0002cc0000067ab9 */ /* 0x000fe20000000a00 */
[----:B------:R1:W5:Y:S01]  /*15080*/  LDL R97, [R1+0x90] ;  /* 0x0000900001617983 */ /* 0x0003620000100800 */
[----:B------:R-:W-:Y:S02]  /*15090*/  IMAD R3, R86, UR4, RZ ;  /* 0x0000000456037c24 */ /* 0x000fe4000f8e02ff */
[C---:B------:R-:W-:Y:S01]  /*150a0*/  IMAD.WIDE.U32 R4, R0.reuse, UR4, RZ ;  /* 0x0000000400047c25 */ /* 0x040fe2000f8e00ff */
[----:B------:R1:W5:Y:S01]  /*150b0*/  LDL R96, [R1+0x80] ;  /* 0x0000800001607983 */ /* 0x0003620000100800 */
[----:B------:R-:W3:Y:S02]  /*150c0*/  @P4 LDC R13, c[0x0][0xbf0] ;  /* 0x0002fc00ff0d4b82 */ /* 0x000ee40000000800 */
[----:B------:R-:W-:Y:S01]  /*150d0*/  IMAD R3, R0, UR5, R3 ;  /* 0x0000000500037c24 */ /* 0x000fe2000f8e0203 */
[----:B------:R1:W5:Y:S01]  /*150e0*/  LDL R95, [R1+0x8c] ;  /* 0x00008c00015f7983 */ /* 0x0003620000100800 */
[----:B------:R-:W-:Y:S01]  /*150f0*/  ULDC.64 UR4, c[0x0][0xb38] ;  /* 0x0002ce0000047ab9 */ /* 0x000fe20000000a00 */
[----:B------:R-:W-:Y:S01]  /*15100*/  SHF.R.S32.HI R0, RZ, 0x1f, R21 ;  /* 0x0000001fff007819 */ /* 0x000fe20000011415 */
[----:B------:R-:W-:Y:S01]  /*15110*/  IMAD.IADD R5, R5, 0x1, R3 ;  /* 0x0000000105057824 */ /* 0x000fe200078e0203 */
[----:B------:R1:W5:Y:S01]  /*15120*/  LDL R94, [R1+0x7c] ;  /* 0x00007c00015e7983 */ /* 0x0003620000100800 */
[----:B------:R-:W-:-:S02]  /*15130*/  IMAD.MOV.U32 R3, RZ, RZ, R29 ;  /* 0x000000ffff037224 */ /* 0x000fc400078e001d */
[C---:B------:R-:W-:Y:S01]  /*15140*/  IMAD.WIDE.U32 R4, R152.reuse, UR4, R4 ;  /* 0x0000000498047c25 */ /* 0x040fe2000f8e0004 */
[----:B------:R1:W5:Y:S03]  /*15150*/  LDL R93, [R1+0x88] ;  /* 0x00008800015d7983 */ /* 0x0003660000100800 */
[----:B------:R-:W-:Y:S01]  /*15160*/  IMAD R5, R152, UR5, R5 ;  /* 0x0000000598057c24 */ /* 0x000fe2000f8e0205 */
[----:B------:R1:W5:Y:S01]  /*15170*/  LDL R92, [R1+0x78] ;  /* 0x00007800015c7983 */ /* 0x0003620000100800 */
[----:B------:R-:W-:Y:S01]  /*15180*/  ULDC.64 UR4, c[0x0][0xb40] ;  /* 0x0002d00000047ab9 */ /* 0x000fe20000000a00 */
[----:B0-----:R-:W-:Y:S02]  /*15190*/  @P4 IMAD.HI.U32 R6, R29, R6, RZ ;  /* 0x000000061d064227 */ /* 0x001fe400078e00ff */
[----:B------:R1:W5:Y:S02]  /*151a0*/  LDL R91, [R1+0x84] ;  /* 0x00008400015b7983 */ /* 0x0003640000100800 */
[----:B------:R-:W-:-:S02]  /*151b0*/  IMAD R0, R0, UR4, RZ ;  /* 0x0000000400007c24 */ /* 0x000fc4000f8e02ff */
[----:B------:R1:W5:Y:S01]  /*151c0*/  LDL R90, [R1+0x74] ;  /* 0x00007400015a7983 */ /* 0x0003620000100800 */
[----:B------:R-:W-:Y:S01]  /*151d0*/  IMAD.WIDE.U32 R4, R21, UR4, R4 ;  /* 0x0000000415047c25 */ /* 0x000fe2000f8e0004 */
[----:B---3--:R-:W-:-:S03]  /*151e0*/  @P4 SHF.R.U32.HI R3, RZ, R13, R6 ;  /* 0x0000000dff034219 */ /* 0x008fc60000011606 */
[----:B------:R-:W-:Y:S01]  /*151f0*/  IMAD R7, R21, UR5, R0 ;  /* 0x0000000515077c24 */ /* 0x000fe2000f8e0200 */
[----:B------:R-:W-:Y:S01]  /*15200*/  SHF.R.S32.HI R0, RZ, 0x1f, R3 ;  /* 0x0000001fff007819 */ /* 0x000fe20000011403 */
[----:B------:R-:W-:Y:S02]  /*15210*/  ULDC.64 UR4, c[0x0][0xb48] ;  /* 0x0002d20000047ab9 */ /* 0x000fe40000000a00 */
[----:B------:R-:W-:Y:S02]  /*15220*/  IMAD.IADD R5, R5, 0x1, R7 ;  /* 0x0000000105057824 */ /* 0x000fe400078e0207 */
[----:B------:R-:W-:Y:S02]  /*15230*/  IMAD.MOV R7, RZ, RZ, -R3 ;  /* 0x000000ffff077224 */ /* 0x000fe400078e0a03 */
[----:B------:R-:W-:-:S04]  /*15240*/  IMAD.WIDE.U32 R4, R88, UR4, R4 ;  /* 0x0000000458047c25 */ /* 0x000fc8000f8e0004 */
[----:B------:R-:W-:Y:S02]  /*15250*/  IMAD R7, R2, R7, R29 ;  /* 0x0000000702077224 */ /* 0x000fe400078e021d */
        /* <DEDUP_REMOVED lines=10> */
[----:B------:R-:W-:Y:S01]  /*15300*/  ISETP.GE.AND P0, PT, R11, R24, PT ;  /* 0x000000180b00720c */ /* 0x000fe20003f06270 */
[----:B------:R-:W-:Y:S02]  /*15310*/  ULDC.64 UR4, c[0x0][0xb00] ;  /* 0x0002c00000047ab9 */ /* 0x000fe40000000a00 */
[----:B------:R-:W-:Y:S01]  /*15320*/  VIADD R2, R18, 0x19c20 ;  /* 0x00019c2012027836 */ /* 0x000fe20000000000 */
[----:B------:R-:W-:Y:S01]  /*15330*/  LEA R30, P1, R4, UR4, 0x2 ;  /* 0x00000004041e7c11 */ /* 0x000fe2000f8210ff */
[----:B------:R-:W-:-:S03]  /*15340*/  IMAD.IADD R3, R5, 0x1, R3 ;  /* 0x0000000105037824 */ /* 0x000fc600078e0203 */
[----:B------:R-:W-:Y:S02]  /*15350*/  PRMT R2, RZ, 0x654, R2 ;  /* 0x00000654ff027816 */ /* 0x000fe40000000002 */
[----:B------:R-:W-:Y:S01]  /*15360*/  LEA.HI.X R32, R4, UR5, R3, 0x2, P1 ;  /* 0x0000000504207c11 */ /* 0x000fe200088f1403 */
[----:B------:R-:W-:Y:S01]  /*15370*/  BSSY B1, `(.L_x_2262) ;  /* 0x0000043000017945 */ /* 0x000fe20003800000 */
[----:B------:R0:W-:Y:S03]  /*15380*/  SYNCS.ARRIVE.TRANS64.RED.A1T0 RZ, [R2+URZ], RZ ;  /* 0x000000ff02ff79a7 */ /* 0x0001e6000810043f */
[----:B------:R1:W3:Y:S04]  /*15390*/  SHFL.IDX PT, R3, R32, RZ, 0x1c1f ;  /* 0x001c1fff20037589 */ /* 0x0002e800000e0000 */
[----:B0-----:R1:W0:Y:S01]  /*153a0*/  SHFL.IDX PT, R2, R30, RZ, 0x1c1f ;  /* 0x001c1fff1e027589 */ /* 0x00122200000e0000 */
[----:B--2---:R-:W-:-:S02]  /*153b0*/  VIADD R35, R98, 0x8 ;  /* 0x0000000862237836 */ /* 0x004fc40000000000 */
[C---:B------:R-:W-:Y:S02]  /*153c0*/  VIADD R37, R98.reuse, 0x10 ;  /* 0x0000001062257836 */ /* 0x040fe40000000000 */
[C---:B------:R-:W-:Y:S02]  /*153d0*/  VIADD R87, R98.reuse, 0x18 ;  /* 0x0000001862577836 */ /* 0x040fe40000000000 */
[C---:B------:R-:W-:Y:S02]  /*153e0*/  VIADD R89, R98.reuse, 0x20 ;  /* 0x0000002062597836 */ /* 0x040fe40000000000 */
[C---:B------:R-:W-:Y:S02]  /*153f0*/  VIADD R31, R98.reuse, 0x28 ;  /* 0x00000028621f7836 */ /* 0x040fe40000000000 */
[C---:B------:R-:W-:Y:S02]  /*15400*/  VIADD R33, R98.reuse, 0x30 ;  /* 0x0000003062217836 */ /* 0x040fe40000000000 */
[----:B------:R-:W-:Y:S01]  /*15410*/  VIADD R29, R98, 0x38 ;  /* 0x00000038621d7836 */ /* 0x000fe20000000000 */
[----:B------:R-:W-:-:S02]  /*15420*/  SHF.R.S32.HI R34, RZ, 0x1f, R35 ;  /* 0x0000001fff227819 */ /* 0x000fc40000011423 */
[----:B------:R-:W-:Y:S02]  /*15430*/  SHF.R.S32.HI R36, RZ, 0x1f, R37 ;  /* 0x0000001fff247819 */ /* 0x000fe40000011425 */
[----:B------:R-:W-:Y:S02]  /*15440*/  SHF.R.S32.HI R86, RZ, 0x1f, R87 ;  /* 0x0000001fff567819 */ /* 0x000fe40000011457 */
[----:B------:R-:W-:Y:S02]  /*15450*/  SHF.R.S32.HI R88, RZ, 0x1f, R89 ;  /* 0x0000001fff587819 */ /* 0x000fe40000011459 */
[----:B------:R-:W-:Y:S02]  /*15460*/  SHF.R.S32.HI R8, RZ, 0x1f, R31 ;  /* 0x0000001fff087819 */ /* 0x000fe4000001141f */
        /* <DEDUP_REMOVED lines=9> */
[CC--:B------:R-:W-:Y:S02]  /*15500*/  @!P1 LEA R6, P6, R35.reuse, R2.reuse, 0x2 ;  /* 0x0000000223069211 */ /* 0x0c0fe400078c10ff */
[----:B------:R-:W-:Y:S02]  /*15510*/  @!P2 IMAD.WIDE R10, R98, 0x4, R2 ;  /* 0x00000004620aa825 */ /* 0x000fe400078e0202 */
[-C--:B------:R-:W-:Y:S02]  /*15520*/  @!P1 LEA.HI.X R7, R35, R3.reuse, R34, 0x2, P6 ;  /* 0x0000000323079211 */ /* 0x080fe400030f1422 */
[----:B------:R-:W-:Y:S01]  /*15530*/  @!P0 LEA R4, P5, R37, R2, 0x2 ;  /* 0x0000000225048211 */ /* 0x000fe200078a10ff */
[----:B------:R-:W-:Y:S01]  /*15540*/  @!P2 ST.E.64 desc[UR42][R10.64], R42 ;  /* 0x0000002a0a00a985 */ /* 0x000fe2000c101b2a */
[----:B------:R-:W-:Y:S02]  /*15550*/  ISETP.GE.AND P2, PT, R31, UR4, PT ;  /* 0x000000041f007c0c */ /* 0x000fe4000bf46270 */
[----:B------:R-:W-:Y:S01]  /*15560*/  @!P0 LEA.HI.X R5, R37, R3, R36, 0x2, P5 ;  /* 0x0000000325058211 */ /* 0x000fe200028f1424 */
[----:B------:R-:W-:Y:S01]  /*15570*/  @!P1 ST.E.64 desc[UR42][R6.64], R44 ;  /* 0x0000002c06009985 */ /* 0x000fe2000c101b2a */
[----:B------:R-:W-:-:S02]  /*15580*/  ISETP.GE.AND P1, PT, R33, UR4, PT ;  /* 0x0000000421007c0c */ /* 0x000fc4000bf26270 */
[-C--:B------:R-:W-:Y:S01]  /*15590*/  @!P3 LEA R12, P6, R87, R2.reuse, 0x2 ;  /* 0x00000002570cb211 */ /* 0x080fe200078c10ff */
[----:B------:R0:W-:Y:S01]  /*155a0*/  @!P0 ST.E.64 desc[UR42][R4.64], R50 ;  /* 0x0000003204008985 */ /* 0x0001e2000c101b2a */
[-C--:B------:R-:W-:Y:S02]  /*155b0*/  @!P4 LEA R20, P5, R89, R2.reuse, 0x2 ;  /* 0x000000025914c211 */ /* 0x080fe400078a10ff */
[-C--:B------:R-:W-:Y:S02]  /*155c0*/  @!P3 LEA.HI.X R13, R87, R3.reuse, R86, 0x2, P6 ;  /* 0x00000003570db211 */ /* 0x080fe400030f1456 */
[----:B------:R-:W-:Y:S02]  /*155d0*/  ISETP.GE.AND P0, PT, R29, UR4, PT ;  /* 0x000000041d007c0c */ /* 0x000fe4000bf06270 */
[----:B------:R-:W-:Y:S01]  /*155e0*/  @!P4 LEA.HI.X R21, R89, R3, R88, 0x2, P5 ;  /* 0x000000035915c211 */ /* 0x000fe200028f1458 */
[----:B------:R1:W-:Y:S01]  /*155f0*/  @!P3 ST.E.64 desc[UR42][R12.64], R52 ;  /* 0x000000340c00b985 */ /* 0x0003e2000c101b2a */
[----:B------:R-:W-:-:S02]  /*15600*/  @!P2 LEA R14, P6, R31, R2, 0x2 ;  /* 0x000000021f0ea211 */ /* 0x000fc400078c10ff */
[----:B-----5:R-:W-:Y:S01]  /*15610*/  ISETP.GE.AND P3, PT, R96, UR4, PT ;  /* 0x0000000460007c0c */ /* 0x020fe2000bf66270 */
[----:B------:R-:W-:Y:S01]  /*15620*/  @!P4 ST.E.64 desc[UR42][R20.64], R58 ;  /* 0x0000003a1400c985 */ /* 0x000fe2000c101b2a */
[-C--:B------:R-:W-:Y:S02]  /*15630*/  @!P2 LEA.HI.X R15, R31, R3.reuse, R8, 0x2, P6 ;  /* 0x000000031f0fa211 */ /* 0x080fe400030f1408 */
[C---:B0-----:R-:W-:Y:S02]  /*15640*/  @!P1 LEA R4, P4, R33.reuse, R2, 0x2 ;  /* 0x0000000221049211 */ /* 0x041fe400078810ff */
[----:B------:R-:W-:Y:S01]  /*15650*/  ISETP.GE.AND P5, PT, R94, UR4, PT ;  /* 0x000000045e007c0c */ /* 0x000fe2000bfa6270 */
[----:B------:R0:W-:Y:S01]  /*15660*/  @!P2 ST.E.64 desc[UR42][R14.64], R60 ;  /* 0x0000003c0e00a985 */ /* 0x0001e2000c101b2a */
[----:B------:R-:W-:Y:S02]  /*15670*/  @!P1 LEA.HI.X R5, R33, R3, R28, 0x2, P4 ;  /* 0x0000000321059211 */ /* 0x000fe400020f141c */
[----:B------:R-:W-:-:S02]  /*15680*/  ISETP.GE.AND P4, PT, R92, UR4, PT ;  /* 0x000000045c007c0c */ /* 0x000fc4000bf86270 */
[----:B------:R-:W-:Y:S01]  /*15690*/  ISETP.GE.AND P2, PT, R90, UR4, PT ;  /* 0x000000045a007c0c */ /* 0x000fe2000bf46270 */
[----:B------:R2:W-:Y:S01]  /*156a0*/  @!P1 ST.E.64 desc[UR42][R4.64], R66 ;  /* 0x0000004204009985 */ /* 0x0005e2000c101b2a */
[CC--:B------:R-:W-:Y:S02]  /*156b0*/  @!P0 LEA R10, P6, R29.reuse, R2.reuse, 0x2 ;  /* 0x000000021d0a8211 */ /* 0x0c0fe400078c10ff */
[C---:B------:R-:W-:Y:S02]  /*156c0*/  @!P3 LEA R6, P1, R96.reuse, R2, 0x2 ;  /* 0x000000026006b211 */ /* 0x040fe400078210ff */
[-C--:B------:R-:W-:Y:S02]  /*156d0*/  @!P0 LEA.HI.X R11, R29, R3.reuse, R0, 0x2, P6 ;  /* 0x000000031d0b8211 */ /* 0x080fe400030f1400 */
[----:B------:R-:W-:-:S03]  /*156e0*/  @!P3 LEA.HI.X R7, R96, R3, R97, 0x2, P1 ;  /* 0x000000036007b211 */ /* 0x000fc600008f1461 */
[----:B------:R2:W-:Y:S01]  /*156f0*/  @!P0 ST.E.64 desc[UR42][R10.64], R68 ;  /* 0x000000440a008985 */ /* 0x0005e2000c101b2a */
[-C--:B-1----:R-:W-:Y:S02]  /*15700*/  @!P5 LEA R12, P0, R94, R2.reuse, 0x2 ;  /* 0x000000025e0cd211 */ /* 0x082fe400078010ff */
        /* <DEDUP_REMOVED lines=9> */
.L_x_2263:
[----:B------:R-:W-:Y:S05]  /*157a0*/  BSYNC B1 ;  /* 0x0000000000017941 */ /* 0x000fea0003800000 */
.L_x_2262:
[----:B------:R-:W-:Y:S01]  /*157b0*/  ISETP.GE.AND P0, PT, R9, R24, PT ;  /* 0x000000180900720c */ /* 0x000fe20003f06270 */
[----:B--2---:R0:W1:Y:S04]  /*157c0*/  SHFL.IDX PT, R3, R32, 0x1, 0x1c1f ;  /* 0x003c1f0020037f89 */ /* 0x00406800000e0000 */
        /* <DEDUP_REMOVED lines=8> */
[CC--:B--2---:R-:W-:Y:S02]  /*15850*/  @!P6 LEA R6, P0, R35.reuse, R2.reuse, 0x2 ;  /* 0x000000022306e211 */ /* 0x0c4fe400078010ff */
[----:B-1----:R-:W-:Y:S02]  /*15860*/  @!P1 IMAD.WIDE R4, R98, 0x4, R2 ;  /* 0x0000000462049825 */ /* 0x002fe400078e0202 */
[----:B------:R-:W-:Y:S02]  /*15870*/  @!P6 LEA.HI.X R7, R35, R3, R34, 0x2, P0 ;  /* 0x000000032307e211 */ /* 0x000fe400000f1422 */
[----:B------:R-:W-:Y:S01]  /*15880*/  ISETP.GE.AND P0, PT, R31, UR4, PT ;  /* 0x000000041f007c0c */ /* 0x000fe2000bf06270 */
[----:B------:R0:W-:Y:S01]  /*15890*/  @!P1 ST.E.64 desc[UR42][R4.64], R46 ;  /* 0x0000002e04009985 */ /* 0x0001e2000c101b2a */
[-C--:B------:R-:W-:Y:S02]  /*158a0*/  @!P4 LEA R10, P5, R37, R2.reuse, 0x2 ;  /* 0x00000002250ac211 */ /* 0x080fe400078a10ff */
[----:B------:R-:W-:Y:S01]  /*158b0*/  ISETP.GE.AND P1, PT, R33, UR4, PT ;  /* 0x0000000421007c0c */ /* 0x000fe2000bf26270 */
[----:B------:R1:W-:Y:S01]  /*158c0*/  @!P6 ST.E.64 desc[UR42][R6.64], R48 ;  /* 0x000000300600e985 */ /* 0x0003e2000c101b2a */
[----:B------:R-:W-:-:S02]  /*158d0*/  @!P3 LEA R12, P6, R87, R2, 0x2 ;  /* 0x00000002570cb211 */ /* 0x000fc400078c10ff */
[-C--:B------:R-:W-:Y:S02]  /*158e0*/  @!P4 LEA.HI.X R11, R37, R3.reuse, R36, 0x2, P5 ;  /* 0x00000003250bc211 */ /* 0x080fe400028f1424 */
[-C--:B------:R-:W-:Y:S02]  /*158f0*/  @!P3 LEA.HI.X R13, R87, R3.reuse, R86, 0x2, P6 ;  /* 0x00000003570db211 */ /* 0x080fe400030f1456 */
[-C--:B------:R-:W-:Y:S01]  /*15900*/  @!P2 LEA R14, P5, R89, R2.reuse, 0x2 ;  /* 0x00000002590ea211 */ /* 0x080fe200078a10ff */
[----:B------:R2:W-:Y:S01]  /*15910*/  @!P4 ST.E.64 desc[UR42][R10.64], R54 ;  /* 0x000000360a00c985 */ /* 0x0005e2000c101b2a */
[----:B------:R-:W-:Y:S02]  /*15920*/  @!P0 LEA R20, P6, R31, R2, 0x2 ;  /* 0x000000021f148211 */ /* 0x000fe400078c10ff */
[-C--:B------:R-:W-:Y:S01]  /*15930*/  @!P2 LEA.HI.X R15, R89, R3.reuse, R88, 0x2, P5 ;  /* 0x00000003590fa211 */ /* 0x080fe200028f1458 */
[----:B------:R3:W-:Y:S01]  /*15940*/  @!P3 ST.E.64 desc[UR42][R12.64], R56 ;  /* 0x000000380c00b985 */ /* 0x0007e2000c101b2a */
[----:B------:R-:W-:-:S02]  /*15950*/  @!P0 LEA.HI.X R21, R31, R3, R8, 0x2, P6 ;  /* 0x000000031f158211 */ /* 0x000fc400030f1408 */
[----:B------:R-:W-:Y:S01]  /*15960*/  ISETP.GE.AND P6, PT, R29, UR4, PT ;  /* 0x000000041d007c0c */ /* 0x000fe2000bfc6270 */
[----:B------:R3:W-:Y:S01]  /*15970*/  @!P2 ST.E.64 desc[UR42][R14.64], R62 ;  /* 0x0000003e0e00a985 */ /* 0x0007e2000c101b2a */
[----:B-----5:R-:W-:Y:S02]  /*15980*/  ISETP.GE.AND P4, PT, R96, UR4, PT ;  /* 0x0000000460007c0c */ /* 0x020fe4000bf86270 */
[----:B------:R-:W-:Y:S01]  /*15990*/  ISETP.GE.AND P3, PT, R94, UR4, PT ;  /* 0x000000045e007c0c */ /* 0x000fe2000bf66270 */
[----:B------:R3:W-:Y:S01]  /*159a0*/  @!P0 ST.E.64 desc[UR42][R20.64], R64 ;  /* 0x0000004014008985 */ /* 0x0007e2000c101b2a */
[----:B------:R-:W-:Y:S02]  /*159b0*/  ISETP.GE.AND P2, PT, R92, UR4, PT ;  /* 0x000000045c007c0c */ /* 0x000fe4000bf46270 */
[----:B------:R-:W-:-:S04]  /*159c0*/  @!P1 LEA R30, P5, R33, R2, 0x2 ;  /* 0x00000002211e9211 */ /* 0x000fc800078a10ff */
[-C--:B------:R-:W-:Y:S02]  /*159d0*/  @!P1 LEA.HI.X R31, R33, R3.reuse, R28, 0x2, P5 ;  /* 0x00000003211f9211 */ /* 0x080fe400028f141c */
[CC--:B0-----:R-:W-:Y:S02]  /*159e0*/  @!P6 LEA R4, P5, R29.reuse, R2.reuse, 0x2 ;  /* 0x000000021d04e211 */ /* 0x0c1fe400078a10ff */
[-C--:B-1----:R-:W-:Y:S01]  /*159f0*/  @!P4 LEA R6, P0, R96, R2.reuse, 0x2 ;  /* 0x000000026006c211 */ /* 0x082fe200078010ff */
[----:B------:R3:W-:Y:S01]  /*15a00*/  @!P1 ST.E.64 desc[UR42][R30.64], R70 ;  /* 0x000000461e009985 */ /* 0x0007e2000c101b2a */
[-C--:B------:R-:W-:Y:S02]  /*15a10*/  @!P6 LEA.HI.X R5, R29, R3.reuse, R0, 0x2, P5 ;  /* 0x000000031d05e211 */ /* 0x080fe400028f1400 */
[-C--:B------:R-:W-:Y:S02]  /*15a20*/  @!P3 LEA R8, P1, R94, R2.reuse, 0x2 ;  /* 0x000000025e08b211 */ /* 0x080fe400078210ff */
[----:B--2---:R-:W-:Y:S01]  /*15a30*/  @!P2 LEA R10, P5, R92, R2, 0x2 ;  /* 0x000000025c0aa211 */ /* 0x004fe200078a10ff */
        /* <DEDUP_REMOVED lines=13> */
.L_x_2256:
[----:B------:R-:W1:Y:S01]  /*15b10*/  LDL.LU R4, [R1+0x58] ;  /* 0x0000580001047983 */ /* 0x000e620000300800 */
[----:B------:R-:W-:Y:S01]  /*15b20*/  ULDC.64 UR6, c[0x0][0xc08] ;  /* 0x0003020000067ab9 */ /* 0x000fe20000000a00 */
[----:B------:R-:W-:Y:S02]  /*15b30*/  ULDC.64 UR4, c[0x0][0xc00] ;  /* 0x0003000000047ab9 */ /* 0x000fe40000000a00 */
[----:B------:R-:W2:Y:S01]  /*15b40*/  LDL.LU R0, [R1+0x5c] ;  /* 0x00005c0001007983 */ /* 0x000ea20000300800 */
[----:B------:R-:W-:Y:S01]  /*15b50*/  ISETP.NE.U32.AND P1, PT, RZ, UR6, PT ;  /* 0x00000006ff007c0c */ /* 0x000fe2000bf25070 */
[----:B------:R-:W-:Y:S01]  /*15b60*/  IMAD.MOV.U32 R15, RZ, RZ, RZ ;  /* 0x000000ffff0f7224 */ /* 0x000fe200078e00ff */
[----:B------:R-:W-:Y:S01]  /*15b70*/  ISETP.NE.U32.AND P0, PT, RZ, UR4, PT ;  /* 0x00000004ff007c0c */ /* 0x000fe2000bf05070 */
[----:B------:R-:W3:Y:S01]  /*15b80*/  S2R R6, SR_TID.X ;  /* 0x0000000000067919 */ /* 0x000ee20000002100 */
[----:B------:R-:W-:Y:S02]  /*15b90*/  ISETP.NE.AND.EX P1, PT, RZ, UR7, PT, P1 ;  /* 0x00000007ff007c0c */ /* 0x000fe4000bf25310 */
[----:B------:R-:W-:-:S02]  /*15ba0*/  ISETP.NE.AND.EX P0, PT, RZ, UR5, PT, P0 ;  /* 0x00000005ff007c0c */ /* 0x000fc4000bf05300 */
[----:B-1----:R-:W-:-:S04]  /*15bb0*/  IADD3 R2, P2, R4, UR4, RZ ;  /* 0x0000000404027c10 */ /* 0x002fc8000ff5e0ff */
[----:B--2---:R-:W-:-:S05]  /*15bc0*/  IADD3.X R3, R0, UR5, RZ, P2, !PT ;  /* 0x0000000500037c10 */ /* 0x004fca00097fe4ff */
[----:B------:R-:W-:Y:S01]  /*15bd0*/  @P1 IADD3 R4, P2, R4, UR6, RZ ;  /* 0x0000000604041c10 */ /* 0x000fe2000ff5e0ff */
[----:B------:R-:W-:Y:S01]  /*15be0*/  ULDC UR4, c[0x0][0xa88] ;  /* 0x0002a20000047ab9 */ /* 0x000fe20000000800 */
[----:B------:R1:W5:Y:S02]  /*15bf0*/  @P0 LDG.E R15, desc[UR42][R2.64] ;  /* 0x0000002a020f0981 */ /* 0x000364000c1e1900 */
[----:B0-----:R-:W-:Y:S01]  /*15c00*/  @P1 IADD3.X R5, R0, UR7, RZ, P2, !PT ;  /* 0x0000000700051c10 */ /* 0x001fe200097fe4ff */
[----:B------:R-:W-:Y:S02]  /*15c10*/  IMAD.U32 R0, RZ, RZ, UR4 ;  /* 0x00000004ff007e24 */ /* 0x000fe4000f8e00ff */
[----:B---3--:R-:W-:-:S04]  /*15c20*/  VIADD R30, R6, 0xffffff80 ;  /* 0xffffff80061e7836 */ /* 0x008fc80000000000 */
[----:B------:R1:W5:Y:S01]  /*15c30*/  @P1 LDG.E R0, desc[UR42][R4.64] ;  /* 0x0000002a04001981 */ /* 0x000362000c1e1900 */
[----:B------:R-:W-:Y:S02]  /*15c40*/  ISETP.GT.AND P3, PT, R30, 0xbf, PT ;  /* 0x000000bf1e00780c */ /* 0x000fe40003f64270 */
[----:B------:R-:W-:Y:S01]  /*15c50*/  ISETP.GT.AND P2, PT, R92, 0x1, PT ;  /* 0x000000015c00780c */ /* 0x000fe20003f44270 */
[----:B------:R-:W-:-:S12]  /*15c60*/  @P1 BRA `(.L_x_2264) ;  /* 0x0000000000101947 */ /* 0x000fd80003800000 */
[----:B------:R-:W-:Y:S05]  /*15c70*/  @!P0 BRA `(.L_x_2264) ;  /* 0x00000000000c8947 */ /* 0x000fea0003800000 */
[----:B-1----:R-:W2:Y:S04]  /*15c80*/  LDG.E R5, desc[UR42][R2.64] ;  /* 0x0000002a02057981 */ /* 0x002ea8000c1e1900 */
[----:B-----5:R-:W2:Y:S02]  /*15c90*/  LDG.E R0, desc[UR42][R2.64+0x4] ;  /* 0x0000042a02007981 */ /* 0x020ea4000c1e1900 */
[----:B--2---:R-:W-:-:S07]  /*15ca0*/  IMAD.IADD R0, R0, 0x1, -R5 ;  /* 0x0000000100007824 */ /* 0x004fce00078e0a05 */
.L_x_2264:
[----:B-1----:R-:W2:Y:S04]  /*15cb0*/  LDL.LU R2, [R1+0x64] ;  /* 0x0000640001027983 */ /* 0x002ea80000300800 */
        /* <DEDUP_REMOVED lines=56> */
.L_x_2266:
[----:B------:R-:W-:Y:S05]  /*16040*/  BSYNC B1 ;  /* 0x0000000000017941 */ /* 0x000fea0003800000 */
.L_x_2265:
        /* <DEDUP_REMOVED lines=30> */
[----:B------:R-:W-:-:S04]  /*16230*/  IMAD.WIDE.U32 R2, R29, UR6, R2 ;  /* 0x000000061d027c25 */ /* 0x000fc8000f8e0002 */
[----:B---3--:R-:W-:Y:S02]  /*16240*/  IMAD.MOV.U32 R28, RZ, RZ, R8 ;  /* 0x000000ffff1c7224 */ /* 0x008fe400078e0008 */
[----:B----4-:R-:W-:Y:S02]  /*16250*/  IMAD.MOV.U32 R30, RZ, RZ, R6 ;  /* 0x000000ffff1e7224 */ /* 0x010fe400078e0006 */
[----:B------:R-:W-:Y:S02]  /*16260*/  IMAD R6, R24, UR6, RZ ;  /* 0x0000000618067c24 */ /* 0x000fe4000f8e02ff */
[----:B------:R-:W-:-:S04]  /*16270*/  IMAD.IADD R8, R13, 0x1, R4 ;  /* 0x000000010d087824 */ /* 0x000fc800078e0204 */
        /* <DEDUP_REMOVED lines=39> */
.L_x_2268:
[----:B------:R-:W-:Y:S05]  /*164f0*/  BSYNC B1 ;  /* 0x0000000000017941 */ /* 0x000fea0003800000 */
.L_x_2267:
        /* <DEDUP_REMOVED lines=17> */
.L_x_2261:
[----:B------:R-:W-:Y:S05]  /*16610*/  BSYNC B0 ;  /* 0x0000000000007941 */ /* 0x000fea0003800000 */
.L_x_2255:
[----:B------:R-:W-:Y:S02]  /*16620*/  ULDC UR4, c[0x0][0xc3c] ;  /* 0x00030f0000047ab9 */ /* 0x000fe40000000800 */
[----:B------:R-:W-:-:S13]  /*16630*/  ISETP.GE.AND P0, PT, R27, UR4, PT ;  /* 0x000000041b007c0c */ /* 0x000fda000bf06270 */
[----:B------:R-:W-:Y:S05]  /*16640*/  @!P0 BRA `(.L_x_2269) ;  /* 0xfffffea800fc8947 */ /* 0x000fea000383ffff */
[----:B------:R-:W-:Y:S05]  /*16650*/  BRA `(.L_x_2127) ;  /* 0x0000008000087947 */ /* 0x000fea0003800000 */
.L_x_2125:
        /* <DEDUP_REMOVED lines=58> */
.L_x_2273:
        /* <DEDUP_REMOVED lines=37> */
.L_x_2271:
        /* <DEDUP_REMOVED lines=13> */
.L_x_2274:
        /* <DEDUP_REMOVED lines=61> */
.L_x_2275:
        /* <DEDUP_REMOVED lines=60> */
.L_x_2276:
[----:B------:R-:W-:-:S05]  /*174b0*/  LOP3.LUT R2, RZ, R2, RZ, 0x33, !PT ;  /* 0x00000002ff027212 */ /* 0x000fca00078e33ff */
[----:B------:R-:W-:Y:S01]  /*174c0*/  IMAD.IADD R25, R25, 0x1, R2 ;  /* 0x0000000119197824 */ /* 0x000fe200078e0202 */
[----:B------:R-:W-:Y:S06]  /*174d0*/  BRA `(.L_x_2277) ;  /* 0x00000000000c7947 */ /* 0x000fec0003800000 */
.L_x_2272:
[----:B------:R-:W-:Y:S02]  /*174e0*/  IMAD.MOV.U32 R25, RZ, RZ, RZ ;  /* 0x000000ffff197224 */ /* 0x000fe400078e00ff */
[----:B------:R-:W-:Y:S02]  /*174f0*/  IMAD.U32 R24, RZ, RZ, UR6 ;  /* 0x00000006ff187e24 */ /* 0x000fe4000f8e00ff */
[----:B------:R-:W-:-:S07]  /*17500*/  IMAD.MOV.U32 R26, RZ, RZ, RZ ;  /* 0x000000ffff1a7224 */ /* 0x000fce00078e00ff */
.L_x_2277:
[----:B------:R-:W-:-:S13]  /*17510*/  ISETP.NE.AND P0, PT, R0, RZ, PT ;  /* 0x000000ff0000720c */ /* 0x000fda0003f05270 */
[----:B------:R-:W0:Y:S01]  /*17520*/  @!P0 S2R R3, SR_CgaCtaId ;  /* 0x0000000000038919 */ /* 0x000e220000008800 */
[----:B------:R-:W-:-:S04]  /*17530*/  @!P0 MOV R0, 0x400 ;  /* 0x0000040000008802 */ /* 0x000fc80000000f00 */
[----:B0-----:R-:W-:-:S05]  /*17540*/  @!P0 LEA R0, R3, R0, 0x18 ;  /* 0x0000000003008211 */ /* 0x001fca00078ec0ff */
[----:B------:R2:W-:Y:S01]  /*17550*/  @!P0 STS.128 [R0+0x19cd0], R24 ;  /* 0x019cd01800008388 */ /* 0x0005e20000000c00 */
[----:B------:R-:W-:Y:S06]  /*17560*/  BAR.ARV 0x5, 0x200 ;  /* 0x0148000000007b1d */ /* 0x000fec0000002000 */
.L_x_2270:
        /* <DEDUP_REMOVED lines=11> */
[----:B------:R-:W-:Y:S01]  /*17620*/  ULDC.64 UR40, c[0x0][0x198] ;  /* 0x0000660000287ab9 */ /* 0x000fe20000000a00 */
[----:B------:R-:W-:Y:S01]  /*17630*/  IMAD.MOV.U32 R23, RZ, RZ, RZ ;  /* 0x000000ffff177224 */ /* 0x000fe200078e00ff */
[----:B------:R-:W-:Y:S01]  /*17640*/  ULOP3.LUT UR39, UR37, 0x2, URZ, 0xfc, !UPT ;  /* 0x0000000225277892 */ /* 0x000fe2000f8efc3f */
[----:B------:R-:W-:Y:S01]  /*17650*/  IMAD.MOV.U32 R19, RZ, RZ, RZ ;  /* 0x000000ffff137224 */ /* 0x000fe200078e00ff */
[----:B------:R-:W-:Y:S01]  /*17660*/  ULOP3.LUT UR36, UR37, 0x1, URZ, 0xfc, !UPT ;  /* 0x0000000125247892 */ /* 0x000fe2000f8efc3f */
[----:B------:R-:W-:Y:S01]  /*17670*/  IMAD.MOV.U32 R28, RZ, RZ, 0x1 ;  /* 0x00000001ff1c7424 */ /* 0x000fe200078e00ff */
        /* <DEDUP_REMOVED lines=48> */
.L_x_2400:
[----:B0--3--:R-:W0:Y:S02]  /*17980*/  LDC.64 R2, c[0x0][0xc88] ;  /* 0x00032200ff027b82 */ /* 0x009e240000000a00 */
        /* <DEDUP_REMOVED lines=10> */
[----:B-12---:R-:W-:-:S11]  /*17a30*/  SHF.R.S32.HI R0, RZ, 0x1f, R18 ;  /* 0x0000001fff007819 */ /* 0x006fd60000011412 */
        /* <DEDUP_REMOVED lines=36> */
[----:B------:R-:W-:Y:S02]  /*17c80*/  IMAD.U32 R9, RZ, RZ, UR5 ;  /* 0x00000005ff097e24 */ /* 0x000fe4000f8e00ff */
[----:B0-----:R-:W-:Y:S01]  /*17c90*/  IMAD.U32 R6, RZ, RZ, UR4 ;  /* 0x00000004ff067e24 */ /* 0x001fe2000f8e00ff */
[----:B---3--:R0:W-:Y:S04]  /*17ca0*/  STL [R1+0x38], R8 ;  /* 0x0000380801007387 */ /* 0x0081e80000100800 */
[----:B--2---:R0:W-:Y:S01]  /*17cb0*/  STL [R1+0x8], R10 ;  /* 0x0000080a01007387 */ /* 0x0041e20000100800 */
[----:B------:R-:W-:Y:S05]  /*17cc0*/  @P2 BRA `(.L_x_2279) ;  /* 0x0000000000142947 */ /* 0x000fea0003800000 */
[----:B------:R-:W-:Y:S05]  /*17cd0*/  @!P0 BRA `(.L_x_2279) ;  /* 0x0000000000108947 */ /* 0x000fea0003800000 */
[----:B------:R-:W0:Y:S04]  /*17ce0*/  LDG.E R7, desc[UR42][R2.64] ;  /* 0x0000002a02077981 */ /* 0x000e28000c1e1900 */
[----:B------:R-:W0:Y:S02]  /*17cf0*/  LDG.E R2, desc[UR42][R2.64+0x4] ;  /* 0x0000042a02027981 */ /* 0x000e24000c1e1900 */
[----:B0-----:R-:W-:-:S05]  /*17d00*/  IMAD.IADD R8, R2, 0x1, -R7 ;  /* 0x0000000102087824 */ /* 0x001fca00078e0a07 */
[----:B------:R1:W-:Y:S02]  /*17d10*/  STL [R1+0x38], R8 ;  /* 0x0000380801007387 */ /* 0x0003e40000100800 */
.L_x_2279:
[----:B------:R-:W-:Y:S01]  /*17d20*/  ULDC.64 UR4, c[0x0][0xa20] ;  /* 0x0002880000047ab9 */ /* 0x000fe20000000a00 */
[C---:B------:R-:W-:Y:S02]  /*17d30*/  LOP3.LUT R7, R26.reuse, 0xff000000, RZ, 0xc0, !PT ;  /* 0xff0000001a077812 */ /* 0x040fe400078ec0ff */
[----:B------:R-:W-:Y:S02]  /*17d40*/  ISETP.NE.U32.AND P0, PT, RZ, UR4, PT ;  /* 0x00000004ff007c0c */ /* 0x000fe4000bf05070 */
[----:B------:R-:W-:Y:S02]  /*17d50*/  SHF.R.U32.HI R7, RZ, 0x8, R7 ;  /* 0x00000008ff077819 */ /* 0x000fe40000011607 */
[----:B------:R-:W-:Y:S02]  /*17d60*/  ISETP.NE.AND.EX P0, PT, RZ, UR5, PT, P0 ;  /* 0x00000005ff007c0c */ /* 0x000fe4000bf05300 */
[C---:B------:R-:W-:Y:S02]  /*17d70*/  LOP3.LUT R2, R26.reuse, 0xff0000, RZ, 0xc0, !PT ;  /* 0x00ff00001a027812 */ /* 0x040fe400078ec0ff */
        /* <DEDUP_REMOVED lines=8> */
.L_x_2280:
[----:B------:R-:W-:Y:S02]  /*17e00*/  ULDC.64 UR4, c[0x0][0xa08] ;  /* 0x0002820000047ab9 */ /* 0x000fe40000000a00 */
[----:B------:R-:W-:-:S04]  /*17e10*/  ISETP.NE.U32.AND P0, PT, RZ, UR4, PT ;  /* 0x00000004ff007c0c */ /* 0x000fc8000bf05070 */
[----:B------:R-:W-:-:S13]  /*17e20*/  ISETP.NE.AND.EX P0, PT, RZ, UR5, PT, P0 ;  /* 0x00000005ff007c0c */ /* 0x000fda000bf05300 */
[----:B------:R-:W-:Y:S05]  /*17e30*/  @!P0 BRA `(.L_x_2281) ;  /* 0x0000000000148947 */ /* 0x000fea0003800000 */
[----:B------:R-:W2:Y:S02]  /*17e40*/  LDC.64 R2, c[0x0][0xa08] ;  /* 0x00028200ff027b82 */ /* 0x000ea40000000a00 */
[----:B--2---:R-:W-:-:S05]  /*17e50*/  IMAD.WIDE R2, R26, 0x4, R2 ;  /* 0x000000041a027825 */ /* 0x004fca00078e0202 */
[----:B------:R-:W2:Y:S04]  /*17e60*/  LDG.E R6, desc[UR42][R2.64] ;  /* 0x0000002a02067981 */ /* 0x000ea8000c1e1900 */
[----:B------:R-:W2:Y:S02]  /*17e70*/  LDG.E R2, desc[UR42][R2.64+0x4] ;  /* 0x0000042a02027981 */ /* 0x000ea4000c1e1900 */
[----:B--2---:R-:W-:-:S07]  /*17e80*/  IMAD.IADD R6, R2, 0x1, -R6 ;  /* 0x0000000102067824 */ /* 0x004fce00078e0a06 */
.L_x_2281:
[----:B--2---:R-:W2:Y:S01]  /*17e90*/  @P1 LDG.E R2, desc[UR42][R4.64] ;  /* 0x0000002a04021981 */ /* 0x004ea2000c1e1900 */
[----:B------:R-:W3:Y:S03]  /*17ea0*/  LDC R3, c[0x0][0x448] ;  /* 0x00011200ff037b82 */ /* 0x000ee60000000800 */
[----:B------:R4:W2:Y:S01]  /*17eb0*/  @P1 LDG.E R4, desc[UR42][R4.64+0x4] ;  /* 0x0000042a04041981 */ /* 0x0008a2000c1e1900 */
[----:B-----5:R-:W-:Y:S01]  /*17ec0*/  IMAD.IADD R6, R6, 0x1, -R10 ;  /* 0x0000000106067824 */ /* 0x020fe200078e0a0a */
[----:B------:R-:W-:Y:S01]  /*17ed0*/  LOP3.LUT R12, R7, 0xff, RZ, 0xc0, !PT ;  /* 0x000000ff070c7812 */ /* 0x000fe200078ec0ff */
[----:B------:R-:W-:Y:S01]  /*17ee0*/  BSSY B0, `(.L_x_2282) ;  /* 0x0000037000007945 */ /* 0x000fe20003800000 */
[----:B---3--:R-:W-:-:S13]  /*17ef0*/  ISETP.NE.AND P0, PT, R3, 0x1, PT ;  /* 0x000000010300780c */ /* 0x008fda0003f05270 */
[----:B------:R-:W3:Y:S08]  /*17f00*/  @P0 LDC R3, c[0x0][0x44c] ;  /* 0x00011300ff030b82 */ /* 0x000ef00000000800 */
[----:B----4-:R-:W4:Y:S01]  /*17f10*/  @P0 LDC R5, c[0x0][0x450] ;  /* 0x00011400ff050b82 */ /* 0x010f220000000800 */
[----:B--2---:R-:W-:Y:S02]  /*17f20*/  @P1 IMAD.IADD R9, R4, 0x1, -R2 ;  /* 0x0000000104091824 */ /* 0x004fe400078e0a02 */
[----:B------:R-:W-:-:S04]  /*17f30*/  IMAD R2, R25, 0xc0, RZ ;  /* 0x000000c019027824 */ /* 0x000fc800078e02ff */
[----:B------:R-:W-:-:S04]  /*17f40*/  VIADD R2, R2, 0xbf ;  /* 0x000000bf02027836 */ /* 0x000fc80000000000 */
[----:B---3--:R-:W-:-:S05]  /*17f50*/  @P0 IMAD.HI.U32 R3, R2, R3, RZ ;  /* 0x0000000302030227 */ /* 0x008fca00078e00ff */
[----:B----4-:R-:W-:Y:S01]  /*17f60*/  @P0 SHF.R.U32.HI R2, RZ, R5, R3 ;  /* 0x00000005ff020219 */ /* 0x010fe20000011603 */
[----:B------:R-:W-:-:S05]  /*17f70*/  IMAD.IADD R3, R6, 0x1, R9 ;  /* 0x0000000106037824 */ /* 0x000fca00078e0209 */
[----:B------:R-:W-:Y:S01]  /*17f80*/  IADD3 R21, R3, 0x80, -R8 ;  /* 0x0000008003157810 */ /* 0x000fe20007ffe808 */
[----:B------:R2:W-:Y:S04]  /*17f90*/  STL [R1+0x28], R3 ;  /* 0x0000280301007387 */ /* 0x0005e80000100800 */
[----:B------:R-:W-:Y:S01]  /*17fa0*/  IMAD.IADD R2, R21, 0x1, R2 ;  /* 0x0000000115027824 */ /* 0x000fe200078e0202 */
[----:B------:R3:W-:Y:S04]  /*17fb0*/  STL [R1], R12 ;  /* 0x0000000c01007387 */ /* 0x0007e80000100800 */
[----:B------:R-:W-:Y:S01]  /*17fc0*/  SHF.R.S32.HI R5, RZ, 0x1f, R2 ;  /* 0x0000001fff057819 */ /* 0x000fe20000011402 */
[----:B--2---:R-:W-:-:S03]  /*17fd0*/  VIADD R3, R3, 0x7f ;  /* 0x0000007f03037836 */ /* 0x004fc60000000000 */
[----:B------:R-:W-:Y:S01]  /*17fe0*/  LEA.HI R5, R5, R2, RZ, 0x7 ;  /* 0x0000000205057211 */ /* 0x000fe200078f38ff */
[----:B------:R-:W-:Y:S01]  /*17ff0*/  IMAD.MOV.U32 R2, RZ, RZ, RZ ;  /* 0x000000ffff027224 */ /* 0x000fe200078e00ff */
[----:B------:R-:W-:Y:S02]  /*18000*/  SHF.R.S32.HI R4, RZ, 0x1f, R3 ;  /* 0x0000001fff047819 */ /* 0x000fe40000011403 */
[----:B------:R-:W-:Y:S02]  /*18010*/  SHF.R.S32.HI R5, RZ, 0x7, R5 ;  /* 0x00000007ff057819 */ /* 0x000fe40000011405 */
[----:B------:R-:W-:-:S04]  /*18020*/  LEA.HI R4, R4, R3, RZ, 0x7 ;  /* 0x0000000304047211 */ /* 0x000fc800078f38ff */
[----:B------:R-:W-:Y:S02]  /*18030*/  SHF.R.S32.HI R20, RZ, 0x7, R4 ;  /* 0x00000007ff147819 */ /* 0x000fe40000011404 */
[----:B------:R-:W-:Y:S02]  /*18040*/  SHF.R.U32.HI R4, RZ, 0x10, R7 ;  /* 0x00000010ff047819 */ /* 0x000fe40000011607 */
[----:B------:R-:W-:-:S04]  /*18050*/  VIMNMX R5, R20, R5, PT ;  /* 0x0000000514057248 */ /* 0x000fc80003fe0100 */
[----:B------:R-:W-:-:S13]  /*18060*/  ISETP.GE.AND P0, PT, R5, 0x1, PT ;  /* 0x000000010500780c */ /* 0x000fda0003f06270 */
[----:B---3--:R-:W-:Y:S05]  /*18070*/  @!P0 BRA `(.L_x_2283) ;  /* 0x0000000000748947 */ /* 0x008fea0003800000 */
[----:B------:R-:W-:Y:S01]  /*18080*/  ISETP.NE.AND P0, PT, R4, RZ, PT ;  /* 0x000000ff0400720c */ /* 0x000fe20003f05270 */
[----:B------:R-:W-:-:S03]  /*18090*/  ULDC UR4, c[0x0][0x9f0] ;  /* 0x00027c0000047ab9 */ /* 0x000fc60000000800 */
[----:B------:R-:W-:-:S04]  /*180a0*/  SEL R7, R4, UR4, P0 ;  /* 0x0000000404077c07 */ /* 0x000fc80008000000 */
[----:B01----:R-:W-:Y:S02]  /*180b0*/  IABS R8, R7 ;  /* 0x0000000700087213 */ /* 0x003fe40000000000 */
        /* <DEDUP_REMOVED lines=25> */
.L_x_2283:
[----:B------:R-:W-:Y:S05]  /*18250*/  BSYNC B0 ;  /* 0x0000000000007941 */ /* 0x000fea0003800000 */
.L_x_2282:
        /* <DEDUP_REMOVED lines=8> */
[----:B------:R-:W-:-:S11]  /*182e0*/  SHF.R.U32.HI R3, RZ, 0x7, R3 ;  /* 0x00000007ff037819 */ /* 0x000fd60000011603 */
        /* <DEDUP_REMOVED lines=11> */
[----:B------:R-:W2:Y:S02]  /*183a0*/  S2R R6, SR_TID.X ;  /* 0x0000000000067919 */ /* 0x000ea40000002100 */
[----:B--2---:R-:W-:-:S04]  /*183b0*/  SHF.R.U32.HI R6, RZ, 0x5, R6 ;  /* 0x00000005ff067819 */ /* 0x004fc80000011606 */
[----:B------:R-:W-:-:S05]  /*183c0*/  LOP3.LUT R6, R6, 0x3, RZ, 0xc0, !PT ;  /* 0x0000000306067812 */ /* 0x000fca00078ec0ff */
[----:B------:R2:W3:Y:S02]  /*183d0*/  SHFL.IDX PT, R14, R6, RZ, 0x1f ;  /* 0x00001fff060e7589 */ /* 0x0004e400000e0000 */
.L_x_2448:
[----:B---3--:R-:W-:Y:S02]  /*183e0*/  ISETP.NE.AND P0, PT, R14, RZ, PT ;  /* 0x000000ff0e00720c */ /* 0x008fe40003f05270 */
[----:B------:R-:W-:-:S11]  /*183f0*/  PLOP3.LUT P6, PT, PT, PT, PT, 0x8, 0x0 ;  /* 0x000000000000781c */ /* 0x000fd60003fce170 */
[----:B------:R-:W-:Y:S05]  /*18400*/  @P0 BRA `(.L_x_2287) ;  /* 0x00000000000c0947 */ /* 0x000fea0003800000 */
[----:B------:R-:W-:-:S03]  /*18410*/  UMOV UR4, 0xffffffff ;  /* 0xffffffff00047882 */ /* 0x000fc60000000000 */
[----:B------:R-:W-:Y:S05]  /*18420*/  BRA.DIV UR4, `(.L_x_2288) ;  /* 0x0000006e04747947 */ /* 0x000fea000b800000 */
[----:B------:R-:W-:-:S13]  /*18430*/  ELECT P6, URZ, PT ;  /* 0x00000000003f782f */ /* 0x000fda00038c0000 */
.L_x_2287:
[----:B--2---:R-:W2:Y:S01]  /*18440*/  LDL R6, [R1+0x44] ;  /* 0x0000440001067983 */ /* 0x004ea20000100800 */
[----:B------:R-:W-:Y:S01]  /*18450*/  BSSY B1, `(.L_x_2289) ;  /* 0x0000008000017945 */ /* 0x000fe20003800000 */
[----:B--2---:R-:W-:-:S05]  /*18460*/  VIADD R6, R6, 0x1 ;  /* 0x0000000106067836 */ /* 0x004fca0000000000 */
[----:B------:R-:W-:-:S04]  /*18470*/  LEA.HI R7, R6, R6, RZ, 0x1 ;  /* 0x0000000606077211 */ /* 0x000fc800078f08ff */
[----:B------:R-:W-:-:S05]  /*18480*/  LOP3.LUT R7, R7, 0xfffffffe, RZ, 0xc0, !PT ;  /* 0xfffffffe07077812 */ /* 0x000fca00078ec0ff */
[----:B------:R-:W-:-:S05]  /*18490*/  IMAD.IADD R6, R6, 0x1, -R7 ;  /* 0x0000000106067824 */ /* 0x000fca00078e0a07 */
[----:B------:R-:W-:-:S04]  /*184a0*/  SHF.L.U32 R6, R6, 0x1f, RZ ;  /* 0x0000001f06067819 */ /* 0x000fc800000006ff */
[----:B------:R-:W2:Y:S02]  /*184b0*/  SYNCS.PHASECHK.TRANS64.TRYWAIT P0, [R17+URZ+0x19c20], R6 ;  /* 0x019c2006110075a7 */ /* 0x000ea4000800017f */
[----:B--2---:R-:W-:Y:S05]  /*184c0*/  @!P0 BRA `(.L_x_2290) ;  /* 0x0000006c006c8947 */ /* 0x004fea0003800000 */
.L_x_2451:
[----:B------:R-:W-:Y:S05]  /*184d0*/  BSYNC B1 ;  /* 0x0000000000017941 */ /* 0x000fea0003800000 */
.L_x_2289:
[----:B------:R-:W-:Y:S04]  /*184e0*/  BSSY B1, `(.L_x_2291) ;  /* 0x000008b000017945 */ /* 0x000fe80003800000 */
[----:B------:R-:W-:Y:S05]  /*184f0*/  @!P6 BRA `(.L_x_2292) ;  /* 0x000000080024e947 */ /* 0x000fea0003800000 */
[----:B------:R-:W-:Y:S01]  /*18500*/  IMAD R9, R23, 0x8, R17 ;  /* 0x0000000817097824 */ /* 0x000fe200078e0211 */
[----:B------:R-:W-:Y:S01]  /*18510*/  SHF.L.U32 R11, R29, 0x1f, RZ ;  /* 0x0000001f1d0b7819 */ /* 0x000fe200000006ff */
[----:B------:R-:W3:Y:S01]  /*18520*/  S2R R7, SR_TID.X ;  /* 0x0000000000077919 */ /* 0x000ee20000002100 */
[----:B------:R-:W-:Y:S02]  /*18530*/  BSSY B2, `(.L_x_2293) ;  /* 0x0000005000027945 */ /* 0x000fe40003800000 */
[----:B------:R-:W4:Y:S01]  /*18540*/  SYNCS.PHASECHK.TRANS64.TRYWAIT P0, [R9+URZ+0x19ca0], R11 ;  /* 0x019ca00b090075a7 */ /* 0x000f22000800017f */
[----:B---3--:R-:W-:-:S04]  /*18550*/  LOP3.LUT R7, R7, 0x7f, RZ, 0xc0, !PT ;  /* 0x0000007f07077812 */ /* 0x008fc800078ec0ff */
[----:B------:R-:W-:Y:S01]  /*18560*/  ISETP.NE.AND P1, PT, R7, RZ, PT ;  /* 0x000000ff0700720c */ /* 0x000fe20003f25270 */
[----:B----4-:R-:W-:-:S12]  /*18570*/  @!P0 BRA `(.L_x_2294) ;  /* 0x0000006c00548947 */ /* 0x010fd80003800000 */
.L_x_2452:
[----:B------:R-:W-:Y:S05]  /*18580*/  BSYNC B2 ;  /* 0x0000000000027941 */ /* 0x000fea0003800000 */
.L_x_2293:
[----:B------:R-:W-:Y:S04]  /*18590*/  BSSY B2, `(.L_x_2295) ;  /* 0x0000009000027945 */ /* 0x000fe80003800000 */
[----:B------:R-:W-:Y:S05]  /*185a0*/  @P1 BRA `(.L_x_2296) ;  /* 0x00000000001c1947 */ /* 0x000fea0003800000 */
[----:B--2---:R-:W2:Y:S02]  /*185b0*/  S2R R6, SR_TID.X ;  /* 0x0000000000067919 */ /* 0x004ea40000002100 */
[----:B--2---:R-:W-:Y:S01]  /*185c0*/  LOP3.LUT R7, R6, 0x1f, RZ, 0xc0, !PT ;  /* 0x0000001f06077812 */ /* 0x004fe200078ec0ff */
[----:B------:R-:W-:-:S03]  /*185d0*/  IMAD.MOV.U32 R6, RZ, RZ, 0x3000 ;  /* 0x00003000ff067424 */ /* 0x000fc600078e00ff */
[----:B------:R-:W-:Y:S01]  /*185e0*/  ISETP.NE.AND P0, PT, R7, RZ, PT ;  /* 0x000000ff0700720c */ /* 0x000fe20003f05270 */
[----:B------:R4:W-:-:S12]  /*185f0*/  SYNCS.ARRIVE.TRANS64 RZ, [R9+URZ+0x19c90], R6 ;  /* 0x019c900609ff79a7 */ /* 0x0009d8000800003f */
[----:B----4-:R-:W-:Y:S05]  /*18600*/  @!P0 BRA `(.L_x_2296) ;  /* 0x0000000000048947 */ /* 0x010fea0003800000 */
[----:B------:R-:W-:Y:S01]  /*18610*/  BPT.TRAP 0x1 ;  /* 0x000000040000795c */ /* 0x000fe20000300000 */
.L_x_2296:
[----:B------:R-:W-:Y:S05]  /*18620*/  BSYNC B2 ;  /* 0x0000000000027941 */ /* 0x000fea0003800000 */
.L_x_2295:
[----:B------:R-:W-:Y:S01]  /*18630*/  IMAD.MOV.U32 R14, RZ, RZ, RZ ;  /* 0x000000ffff0e7224 */ /* 0x000fe200078e00ff */
[----:B------:R-:W-:Y:S01]  /*18640*/  UIADD3 UR4, UP0, UR40, 0x570, URZ ;  /* 0x0000057028047890 */ /* 0x000fe2000ff1e03f */
[----:B------:R-:W-:Y:S01]  /*18650*/  IMAD R7, R5, 0x80, R0 ;  /* 0x0000008005077824 */ /* 0x000fe200078e0200 */
[----:B------:R-:W-:Y:S01]  /*18660*/  PLOP3.LUT P0, PT, PT, PT, PT, 0x80, 0x0 ;  /* 0x000000000000781c */ /* 0x000fe20003f0f070 */
[----:B01----:R-:W-:Y:S01]  /*18670*/  IMAD R8, R23, 0x3000, R17 ;  /* 0x0000300017087824 */ /* 0x003fe200078e0211 */
[----:B------:R-:W-:Y:S01]  /*18680*/  R2UR UR10, R14 ;  /* 0x000000000e0a72ca */ /* 0x000fe200000e0000 */
[----:B------:R-:W-:Y:S01]  /*18690*/  VIADD R7, R7, 0xffffff80 ;  /* 0xffffff8007077836 */ /* 0x000fe20000000000 */
[----:B------:R-:W-:Y:S01]  /*186a0*/  UIADD3.X UR5, URZ, UR41, URZ, UP0, !UPT ;  /* 0x000000293f057290 */ /* 0x000fe200087fe43f */
[----:B--2---:R-:W-:Y:S01]  /*186b0*/  VIADD R6, R9, 0x19c90 ;  /* 0x00019c9009067836 */ /* 0x004fe20000000000 */
[----:B------:R-:W-:Y:S01]  /*186c0*/  UMOV UR6, 0x0 ;  /* 0x0000000000067882 */ /* 0x000fe20000000000 */
[----:B------:R-:W-:Y:S01]  /*186d0*/  VIADD R10, R8, 0x13800 ;  /* 0x00013800080a7836 */ /* 0x000fe20000000000 */
[----:B------:R-:W-:-:S09]  /*186e0*/  UMOV UR7, 0x12f00000 ;  /* 0x12f0000000077882 */ /* 0x000fd20000000000 */
.L_x_2297:
        /* <DEDUP_REMOVED lines=16> */
.L_x_2298:
        /* <DEDUP_REMOVED lines=16> */
.L_x_2299:
        /* <DEDUP_REMOVED lines=13> */
.L_x_2453:
[----:B------:R-:W-:Y:S05]  /*189c0*/  BSYNC B2 ;  /* 0x0000000000027941 */ /* 0x000fea0003800000 */
.L_x_2300:
[----:B------:R-:W-:Y:S01]  /*189d0*/  BSSY B2, `(.L_x_2302) ;  /* 0x000000b000027945 */ /* 0x000fe20003800000 */
[----:B------:R-:W-:Y:S02]  /*189e0*/  IMAD.MOV.U32 R10, RZ, RZ, 0x0 ;  /* 0x00000000ff0a7424 */ /* 0x000fe400078e00ff */
[----:B0--3--:R-:W-:Y:S01]  /*189f0*/  IMAD.MOV.U32 R11, RZ, RZ, 0x12f00000 ;  /* 0x12f00000ff0b7424 */ /* 0x009fe200078e00ff */
        /* <DEDUP_REMOVED lines=8> */
.L_x_2303:
[----:B------:R-:W-:Y:S05]  /*18a80*/  BSYNC B2 ;  /* 0x0000000000027941 */ /* 0x000fea0003800000 */
.L_x_2302:
        /* <DEDUP_REMOVED lines=8> */
.L_x_2304:
        /* <DEDUP_REMOVED lines=15> */
.L_x_2305:
        /* <DEDUP_REMOVED lines=15> */
.L_x_2306:
        /* <DEDUP_REMOVED lines=9> */
[----:B---3--:R-:W-:Y:S05]  /*18d80*/  @P0 BRA.U.ANY `(.L_x_2306) ;  /* 0xfffffffd00d80947 */ /* 0x008fea000393ffff */
.L_x_2292:
[----:B------:R-:W-:Y:S05]  /*18d90*/  BSYNC B1 ;  /* 0x0000000000017941 */ /* 0x000fea0003800000 */
.L_x_2291:
[----:B0-----:R-:W-:Y:S01]  /*18da0*/  VIADD R10, R5, 0xfffffffe ;  /* 0xfffffffe050a7836 */ /* 0x001fe20000000000 */
        /* <DEDUP_REMOVED lines=8> */
.L_x_2323:
[----:B------:R-:W-:Y:S05]  /*18e30*/  YIELD ;  /* 0x0000000000007946 */ /* 0x000fea0003800000 */
[----:B------:R-:W-:Y:S04]  /*18e40*/  BSSY B1, `(.L_x_2307) ;  /* 0x000008b000017945 */ /* 0x000fe80003800000 */
[----:B------:R-:W-:Y:S05]  /*18e50*/  @!P6 BRA `(.L_x_2308) ;  /* 0x000000080024e947 */ /* 0x000fea0003800000 */
[----:B------:R-:W-:Y:S01]  /*18e60*/  IMAD R9, R23, 0x8, R17 ;  /* 0x0000000817097824 */ /* 0x000fe200078e0211 */
[----:B-1----:R-:W-:Y:S01]  /*18e70*/  SHF.L.U32 R8, R29, 0x1f, RZ ;  /* 0x0000001f1d087819 */ /* 0x002fe200000006ff */
[----:B------:R-:W0:Y:S01]  /*18e80*/  S2R R5, SR_TID.X ;  /* 0x0000000000057919 */ /* 0x000e220000002100 */
[----:B------:R-:W-:Y:S02]  /*18e90*/  BSSY B2, `(.L_x_2309) ;  /* 0x0000005000027945 */ /* 0x000fe40003800000 */
[----:B------:R-:W1:Y:S01]  /*18ea0*/  SYNCS.PHASECHK.TRANS64.TRYWAIT P1, [R9+URZ+0x19ca0], R8 ;  /* 0x019ca008090075a7 */ /* 0x000e62000802017f */
[----:B0-----:R-:W-:-:S04]  /*18eb0*/  LOP3.LUT R5, R5, 0x7f, RZ, 0xc0, !PT ;  /* 0x0000007f05057812 */ /* 0x001fc800078ec0ff */
[----:B------:R-:W-:Y:S01]  /*18ec0*/  ISETP.NE.AND P2, PT, R5, RZ, PT ;  /* 0x000000ff0500720c */ /* 0x000fe20003f45270 */
[----:B-1----:R-:W-:-:S12]  /*18ed0*/  @!P1 BRA `(.L_x_2310) ;  /* 0x0000006400249947 */ /* 0x002fd80003800000 */
.L_x_2454:
[----:B------:R-:W-:Y:S05]  /*18ee0*/  BSYNC B2 ;  /* 0x0000000000027941 */ /* 0x000fea0003800000 */
.L_x_2309:
[----:B------:R-:W-:Y:S04]  /*18ef0*/  BSSY B2, `(.L_x_2311) ;  /* 0x0000009000027945 */ /* 0x000fe80003800000 */
[----:B------:R-:W-:Y:S05]  /*18f00*/  @P2 BRA `(.L_x_2312) ;  /* 0x00000000001c2947 */ /* 0x000fea0003800000 */
[----:B------:R-:W2:Y:S02]  /*18f10*/  S2R R5, SR_TID.X ;  /* 0x0000000000057919 */ /* 0x000ea40000002100 */
[----:B--2---:R-:W-:Y:S01]  /*18f20*/  LOP3.LUT R6, R5, 0x1f, RZ, 0xc0, !PT ;  /* 0x0000001f05067812 */ /* 0x004fe200078ec0ff */
[----:B------:R-:W-:-:S03]  /*18f30*/  IMAD.MOV.U32 R5, RZ, RZ, 0x3000 ;  /* 0x00003000ff057424 */ /* 0x000fc600078e00ff */
[----:B------:R-:W-:Y:S01]  /*18f40*/  ISETP.NE.AND P1, PT, R6, RZ, PT ;  /* 0x000000ff0600720c */ /* 0x000fe20003f25270 */
[----:B------:R1:W-:-:S12]  /*18f50*/  SYNCS.ARRIVE.TRANS64 RZ, [R9+URZ+0x19c90], R5 ;  /* 0x019c900509ff79a7 */ /* 0x0003d8000800003f */
[----:B-1----:R-:W-:Y:S05]  /*18f60*/  @!P1 BRA `(.L_x_2312) ;  /* 0x0000000000049947 */ /* 0x002fea0003800000 */
[----:B------:R-:W-:Y:S01]  /*18f70*/  BPT.TRAP 0x1 ;  /* 0x000000040000795c */ /* 0x000fe20000300000 */
.L_x_2312:
[----:B------:R-:W-:Y:S05]  /*18f80*/  BSYNC B2 ;  /* 0x0000000000027941 */ /* 0x000fea0003800000 */
.L_x_2311:
[----:B------:R-:W-:Y:S01]  /*18f90*/  IMAD.MOV.U32 R14, RZ, RZ, RZ ;  /* 0x000000ffff0e7224 */ /* 0x000fe200078e00ff */
[----:B------:R-:W-:Y:S01]  /*18fa0*/  UIADD3 UR4, UP0, UR40, 0x570, URZ ;  /* 0x0000057028047890 */ /* 0x000fe2000ff1e03f */
[----:B------:R-:W-:Y:S01]  /*18fb0*/  IMAD R7, R23, 0x3000, R17 ;  /* 0x0000300017077824 */ /* 0x000fe200078e0211 */
[----:B------:R-:W-:Y:S01]  /*18fc0*/  PLOP3.LUT P1, PT, PT, PT, PT, 0x80, 0x0 ;  /* 0x000000000000781c */ /* 0x000fe20003f2f070 */
[----:B--2---:R-:W-:Y:S01]  /*18fd0*/  IMAD R6, R10, 0x80, R0 ;  /* 0x000000800a067824 */ /* 0x004fe200078e0200 */
[----:B------:R-:W-:Y:S01]  /*18fe0*/  R2UR UR10, R14 ;  /* 0x000000000e0a72ca */ /* 0x000fe200000e0000 */
[----:B------:R-:W-:Y:S01]  /*18ff0*/  VIADD R5, R9, 0x19c90 ;  /* 0x00019c9009057836 */ /* 0x000fe20000000000 */
[----:B------:R-:W-:Y:S01]  /*19000*/  UIADD3.X UR5, URZ, UR41, URZ, UP0, !UPT ;  /* 0x000000293f057290 */ /* 0x000fe200087fe43f */
[----:B------:R-:W-:Y:S01]  /*19010*/  VIADD R11, R7, 0x13800 ;  /* 0x00013800070b7836 */ /* 0x000fe20000000000 */
[----:B------:R-:W-:Y:S01]  /*19020*/  UMOV UR6, 0x0 ;  /* 0x0000000000067882 */ /* 0x000fe20000000000 */
[----:B------:R-:W-:-:S10]  /*19030*/  UMOV UR7, 0x12f00000 ;  /* 0x12f0000000077882 */ /* 0x000fd40000000000 */
.L_x_2313:
        /* <DEDUP_REMOVED lines=12> */
[----:B------:R-:W-:Y:S01]  /*19100*/  UMOV UR6, 0x0 ;  /* 0x0000000000067882 */ /* 0x000fe20000000000 */
[----:B------:R-:W-:Y:S02]  /*19110*/  UMOV UR7, 0x12f00000 ;  /* 0x12f0000000077882 */ /* 0x000fe40000000000 */
[----:B------:R-:W-:Y:S01]  /*19120*/  R2UR UR10, R11 ;  /* 0x000000000b0a72ca */ /* 0x000fe200000e0000 */
[----:B------:R-:W-:-:S14]  /*19130*/  VIADD R11, R7, 0x14800 ;  /* 0x00014800070b7836 */ /* 0x000fdc0000000000 */
.L_x_2314:
        /* <DEDUP_REMOVED lines=16> */
.L_x_2315:
        /* <DEDUP_REMOVED lines=13> */
.L_x_2455:
[----:B------:R-:W-:Y:S05]  /*19310*/  BSYNC B2 ;  /* 0x0000000000027941 */ /* 0x000fea0003800000 */
.L_x_2316:
        /* <DEDUP_REMOVED lines=11> */
.L_x_2319:
[----:B------:R-:W-:Y:S05]  /*193d0*/  BSYNC B2 ;  /* 0x0000000000027941 */ /* 0x000fea0003800000 */
.L_x_2318:
        /* <DEDUP_REMOVED lines=8> */
.L_x_2320:
        /* <DEDUP_REMOVED lines=16> */
.L_x_2321:
        /* <DEDUP_REMOVED lines=15> */
.L_x_2322:
        /* <DEDUP_REMOVED lines=10> */
.L_x_2308:
[----:B------:R-:W-:Y:S05]  /*196f0*/  BSYNC B1 ;  /* 0x0000000000017941 */ /* 0x000fea0003800000 */
.L_x_2307:
        /* <DEDUP_REMOVED lines=8> */
.L_x_2285:
[----:B------:R-:W-:Y:S05]  /*19780*/  BSYNC B0 ;  /* 0x0000000000007941 */ /* 0x000fea0003800000 */
.L_x_2284:
[----:B------:R-:W3:Y:S01]  /*19790*/  LDC R0, c[0x0][0x448] ;  /* 0x00011200ff007b82 */ /* 0x000ee20000000800 */
[----:B------:R-:W-:Y:S01]  /*197a0*/  IMAD.MOV.U32 R2, RZ, RZ, 0xc0 ;  /* 0x000000c0ff027424 */ /* 0x000fe200078e00ff */
[----:B------:R-:W-:Y:S01]  /*197b0*/  ISETP.NE.AND P2, PT, R4, RZ, PT ;  /* 0x000000ff0400720c */ /* 0x000fe20003f45270 */
[----:B------:R-:W-:Y:S05]  /*197c0*/  @!P0 WARPSYNC.ALL ;  /* 0x0000000000008948 */ /* 0x000fea0003800000 */
[----:B------:R-:W-:Y:S01]  /*197d0*/  IMAD R2, R25, R2, 0xbf ;  /* 0x000000bf19027424 */ /* 0x000fe200078e0202 */
[----:B------:R-:W-:Y:S06]  /*197e0*/  BSSY B0, `(.L_x_2324) ;  /* 0x000002a000007945 */ /* 0x000fec0003800000 */
[----:B------:R-:W4:Y:S08]  /*197f0*/  @!P2 LDC R4, c[0x0][0x9f0] ;  /* 0x00027c00ff04ab82 */ /* 0x000f300000000800 */
[----:B------:R-:W-:Y:S01]  /*19800*/  @!P0 BAR.SYNC.DEFER_BLOCKING 0xc, 0x200 ;  /* 0x0308000000008b1d */ /* 0x000fe20000010000 */
[----:B---3--:R-:W-:-:S13]  /*19810*/  ISETP.NE.AND P1, PT, R0, 0x1, PT ;  /* 0x000000010000780c */ /* 0x008fda0003f25270 */
[----:B------:R-:W3:Y:S08]  /*19820*/  @P1 LDC R0, c[0x0][0x44c] ;  /* 0x00011300ff001b82 */ /* 0x000ef00000000800 */
[----:B------:R-:W5:Y:S01]  /*19830*/  @P1 LDC R3, c[0x0][0x450] ;  /* 0x00011400ff031b82 */ /* 0x000f620000000800 */
[----:B---3--:R-:W-:-:S05]  /*19840*/  @P1 IMAD.HI.U32 R0, R2, R0, RZ ;  /* 0x0000000002001227 */ /* 0x008fca00078e00ff */
[----:B-----5:R-:W-:-:S05]  /*19850*/  @P1 SHF.R.U32.HI R2, RZ, R3, R0 ;  /* 0x00000003ff021219 */ /* 0x020fca0000011600 */
[----:B------:R-:W-:-:S05]  /*19860*/  IMAD.IADD R2, R21, 0x1, R2 ;  /* 0x0000000115027824 */ /* 0x000fca00078e0202 */
[----:B------:R-:W-:-:S04]  /*19870*/  SHF.R.S32.HI R0, RZ, 0x1f, R2 ;  /* 0x0000001fff007819 */ /* 0x000fc80000011402 */
[----:B------:R-:W-:Y:S01]  /*19880*/  LEA.HI R0, R0, R2, RZ, 0x7 ;  /* 0x0000000200007211 */ /* 0x000fe200078f38ff */
[----:B------:R-:W-:-:S03]  /*19890*/  IMAD.MOV.U32 R2, RZ, RZ, RZ ;  /* 0x000000ffff027224 */ /* 0x000fc600078e00ff */
[----:B------:R-:W-:-:S04]  /*198a0*/  SHF.R.S32.HI R0, RZ, 0x7, R0 ;  /* 0x00000007ff007819 */ /* 0x000fc80000011400 */
[----:B------:R-:W-:-:S04]  /*198b0*/  VIMNMX R0, R20, R0, PT ;  /* 0x0000000014007248 */ /* 0x000fc80003fe0100 */
[----:B------:R-:W-:-:S13]  /*198c0*/  ISETP.GE.AND P1, PT, R0, 0x1, PT ;  /* 0x000000010000780c */ /* 0x000fda0003f26270 */
[----:B----4-:R-:W-:Y:S05]  /*198d0*/  @!P1 BRA `(.L_x_2325) ;  /* 0x0000000000689947 */ /* 0x010fea0003800000 */
[----:B------:R-:W-:-:S04]  /*198e0*/  IABS R5, R4 ;  /* 0x0000000400057213 */ /* 0x000fc80000000000 */
[----:B------:R-:W3:Y:S08]  /*198f0*/  I2F.RP R2, R5 ;  /* 0x0000000500027306 */ /* 0x000ef00000209400 */
[----:B---3--:R-:W3:Y:S02]  /*19900*/  MUFU.RCP R2, R2 ;  /* 0x0000000200027308 */ /* 0x008ee40000001000 */
[----:B---3--:R-:W-:-:S06]  /*19910*/  VIADD R2, R2, 0xffffffe ;  /* 0x0ffffffe02027836 */ /* 0x008fcc0000000000 */
[----:B------:R-:W3:Y:S02]  /*19920*/  F2I.FTZ.U32.TRUNC.NTZ R3, R2 ;  /* 0x0000000200037305 */ /* 0x000ee4000021f000 */
[----:B---3--:R-:W-:-:S04]  /*19930*/  IMAD.MOV R2, RZ, RZ, -R3 ;  /* 0x000000ffff027224 */ /* 0x008fc800078e0a03 */
[----:B--2---:R-:W-:Y:S02]  /*19940*/  IMAD R6, R2, R5, RZ ;  /* 0x0000000502067224 */ /* 0x004fe400078e02ff */
[----:B------:R-:W-:-:S04]  /*19950*/  IMAD.MOV.U32 R2, RZ, RZ, RZ ;  /* 0x000000ffff027224 */ /* 0x000fc800078e00ff */
[----:B01----:R-:W-:Y:S01]  /*19960*/  IMAD.HI.U32 R8, R3, R6, R2 ;  /* 0x0000000603087227 */ /* 0x003fe200078e0002 */
        /* <DEDUP_REMOVED lines=17> */
.L_x_2325:
[----:B------:R-:W-:Y:S05]  /*19a80*/  BSYNC B0 ;  /* 0x0000000000007941 */ /* 0x000fea0003800000 */
.L_x_2324:
[----:B------:R-:W3:Y:S02]  /*19a90*/  LDL.LU R3, [R1] ;  /* 0x0000000001037983 */ /* 0x000ee40000300800 */
[----:B---3--:R-:W-:-:S05]  /*19aa0*/  IMAD R3, R3, R2, RZ ;  /* 0x0000000203037224 */ /* 0x008fca00078e02ff */
[----:B------:R-:W-:Y:S01]  /*19ab0*/  VIADDMNMX R0, R3, R2, R0, PT ;  /* 0x0000000203007246 */ /* 0x000fe20003800100 */
[----:B------:R3:W-:Y:S03]  /*19ac0*/  STL [R1], R3 ;  /* 0x0000000301007387 */ /* 0x0007e60000100800 */
[----:B------:R-:W-:Y:S01]  /*19ad0*/  ISETP.GT.AND P0, PT, R0, R3, PT ;  /* 0x000000030000720c */ /* 0x000fe20003f04270 */
[----:B------:R3:W-:-:S12]  /*19ae0*/  STL [R1+0x34], R0 ;  /* 0x0000340001007387 */ /* 0x0007d80000100800 */
[----:B---3--:R-:W-:Y:S05]  /*19af0*/  @P0 BRA `(.L_x_2326) ;  /* 0x0000000000440947 */ /* 0x008fea0003800000 */
[----:B------:R-:W3:Y:S02]  /*19b00*/  S2R R3, SR_TID.X ;  /* 0x0000000000037919 */ /* 0x000ee40000002100 */
[----:B---3--:R-:W-:-:S04]  /*19b10*/  LOP3.LUT R3, R3, 0x7f, RZ, 0xc0, !PT ;  /* 0x0000007f03037812 */ /* 0x008fc800078ec0ff */
[----:B------:R-:W-:-:S13]  /*19b20*/  ISETP.NE.AND P0, PT, R3, RZ, PT ;  /* 0x000000ff0300720c */ /* 0x000fda0003f05270 */
[----:B------:R-:W-:Y:S05]  /*19b30*/  @P0 BRA `(.L_x_2327) ;  /* 0x0000003400b00947 */ /* 0x000fea0003800000 */
[----:B------:R-:W3:Y:S01]  /*19b40*/  S2R R5, SR_LANEID ;  /* 0x0000000000057919 */ /* 0x000ee20000000000 */
[----:B------:R-:W-:Y:S01]  /*19b50*/  VOTEU.ANY UR4, UPT, PT ;  /* 0x0000000000047886 */ /* 0x000fe200038e0100 */
[----:B------:R-:W4:Y:S01]  /*19b60*/  LDC.64 R2, c[0x0][0xc60] ;  /* 0x00031800ff027b82 */ /* 0x000f220000000a00 */
[----:B------:R-:W3:Y:S02]  /*19b70*/  FLO.U32 R0, UR4 ;  /* 0x0000000400007d00 */ /* 0x000ee400080e0000 */
[----:B---3--:R-:W-:-:S06]  /*19b80*/  ISETP.EQ.U32.AND P0, PT, R0, R5, PT ;  /* 0x000000050000720c */ /* 0x008fcc0003f02070 */
[----:B------:R-:W4:Y:S07]  /*19b90*/  POPC R5, UR4 ;  /* 0x0000000400057d09 */ /* 0x000f2e0008000000 */
[----:B----4-:R-:W3:Y:S01]  /*19ba0*/  @P0 ATOMG.E.ADD.STRONG.GPU PT, R3, desc[UR42][R2.64], R5 ;  /* 0x00000005020309a8 */ /* 0x010ee200081ee1ea */
[----:B------:R-:W4:Y:S02]  /*19bb0*/  S2R R4, SR_LTMASK ;  /* 0x0000000000047919 */ /* 0x000f240000003900 */
[----:B----4-:R-:W-:-:S04]  /*19bc0*/  LOP3.LUT R4, R4, UR4, RZ, 0xc0, !PT ;  /* 0x0000000404047c12 */ /* 0x010fc8000f8ec0ff */
[----:B------:R-:W4:Y:S01]  /*19bd0*/  POPC R7, R4 ;  /* 0x0000000400077309 */ /* 0x000f220000000000 */
[----:B---3--:R-:W4:Y:S02]  /*19be0*/  SHFL.IDX PT, R0, R3, R0, 0x1f ;  /* 0x00001f0003007589 */ /* 0x008f2400000e0000 */
[----:B----4-:R-:W-:Y:S01]  /*19bf0*/  IADD3 R24, R0, UR38, R7 ;  /* 0x0000002600187c10 */ /* 0x010fe2000fffe007 */
[----:B------:R-:W-:Y:S06]  /*19c00*/  BRA `(.L_x_2327) ;  /* 0x00000034007c7947 */ /* 0x000fec0003800000 */
.L_x_2326:
        /* <DEDUP_REMOVED lines=9> */
[----:B------:R-:W3:Y:S01]  /*19ca0*/  LDC.64 R2, c[0x4][R2] ;  /* 0x0100000002027b82 */ /* 0x000ee20000000a00 */
[----:B------:R-:W-:Y:S02]  /*19cb0*/  IMAD.U32 R5, RZ, RZ, UR7 ;  /* 0x00000007ff057e24 */ /* 0x000fe4000f8e00ff */
[----:B--2---:R-:W-:Y:S02]  /*19cc0*/  IMAD.U32 R6, RZ, RZ, UR8 ;  /* 0x00000008ff067e24 */ /* 0x004fe4000f8e00ff */
[----:B------:R-:W-:-:S02]  /*19cd0*/  IMAD.U32 R7, RZ, RZ, UR9 ;  /* 0x00000009ff077e24 */ /* 0x000fc4000f8e00ff */
[----:B0-----:R-:W-:Y:S02]  /*19ce0*/  IMAD.U32 R10, RZ, RZ, UR4 ;  /* 0x00000004ff0a7e24 */ /* 0x001fe4000f8e00ff */
[----:B------:R-:W-:Y:S02]  /*19cf0*/  IMAD.U32 R11, RZ, RZ, UR5 ;  /* 0x00000005ff0b7e24 */ /* 0x000fe4000f8e00ff */
[----:B-1----:R-:W-:Y:S02]  /*19d00*/  IMAD.MOV.U32 R8, RZ, RZ, 0x70 ;  /* 0x00000070ff087424 */ /* 0x002fe400078e00ff */
[----:B------:R-:W-:Y:S02]  /*19d10*/  IMAD.MOV.U32 R12, RZ, RZ, 0x1 ;  /* 0x00000001ff0c7424 */ /* 0x000fe400078e00ff */
[----:B------:R-:W-:-:S07]  /*19d20*/  IMAD.MOV.U32 R13, RZ, RZ, RZ ;  /* 0x000000ffff0d7224 */ /* 0x000fce00078e00ff */
[----:B------:R-:W-:-:S07]  /*19d30*/  LEPC R20, `(.L_x_2329) ;  /* 0x000000001014794e */ /* 0x000fce0000000000 */
[----:B---3--:R-:W-:Y:S05]  /*19d40*/  CALL.ABS.NOINC R2 ;  /* 0x0000000002007343 */ /* 0x008fea0003c00000 */
.L_x_2329:
[----:B------:R-:W-:Y:S05]  /*19d50*/  BSYNC B6 ;  /* 0x0000000000067941 */ /* 0x000fea0003800000 */
.L_x_2328:
        /* <DEDUP_REMOVED lines=22> */
.L_x_2331:
[----:B------:R-:W-:Y:S05]  /*19ec0*/  BSYNC B6 ;  /* 0x0000000000067941 */ /* 0x000fea0003800000 */
.L_x_2330:
        /* <DEDUP_REMOVED lines=20> */
.L_x_2333:
[----:B------:R-:W-:Y:S05]  /*1a010*/  BSYNC B6 ;  /* 0x0000000000067941 */ /* 0x000fea0003800000 */
.L_x_2332:
        /* <DEDUP_REMOVED lines=19> */
.L_x_2335:
[----:B------:R-:W-:Y:S05]  /*1a150*/  BSYNC B6 ;  /* 0x0000000000067941 */ /* 0x000fea0003800000 */
.L_x_2334:
[----:B------:R-:W3:Y:S01]  /*1a160*/  LDL.LU R2, [R1+0xc] ;  /* 0x00000c0001027983 */ /* 0x000ee20000300800 */
[----:B------:R-:W-:Y:S01]  /*1a170*/  ULDC.64 UR4, c[0x0][0x9f8] ;  /* 0x00027e0000047ab9 */ /* 0x000fe20000000a00 */
[----:B01----:R-:W0:Y:S02]  /*1a180*/  LDC R8, c[0x0][0x430] ;  /* 0x00010c00ff087b82 */ /* 0x003e240000000800 */
[----:B------:R-:W4:Y:S04]  /*1a190*/  LDL.LU R4, [R1+0x24] ;  /* 0x0000240001047983 */ /* 0x000f280000300800 */
[----:B------:R-:W4:Y:S02]  /*1a1a0*/  LDL R0, [R1+0x34] ;  /* 0x0000340001007983 */ /* 0x000f240000100800 */
[----:B------:R-:W1:Y:S02]  /*1a1b0*/  LDC R11, c[0x0][0x2f4] ;  /* 0x0000bd00ff0b7b82 */ /* 0x000e640000000800 */
[----:B------:R-:W4:Y:S01]  /*1a1c0*/  LDL R21, [R1+0x28] ;  /* 0x0000280001157983 */ /* 0x000f220000100800 */
[----:B------:R-:W-:-:S03]  /*1a1d0*/  ISETP.NE.U32.AND P0, PT, RZ, UR4, PT ;  /* 0x00000004ff007c0c */ /* 0x000fc6000bf05070 */
[----:B--2---:R-:W2:Y:S01]  /*1a1e0*/  LDL R6, [R1+0x8] ;  /* 0x0000080001067983 */ /* 0x004ea20000100800 */
[----:B------:R-:W-:Y:S01]  /*1a1f0*/  ISETP.NE.AND.EX P0, PT, RZ, UR5, PT, P0 ;  /* 0x00000005ff007c0c */ /* 0x000fe2000bf05300 */
[----:B------:R-:W0:-:S12]  /*1a200*/  S2R R20, SR_TID.X ;  /* 0x0000000000147919 */ /* 0x000e180000002100 */
[----:B---3--:R-:W-:-:S04]  /*1a210*/  @P0 IADD3 R2, P1, R2, UR4, RZ ;  /* 0x0000000402020c10 */ /* 0x008fc8000ff3e0ff */
[----:B----4-:R-:W-:-:S05]  /*1a220*/  @P0 IADD3.X R3, R4, UR5, RZ, P1, !PT ;  /* 0x0000000504030c10 */ /* 0x010fca0008ffe4ff */
[----:B------:R3:W4:Y:S01]  /*1a230*/  @P0 LDG.E R26, desc[UR42][R2.64] ;  /* 0x0000002a021a0981 */ /* 0x000722000c1e1900 */
[----:B------:R-:W1:Y:S01]  /*1a240*/  S2R R4, SR_TID.X ;  /* 0x0000000000047919 */ /* 0x000e620000002100 */
[----:B0-----:R-:W-:Y:S02]  /*1a250*/  ISETP.NE.AND P1, PT, R8, 0x1, PT ;  /* 0x000000010800780c */ /* 0x001fe40003f25270 */
[----:B------:R-:W-:Y:S02]  /*1a260*/  LOP3.LUT R20, R20, 0x7f, RZ, 0xc0, !PT ;  /* 0x0000007f14147812 */ /* 0x000fe400078ec0ff */
[----:B------:R-:W-:Y:S02]  /*1a270*/  LEA R0, R0, 0xffffff80, 0x7 ;  /* 0xffffff8000007811 */ /* 0x000fe400078e38ff */
[----:B------:R-:W-:-:S07]  /*1a280*/  SHF.R.U32.HI R20, RZ, 0x1, R20 ;  /* 0x00000001ff147819 */ /* 0x000fce0000011614 */
[----:B------:R-:W0:Y:S08]  /*1a290*/  @P1 LDC R5, c[0x0][0x434] ;  /* 0x00010d00ff051b82 */ /* 0x000e300000000800 */
[----:B------:R-:W0:Y:S01]  /*1a2a0*/  @P1 LDC R7, c[0x0][0x438] ;  /* 0x00010e00ff071b82 */ /* 0x000e220000000800 */
[----:B-1----:R-:W-:-:S05]  /*1a2b0*/  IMAD.SHL.U32 R4, R4, 0x40, RZ ;  /* 0x0000004004047824 */ /* 0x002fca00078e00ff */
[----:B------:R-:W-:-:S04]  /*1a2c0*/  LOP3.LUT R4, R4, 0x40, RZ, 0xc0, !PT ;  /* 0x0000004004047812 */ /* 0x000fc800078ec0ff */
[----:B------:R-:W-:-:S04]  /*1a2d0*/  LOP3.LUT R4, R0, R20, R4, 0xfe, !PT ;  /* 0x0000001400047212 */ /* 0x000fc800078efe04 */
[C---:B------:R-:W-:Y:S01]  /*1a2e0*/  ISETP.GE.AND P0, PT, R4.reuse, R21, PT ;  /* 0x000000150400720c */ /* 0x040fe20003f06270 */
[----:B--2---:R-:W-:Y:S01]  /*1a2f0*/  IMAD.IADD R4, R4, 0x1, R6 ;  /* 0x0000000104047824 */ /* 0x004fe200078e0206 */
[----:B------:R-:W1:Y:S11]  /*1a300*/  S2R R10, SR_TID.X ;  /* 0x00000000000a7919 */ /* 0x000e760000002100 */
[----:B---3--:R-:W2:Y:S01]  /*1a310*/  @!P0 LDC.64 R2, c[0x0][0x428] ;  /* 0x00010a00ff028b82 */ /* 0x008ea20000000a00 */
[----:B0-----:R-:W-:-:S04]  /*1a320*/  @P1 IMAD.HI.U32 R5, R4, R5, RZ ;  /* 0x0000000504051227 */ /* 0x001fc800078e00ff */
[----:B------:R-:W-:Y:S01]  /*1a330*/  IMAD.MOV.U32 R6, RZ, RZ, R4 ;  /* 0x000000ffff067224 */ /* 0x000fe200078e0004 */
[----:B------:R-:W-:-:S05]  /*1a340*/  @P1 SHF.R.U32.HI R6, RZ, R7, R5 ;  /* 0x00000007ff061219 */ /* 0x000fca0000011605 */
[--C-:B------:R-:W-:Y:S01]  /*1a350*/  IMAD.MOV R5, RZ, RZ, -R6.reuse ;  /* 0x000000ffff057224 */ /* 0x100fe200078e0a06 */
[----:B------:R-:W-:-:S03]  /*1a360*/  @!P0 SHF.R.S32.HI R7, RZ, 0x1f, R6 ;  /* 0x0000001fff078819 */ /* 0x000fc60000011406 */
[----:B------:R-:W-:Y:S02]  /*1a370*/  IMAD R5, R8, R5, R4 ;  /* 0x0000000508057224 */ /* 0x000fe400078e0204 */
[----:B-1----:R-:W-:-:S05]  /*1a380*/  IMAD.SHL.U32 R13, R10, 0x10, RZ ;  /* 0x000000100a0d7824 */ /* 0x002fca00078e00ff */
[----:B------:R-:W-:-:S04]  /*1a390*/  LOP3.LUT R13, R13, 0x10, RZ, 0xc0, !PT ;  /* 0x000000100d0d7812 */ /* 0x000fc800078ec0ff */
[C---:B------:R-:W-:Y:S02]  /*1a3a0*/  ISETP.GE.AND P3, PT, R13.reuse, R11, PT ;  /* 0x0000000b0d00720c */ /* 0x040fe40003f66270 */
[C---:B------:R-:W-:Y:S02]  /*1a3b0*/  LOP3.LUT R12, R13.reuse, 0x20, RZ, 0xfc, !PT ;  /* 0x000000200d0c7812 */ /* 0x040fe400078efcff */
[----:B------:R-:W-:Y:S02]  /*1a3c0*/  LOP3.LUT R22, R22, 0xfffffffb, RZ, 0xc0, !PT ;  /* 0xfffffffb16167812 */ /* 0x000fe400078ec0ff */
[----:B------:R-:W-:-:S07]  /*1a3d0*/  LOP3.LUT R10, R13, 0x40, RZ, 0xfc, !PT ;  /* 0x000000400d0a7812 */ /* 0x000fce00078efcff */
[----:B------:R-:W-:-:S04]  /*1a3e0*/  @P3 LOP3.LUT R22, R22, 0x4, RZ, 0xfc, !PT ;  /* 0x0000000416163812 */ /* 0x000fc800078efcff */
[----:B------:R-:W-:-:S04]  /*1a3f0*/  LOP3.LUT R22, R22, 0xfffffff7, RZ, 0xc0, !PT ;  /* 0xfffffff716167812 */ /* 0x000fc800078ec0ff */
[----:B------:R-:W-:Y:S01]  /*1a400*/  LOP3.LUT R22, R22, 0xfffffffd, RZ, 0xc0, !PT ;  /* 0xfffffffd16167812 */ /* 0x000fe200078ec0ff */
[----:B------:R-:W-:Y:S01]  /*1a410*/  UMOV UR4, 0xffffffff ;  /* 0xffffffff00047882 */ /* 0x000fe20000000000 */
[----:B----4-:R-:W-:Y:S01]  /*1a420*/  SHF.R.S32.HI R9, RZ, 0x1f, R26 ;  /* 0x0000001fff097819 */ /* 0x010fe2000001141a */
[----:B--2---:R-:W-:-:S04]  /*1a430*/  @!P0 IMAD.WIDE.U32 R6, R26, R2, R6 ;  /* 0x000000021a068225 */ /* 0x004fc800078e0006 */
[----:B------:R-:W-:-:S04]  /*1a440*/  @!P0 IMAD R4, R9, R2, RZ ;  /* 0x0000000209048224 */ /* 0x000fc800078e02ff */
[----:B------:R-:W-:Y:S02]  /*1a450*/  @!P0 IMAD R4, R26, R3, R4 ;  /* 0x000000031a048224 */ /* 0x000fe400078e0204 */
[----:B------:R-:W0:Y:S01]  /*1a460*/  @!P0 LDC.64 R2, c[0x0][0x418] ;  /* 0x00010600ff028b82 */ /* 0x000e220000000a00 */
[----:B------:R1:W-:Y:S01]  /*1a470*/  STL [R1+0xc], R9 ;  /* 0x00000c0901007387 */ /* 0x0003e20000100800 */
[----:B0-----:R-:W-:Y:S01]  /*1a480*/  @!P0 LEA R8, P1, R6, R2, 0x2 ;  /* 0x0000000206088211 */ /* 0x001fe200078210ff */
[----:B------:R-:W-:-:S05]  /*1a490*/  @!P0 IMAD.IADD R2, R7, 0x1, R4 ;  /* 0x0000000107028824 */ /* 0x000fca00078e0204 */
[----:B-1----:R-:W-:Y:S01]  /*1a4a0*/  @!P0 LEA.HI.X R9, R6, R3, R2, 0x2, P1 ;  /* 0x0000000306098211 */ /* 0x002fe200008f1402 */
[----:B------:R-:W-:Y:S01]  /*1a4b0*/  IMAD.U32 R3, RZ, RZ, UR39 ;  /* 0x00000027ff037e24 */ /* 0x000fe2000f8e00ff */
[----:B------:R-:W-:Y:S01]  /*1a4c0*/  ISETP.GE.AND P1, PT, R12, R11, PT ;  /* 0x0000000b0c00720c */ /* 0x000fe20003f26270 */
[----:B------:R-:W-:-:S03]  /*1a4d0*/  IMAD.MOV.U32 R2, RZ, RZ, RZ ;  /* 0x000000ffff027224 */ /* 0x000fc600078e00ff */
[----:B------:R-:W-:-:S03]  /*1a4e0*/  ISETP.NE.AND P2, PT, R3, 0x3, PT ;  /* 0x000000030300780c */ /* 0x000fc60003f45270 */
[----:B------:R0:W5:Y:S01]  /*1a4f0*/  @!P0 LDG.E R2, desc[UR42][R8.64] ;  /* 0x0000002a08028981 */ /* 0x000162000c1e1900 */
[----:B------:R-:W-:-:S05]  /*1a500*/  ISETP.GE.AND P0, PT, R10, R11, PT ;  /* 0x0000000b0a00720c */ /* 0x000fca0003f06270 */
[----:B------:R-:W-:-:S04]  /*1a510*/  @P1 LOP3.LUT R22, R22, 0x2, RZ, 0xfc, !PT ;  /* 0x0000000216161812 */ /* 0x000fc800078efcff */
[----:B------:R-:W-:-:S04]  /*1a520*/  @P2 LOP3.LUT R22, R22, 0x8, RZ, 0xfc, !PT ;  /* 0x0000000816162812 */ /* 0x000fc800078efcff */
[----:B------:R-:W-:-:S04]  /*1a530*/  LOP3.LUT R22, R22, 0xfffffffe, RZ, 0xc0, !PT ;  /* 0xfffffffe16167812 */ /* 0x000fc800078ec0ff */
[----:B------:R-:W-:Y:S01]  /*1a540*/  @P0 LOP3.LUT R22, R22, 0x1, RZ, 0xfc, !PT ;  /* 0x0000000116160812 */ /* 0x000fe200078efcff */
[----:B0-----:R-:W-:Y:S06]  /*1a550*/  BRA.DIV UR4, `(.L_x_2336) ;  /* 0x0000004e04ac7947 */ /* 0x001fec000b800000 */
.L_x_2458:
[----:B------:R-:W-:Y:S05]  /*1a560*/  @!P2 BRA `(.L_x_2337) ;  /* 0x000000000004a947 */ /* 0x000fea0003800000 */
[----:B------:R-:W-:Y:S01]  /*1a570*/  BPT.TRAP 0x1 ;  /* 0x000000040000795c */ /* 0x000fe20000300000 */
.L_x_2337:
[----:B------:R-:W-:Y:S01]  /*1a580*/  IMAD R4, R19, 0x8, R17 ;  /* 0x0000000813047824 */ /* 0x000fe200078e0211 */
[----:B------:R-:W-:Y:S01]  /*1a590*/  SHF.L.U32 R3, R28, 0x1f, RZ ;  /* 0x0000001f1c037819 */ /* 0x000fe200000006ff */
[----:B------:R-:W-:Y:S03]  /*1a5a0*/  BSSY B0, `(.L_x_2338) ;  /* 0x0000006000007945 */ /* 0x000fe60003800000 */
[----:B------:R0:W1:Y:S01]  /*1a5b0*/  SYNCS.PHASECHK.TRANS64.TRYWAIT P0, [R4+URZ+0x19c80], R3 ;  /* 0x019c8003040075a7 */ /* 0x000062000800017f */
[----:B------:R0:W-:Y:S02]  /*1a5c0*/  STL [R1+0x24], R3 ;  /* 0x0000240301007387 */ /* 0x0001e40000100800 */
[----:B0-----:R-:W-:Y:S02]  /*1a5d0*/  IADD3 R3, -R20, R21, -R0 ;  /* 0x0000001514037210 */ /* 0x001fe40007ffe900 */
[----:B------:R-:W-:Y:S01]  /*1a5e0*/  SHF.R.S32.HI R20, RZ, 0x1f, R5 ;  /* 0x0000001fff147819 */ /* 0x000fe20000011405 */
[----:B-1----:R-:W-:Y:S06]  /*1a5f0*/  @!P0 BRA `(.L_x_2339) ;  /* 0x0000004c00b88947 */ /* 0x002fec0003800000 */
.L_x_2459:
[----:B------:R-:W-:Y:S05]  /*1a600*/  BSYNC B0 ;  /* 0x0000000000007941 */ /* 0x000fea0003800000 */
.L_x_2338:
[----:B------:R-:W2:Y:S01]  /*1a610*/  LDL R10, [R1+0x14] ;  /* 0x00001400010a7983 */ /* 0x000ea20000100800 */
[----:B------:R-:W-:Y:S01]  /*1a620*/  ULDC.64 UR4, c[0x0][0x328] ;  /* 0x0000ca0000047ab9 */ /* 0x000fe20000000a00 */
[----:B-----5:R-:W-:Y:S01]  /*1a630*/  SHF.R.S32.HI R21, RZ, 0x1f, R2 ;  /* 0x0000001fff157819 */ /* 0x020fe20000011402 */
[----:B0-----:R-:W-:Y:S01]  /*1a640*/  IMAD R0, R20, UR4, RZ ;  /* 0x0000000414007c24 */ /* 0x001fe2000f8e02ff */
        /* <DEDUP_REMOVED lines=18> */
[----:B------:R-:W0:Y:S01]  /*1a770*/  S2R R7, SR_TID.X ;  /* 0x0000000000077919 */ /* 0x000e220000002100 */
[----:B------:R-:W1:Y:S01]  /*1a780*/  LDC R12, c[0x0][0x2f4] ;  /* 0x0000bd00ff0c7b82 */ /* 0x000e620000000800 */
[----:B------:R-:W2:Y:S04]  /*1a790*/  SHFL.IDX PT, R6, R8, RZ, 0x1e1f ;  /* 0x001e1fff08067589 */ /* 0x000ea800000e0000 */
[----:B------:R-:W3:Y:S04]  /*1a7a0*/  SHFL.IDX PT, R0, R9, RZ, 0x1e1f ;  /* 0x001e1fff09007589 */ /* 0x000ee800000e0000 */
[----:B------:R-:W4:Y:S01]  /*1a7b0*/  SHFL.IDX PT, R9, R9, 0x1, 0x1e1f ;  /* 0x003e1f0009097f89 */ /* 0x000f2200000e0000 */
[----:B0-----:R-:W-:-:S05]  /*1a7c0*/  IMAD.SHL.U32 R11, R7, 0x10, RZ ;  /* 0x00000010070b7824 */ /* 0x001fca00078e00ff */
[----:B------:R-:W-:-:S04]  /*1a7d0*/  LOP3.LUT R11, R11, 0x10, RZ, 0xc0, !PT ;  /* 0x000000100b0b7812 */ /* 0x000fc800078ec0ff */
[C---:B--2---:R-:W-:Y:S02]  /*1a7e0*/  IADD3 R6, P0, R11.reuse, R6, RZ ;  /* 0x000000060b067210 */ /* 0x044fe40007f1e0ff */
[CC--:B-1----:R-:W-:Y:S02]  /*1a7f0*/  ISETP.GE.AND P4, PT, R11.reuse, R12.reuse, PT ;  /* 0x0000000c0b00720c */ /* 0x0c2fe40003f86270 */
[----:B------:R-:W-:Y:S01]  /*1a800*/  LOP3.LUT R13, R11, 0x20, RZ, 0xfc, !PT ;  /* 0x000000200b0d7812 */ /* 0x000fe200078efcff */
[----:B---3--:R-:W-:Y:S01]  /*1a810*/  IMAD.X R7, RZ, RZ, R0, P0 ;  /* 0x000000ffff077224 */ /* 0x008fe200000e0600 */
        /* <DEDUP_REMOVED lines=11> */
[----:B0---4-:R0:W1:Y:S10]  /*1a8d0*/  SHFL.IDX PT, R6, R8, 0x1, 0x1e1f ;  /* 0x003e1f0008067f89 */ /* 0x01107400000e0000 */
.L_x_2465:
[----:B------:R-:W2:Y:S01]  /*1a8e0*/  S2R R7, SR_TID.X ;  /* 0x0000000000077919 */ /* 0x000ea20000002100 */
[C---:B------:R-:W-:Y:S02]  /*1a8f0*/  ISETP.LT.OR P4, PT, R3.reuse, 0x41, P4 ;  /* 0x000000410300780c */ /* 0x040fe40002781670 */
[C---:B------:R-:W-:Y:S02]  /*1a900*/  ISETP.LT.OR P2, PT, R3.reuse, 0x41, P2 ;  /* 0x000000410300780c */ /* 0x040fe40001741670 */
[----:B------:R-:W-:Y:S01]  /*1a910*/  ISETP.LT.OR P0, PT, R3, 0x41, P0 ;  /* 0x000000410300780c */ /* 0x000fe20000701670 */
[----:B--2---:R-:W-:-:S05]  /*1a920*/  IMAD.SHL.U32 R7, R7, 0x10, RZ ;  /* 0x0000001007077824 */ /* 0x004fca00078e00ff */
[----:B------:R-:W-:-:S04]  /*1a930*/  LOP3.LUT R7, R7, 0x10, RZ, 0xc0, !PT ;  /* 0x0000001007077812 */ /* 0x000fc800078ec0ff */
        /* <DEDUP_REMOVED lines=10> */
.L_x_2341:
        /* <DEDUP_REMOVED lines=11> */
.L_x_2342:
[----:B------:R2:W-:Y:S01]  /*1aa90*/  SYNCS.ARRIVE.TRANS64.A1T0 RZ, [R4+URZ+0x19c70], RZ ;  /* 0x019c70ff04ff79a7 */ /* 0x0005e2000810003f */
[----:B------:R-:W-:Y:S05]  /*1aaa0*/  @!P4 BRA `(.L_x_2343) ;  /* 0x000000000004c947 */ /* 0x000fea0003800000 */
[----:B------:R-:W-:Y:S01]  /*1aab0*/  BPT.TRAP 0x1 ;  /* 0x000000040000795c */ /* 0x000fe20000300000 */
.L_x_2343:
[----:B------:R-:W3:Y:S01]  /*1aac0*/  LDL R3, [R1+0x24] ;  /* 0x0000240001037983 */ /* 0x000ee20000100800 */
[----:B------:R-:W-:Y:S01]  /*1aad0*/  BSSY B0, `(.L_x_2344) ;  /* 0x0000003000007945 */ /* 0x000fe20003800000 */
[----:B---3--:R-:W3:Y:S03]  /*1aae0*/  SYNCS.PHASECHK.TRANS64.TRYWAIT P0, [R4+URZ+0x19c40], R3 ;  /* 0x019c4003040075a7 */ /* 0x008ee6000800017f */
[----:B---3--:R-:W-:Y:S05]  /*1aaf0*/  @!P0 BRA `(.L_x_2345) ;  /* 0x0000004c00748947 */ /* 0x008fea0003800000 */
.L_x_2466:
[----:B------:R-:W-:Y:S05]  /*1ab00*/  BSYNC B0 ;  /* 0x0000000000007941 */ /* 0x000fea0003800000 */
.L_x_2344:
[----:B0-----:R-:W0:Y:S01]  /*1ab10*/  S2R R8, SR_TID.X ;  /* 0x0000000000087919 */ /* 0x001e220000002100 */
[----:B------:R-:W-:Y:S01]  /*1ab20*/  ULDC.64 UR4, c[0x0][0x300] ;  /* 0x0000c00000047ab9 */ /* 0x000fe20000000a00 */
[----:B------:R-:W4:Y:S01]  /*1ab30*/  LDC R9, c[0x0][0x2f4] ;  /* 0x0000bd00ff097b82 */ /* 0x000f220000000800 */
[----:B------:R-:W-:Y:S01]  /*1ab40*/  IMAD R20, R20, UR4, RZ ;  /* 0x0000000414147c24 */ /* 0x000fe2000f8e02ff */
[----:B------:R-:W-:Y:S01]  /*1ab50*/  ULDC.64 UR6, c[0x0][0x2e8] ;  /* 0x0000ba0000067ab9 */ /* 0x000fe20000000a00 */
[----:B-1----:R-:W-:-:S04]  /*1ab60*/  IMAD.WIDE.U32 R6, R5, UR4, RZ ;  /* 0x0000000405067c25 */ /* 0x002fc8000f8e00ff */
[----:B------:R-:W-:Y:S01]  /*1ab70*/  IMAD R20, R5, UR5, R20 ;  /* 0x0000000505147c24 */ /* 0x000fe2000f8e0214 */
[----:B------:R-:W-:Y:S02]  /*1ab80*/  ULDC.64 UR4, c[0x0][0x310] ;  /* 0x0000c40000047ab9 */ /* 0x000fe40000000a00 */
[----:B------:R-:W-:Y:S02]  /*1ab90*/  IMAD R21, R21, UR4, RZ ;  /* 0x0000000415157c24 */ /* 0x000fe4000f8e02ff */
[----:B------:R-:W-:Y:S02]  /*1aba0*/  IMAD.IADD R7, R7, 0x1, R20 ;  /* 0x0000000107077824 */ /* 0x000fe400078e0214 */
[----:B------:R-:W-:-:S04]  /*1abb0*/  IMAD.WIDE.U32 R6, R2, UR4, R6 ;  /* 0x0000000402067c25 */ /* 0x000fc8000f8e0006 */
[----:B------:R-:W-:Y:S01]  /*1abc0*/  IMAD R2, R2, UR5, R21 ;  /* 0x0000000502027c24 */ /* 0x000fe2000f8e0215 */
[----:B------:R-:W-:-:S03]  /*1abd0*/  ULDC.64 UR4, c[0x0][0x308] ;  /* 0x0000c20000047ab9 */ /* 0x000fc60000000a00 */
[----:B---3--:R-:W-:Y:S02]  /*1abe0*/  IMAD.IADD R3, R7, 0x1, R2 ;  /* 0x0000000107037824 */ /* 0x008fe400078e0202 */
[----:B------:R-:W-:Y:S02]  /*1abf0*/  IMAD.MOV.U32 R2, RZ, RZ, R6 ;  /* 0x000000ffff027224 */ /* 0x000fe400078e0006 */
[----:B0-----:R-:W-:Y:S02]  /*1ac00*/  IMAD.SHL.U32 R10, R8, 0x10, RZ ;  /* 0x00000010080a7824 */ /* 0x001fe400078e00ff */
        /* <DEDUP_REMOVED lines=26> */
.L_x_2472:
        /* <DEDUP_REMOVED lines=10> */
.L_x_2347:
        /* <DEDUP_REMOVED lines=11> */
.L_x_2348:
        /* <DEDUP_REMOVED lines=39> */
.L_x_2350:
[----:B------:R-:W-:Y:S05]  /*1b170*/  BSYNC B6 ;  /* 0x0000000000067941 */ /* 0x000fea0003800000 */
.L_x_2349:
[----:B0-----:R-:W2:Y:S01]  /*1b180*/  LDL.LU R2, [R1+0x24] ;  /* 0x0000240001027983 */ /* 0x001ea20000300800 */
[----:B------:R-:W0:Y:S01]  /*1b190*/  LDC R9, c[0x0][0x448] ;  /* 0x00011200ff097b82 */ /* 0x000e220000000800 */
[----:B------:R-:W-:Y:S01]  /*1b1a0*/  ULDC.64 UR4, c[0x0][0x2d8] ;  /* 0x0000b60000047ab9 */ /* 0x000fe20000000a00 */
[----:B------:R-:W-:Y:S01]  /*1b1b0*/  ULDC.64 UR6, c[0x0][0x2e0] ;  /* 0x0000b80000067ab9 */ /* 0x000fe20000000a00 */
[----:B------:R-:W3:Y:S01]  /*1b1c0*/  LDL.LU.64 R20, [R1+0x28] ;  /* 0x0000280001147983 */ /* 0x000ee20000300a00 */
[----:B------:R-:W-:-:S03]  /*1b1d0*/  ULDC.64 UR8, c[0x0][0x280] ;  /* 0x0000a00000087ab9 */ /* 0x000fc60000000a00 */
[----:B------:R-:W4:Y:S01]  /*1b1e0*/  LDL.LU R0, [R1+0x3c] ;  /* 0x00003c0001007983 */ /* 0x000f220000300800 */
        /* <DEDUP_REMOVED lines=23> */
[----:B0-----:R-:W-:Y:S01]  /*1b360*/  @P1 IMAD.HI.U32 R5, R0, R5, RZ ;  /* 0x0000000500051227 */ /* 0x001fe200078e00ff */
[----:B------:R-:W0:Y:S03]  /*1b370*/  S2R R21, SR_TID.X ;  /* 0x0000000000157919 */ /* 0x000e260000002100 */
[----:B------:R-:W-:Y:S01]  /*1b380*/  IMAD.MOV.U32 R4, RZ, RZ, R0 ;  /* 0x000000ffff047224 */ /* 0x000fe200078e0000 */
[----:B-1----:R-:W-:-:S04]  /*1b390*/  @P1 SHF.R.U32.HI R4, RZ, R6, R5 ;  /* 0x00000006ff041219 */ /* 0x002fc80000011605 */
[--C-:B------:R-:W-:Y:S01]  /*1b3a0*/  SHF.R.S32.HI R5, RZ, 0x1f, R4.reuse ;  /* 0x0000001fff057819 */ /* 0x100fe20000011404 */
[----:B------:R-:W-:-:S04]  /*1b3b0*/  IMAD.MOV R6, RZ, RZ, -R4 ;  /* 0x000000ffff067224 */ /* 0x000fc800078e0a04 */
[----:B------:R-:W-:Y:S02]  /*1b3c0*/  IMAD R5, R5, UR4, RZ ;  /* 0x0000000405057c24 */ /* 0x000fe4000f8e02ff */
[----:B------:R-:W-:Y:S02]  /*1b3d0*/  IMAD R6, R9, R6, R0 ;  /* 0x0000000609067224 */ /* 0x000fe400078e0200 */
[C---:B------:R-:W-:Y:S02]  /*1b3e0*/  IMAD R7, R4.reuse, UR5, R5 ;  /* 0x0000000504077c24 */ /* 0x040fe4000f8e0205 */
[----:B------:R-:W-:-:S04]  /*1b3f0*/  IMAD.WIDE.U32 R4, R4, UR4, R2 ;  /* 0x0000000404047c25 */ /* 0x000fc8000f8e0002 */
[----:B------:R-:W-:Y:S01]  /*1b400*/  IMAD.IADD R5, R5, 0x1, R7 ;  /* 0x0000000105057824 */ /* 0x000fe200078e0207 */
[----:B------:R-:W-:Y:S01]  /*1b410*/  SHF.R.S32.HI R7, RZ, 0x1f, R6 ;  /* 0x0000001fff077819 */ /* 0x000fe20000011406 */
[----:B------:R-:W-:Y:S02]  /*1b420*/  VIADD R0, R0, 0x80 ;  /* 0x0000008000007836 */ /* 0x000fe40000000000 */
[----:B------:R-:W-:-:S04]  /*1b430*/  IMAD.WIDE.U32 R4, R6, UR6, R4 ;  /* 0x0000000606047c25 */ /* 0x000fc8000f8e0004 */
[----:B------:R-:W-:Y:S02]  /*1b440*/  IMAD R7, R7, UR6, RZ ;  /* 0x0000000607077c24 */ /* 0x000fe4000f8e02ff */
[C---:B0-----:R-:W-:Y:S02]  /*1b450*/  IMAD.SHL.U32 R11, R21.reuse, 0x10, RZ ;  /* 0x00000010150b7824 */ /* 0x041fe400078e00ff */
[----:B------:R-:W-:Y:S01]  /*1b460*/  IMAD R7, R6, UR7, R7 ;  /* 0x0000000706077c24 */ /* 0x000fe2000f8e0207 */
[----:B------:R-:W-:Y:S01]  /*1b470*/  IADD3 R6, P0, R4, UR8, RZ ;  /* 0x0000000804067c10 */ /* 0x000fe2000ff1e0ff */
[----:B------:R-:W-:Y:S01]  /*1b480*/  IMAD.SHL.U32 R10, R21, 0x10, RZ ;  /* 0x00000010150a7824 */ /* 0x000fe200078e00ff */
[----:B------:R-:W-:Y:S02]  /*1b490*/  LOP3.LUT R11, R11, 0x10, RZ, 0xc0, !PT ;  /* 0x000000100b0b7812 */ /* 0x000fe400078ec0ff */
[----:B------:R-:W-:Y:S01]  /*1b4a0*/  IADD3.X R4, R5, UR9, R7, P0, !PT ;  /* 0x0000000905047c10 */ /* 0x000fe200087fe407 */
[----:B------:R-:W-:Y:S01]  /*1b4b0*/  IMAD.MOV.U32 R5, RZ, RZ, R0 ;  /* 0x000000ffff057224 */ /* 0x000fe200078e0000 */
[----:B------:R-:W0:Y:S01]  /*1b4c0*/  @P1 LDC R7, c[0x0][0x44c] ;  /* 0x00011300ff071b82 */ /* 0x000e220000000800 */
[----:B------:R-:W-:-:S02]  /*1b4d0*/  LOP3.LUT R12, R11, 0x20, RZ, 0xfc, !PT ;  /* 0x000000200b0c7812 */ /* 0x000fc400078efcff */
[----:B------:R-:W-:Y:S02]  /*1b4e0*/  LOP3.LUT R10, R10, 0x10, RZ, 0xc0, !PT ;  /* 0x000000100a0a7812 */ /* 0x000fe400078ec0ff */
        /* <DEDUP_REMOVED lines=49> */
.L_x_2479:
        /* <DEDUP_REMOVED lines=12> */
.L_x_2353:
[----:B------:R-:W-:Y:S05]  /*1b8c0*/  BSYNC B0 ;  /* 0x0000000000007941 */ /* 0x000fea0003800000 */
.L_x_2352:
[----:B------:R-:W-:Y:S01]  /*1b8d0*/  NOP ;  /* 0x0000000000007918 */ /* 0x000fe20000000000 */
[----:B------:R-:W-:-:S13]  /*1b8e0*/  PLOP3.LUT P0, PT, PT, PT, PT, 0x80, 0x0 ;  /* 0x000000000000781c */ /* 0x000fda0003f0f070 */
.L_x_2354:
        /* <DEDUP_REMOVED lines=18> */
.L_x_2480:
[----:B------:R-:W-:Y:S05]  /*1ba10*/  BSYNC B0 ;  /* 0x0000000000007941 */ /* 0x000fea0003800000 */
.L_x_2355:
[----:B-1----:R-:W3:Y:S04]  /*1ba20*/  LDL.LU R3, [R1+0x34] ;  /* 0x0000340001037983 */ /* 0x002ee80000300800 */
[----:B------:R-:W4:Y:S01]  /*1ba30*/  LDL R2, [R1] ;  /* 0x0000000001027983 */ /* 0x000f220000100800 */
[----:B---3--:R-:W-:-:S05]  /*1ba40*/  VIADD R20, R3, 0xfffffffe ;  /* 0xfffffffe03147836 */ /* 0x008fca0000000000 */
[----:B----4-:R-:W-:-:S13]  /*1ba50*/  ISETP.GE.AND P0, PT, R20, R2, PT ;  /* 0x000000021400720c */ /* 0x010fda0003f06270 */
[----:B------:R-:W-:Y:S05]  /*1ba60*/  @!P0 BRA `(.L_x_2357) ;  /* 0x0000001000408947 */ /* 0x000fea0003800000 */
[----:B------:R-:W-:Y:S02]  /*1ba70*/  IMAD.MOV.U32 R4, RZ, RZ, R19 ;  /* 0x000000ffff047224 */ /* 0x000fe400078e0013 */
[----:B------:R-:W-:-:S07]  /*1ba80*/  IMAD.MOV.U32 R6, RZ, RZ, R28 ;  /* 0x000000ffff067224 */ /* 0x000fce00078e001c */
.L_x_2377:
[----:B0--3--:R-:W3:Y:S01]  /*1ba90*/  LDL R9, [R1+0x8] ;  /* 0x0000080001097983 */ /* 0x009ee20000100800 */
[----:B0-----:R-:W0:Y:S03]  /*1baa0*/  LDC R7, c[0x0][0x430] ;  /* 0x00010c00ff077b82 */ /* 0x001e260000000800 */
[----:B------:R-:W4:Y:S01]  /*1bab0*/  LDL R8, [R1+0xc] ;  /* 0x00000c0001087983 */ /* 0x000f220000100800 */
[----:B------:R-:W2:Y:S03]  /*1bac0*/  S2R R2, SR_TID.X ;  /* 0x0000000000027919 */ /* 0x000ea60000002100 */
        /* <DEDUP_REMOVED lines=39> */
.L_x_2358:
[----:B------:R-:W-:Y:S01]  /*1bd40*/  IMAD R0, R19, 0x8, R17 ;  /* 0x0000000813007824 */ /* 0x000fe200078e0211 */
[----:B------:R-:W-:Y:S01]  /*1bd50*/  SHF.L.U32 R10, R28, 0x1f, RZ ;  /* 0x0000001f1c0a7819 */ /* 0x000fe200000006ff */
[----:B------:R-:W-:Y:S01]  /*1bd60*/  BSSY B0, `(.L_x_2359) ;  /* 0x0000004000007945 */ /* 0x000fe20003800000 */
[----:B------:R-:W-:Y:S02]  /*1bd70*/  SHF.R.S32.HI R9, RZ, 0x1f, R7 ;  /* 0x0000001fff097819 */ /* 0x000fe40000011407 */
[----:B------:R-:W0:Y:S02]  /*1bd80*/  SYNCS.PHASECHK.TRANS64.TRYWAIT P0, [R0+URZ+0x19c80], R10 ;  /* 0x019c800a000075a7 */ /* 0x000e24000800017f */
[----:B0-----:R-:W-:Y:S05]  /*1bd90*/  @!P0 BRA `(.L_x_2360) ;  /* 0x00000040008c8947 */ /* 0x001fea0003800000 */
.L_x_2481:
[----:B------:R-:W-:Y:S05]  /*1bda0*/  BSYNC B0 ;  /* 0x0000000000007941 */ /* 0x000fea0003800000 */
.L_x_2359:
        /* <DEDUP_REMOVED lines=44> */
.L_x_2487:
        /* <DEDUP_REMOVED lines=13> */
.L_x_2362:
        /* <DEDUP_REMOVED lines=11> */
.L_x_2363:
[----:B------:R2:W-:Y:S01]  /*1c1f0*/  SYNCS.ARRIVE.TRANS64.A1T0 RZ, [R0+URZ+0x19c70], RZ ;  /* 0x019c70ff00ff79a7 */ /* 0x0005e2000810003f */
[----:B------:R-:W-:Y:S05]  /*1c200*/  @!P3 BRA `(.L_x_2364) ;  /* 0x000000000004b947 */ /* 0x000fea0003800000 */
[----:B------:R-:W-:Y:S01]  /*1c210*/  BPT.TRAP 0x1 ;  /* 0x000000040000795c */ /* 0x000fe20000300000 */
.L_x_2364:
[----:B------:R-:W3:Y:S01]  /*1c220*/  SYNCS.PHASECHK.TRANS64.TRYWAIT P0, [R0+URZ+0x19c40], R10 ;  /* 0x019c400a000075a7 */ /* 0x000ee2000800017f */
[----:B------:R-:W-:Y:S04]  /*1c230*/  BSSY B0, `(.L_x_2365) ;  /* 0x0000002000007945 */ /* 0x000fe80003800000 */
[----:B---3--:R-:W-:Y:S05]  /*1c240*/  @!P0 BRA `(.L_x_2366) ;  /* 0x0000004000208947 */ /* 0x008fea0003800000 */
.L_x_2488:
[----:B------:R-:W-:Y:S05]  /*1c250*/  BSYNC B0 ;  /* 0x0000000000007941 */ /* 0x000fea0003800000 */
.L_x_2365:
        /* <DEDUP_REMOVED lines=38> */
.L_x_2494:
        /* <DEDUP_REMOVED lines=10> */
.L_x_2368:
        /* <DEDUP_REMOVED lines=11> */
.L_x_2369:
[----:B------:R2:W-:Y:S02]  /*1c610*/  SYNCS.ARRIVE.TRANS64.A1T0 RZ, [R0+URZ+0x19c30], RZ ;  /* 0x019c30ff00ff79a7 */ /* 0x0005e4000810003f */
[----:B--23--:R-:W-:-:S05]  /*1c620*/  IMAD.U32 R0, RZ, RZ, UR36 ;  /* 0x00000024ff007e24 */ /* 0x00cfca000f8e00ff */
[----:B------:R-:W-:-:S13]  /*1c630*/  ISETP.NE.AND P0, PT, R0, 0x3, PT ;  /* 0x000000030000780c */ /* 0x000fda0003f05270 */
[----:B------:R-:W-:Y:S05]  /*1c640*/  @!P0 BRA `(.L_x_2370) ;  /* 0x0000000000048947 */ /* 0x000fea0003800000 */
[----:B------:R-:W-:Y:S01]  /*1c650*/  BPT.TRAP 0x1 ;  /* 0x000000040000795c */ /* 0x000fe20000300000 */
.L_x_2370:
[----:B------:R-:W-:Y:S01]  /*1c660*/  LOP3.LUT R0, R6, 0x1, RZ, 0x3c, !PT ;  /* 0x0000000106007812 */ /* 0x000fe200078e3cff */
[----:B------:R-:W-:Y:S01]  /*1c670*/  IMAD R2, R4, 0x8, R17 ;  /* 0x0000000804027824 */ /* 0x000fe200078e0211 */
[----:B------:R-:W-:Y:S02]  /*1c680*/  BSSY B0, `(.L_x_2371) ;  /* 0x0000004000007945 */ /* 0x000fe40003800000 */
[----:B------:R-:W-:-:S04]  /*1c690*/  SHF.L.U32 R0, R0, 0x1f, RZ ;  /* 0x0000001f00007819 */ /* 0x000fc800000006ff */
[----:B------:R-:W0:Y:S02]  /*1c6a0*/  SYNCS.PHASECHK.TRANS64.TRYWAIT P2, [R2+URZ+0x19c70], R0 ;  /* 0x019c7000020075a7 */ /* 0x000e24000804017f */
[----:B0-----:R-:W-:Y:S05]  /*1c6b0*/  @!P2 BRA `(.L_x_2372) ;  /* 0x0000003c00b0a947 */ /* 0x001fea0003800000 */
.L_x_2495:
[----:B------:R-:W-:Y:S05]  /*1c6c0*/  BSYNC B0 ;  /* 0x0000000000007941 */ /* 0x000fea0003800000 */
.L_x_2371:
[----:B------:R-:W-:-:S05]  /*1c6d0*/  IMAD.U32 R3, RZ, RZ, UR39 ;  /* 0x00000027ff037e24 */ /* 0x000fca000f8e00ff */
[----:B------:R-:W-:-:S13]  /*1c6e0*/  ISETP.NE.AND P2, PT, R3, 0x3, PT ;  /* 0x000000030300780c */ /* 0x000fda0003f45270 */
[----:B------:R-:W-:Y:S05]  /*1c6f0*/  @!P2 BRA `(.L_x_2373) ;  /* 0x000000000004a947 */ /* 0x000fea0003800000 */
[----:B------:R-:W-:Y:S01]  /*1c700*/  BPT.TRAP 0x1 ;  /* 0x000000040000795c */ /* 0x000fe20000300000 */
.L_x_2373:
[----:B0-----:R-:W-:Y:S01]  /*1c710*/  SHF.L.U32 R0, R6, 0x1f, RZ ;  /* 0x0000001f06007819 */ /* 0x001fe200000006ff */
[----:B------:R-:W-:-:S03]  /*1c720*/  IMAD R3, R4, 0x3000, RZ ;  /* 0x0000300004037824 */ /* 0x000fc600078e02ff */
[----:B------:R-:W0:Y:S02]  /*1c730*/  SYNCS.PHASECHK.TRANS64.TRYWAIT P2, [R2+URZ+0x19c60], R0 ;  /* 0x019c6000020075a7 */ /* 0x000e24000804017f */
[----:B0-----:R-:W-:Y:S05]  /*1c740*/  @!P2 BRA `(.L_x_2374) ;  /* 0x0000003c00a0a947 */ /* 0x001fea0003800000 */
.L_x_2496:
        /* <DEDUP_REMOVED lines=55> */
.L_x_2375:
[----:B--2---:R2:W-:Y:S01]  /*1cac0*/  SYNCS.ARRIVE.TRANS64.A1T0 RZ, [R2+URZ+0x19c50], RZ ;  /* 0x019c50ff02ff79a7 */ /* 0x0045e2000810003f */
[----:B------:R-:W-:Y:S06]  /*1cad0*/  BAR.SYNC.DEFER_BLOCKING 0x2, 0x80 ;  /* 0x0082000000007b1d */ /* 0x000fec0000010000 */
[----:B------:R-:W-:Y:S05]  /*1cae0*/  @!P0 BRA `(.L_x_2376) ;  /* 0x0000000000048947 */ /* 0x000fea0003800000 */
[----:B------:R-:W-:Y:S01]  /*1caf0*/  BPT.TRAP 0x1 ;  /* 0x000000040000795c */ /* 0x000fe20000300000 */
.L_x_2376:
[----:B------:R-:W3:Y:S01]  /*1cb00*/  LDL R0, [R1+0x10] ;  /* 0x0000100001007983 */ /* 0x000ee20000100800 */
[----:B--2---:R-:W-:Y:S02]  /*1cb10*/  VIADD R2, R2, 0x19c80 ;  /* 0x00019c8002027836 */ /* 0x004fe40000000000 */
[----:B------:R-:W-:Y:S02]  /*1cb20*/  IMAD.MOV.U32 R4, RZ, RZ, R19 ;  /* 0x000000ffff047224 */ /* 0x000fe400078e0013 */
[----:B------:R-:W-:Y:S01]  /*1cb30*/  IMAD.MOV.U32 R6, RZ, RZ, R28 ;  /* 0x000000ffff067224 */ /* 0x000fe200078e001c */
[----:B---3--:R-:W-:-:S04]  /*1cb40*/  PRMT R2, R0, 0x654, R2 ;  /* 0x0000065400027816 */ /* 0x008fc80000000002 */
[----:B------:R3:W-:Y:S01]  /*1cb50*/  SYNCS.ARRIVE.TRANS64.RED.A1T0 RZ, [R2+URZ], RZ ;  /* 0x000000ff02ff79a7 */ /* 0x0007e2000810043f */
[----:B------:R-:W-:Y:S05]  /*1cb60*/  @P1 BRA `(.L_x_2377) ;  /* 0xffffffec00c81947 */ /* 0x000fea000383ffff */
.L_x_2357:
        /* <DEDUP_REMOVED lines=19> */
.L_x_2379:
[----:B------:R-:W-:Y:S05]  /*1cca0*/  BSYNC B0 ;  /* 0x0000000000007941 */ /* 0x000fea0003800000 */
.L_x_2378:
[----:B------:R-:W-:Y:S05]  /*1ccb0*/  @!P0 BRA `(.L_x_2380) ;  /* 0x0000000000048947 */ /* 0x000fea0003800000 */
[----:B------:R-:W-:Y:S01]  /*1ccc0*/  BPT.TRAP 0x1 ;  /* 0x000000040000795c */ /* 0x000fe20000300000 */
.L_x_2380:
[----:B------:R-:W-:Y:S01]  /*1ccd0*/  LOP3.LUT R0, R28, 0x1, RZ, 0x3c, !PT ;  /* 0x000000011c007812 */ /* 0x000fe200078e3cff */
[----:B0-----:R-:W-:Y:S01]  /*1cce0*/  IMAD R3, R19, 0x8, R17 ;  /* 0x0000000813037824 */ /* 0x001fe200078e0211 */
[----:B------:R-:W-:Y:S02]  /*1ccf0*/  BSSY B0, `(.L_x_2381) ;  /* 0x0000004000007945 */ /* 0x000fe40003800000 */
[----:B------:R-:W-:-:S04]  /*1cd00*/  SHF.L.U32 R0, R0, 0x1f, RZ ;  /* 0x0000001f00007819 */ /* 0x000fc800000006ff */
[----:B------:R-:W0:Y:S02]  /*1cd10*/  SYNCS.PHASECHK.TRANS64.TRYWAIT P1, [R3+URZ+0x19c70], R0 ;  /* 0x019c7000030075a7 */ /* 0x000e24000802017f */
[----:B0-----:R-:W-:Y:S05]  /*1cd20*/  @!P1 BRA `(.L_x_2382) ;  /* 0x00000038003c9947 */ /* 0x001fea0003800000 */
.L_x_2497:
[----:B------:R-:W-:Y:S05]  /*1cd30*/  BSYNC B0 ;  /* 0x0000000000007941 */ /* 0x000fea0003800000 */
.L_x_2381:
[----:B------:R-:W-:-:S05]  /*1cd40*/  IMAD.U32 R2, RZ, RZ, UR39 ;  /* 0x00000027ff027e24 */ /* 0x000fca000f8e00ff */
[----:B------:R-:W-:-:S13]  /*1cd50*/  ISETP.NE.AND P1, PT, R2, 0x3, PT ;  /* 0x000000030200780c */ /* 0x000fda0003f25270 */
[----:B------:R-:W-:Y:S05]  /*1cd60*/  @!P1 BRA `(.L_x_2383) ;  /* 0x0000000000049947 */ /* 0x000fea0003800000 */
[----:B------:R-:W-:Y:S01]  /*1cd70*/  BPT.TRAP 0x1 ;  /* 0x000000040000795c */ /* 0x000fe20000300000 */
.L_x_2383:
[----:B0-----:R-:W-:-:S04]  /*1cd80*/  SHF.L.U32 R0, R28, 0x1f, RZ ;  /* 0x0000001f1c007819 */ /* 0x001fc800000006ff */
[----:B------:R-:W0:Y:S02]  /*1cd90*/  SYNCS.PHASECHK.TRANS64.TRYWAIT P1, [R3+URZ+0x19c60], R0 ;  /* 0x019c6000030075a7 */ /* 0x000e24000802017f */
[----:B0-----:R-:W-:Y:S05]  /*1cda0*/  @!P1 BRA `(.L_x_2384) ;  /* 0x0000003800309947 */ /* 0x001fea0003800000 */
.L_x_2498:
[----:B------:R-:W0:Y:S04]  /*1cdb0*/  LDL R4, [R1+0x20] ;  /* 0x0000200001047983 */ /* 0x000e280000100800 */
[----:B------:R-:W2:Y:S04]  /*1cdc0*/  LDL R10, [R1+0x18] ;  /* 0x00001800010a7983 */ /* 0x000ea80000100800 */
[----:B------:R-:W3:Y:S01]  /*1cdd0*/  LDL R12, [R1+0x1c] ;  /* 0x00001c00010c7983 */ /* 0x000ee20000100800 */
[----:B------:R-:W-:Y:S01]  /*1cde0*/  IMAD R2, R19, 0x3000, RZ ;  /* 0x0000300013027824 */ /* 0x000fe200078e02ff */
[----:B------:R-:W-:Y:S05]  /*1cdf0*/  WARPSYNC.ALL ;  /* 0x0000000000007948 */ /* 0x000fea0003800000 */
[----:B0-----:R-:W-:-:S02]  /*1ce00*/  LOP3.LUT R0, R2, R4, RZ, 0xfc, !PT ;  /* 0x0000000402007212 */ /* 0x001fc400078efcff */
[----:B--2---:R-:W-:-:S03]  /*1ce10*/  LOP3.LUT R2, R2, R10, RZ, 0xfc, !PT ;  /* 0x0000000a02027212 */ /* 0x004fc600078efcff */
[C---:B------:R-:W-:Y:S02]  /*1ce20*/  IMAD.IADD R0, R17.reuse, 0x1, R0 ;  /* 0x0000000111007824 */ /* 0x040fe400078e0200 */
        /* <DEDUP_REMOVED lines=48> */
.L_x_2385:
[----:B--2---:R2:W-:Y:S01]  /*1d130*/  SYNCS.ARRIVE.TRANS64.A1T0 RZ, [R3+URZ+0x19c50], RZ ;  /* 0x019c50ff03ff79a7 */ /* 0x0045e2000810003f */
[----:B------:R-:W-:Y:S06]  /*1d140*/  BAR.SYNC.DEFER_BLOCKING 0x2, 0x80 ;  /* 0x0082000000007b1d */ /* 0x000fec0000010000 */
[----:B------:R-:W-:Y:S05]  /*1d150*/  @!P0 BRA `(.L_x_2386) ;  /* 0x0000000000048947 */ /* 0x000fea0003800000 */
[----:B------:R-:W-:Y:S01]  /*1d160*/  BPT.TRAP 0x1 ;  /* 0x000000040000795c */ /* 0x000fe20000300000 */
.L_x_2386:
        /* <DEDUP_REMOVED lines=9> */
.L_x_2327:
[----:B------:R-:W-:-:S13]  /*1d200*/  LOP3.LUT P0, RZ, R22, 0x10, RZ, 0xc0, !PT ;  /* 0x0000001016ff7812 */ /* 0x000fda000780c0ff */
[----:B------:R-:W-:Y:S05]  /*1d210*/  @!P0 BRA `(.L_x_2387) ;  /* 0x0000000000288947 */ /* 0x000fea0003800000 */
[----:B------:R-:W-:Y:S05]  /*1d220*/  WARPSYNC.ALL ;  /* 0x0000000000007948 */ /* 0x000fea0003800000 */
[----:B------:R-:W3:Y:S08]  /*1d230*/  S2UR UR4, SR_CgaCtaId ;  /* 0x00000000000479c3 */ /* 0x000ef00000008800 */
[----:B------:R-:W-:Y:S01]  /*1d240*/  BAR.SYNC.DEFER_BLOCKING 0x5, 0x200 ;  /* 0x0148000000007b1d */ /* 0x000fe20000010000 */
[----:B--2---:R-:W-:Y:S01]  /*1d250*/  MOV R17, 0x400 ;  /* 0x0000040000117802 */ /* 0x004fe20000000f00 */
[----:B---3--:R-:W-:-:S05]  /*1d260*/  IMAD.U32 R0, RZ, RZ, UR4 ;  /* 0x00000004ff007e24 */ /* 0x008fca000f8e00ff */
[----:B------:R-:W-:Y:S01]  /*1d270*/  LEA R17, R0, R17, 0x18 ;  /* 0x0000001100117211 */ /* 0x000fe200078ec0ff */
[----:B------:R2:W-:Y:S04]  /*1d280*/  STL [R1+0x10], R0 ;  /* 0x0000100001007387 */ /* 0x0005e80000100800 */
[----:B-1----:R2:W1:Y:S01]  /*1d290*/  LDS.128 R24, [R17+0x19cd0] ;  /* 0x019cd00011187984 */ /* 0x0024620000000c00 */
[----:B------:R-:W-:Y:S06]  /*1d2a0*/  BAR.ARV 0x4, 0x200 ;  /* 0x0108000000007b1d */ /* 0x000fec0000002000 */
[----:B------:R-:W-:Y:S05]  /*1d2b0*/  BRA `(.L_x_2388) ;  /* 0x0000000c00e47947 */ /* 0x000fea0003800000 */
.L_x_2387:
        /* <DEDUP_REMOVED lines=9> */
[----:B------:R-:W3:Y:S01]  /*1d350*/  @!P1 LDC.64 R4, c[0x0][0xc78] ;  /* 0x00031e00ff049b82 */ /* 0x000ee20000000a00 */
[----:B0-----:R-:W-:-:S05]  /*1d360*/  @!P1 IMAD.WIDE R2, R0, 0x4, R2 ;  /* 0x0000000400029825 */ /* 0x001fca00078e0202 */
[----:B------:R3:W4:Y:S02]  /*1d370*/  @!P1 LDG.E R7, desc[UR42][R2.64] ;  /* 0x0000002a02079981 */ /* 0x000724000c1e1900 */
[----:B---3--:R-:W-:-:S06]  /*1d380*/  @!P1 IMAD.WIDE R2, R0, 0x4, R4 ;  /* 0x0000000400029825 */ /* 0x008fcc00078e0204 */
[----:B------:R-:W3:Y:S01]  /*1d390*/  @!P1 LDG.E R2, desc[UR42][R2.64] ;  /* 0x0000002a02029981 */ /* 0x000ee2000c1e1900 */
[----:B-1----:R-:W-:Y:S01]  /*1d3a0*/  IMAD.MOV.U32 R25, RZ, RZ, RZ ;  /* 0x000000ffff197224 */ /* 0x002fe200078e00ff */
[C---:B------:R-:W-:Y:S01]  /*1d3b0*/  ISETP.GE.U32.AND P2, PT, R9.reuse, 0x2, PT ;  /* 0x000000020900780c */ /* 0x040fe20003f46070 */
[----:B------:R-:W-:Y:S01]  /*1d3c0*/  IMAD.MOV.U32 R5, RZ, RZ, RZ ;  /* 0x000000ffff057224 */ /* 0x000fe200078e00ff */
[C---:B------:R-:W-:Y:S01]  /*1d3d0*/  ISETP.GE.U32.AND P3, PT, R9.reuse, 0x4, PT ;  /* 0x000000040900780c */ /* 0x040fe20003f66070 */
[----:B------:R-:W-:Y:S01]  /*1d3e0*/  SHFL.IDX PT, R0, R24, RZ, 0x1f ;  /* 0x00001fff18007589 */ /* 0x000fe200000e0000 */
[C---:B------:R-:W-:Y:S02]  /*1d3f0*/  ISETP.GE.U32.AND P4, PT, R9.reuse, 0x8, PT ;  /* 0x000000080900780c */ /* 0x040fe40003f86070 */
[----:B------:R-:W-:Y:S01]  /*1d400*/  ISETP.GE.U32.AND P5, PT, R9, 0x10, PT ;  /* 0x000000100900780c */ /* 0x000fe20003fa6070 */
[----:B--2---:R0:W-:Y:S02]  /*1d410*/  SHFL.IDX PT, R6, R24, 0x1, 0x1f ;  /* 0x00201f0018067f89 */ /* 0x0041e400000e0000 */
[----:B0-----:R-:W-:-:S02]  /*1d420*/  IMAD.MOV.U32 R24, RZ, RZ, RZ ;  /* 0x000000ffff187224 */ /* 0x001fc400078e00ff */
[----:B----4-:R-:W-:Y:S02]  /*1d430*/  @!P1 IMAD.MOV.U32 R25, RZ, RZ, R7 ;  /* 0x000000ffff199224 */ /* 0x010fe400078e0007 */
        /* <DEDUP_REMOVED lines=19> */
.L_x_2508:
[----:B------:R-:W-:Y:S02]  /*1d570*/  ULDC UR4, c[0x0][0xc38] ;  /* 0x00030e0000047ab9 */ /* 0x000fe40000000800 */
[----:B------:R-:W-:-:S04]  /*1d580*/  IMAD.U32 R7, RZ, RZ, UR4 ;  /* 0x00000004ff077e24 */ /* 0x000fc8000f8e00ff */
[----:B-1----:R-:W-:-:S04]  /*1d590*/  IMAD R3, R3, R7, RZ ;  /* 0x0000000703037224 */ /* 0x002fc800078e02ff */
[----:B------:R-:W-:-:S05]  /*1d5a0*/  IMAD.IADD R4, R6, 0x1, R3 ;  /* 0x0000000106047824 */ /* 0x000fca00078e0203 */
[----:B------:R-:W-:-:S13]  /*1d5b0*/  ISETP.GT.AND P6, PT, R4, R0, PT ;  /* 0x000000000400720c */ /* 0x000fda0003fc4270 */
[----:B------:R-:W-:Y:S05]  /*1d5c0*/  @P6 BRA `(.L_x_2390) ;  /* 0x0000000000a46947 */ /* 0x000fea0003800000 */
.L_x_2393:
        /* <DEDUP_REMOVED lines=35> */
.L_x_2516:
[----:B------:R-:W-:Y:S02]  /*1d800*/  ULDC UR4, c[0x0][0xc38] ;  /* 0x00030e0000047ab9 */ /* 0x000fe40000000800 */
[----:B------:R-:W-:-:S04]  /*1d810*/  IMAD.U32 R7, RZ, RZ, UR4 ;  /* 0x00000004ff077e24 */ /* 0x000fc8000f8e00ff */
[----:B-1----:R-:W-:-:S04]  /*1d820*/  IMAD R3, R3, R7, RZ ;  /* 0x0000000703037224 */ /* 0x002fc800078e02ff */
[----:B------:R-:W-:-:S05]  /*1d830*/  IMAD.IADD R4, R3, 0x1, R4 ;  /* 0x0000000103047824 */ /* 0x000fca00078e0204 */
[----:B------:R-:W-:-:S13]  /*1d840*/  ISETP.GT.AND P6, PT, R4, R0, PT ;  /* 0x000000000400720c */ /* 0x000fda0003fc4270 */
[----:B------:R-:W-:Y:S05]  /*1d850*/  @!P6 BRA `(.L_x_2393) ;  /* 0xfffffffc005ce947 */ /* 0x000fea000383ffff */
.L_x_2390:
        /* <DEDUP_REMOVED lines=10> */
.L_x_2521:
[----:B------:R-:W-:-:S13]  /*1d900*/  ISETP.NE.AND P0, PT, R3, RZ, PT ;  /* 0x000000ff0300720c */ /* 0x000fda0003f05270 */
[----:B------:R-:W-:Y:S05]  /*1d910*/  @!P0 BRA `(.L_x_2395) ;  /* 0x0000000000108947 */ /* 0x000fea0003800000 */
[----:B------:R-:W-:Y:S01]  /*1d920*/  UMOV UR4, 0xffffffff ;  /* 0xffffffff00047882 */ /* 0x000fe20000000000 */
[----:B-1----:R-:W-:Y:S02]  /*1d930*/  VIADD R6, R6, 0xffffffff ;  /* 0xffffffff06067836 */ /* 0x002fe40000000000 */
[----:B------:R-:W-:Y:S05]  /*1d940*/  BRA.DIV UR4, `(.L_x_2396) ;  /* 0x0000003604e87947 */ /* 0x000fea000b800000 */
[----:B------:R4:W1:Y:S02]  /*1d950*/  SHFL.IDX PT, R24, R2, R6, 0x1f ;  /* 0x00001f0602187589 */ /* 0x00086400000e0000 */
.L_x_2395:
        /* <DEDUP_REMOVED lines=60> */
.L_x_2397:
        /* <DEDUP_REMOVED lines=61> */
.L_x_2398:
[----:B------:R-:W-:-:S05]  /*1e0f0*/  LOP3.LUT R0, RZ, R0, RZ, 0x33, !PT ;  /* 0x00000000ff007212 */ /* 0x000fca00078e33ff */
[----:B------:R-:W-:Y:S01]  /*1e100*/  IMAD.IADD R25, R25, 0x1, R0 ;  /* 0x0000000119197824 */ /* 0x000fe200078e0200 */
[----:B------:R-:W-:Y:S06]  /*1e110*/  BRA `(.L_x_2399) ;  /* 0x00000000001c7947 */ /* 0x000fec0003800000 */
.L_x_2391:
[----:B------:R-:W-:Y:S01]  /*1e120*/  UMOV UR4, URZ ;  /* 0x0000003f00047c82 */ /* 0x000fe20008000000 */
[----:B------:R-:W-:Y:S01]  /*1e130*/  UMOV UR5, URZ ;  /* 0x0000003f00057c82 */ /* 0x000fe20008000000 */
[----:B------:R-:W-:Y:S01]  /*1e140*/  ULDC UR6, c[0x0][0xc3c] ;  /* 0x00030f0000067ab9 */ /* 0x000fe20000000800 */
[----:B------:R-:W-:Y:S02]  /*1e150*/  IMAD.MOV.U32 R24, RZ, RZ, R0 ;  /* 0x000000ffff187224 */ /* 0x000fe400078e0000 */
[----:B------:R-:W-:Y:S02]  /*1e160*/  IMAD.U32 R25, RZ, RZ, UR4 ;  /* 0x00000004ff197e24 */ /* 0x000fe4000f8e00ff */
[----:B------:R-:W-:Y:S02]  /*1e170*/  IMAD.U32 R26, RZ, RZ, UR5 ;  /* 0x00000005ff1a7e24 */ /* 0x000fe4000f8e00ff */
[----:B------:R-:W-:-:S07]  /*1e180*/  IMAD.U32 R27, RZ, RZ, UR6 ;  /* 0x00000006ff1b7e24 */ /* 0x000fce000f8e00ff */
.L_x_2399:
        /* <DEDUP_REMOVED lines=12> */
.L_x_2388:
[----:B------:R-:W-:Y:S02]  /*1e250*/  ULDC UR4, c[0x0][0xc3c] ;  /* 0x00030f0000047ab9 */ /* 0x000fe40000000800 */
[----:B-1----:R-:W-:-:S13]  /*1e260*/  ISETP.GE.AND P0, PT, R27, UR4, PT ;  /* 0x000000041b007c0c */ /* 0x002fda000bf06270 */
[----:B------:R-:W-:Y:S05]  /*1e270*/  @!P0 BRA `(.L_x_2400) ;  /* 0xffffff9400c08947 */ /* 0x000fea000383ffff */
[----:B------:R-:W-:Y:S05]  /*1e280*/  BSYNC B7 ;  /* 0x0000000000077941 */ /* 0x000fea0003800000 */
.L_x_2278:
[----:B0-2---:R-:W2:Y:S01]  /*1e290*/  LDL.LU R0, [R1+0x44] ;  /* 0x0000440001007983 */ /* 0x005ea20000300800 */
[----:B------:R-:W-:Y:S01]  /*1e2a0*/  BSSY B0, `(.L_x_2401) ;  /* 0x000000b000007945 */ /* 0x000fe20003800000 */
[----:B------:R-:W0:Y:S01]  /*1e2b0*/  S2R R5, SR_CgaCtaId ;  /* 0x0000000000057919 */ /* 0x000e220000008800 */
[----:B--2---:R-:W-:-:S05]  /*1e2c0*/  VIADD R0, R0, 0x1 ;  /* 0x0000000100007836 */ /* 0x004fca0000000000 */
[----:B---3--:R-:W-:-:S04]  /*1e2d0*/  LEA.HI R2, R0, R0, RZ, 0x1 ;  /* 0x0000000000027211 */ /* 0x008fc800078f08ff */
[----:B------:R-:W-:Y:S02]  /*1e2e0*/  LOP3.LUT R3, R2, 0xfffffffe, RZ, 0xc0, !PT ;  /* 0xfffffffe02037812 */ /* 0x000fe400078ec0ff */
[----:B------:R-:W-:-:S03]  /*1e2f0*/  MOV R2, 0x400 ;  /* 0x0000040000027802 */ /* 0x000fc60000000f00 */
[----:B------:R-:W-:Y:S01]  /*1e300*/  IMAD.IADD R0, R0, 0x1, -R3 ;  /* 0x0000000100007824 */ /* 0x000fe200078e0a03 */
[----:B0-----:R-:W-:-:S04]  /*1e310*/  LEA R4, R5, R2, 0x18 ;  /* 0x0000000205047211 */ /* 0x001fc800078ec0ff */
[----:B------:R-:W-:-:S04]  /*1e320*/  SHF.L.U32 R0, R0, 0x1f, RZ ;  /* 0x0000001f00007819 */ /* 0x000fc800000006ff */
[----:B------:R-:W0:Y:S02]  /*1e330*/  SYNCS.PHASECHK.TRANS64.TRYWAIT P0, [R4+URZ+0x19c20], R0 ;  /* 0x019c2000040075a7 */ /* 0x000e24000800017f */
[----:B0-----:R-:W-:Y:S05]  /*1e340*/  @!P0 BRA `(.L_x_2402) ;  /* 0x0000002c00948947 */ /* 0x001fea0003800000 */
.L_x_2524:
[----:B------:R-:W-:Y:S05]  /*1e350*/  BSYNC B0 ;  /* 0x0000000000007941 */ /* 0x000fea0003800000 */
.L_x_2401:
[----:B------:R-:W-:-:S03]  /*1e360*/  UMOV UR4, 0xffffffff ;  /* 0xffffffff00047882 */ /* 0x000fc60000000000 */
[----:B------:R-:W-:Y:S05]  /*1e370*/  BRA.DIV UR4, `(.L_x_2403) ;  /* 0x0000002e049c7947 */ /* 0x000fea000b800000 */
[----:B0-----:R-:W0:Y:S02]  /*1e380*/  S2R R0, SR_TID.X ;  /* 0x0000000000007919 */ /* 0x001e240000002100 */
[----:B0-----:R-:W-:-:S04]  /*1e390*/  SHF.R.U32.HI R0, RZ, 0x5, R0 ;  /* 0x00000005ff007819 */ /* 0x001fc80000011600 */
[----:B------:R-:W-:-:S05]  /*1e3a0*/  LOP3.LUT R0, R0, 0x3, RZ, 0xc0, !PT ;  /* 0x0000000300007812 */ /* 0x000fca00078ec0ff */
[----:B------:R0:W1:Y:S02]  /*1e3b0*/  SHFL.IDX PT, R14, R0, RZ, 0x1f ;  /* 0x00001fff000e7589 */ /* 0x00006400000e0000 */
.L_x_2527:
[----:B-1----:R-:W-:-:S13]  /*1e3c0*/  ISETP.NE.AND P0, PT, R14, RZ, PT ;  /* 0x000000ff0e00720c */ /* 0x002fda0003f05270 */
[----:B------:R-:W-:Y:S05]  /*1e3d0*/  @P0 BRA `(.L_x_2127) ;  /* 0x0000000000a80947 */ /* 0x000fea0003800000 */
[----:B------:R-:W-:-:S03]  /*1e3e0*/  UMOV UR4, 0xffffffff ;  /* 0xffffffff00047882 */ /* 0x000fc60000000000 */
[----:B------:R-:W-:Y:S05]  /*1e3f0*/  BRA.DIV UR4, `(.L_x_2404) ;  /* 0x0000002e04b07947 */ /* 0x000fea000b800000 */
[----:B------:R-:W-:-:S13]  /*1e400*/  ELECT P6, URZ, PT ;  /* 0x00000000003f782f */ /* 0x000fda00038c0000 */
.L_x_2530:
[----:B------:R-:W-:Y:S05]  /*1e410*/  @!P6 BRA `(.L_x_2127) ;  /* 0x000000000098e947 */ /* 0x000fea0003800000 */
[----:B------:R-:W-:-:S06]  /*1e420*/  ULOP3.LUT UR4, UR37, 0x2, URZ, 0xfc, !UPT ;  /* 0x0000000225047892 */ /* 0x000fcc000f8efc3f */
[----:B0-----:R-:W-:-:S05]  /*1e430*/  IMAD.U32 R0, RZ, RZ, UR4 ;  /* 0x00000004ff007e24 */ /* 0x001fca000f8e00ff */
[----:B------:R-:W-:-:S13]  /*1e440*/  ISETP.NE.AND P0, PT, R0, 0x3, PT ;  /* 0x000000030000780c */ /* 0x000fda0003f05270 */
[----:B------:R-:W-:Y:S05]  /*1e450*/  @!P0 BRA `(.L_x_2405) ;  /* 0x0000000000048947 */ /* 0x000fea0003800000 */
[----:B------:R-:W-:Y:S01]  /*1e460*/  BPT.TRAP 0x1 ;  /* 0x000000040000795c */ /* 0x000fe20000300000 */
.L_x_2405:
[C---:B------:R-:W-:Y:S01]  /*1e470*/  IMAD R5, R19.reuse, 0x8, R4 ;  /* 0x0000000813057824 */ /* 0x040fe200078e0204 */
[----:B------:R-:W-:Y:S01]  /*1e480*/  SHF.L.U32 R0, R28, 0x1f, RZ ;  /* 0x0000001f1c007819 */ /* 0x000fe200000006ff */
[----:B------:R-:W-:-:S03]  /*1e490*/  VIADD R19, R19, 0x1 ;  /* 0x0000000113137836 */ /* 0x000fc60000000000 */
[----:B------:R-:W0:Y:S02]  /*1e4a0*/  SYNCS.PHASECHK.TRANS64.TRYWAIT P1, [R5+URZ+0x19c40], R0 ;  /* 0x019c4000050075a7 */ /* 0x000e24000802017f */
[----:B------:R-:W-:-:S04]  /*1e4b0*/  ISETP.NE.AND P2, PT, R19, 0x2, PT ;  /* 0x000000021300780c */ /* 0x000fc80003f45270 */
[----:B------:R-:W-:Y:S01]  /*1e4c0*/  SEL R3, RZ, 0x1, P2 ;  /* 0x00000001ff037807 */ /* 0x000fe20001000000 */
[----:B0-----:R-:W-:Y:S08]  /*1e4d0*/  @!P1 BRA `(.L_x_2406) ;  /* 0x0000002c00989947 */ /* 0x001ff00003800000 */
.L_x_2531:
[----:B------:R-:W-:Y:S02]  /*1e4e0*/  SEL R19, R19, RZ, P2 ;  /* 0x000000ff13137207 */ /* 0x000fe40001000000 */
[----:B------:R-:W-:Y:S01]  /*1e4f0*/  LOP3.LUT R2, R28, R3, RZ, 0x3c, !PT ;  /* 0x000000031c027212 */ /* 0x000fe200078e3cff */
[----:B------:R-:W-:Y:S06]  /*1e500*/  @!P0 BRA `(.L_x_2407) ;  /* 0x0000000000048947 */ /* 0x000fec0003800000 */
[----:B------:R-:W-:Y:S01]  /*1e510*/  BPT.TRAP 0x1 ;  /* 0x000000040000795c */ /* 0x000fe20000300000 */
.L_x_2407:
[----:B------:R-:W-:Y:S01]  /*1e520*/  IMAD R19, R19, 0x8, R4 ;  /* 0x0000000813137824 */ /* 0x000fe200078e0204 */
[----:B------:R-:W-:-:S04]  /*1e530*/  SHF.L.U32 R2, R2, 0x1f, RZ ;  /* 0x0000001f02027819 */ /* 0x000fc800000006ff */
[----:B------:R-:W1:Y:S02]  /*1e540*/  SYNCS.PHASECHK.TRANS64.TRYWAIT P1, [R19+URZ+0x19c40], R2 ;  /* 0x019c4002130075a7 */ /* 0x000e64000802017f */
[----:B-1----:R-:W-:Y:S05]  /*1e550*/  @!P1 BRA `(.L_x_2408) ;  /* 0x0000002c008c9947 */ /* 0x002fea0003800000 */
.L_x_2532:
[----:B------:R-:W-:Y:S05]  /*1e560*/  @!P0 BRA `(.L_x_2409) ;  /* 0x0000000000048947 */ /* 0x000fea0003800000 */
[----:B------:R-:W-:Y:S01]  /*1e570*/  BPT.TRAP 0x1 ;  /* 0x000000040000795c */ /* 0x000fe20000300000 */
.L_x_2409:
[----:B------:R-:W2:Y:S02]  /*1e580*/  SYNCS.PHASECHK.TRANS64.TRYWAIT P1, [R5+URZ+0x19c60], R0 ;  /* 0x019c6000050075a7 */ /* 0x000ea4000802017f */
[----:B--2---:R-:W-:Y:S05]  /*1e590*/  @!P1 BRA `(.L_x_2410) ;  /* 0x0000002c00909947 */ /* 0x004fea0003800000 */
.L_x_2533:
[----:B------:R-:W-:Y:S05]  /*1e5a0*/  @!P0 BRA `(.L_x_2411) ;  /* 0x0000000000048947 */ /* 0x000fea0003800000 */
[----:B------:R-:W-:Y:S01]  /*1e5b0*/  BPT.TRAP 0x1 ;  /* 0x000000040000795c */ /* 0x000fe20000300000 */
.L_x_2411:
[----:B------:R-:W3:Y:S02]  /*1e5c0*/  SYNCS.PHASECHK.TRANS64.TRYWAIT P1, [R19+URZ+0x19c60], R2 ;  /* 0x019c6002130075a7 */ /* 0x000ee4000802017f */
[----:B---3--:R-:W-:Y:S05]  /*1e5d0*/  @!P1 BRA `(.L_x_2412) ;  /* 0x0000002c00949947 */ /* 0x008fea0003800000 */
.L_x_2534:
[----:B------:R-:W-:Y:S05]  /*1e5e0*/  @!P0 BRA `(.L_x_2413) ;  /* 0x0000000000048947 */ /* 0x000fea0003800000 */
[----:B------:R-:W-:Y:S01]  /*1e5f0*/  BPT.TRAP 0x1 ;  /* 0x000000040000795c */ /* 0x000fe20000300000 */
.L_x_2413:
[----:B------:R-:W4:Y:S02]  /*1e600*/  SYNCS.PHASECHK.TRANS64.TRYWAIT P1, [R5+URZ+0x19c80], R0 ;  /* 0x019c8000050075a7 */ /* 0x000f24000802017f */
[----:B----4-:R-:W-:Y:S05]  /*1e610*/  @!P1 BRA `(.L_x_2414) ;  /* 0x0000002c00989947 */ /* 0x010fea0003800000 */
.L_x_2535:
[----:B------:R-:W-:Y:S05]  /*1e620*/  @!P0 BRA `(.L_x_2415) ;  /* 0x0000000000048947 */ /* 0x000fea0003800000 */
[----:B------:R-:W-:Y:S01]  /*1e630*/  BPT.TRAP 0x1 ;  /* 0x000000040000795c */ /* 0x000fe20000300000 */
.L_x_2415:
[----:B------:R0:W0:Y:S02]  /*1e640*/  SYNCS.PHASECHK.TRANS64.TRYWAIT P0, [R19+URZ+0x19c80], R2 ;  /* 0x019c8002130075a7 */ /* 0x000024000800017f */
[----:B0-----:R-:W-:Y:S05]  /*1e650*/  @!P0 NANOSLEEP.SYNCS 0x989680 ;  /* 0x009896800000895d */ /* 0x001fea0003900000 */
[----:B------:R-:W0:Y:S02]  /*1e660*/  @!P0 SYNCS.PHASECHK.TRANS64 P0, [R19+URZ+0x19c80], R2 ;  /* 0x019c8002130085a7 */ /* 0x000e24000800007f */
[----:B0-----:R-:W-:Y:S05]  /*1e670*/  @!P0 BRA `(.L_x_2415) ;  /* 0xfffffffc00f08947 */ /* 0x001fea000383ffff */
.L_x_2127:
[----:B------:R-:W-:Y:S05]  /*1e680*/  BSYNC B8 ;  /* 0x0000000000087941 */ /* 0x000fea0003800000 */
.L_x_2124:
[----:B------:R-:W-:Y:S05]  /*1e690*/  EXIT ;  /* 0x000000000000794d */ /* 0x000fea0003800000 */
.L_x_2145:
[----:B-1----:R1:W2:Y:S02]  /*1e6a0*/  SYNCS.PHASECHK.TRANS64.TRYWAIT P6, [R69+URZ+0x19c90], R80 ;  /* 0x019c9050450075a7 */ /* 0x0022a400080c017f */
[----:B--2---:R-:W-:Y:S05]  /*1e6b0*/  @!P6 NANOSLEEP.SYNCS 0x989680 ;  /* 0x009896800000e95d */ /* 0x004fea0003900000 */
[----:B------:R-:W2:Y:S02]  /*1e6c0*/  @!P6 SYNCS.PHASECHK.TRANS64 P6, [R69+URZ+0x19c90], R80 ;  /* 0x019c90504500e5a7 */ /* 0x000ea400080c007f */
[----:B--2---:R-:W-:Y:S05]  /*1e6d0*/  @!P6 BRA `(.L_x_2145) ;  /* 0xfffffffc00f0e947 */ /* 0x004fea000383ffff */
[----:B------:R-:W-:Y:S05]  /*1e6e0*/  BRA `(.L_x_2416) ;  /* 0xfffffe4400607947 */ /* 0x000fea000383ffff */
.L_x_2146:
        /* <DEDUP_REMOVED lines=8> */
.L_x_2418:
[----:B------:R-:W-:Y:S05]  /*1e770*/  BSYNC B1 ;  /* 0x0000000000017941 */ /* 0x000fea0003800000 */
.L_x_2417:
        /* <DEDUP_REMOVED lines=8> */
.L_x_2419:
[----:B------:R-:W-:Y:S05]  /*1e800*/  BRA `(.L_x_2420) ;  /* 0xfffffe44002c7947 */ /* 0x000fea000383ffff */
.L_x_2162:
[----:B-1----:R1:W2:Y:S02]  /*1e810*/  SYNCS.PHASECHK.TRANS64.TRYWAIT P6, [R69+URZ+0x19c90], R80 ;  /* 0x019c9050450075a7 */ /* 0x0022a400080c017f */
[----:B--2---:R-:W-:Y:S05]  /*1e820*/  @!P6 NANOSLEEP.SYNCS 0x989680 ;  /* 0x009896800000e95d */ /* 0x004fea0003900000 */
[----:B------:R-:W2:Y:S02]  /*1e830*/  @!P6 SYNCS.PHASECHK.TRANS64 P6, [R69+URZ+0x19c90], R80 ;  /* 0x019c90504500e5a7 */ /* 0x000ea400080c007f */
[----:B--2---:R-:W-:Y:S05]  /*1e840*/  @!P6 BRA `(.L_x_2162) ;  /* 0xfffffffc00f0e947 */ /* 0x004fea000383ffff */
[----:B------:R-:W-:Y:S05]  /*1e850*/  BRA `(.L_x_2421) ;  /* 0xfffffe5c00507947 */ /* 0x000fea000383ffff */
.L_x_2163:
        /* <DEDUP_REMOVED lines=8> */
.L_x_2423:
[----:B------:R-:W-:Y:S05]  /*1e8e0*/  BSYNC B1 ;  /* 0x0000000000017941 */ /* 0x000fea0003800000 */
.L_x_2422:
        /* <DEDUP_REMOVED lines=8> */
.L_x_2424:
[----:B------:R-:W-:Y:S01]  /*1e970*/  IMAD.MOV.U32 R83, RZ, RZ, R14 ;  /* 0x000000ffff537224 */ /* 0x000fe200078e000e */
[----:B------:R-:W-:Y:S06]  /*1e980*/  BRA `(.L_x_2425) ;  /* 0xfffffe5c00187947 */ /* 0x000fec000383ffff */
.L_x_2172:
[----:B0-----:R0:W1:Y:S02]  /*1e990*/  SYNCS.PHASECHK.TRANS64.TRYWAIT P5, [R69+URZ+0x19c90], R80 ;  /* 0x019c9050450075a7 */ /* 0x00106400080a017f */
[----:B-1----:R-:W-:Y:S05]  /*1e9a0*/  @!P5 NANOSLEEP.SYNCS 0x989680 ;  /* 0x009896800000d95d */ /* 0x002fea0003900000 */
[----:B------:R-:W1:Y:S02]  /*1e9b0*/  @!P5 SYNCS.PHASECHK.TRANS64 P5, [R69+URZ+0x19c90], R80 ;  /* 0x019c90504500d5a7 */ /* 0x000e6400080a007f */
[----:B-1----:R-:W-:Y:S05]  /*1e9c0*/  @!P5 BRA `(.L_x_2172) ;  /* 0xfffffffc00f0d947 */ /* 0x002fea000383ffff */
[----:B------:R-:W-:Y:S05]  /*1e9d0*/  BRA `(.L_x_2426) ;  /* 0xfffffe7800d87947 */ /* 0x000fea000383ffff */
.L_x_2173:
[----:B------:R-:W-:Y:S01]  /*1e9e0*/  BSSY B1, `(.L_x_2427) ;  /* 0x0000007000017945 */ /* 0x000fe20003800000 */
[----:B------:R-:W-:Y:S02]  /*1e9f0*/  IMAD.MOV.U32 R12, RZ, RZ, RZ ;  /* 0x000000ffff0c7224 */ /* 0x000fe400078e00ff */
[----:B------:R-:W-:Y:S02]  /*1ea00*/  IMAD.MOV.U32 R11, RZ, RZ, 0x1e1f ;  /* 0x00001e1fff0b7424 */ /* 0x000fe400078e00ff */
[----:B------:R-:W-:-:S07]  /*1ea10*/  IMAD.MOV.U32 R15, RZ, RZ, -0x1 ;  /* 0xffffffffff0f7424 */ /* 0x000fce00078e00ff */
[----:B0-----:R-:W-:Y:S05]  /*1ea20*/  WARPSYNC.COLLECTIVE R15, `(.L_x_2428) ;  /* 0x000000000f087348 */ /* 0x001fea0003c00000 */
[----:B------:R1:W2:Y:S02]  /*1ea30*/  SHFL.IDX P6, R14, R13, R12, R11 ;  /* 0x0000000c0d0e7389 */ /* 0x0002a400000c000b */
[----:B012---:R-:W-:Y:S01]  /*1ea40*/  ENDCOLLECTIVE ;  /* 0x000000000000791b */ /* 0x007fe20003800000 */
.L_x_2428:
[----:B------:R-:W-:Y:S05]  /*1ea50*/  BSYNC B1 ;  /* 0x0000000000017941 */ /* 0x000fea0003800000 */
.L_x_2427:
        /* <DEDUP_REMOVED lines=8> */
.L_x_2429:
[----:B------:R-:W-:Y:S05]  /*1eae0*/  BRA `(.L_x_2430) ;  /* 0xfffffe7c00087947 */ /* 0x000fea000383ffff */
.L_x_2177:
[----:B0-----:R0:W2:Y:S02]  /*1eaf0*/  SYNCS.PHASECHK.TRANS64.TRYWAIT P0, [R69+URZ+0x19cb0], R80 ;  /* 0x019cb050450075a7 */ /* 0x0010a4000800017f */
[----:B--2---:R-:W-:Y:S05]  /*1eb00*/  @!P0 NANOSLEEP.SYNCS 0x989680 ;  /* 0x009896800000895d */ /* 0x004fea0003900000 */
[----:B------:R-:W2:Y:S02]  /*1eb10*/  @!P0 SYNCS.PHASECHK.TRANS64 P0, [R69+URZ+0x19cb0], R80 ;  /* 0x019cb050450085a7 */ /* 0x000ea4000800007f */
[----:B--2---:R-:W-:Y:S05]  /*1eb20*/  @!P0 BRA `(.L_x_2177) ;  /* 0xfffffffc00f08947 */ /* 0x004fea000383ffff */
[----:B------:R-:W-:Y:S05]  /*1eb30*/  BRA `(.L_x_2431) ;  /* 0xfffffe7c00987947 */ /* 0x000fea000383ffff */
.L_x_2197:
[----:B------:R-:W-:Y:S01]  /*1eb40*/  BSSY B1, `(.L_x_2432) ;  /* 0x0000007000017945 */ /* 0x000fe20003800000 */
[----:B------:R-:W-:Y:S02]  /*1eb50*/  IMAD.MOV.U32 R12, RZ, RZ, RZ ;  /* 0x000000ffff0c7224 */ /* 0x000fe400078e00ff */
[----:B------:R-:W-:Y:S02]  /*1eb60*/  IMAD.MOV.U32 R11, RZ, RZ, 0x1e1f ;  /* 0x00001e1fff0b7424 */ /* 0x000fe400078e00ff */
[----:B------:R-:W-:-:S07]  /*1eb70*/  IMAD.MOV.U32 R15, RZ, RZ, -0x1 ;  /* 0xffffffffff0f7424 */ /* 0x000fce00078e00ff */
[----:B------:R-:W-:Y:S05]  /*1eb80*/  WARPSYNC.COLLECTIVE R15, `(.L_x_2433) ;  /* 0x000000000f087348 */ /* 0x000fea0003c00000 */
[----:B------:R0:W1:Y:S02]  /*1eb90*/  SHFL.IDX P6, R14, R13, R12, R11 ;  /* 0x0000000c0d0e7389 */ /* 0x00006400000c000b */
[----:B01----:R-:W-:Y:S01]  /*1eba0*/  ENDCOLLECTIVE ;  /* 0x000000000000791b */ /* 0x003fe20003800000 */
.L_x_2433:
[----:B------:R-:W-:Y:S05]  /*1ebb0*/  BSYNC B1 ;  /* 0x0000000000017941 */ /* 0x000fea0003800000 */
.L_x_2432:
        /* <DEDUP_REMOVED lines=8> */
.L_x_2434:
[----:B------:R-:W-:Y:S02]  /*1ec40*/  IMAD.MOV.U32 R13, RZ, RZ, R4 ;  /* 0x000000ffff0d7224 */ /* 0x000fe400078e0004 */
[----:B------:R-:W-:-:S07]  /*1ec50*/  IMAD.MOV.U32 R3, RZ, RZ, R14 ;  /* 0x000000ffff037224 */ /* 0x000fce00078e000e */
[----:B------:R-:W-:Y:S05]  /*1ec60*/  WARPSYNC.COLLECTIVE R15, `(.L_x_2435) ;  /* 0x000000000f087348 */ /* 0x000fea0003c00000 */
[----:B------:R0:W1:Y:S02]  /*1ec70*/  SHFL.IDX P6, R14, R13, R12, R11 ;  /* 0x0000000c0d0e7389 */ /* 0x00006400000c000b */
[----:B01----:R-:W-:Y:S01]  /*1ec80*/  ENDCOLLECTIVE ;  /* 0x000000000000791b */ /* 0x003fe20003800000 */
.L_x_2435:
[----:B------:R-:W-:Y:S02]  /*1ec90*/  IMAD.MOV.U32 R13, RZ, RZ, R5 ;  /* 0x000000ffff0d7224 */ /* 0x000fe400078e0005 */
[----:B------:R-:W-:-:S07]  /*1eca0*/  IMAD.MOV.U32 R4, RZ, RZ, R14 ;  /* 0x000000ffff047224 */ /* 0x000fce00078e000e */
[----:B------:R-:W-:Y:S05]  /*1ecb0*/  WARPSYNC.COLLECTIVE R15, `(.L_x_2436) ;  /* 0x000000000f087348 */ /* 0x000fea0003c00000 */
[----:B------:R0:W1:Y:S02]  /*1ecc0*/  SHFL.IDX P6, R14, R13, R12, R11 ;  /* 0x0000000c0d0e7389 */ /* 0x00006400000c000b */
[----:B01----:R-:W-:Y:S01]  /*1ecd0*/  ENDCOLLECTIVE ;  /* 0x000000000000791b */ /* 0x003fe20003800000 */
.L_x_2436:
[----:B------:R-:W-:Y:S05]  /*1ece0*/  BRA `(.L_x_2437) ;  /* 0xfffffe90000c7947 */ /* 0x000fea000383ffff */
.L_x_2201:
[----:B--2---:R2:W0:Y:S02]  /*1ecf0*/  SYNCS.PHASECHK.TRANS64.TRYWAIT P0, [R18+URZ+0x19c00], R5 ;  /* 0x019c0005120075a7 */ /* 0x004424000800017f */
[----:B0-----:R-:W-:Y:S05]  /*1ed00*/  @!P0 NANOSLEEP.SYNCS 0x989680 ;  /* 0x009896800000895d */ /* 0x001fea0003900000 */
[----:B------:R-:W0:Y:S02]  /*1ed10*/  @!P0 SYNCS.PHASECHK.TRANS64 P0, [R18+URZ+0x19c00], R5 ;  /* 0x019c0005120085a7 */ /* 0x000e24000800007f */
[----:B0-----:R-:W-:Y:S05]  /*1ed20*/  @!P0 BRA `(.L_x_2201) ;  /* 0xfffffffc00f08947 */ /* 0x001fea000383ffff */
[----:B------:R-:W-:Y:S05]  /*1ed30*/  BRA `(.L_x_2438) ;  /* 0xfffffe9000d87947 */ /* 0x000fea000383ffff */
.L_x_2207:
[----:B------:R-:W-:Y:S01]  /*1ed40*/  BSSY B1, `(.L_x_2439) ;  /* 0x0000007000017945 */ /* 0x000fe20003800000 */
[----:B------:R-:W-:Y:S02]  /*1ed50*/  IMAD.MOV.U32 R12, RZ, RZ, RZ ;  /* 0x000000ffff0c7224 */ /* 0x000fe400078e00ff */
[----:B------:R-:W-:Y:S02]  /*1ed60*/  IMAD.MOV.U32 R11, RZ, RZ, 0x1e1f ;  /* 0x00001e1fff0b7424 */ /* 0x000fe400078e00ff */
[----:B------:R-:W-:-:S07]  /*1ed70*/  IMAD.MOV.U32 R15, RZ, RZ, -0x1 ;  /* 0xffffffffff0f7424 */ /* 0x000fce00078e00ff */
[----:B------:R-:W-:Y:S05]  /*1ed80*/  WARPSYNC.COLLECTIVE R15, `(.L_x_2440) ;  /* 0x000000000f087348 */ /* 0x000fea0003c00000 */
[----:B------:R0:W1:Y:S02]  /*1ed90*/  SHFL.IDX P6, R14, R13, R12, R11 ;  /* 0x0000000c0d0e7389 */ /* 0x00006400000c000b */
[----:B01----:R-:W-:Y:S01]  /*1eda0*/  ENDCOLLECTIVE ;  /* 0x000000000000791b */ /* 0x003fe20003800000 */
.L_x_2440:
[----:B------:R-:W-:Y:S05]  /*1edb0*/  BSYNC B1 ;  /* 0x0000000000017941 */ /* 0x000fea0003800000 */
.L_x_2439:
        /* <DEDUP_REMOVED lines=8> */
.L_x_2441:
[----:B------:R-:W-:Y:S02]  /*1ee40*/  IMAD.MOV.U32 R13, RZ, RZ, R20 ;  /* 0x000000ffff0d7224 */ /* 0x000fe400078e0014 */
[----:B------:R-:W-:-:S07]  /*1ee50*/  IMAD.MOV.U32 R3, RZ, RZ, R14 ;  /* 0x000000ffff037224 */ /* 0x000fce00078e000e */
[----:B------:R-:W-:Y:S05]  /*1ee60*/  WARPSYNC.COLLECTIVE R15, `(.L_x_2442) ;  /* 0x000000000f087348 */ /* 0x000fea0003c00000 */
[----:B------:R0:W1:Y:S02]  /*1ee70*/  SHFL.IDX P6, R14, R13, R12, R11 ;  /* 0x0000000c0d0e7389 */ /* 0x00006400000c000b */
[----:B01----:R-:W-:Y:S01]  /*1ee80*/  ENDCOLLECTIVE ;  /* 0x000000000000791b */ /* 0x003fe20003800000 */
.L_x_2442:
[----:B------:R-:W-:Y:S02]  /*1ee90*/  IMAD.MOV.U32 R13, RZ, RZ, R21 ;  /* 0x000000ffff0d7224 */ /* 0x000fe400078e0015 */
[----:B------:R-:W-:-:S07]  /*1eea0*/  IMAD.MOV.U32 R20, RZ, RZ, R14 ;  /* 0x000000ffff147224 */ /* 0x000fce00078e000e */
[----:B------:R-:W-:Y:S05]  /*1eeb0*/  WARPSYNC.COLLECTIVE R15, `(.L_x_2443) ;  /* 0x000000000f087348 */ /* 0x000fea0003c00000 */
[----:B------:R0:W1:Y:S02]  /*1eec0*/  SHFL.IDX P6, R14, R13, R12, R11 ;  /* 0x0000000c0d0e7389 */ /* 0x00006400000c000b */
[----:B01----:R-:W-:Y:S01]  /*1eed0*/  ENDCOLLECTIVE ;  /* 0x000000000000791b */ /* 0x003fe20003800000 */
.L_x_2443:
[----:B------:R-:W-:Y:S01]  /*1eee0*/  IMAD.MOV.U32 R21, RZ, RZ, R14 ;  /* 0x000000ffff157224 */ /* 0x000fe200078e000e */
[----:B------:R-:W-:Y:S06]  /*1eef0*/  BRA `(.L_x_2444) ;  /* 0xfffffea800c07947 */ /* 0x000fec000383ffff */
.L_x_2211:
[----:B-1----:R1:W2:Y:S02]  /*1ef00*/  SYNCS.PHASECHK.TRANS64.TRYWAIT P0, [R18+URZ+0x19c00], R41 ;  /* 0x019c0029120075a7 */ /* 0x0022a4000800017f */
[----:B--2---:R-:W-:Y:S05]  /*1ef10*/  @!P0 NANOSLEEP.SYNCS 0x989680 ;  /* 0x009896800000895d */ /* 0x004fea0003900000 */
[----:B------:R-:W2:Y:S02]  /*1ef20*/  @!P0 SYNCS.PHASECHK.TRANS64 P0, [R18+URZ+0x19c00], R41 ;  /* 0x019c0029120085a7 */ /* 0x000ea4000800007f */
[----:B--2---:R-:W-:Y:S05]  /*1ef30*/  @!P0 BRA `(.L_x_2211) ;  /* 0xfffffffc00f08947 */ /* 0x004fea000383ffff */
[----:B------:R-:W-:Y:S05]  /*1ef40*/  BRA `(.L_x_2445) ;  /* 0xfffffeac00907947 */ /* 0x000fea000383ffff */
.L_x_2217:
[----:B-1----:R1:W3:Y:S02]  /*1ef50*/  SYNCS.PHASECHK.TRANS64.TRYWAIT P1, [R3+URZ+0x19c30], R4 ;  /* 0x019c3004030075a7 */ /* 0x0022e4000802017f */
[----:B---3--:R-:W-:Y:S05]  /*1ef60*/  @!P1 NANOSLEEP.SYNCS 0x989680 ;  /* 0x009896800000995d */ /* 0x008fea0003900000 */
[----:B------:R-:W3:Y:S02]  /*1ef70*/  @!P1 SYNCS.PHASECHK.TRANS64 P1, [R3+URZ+0x19c30], R4 ;  /* 0x019c3004030095a7 */ /* 0x000ee4000802007f */
[----:B---3--:R-:W-:Y:S05]  /*1ef80*/  @!P1 BRA `(.L_x_2217) ;  /* 0xfffffffc00f09947 */ /* 0x008fea000383ffff */
[----:B------:R-:W-:Y:S05]  /*1ef90*/  BRA `(.L_x_2216) ;  /* 0xfffffecc00fc7947 */ /* 0x000fea000383ffff */
.L_x_2225:
[----:B-1----:R1:W2:Y:S02]  /*1efa0*/  SYNCS.PHASECHK.TRANS64.TRYWAIT P1, [R0+URZ+0x19c30], R5 ;  /* 0x019c3005000075a7 */ /* 0x0022a4000802017f */
[----:B--2---:R-:W-:Y:S05]  /*1efb0*/  @!P1 NANOSLEEP.SYNCS 0x989680 ;  /* 0x009896800000995d */ /* 0x004fea0003900000 */
[----:B------:R-:W2:Y:S02]  /*1efc0*/  @!P1 SYNCS.PHASECHK.TRANS64 P1, [R0+URZ+0x19c30], R5 ;  /* 0x019c3005000095a7 */ /* 0x000ea4000802007f */
[----:B--2---:R-:W-:Y:S05]  /*1efd0*/  @!P1 BRA `(.L_x_2225) ;  /* 0xfffffffc00f09947 */ /* 0x004fea000383ffff */
[----:B------:R-:W-:Y:S05]  /*1efe0*/  BRA `(.L_x_2224) ;  /* 0xfffffef000f07947 */ /* 0x000fea000383ffff */
.L_x_2230:
[----:B-1----:R1:W2:Y:S02]  /*1eff0*/  SYNCS.PHASECHK.TRANS64.TRYWAIT P1, [R15+URZ+0x19c50], R5 ;  /* 0x019c50050f0075a7 */ /* 0x0022a4000802017f */
[----:B--2---:R-:W-:Y:S05]  /*1f000*/  @!P1 NANOSLEEP.SYNCS 0x989680 ;  /* 0x009896800000995d */ /* 0x004fea0003900000 */
[----:B------:R-:W2:Y:S02]  /*1f010*/  @!P1 SYNCS.PHASECHK.TRANS64 P1, [R15+URZ+0x19c50], R5 ;  /* 0x019c50050f0095a7 */ /* 0x000ea4000802007f */
[----:B--2---:R-:W-:Y:S05]  /*1f020*/  @!P1 BRA `(.L_x_2230) ;  /* 0xfffffffc00f09947 */ /* 0x004fea000383ffff */
[----:B------:R-:W-:Y:S05]  /*1f030*/  BRA `(.L_x_2229) ;  /* 0xfffffef400747947 */ /* 0x000fea000383ffff */
.L_x_2240:
[----:B-1----:R1:W2:Y:S02]  /*1f040*/  SYNCS.PHASECHK.TRANS64.TRYWAIT P1, [R5+URZ+0x19c30], R10 ;  /* 0x019c300a050075a7 */ /* 0x0022a4000802017f */
[----:B--2---:R-:W-:Y:S05]  /*1f050*/  @!P1 NANOSLEEP.SYNCS 0x989680 ;  /* 0x009896800000995d */ /* 0x004fea0003900000 */
[----:B------:R-:W2:Y:S02]  /*1f060*/  @!P1 SYNCS.PHASECHK.TRANS64 P1, [R5+URZ+0x19c30], R10 ;  /* 0x019c300a050095a7 */ /* 0x000ea4000802007f */
[----:B--2---:R-:W-:Y:S05]  /*1f070*/  @!P1 BRA `(.L_x_2240) ;  /* 0xfffffffc00f09947 */ /* 0x004fea000383ffff */
[----:B------:R-:W-:Y:S05]  /*1f080*/  BRA `(.L_x_2239) ;  /* 0xffffff1800f47947 */ /* 0x000fea000383ffff */
.L_x_2245:
[----:B-1----:R1:W2:Y:S02]  /*1f090*/  SYNCS.PHASECHK.TRANS64.TRYWAIT P1, [R15+URZ+0x19c50], R5 ;  /* 0x019c50050f0075a7 */ /* 0x0022a4000802017f */
[----:B--2---:R-:W-:Y:S05]  /*1f0a0*/  @!P1 NANOSLEEP.SYNCS 0x989680 ;  /* 0x009896800000995d */ /* 0x004fea0003900000 */
[----:B------:R-:W2:Y:S02]  /*1f0b0*/  @!P1 SYNCS.PHASECHK.TRANS64 P1, [R15+URZ+0x19c50], R5 ;  /* 0x019c50050f0095a7 */ /* 0x000ea4000802007f */
[----:B--2---:R-:W-:Y:S05]  /*1f0c0*/  @!P1 BRA `(.L_x_2245) ;  /* 0xfffffffc00f09947 */ /* 0x004fea000383ffff */
[----:B------:R-:W-:Y:S05]  /*1f0d0*/  BRA `(.L_x_2244) ;  /* 0xffffff1c00787947 */ /* 0x000fea000383ffff */
.L_x_2253:
[----:B-1----:R1:W2:Y:S02]  /*1f0e0*/  SYNCS.PHASECHK.TRANS64.TRYWAIT P1, [R12+URZ+0x19c50], R7 ;  /* 0x019c50070c0075a7 */ /* 0x0022a4000802017f */
[----:B--2---:R-:W-:Y:S05]  /*1f0f0*/  @!P1 NANOSLEEP.SYNCS 0x989680 ;  /* 0x009896800000995d */ /* 0x004fea0003900000 */
[----:B------:R-:W2:Y:S02]  /*1f100*/  @!P1 SYNCS.PHASECHK.TRANS64 P1, [R12+URZ+0x19c50], R7 ;  /* 0x019c50070c0095a7 */ /* 0x000ea4000802007f */
[----:B--2---:R-:W-:Y:S05]  /*1f110*/  @!P1 BRA `(.L_x_2253) ;  /* 0xfffffffc00f09947 */ /* 0x004fea000383ffff */
[----:B------:R-:W-:Y:S05]  /*1f120*/  BRA `(.L_x_2252) ;  /* 0xffffff3800207947 */ /* 0x000fea000383ffff */
.L_x_2286:
[----:B------:R-:W2:Y:S01]  /*1f130*/  S2R R7, SR_TID.X ;  /* 0x0000000000077919 */ /* 0x000ea20000002100 */
[----:B------:R-:W-:Y:S01]  /*1f140*/  BSSY B1, `(.L_x_2446) ;  /* 0x000000a000017945 */ /* 0x000fe20003800000 */
[----:B------:R-:W-:Y:S02]  /*1f150*/  IMAD.MOV.U32 R12, RZ, RZ, RZ ;  /* 0x000000ffff0c7224 */ /* 0x000fe400078e00ff */
[----:B------:R-:W-:Y:S02]  /*1f160*/  IMAD.MOV.U32 R11, RZ, RZ, 0x1f ;  /* 0x0000001fff0b7424 */ /* 0x000fe400078e00ff */
[----:B------:R-:W-:Y:S01]  /*1f170*/  IMAD.MOV.U32 R15, RZ, RZ, -0x1 ;  /* 0xffffffffff0f7424 */ /* 0x000fe200078e00ff */
[----:B--2---:R-:W-:-:S04]  /*1f180*/  SHF.R.U32.HI R7, RZ, 0x5, R7 ;  /* 0x00000005ff077819 */ /* 0x004fc80000011607 */
[----:B------:R-:W-:-:S05]  /*1f190*/  LOP3.LUT R7, R7, 0x3, RZ, 0xc0, !PT ;  /* 0x0000000307077812 */ /* 0x000fca00078ec0ff */
[----:B------:R-:W-:-:S07]  /*1f1a0*/  IMAD.MOV.U32 R13, RZ, RZ, R7 ;  /* 0x000000ffff0d7224 */ /* 0x000fce00078e0007 */
[----:B01----:R-:W-:Y:S05]  /*1f1b0*/  WARPSYNC.COLLECTIVE R15, `(.L_x_2447) ;  /* 0x000000000f087348 */ /* 0x003fea0003c00000 */
[----:B------:R2:W3:Y:S02]  /*1f1c0*/  SHFL.IDX P6, R14, R13, R12, R11 ;  /* 0x0000000c0d0e7389 */ /* 0x0004e400000c000b */
[----:B0123--:R-:W-:Y:S01]  /*1f1d0*/  ENDCOLLECTIVE ;  /* 0x000000000000791b */ /* 0x00ffe20003800000 */
.L_x_2447:
[----:B------:R-:W-:Y:S05]  /*1f1e0*/  BSYNC B1 ;  /* 0x0000000000017941 */ /* 0x000fea0003800000 */
.L_x_2446:
[----:B------:R-:W-:Y:S05]  /*1f1f0*/  BRA `(.L_x_2448) ;  /* 0xffffff9000787947 */ /* 0x000fea000383ffff */
.L_x_2288:
[----:B------:R-:W-:Y:S01]  /*1f200*/  BSSY B1, `(.L_x_2449) ;  /* 0x0000006000017945 */ /* 0x000fe20003800000 */
[----:B------:R-:W-:-:S07]  /*1f210*/  IMAD.MOV.U32 R15, RZ, RZ, -0x1 ;  /* 0xffffffffff0f7424 */ /* 0x000fce00078e00ff */
[----:B012---:R-:W-:Y:S05]  /*1f220*/  WARPSYNC.COLLECTIVE R15, `(.L_x_2450) ;  /* 0x000000000f0c7348 */ /* 0x007fea0003c00000 */
[----:B------:R-:W-:Y:S02]  /*1f230*/  ELECT P6, UR62, PT ;  /* 0x00000000003e782f */ /* 0x000fe400038c0000 */
[----:B------:R-:W-:Y:S01]  /*1f240*/  MOV R14, UR62 ;  /* 0x0000003e000e7c02 */ /* 0x000fe20008000f00 */
[----:B012---:R-:W-:Y:S10]  /*1f250*/  ENDCOLLECTIVE ;  /* 0x000000000000791b */ /* 0x007ff40003800000 */
.L_x_2450:
[----:B------:R-:W-:Y:S05]  /*1f260*/  BSYNC B1 ;  /* 0x0000000000017941 */ /* 0x000fea0003800000 */
.L_x_2449:
[----:B------:R-:W-:Y:S05]  /*1f270*/  BRA `(.L_x_2287) ;  /* 0xffffff9000707947 */ /* 0x000fea000383ffff */
.L_x_2290:
[----:B--2---:R2:W3:Y:S02]  /*1f280*/  SYNCS.PHASECHK.TRANS64.TRYWAIT P0, [R17+URZ+0x19c20], R6 ;  /* 0x019c2006110075a7 */ /* 0x0044e4000800017f */
[----:B---3--:R-:W-:Y:S05]  /*1f290*/  @!P0 NANOSLEEP.SYNCS 0x989680 ;  /* 0x009896800000895d */ /* 0x008fea0003900000 */
[----:B------:R-:W3:Y:S02]  /*1f2a0*/  @!P0 SYNCS.PHASECHK.TRANS64 P0, [R17+URZ+0x19c20], R6 ;  /* 0x019c2006110085a7 */ /* 0x000ee4000800007f */
[----:B---3--:R-:W-:Y:S05]  /*1f2b0*/  @!P0 BRA `(.L_x_2290) ;  /* 0xfffffffc00f08947 */ /* 0x008fea000383ffff */
[----:B------:R-:W-:Y:S05]  /*1f2c0*/  BRA `(.L_x_2451) ;  /* 0xffffff9000807947 */ /* 0x000fea000383ffff */
.L_x_2294:
[----:B---3--:R3:W4:Y:S02]  /*1f2d0*/  SYNCS.PHASECHK.TRANS64.TRYWAIT P0, [R9+URZ+0x19ca0], R11 ;  /* 0x019ca00b090075a7 */ /* 0x008724000800017f */
[----:B----4-:R-:W-:Y:S05]  /*1f2e0*/  @!P0 NANOSLEEP.SYNCS 0x989680 ;  /* 0x009896800000895d */ /* 0x010fea0003900000 */
[----:B------:R-:W4:Y:S02]  /*1f2f0*/  @!P0 SYNCS.PHASECHK.TRANS64 P0, [R9+URZ+0x19ca0], R11 ;  /* 0x019ca00b090085a7 */ /* 0x000f24000800007f */
[----:B----4-:R-:W-:Y:S05]  /*1f300*/  @!P0 BRA `(.L_x_2294) ;  /* 0xfffffffc00f08947 */ /* 0x010fea000383ffff */
[----:B------:R-:W-:Y:S05]  /*1f310*/  BRA `(.L_x_2452) ;  /* 0xffffff9000987947 */ /* 0x000fea000383ffff */
.L_x_2301:
[----:B0-----:R0:W1:Y:S02]  /*1f320*/  SYNCS.PHASECHK.TRANS64.TRYWAIT P0, [R9+URZ+0x19cc0], R11 ;  /* 0x019cc00b090075a7 */ /* 0x001064000800017f */
[----:B-1----:R-:W-:Y:S05]  /*1f330*/  @!P0 NANOSLEEP.SYNCS 0x989680 ;  /* 0x009896800000895d */ /* 0x002fea0003900000 */
[----:B------:R-:W1:Y:S02]  /*1f340*/  @!P0 SYNCS.PHASECHK.TRANS64 P0, [R9+URZ+0x19cc0], R11 ;  /* 0x019cc00b090085a7 */ /* 0x000e64000800007f */
[----:B-1----:R-:W-:Y:S05]  /*1f350*/  @!P0 BRA `(.L_x_2301) ;  /* 0xfffffffc00f08947 */ /* 0x002fea000383ffff */
[----:B------:R-:W-:Y:S05]  /*1f360*/  BRA `(.L_x_2453) ;  /* 0xffffff9400947947 */ /* 0x000fea000383ffff */
.L_x_2310:
[----:B0-----:R0:W1:Y:S02]  /*1f370*/  SYNCS.PHASECHK.TRANS64.TRYWAIT P1, [R9+URZ+0x19ca0], R8 ;  /* 0x019ca008090075a7 */ /* 0x001064000802017f */
[----:B-1----:R-:W-:Y:S05]  /*1f380*/  @!P1 NANOSLEEP.SYNCS 0x989680 ;  /* 0x009896800000995d */ /* 0x002fea0003900000 */
[----:B------:R-:W1:Y:S02]  /*1f390*/  @!P1 SYNCS.PHASECHK.TRANS64 P1, [R9+URZ+0x19ca0], R8 ;  /* 0x019ca008090095a7 */ /* 0x000e64000802007f */
[----:B-1----:R-:W-:Y:S05]  /*1f3a0*/  @!P1 BRA `(.L_x_2310) ;  /* 0xfffffffc00f09947 */ /* 0x002fea000383ffff */
[----:B------:R-:W-:Y:S05]  /*1f3b0*/  BRA `(.L_x_2454) ;  /* 0xffffff9800c87947 */ /* 0x000fea000383ffff */
.L_x_2317:
[----:B-1----:R1:W2:Y:S02]  /*1f3c0*/  SYNCS.PHASECHK.TRANS64.TRYWAIT P1, [R9+URZ+0x19cc0], R8 ;  /* 0x019cc008090075a7 */ /* 0x0022a4000802017f */
[----:B--2---:R-:W-:Y:S05]  /*1f3d0*/  @!P1 NANOSLEEP.SYNCS 0x989680 ;  /* 0x009896800000995d */ /* 0x004fea0003900000 */
[----:B------:R-:W2:Y:S02]  /*1f3e0*/  @!P1 SYNCS.PHASECHK.TRANS64 P1, [R9+URZ+0x19cc0], R8 ;  /* 0x019cc008090095a7 */ /* 0x000ea4000802007f */
[----:B--2---:R-:W-:Y:S05]  /*1f3f0*/  @!P1 BRA `(.L_x_2317) ;  /* 0xfffffffc00f09947 */ /* 0x004fea000383ffff */
[----:B------:R-:W-:Y:S05]  /*1f400*/  BRA `(.L_x_2455) ;  /* 0xffffff9c00c07947 */ /* 0x000fea000383ffff */
.L_x_2336:
        /* <DEDUP_REMOVED lines=11> */
.L_x_2457:
[----:B------:R-:W-:Y:S05]  /*1f4c0*/  BSYNC B0 ;  /* 0x0000000000007941 */ /* 0x000fea0003800000 */
.L_x_2456:
[----:B------:R-:W-:Y:S05]  /*1f4d0*/  BRA `(.L_x_2458) ;  /* 0xffffffb000207947 */ /* 0x000fea000383ffff */
.L_x_2339:
[----:B0-----:R-:W2:Y:S02]  /*1f4e0*/  LDL R0, [R1+0x24] ;  /* 0x0000240001007983 */ /* 0x001ea40000100800 */
[----:B--2---:R0:W1:Y:S02]  /*1f4f0*/  SYNCS.PHASECHK.TRANS64.TRYWAIT P0, [R4+URZ+0x19c80], R0 ;  /* 0x019c8000040075a7 */ /* 0x004064000800017f */
[----:B-1----:R-:W-:Y:S05]  /*1f500*/  @!P0 NANOSLEEP.SYNCS 0x989680 ;  /* 0x009896800000895d */ /* 0x002fea0003900000 */
[----:B------:R-:W1:Y:S02]  /*1f510*/  @!P0 SYNCS.PHASECHK.TRANS64 P0, [R4+URZ+0x19c80], R0 ;  /* 0x019c8000040085a7 */ /* 0x000e64000800007f */
[----:B-1----:R-:W-:Y:S05]  /*1f520*/  @!P0 BRA `(.L_x_2339) ;  /* 0xfffffffc00ec8947 */ /* 0x002fea000383ffff */
[----:B------:R-:W-:Y:S05]  /*1f530*/  BRA `(.L_x_2459) ;  /* 0xffffffb000307947 */ /* 0x000fea000383ffff */
.L_x_2340:
        /* <DEDUP_REMOVED lines=8> */
.L_x_2461:
[----:B------:R-:W-:Y:S05]  /*1f5c0*/  BSYNC B0 ;  /* 0x0000000000007941 */ /* 0x000fea0003800000 */
.L_x_2460:
        /* <DEDUP_REMOVED lines=9> */
.L_x_2462:
        /* <DEDUP_REMOVED lines=27> */
.L_x_2463:
        /* <DEDUP_REMOVED lines=10> */
.L_x_2464:
[----:B------:R-:W-:Y:S01]  /*1f8b0*/  IMAD.MOV.U32 R6, RZ, RZ, R14 ;  /* 0x000000ffff067224 */ /* 0x000fe200078e000e */
[----:B------:R-:W-:Y:S06]  /*1f8c0*/  BRA `(.L_x_2465) ;  /* 0xffffffb000047947 */ /* 0x000fec000383ffff */
.L_x_2345:
[----:B---3--:R-:W3:Y:S02]  /*1f8d0*/  LDL R3, [R1+0x24] ;  /* 0x0000240001037983 */ /* 0x008ee40000100800 */
[----:B---3--:R3:W4:Y:S02]  /*1f8e0*/  SYNCS.PHASECHK.TRANS64.TRYWAIT P0, [R4+URZ+0x19c40], R3 ;  /* 0x019c4003040075a7 */ /* 0x008724000800017f */
[----:B----4-:R-:W-:Y:S05]  /*1f8f0*/  @!P0 NANOSLEEP.SYNCS 0x989680 ;  /* 0x009896800000895d */ /* 0x010fea0003900000 */
[----:B------:R-:W4:Y:S02]  /*1f900*/  @!P0 SYNCS.PHASECHK.TRANS64 P0, [R4+URZ+0x19c40], R3 ;  /* 0x019c4003040085a7 */ /* 0x000f24000800007f */
[----:B----4-:R-:W-:Y:S05]  /*1f910*/  @!P0 BRA `(.L_x_2345) ;  /* 0xfffffffc00ec8947 */ /* 0x010fea000383ffff */
[----:B------:R-:W-:Y:S05]  /*1f920*/  BRA `(.L_x_2466) ;  /* 0xffffffb000747947 */ /* 0x000fea000383ffff */
.L_x_2346:
        /* <DEDUP_REMOVED lines=8> */
.L_x_2468:
[----:B------:R-:W-:Y:S05]  /*1f9b0*/  BSYNC B0 ;  /* 0x0000000000007941 */ /* 0x000fea0003800000 */
.L_x_2467:
        /* <DEDUP_REMOVED lines=8> */
.L_x_2469:
[----:B------:R-:W-:Y:S02]  /*1fa40*/  IMAD.MOV.U32 R13, RZ, RZ, R6 ;  /* 0x000000ffff0d7224 */ /* 0x000fe400078e0006 */
[----:B------:R-:W-:Y:S02]  /*1fa50*/  IMAD.MOV.U32 R12, RZ, RZ, 0x1 ;  /* 0x00000001ff0c7424 */ /* 0x000fe400078e00ff */
[----:B------:R-:W-:-:S07]  /*1fa60*/  IMAD.MOV.U32 R3, RZ, RZ, R14 ;  /* 0x000000ffff037224 */ /* 0x000fce00078e000e */
[----:B------:R-:W-:Y:S05]  /*1fa70*/  WARPSYNC.COLLECTIVE R15, `(.L_x_2470) ;  /* 0x000000000f087348 */ /* 0x000fea0003c00000 */
[----:B------:R0:W1:Y:S02]  /*1fa80*/  SHFL.IDX P6, R14, R13, R12, R11 ;  /* 0x0000000c0d0e7389 */ /* 0x00006400000c000b */
[----:B01----:R-:W-:Y:S01]  /*1fa90*/  ENDCOLLECTIVE ;  /* 0x000000000000791b */ /* 0x003fe20003800000 */
.L_x_2470:
        /* <DEDUP_REMOVED lines=10> */
.L_x_2471:
        /* <DEDUP_REMOVED lines=8> */
.L_x_2351:
        /* <DEDUP_REMOVED lines=9> */
.L_x_2473:
[----:B------:R-:W-:Y:S01]  /*1fc50*/  ISETP.GE.AND P2, PT, R25, R0, PT ;  /* 0x000000001900720c */ /* 0x000fe20003f46270 */
[----:B------:R-:W-:Y:S02]  /*1fc60*/  IMAD.MOV.U32 R13, RZ, RZ, R6 ;  /* 0x000000ffff0d7224 */ /* 0x000fe400078e0006 */
[----:B------:R-:W-:-:S10]  /*1fc70*/  IMAD.MOV.U32 R2, RZ, RZ, R14 ;  /* 0x000000ffff027224 */ /* 0x000fd400078e000e */
[----:B------:R-:W-:Y:S05]  /*1fc80*/  WARPSYNC.COLLECTIVE R15, `(.L_x_2474) ;  /* 0x000000000f087348 */ /* 0x000fea0003c00000 */
[----:B------:R0:W1:Y:S02]  /*1fc90*/  SHFL.IDX P6, R14, R13, R12, R11 ;  /* 0x0000000c0d0e7389 */ /* 0x00006400000c000b */
[----:B01----:R-:W-:Y:S01]  /*1fca0*/  ENDCOLLECTIVE ;  /* 0x000000000000791b */ /* 0x003fe20003800000 */
.L_x_2474:
[----:B------:R-:W-:Y:S02]  /*1fcb0*/  IMAD.MOV.U32 R13, RZ, RZ, R4 ;  /* 0x000000ffff0d7224 */ /* 0x000fe400078e0004 */
[----:B------:R-:W-:Y:S02]  /*1fcc0*/  IMAD.MOV.U32 R12, RZ, RZ, 0x1 ;  /* 0x00000001ff0c7424 */ /* 0x000fe400078e00ff */
[----:B------:R-:W-:-:S07]  /*1fcd0*/  IMAD.MOV.U32 R3, RZ, RZ, R14 ;  /* 0x000000ffff037224 */ /* 0x000fce00078e000e */
[----:B------:R-:W-:Y:S05]  /*1fce0*/  WARPSYNC.COLLECTIVE R15, `(.L_x_2475) ;  /* 0x000000000f087348 */ /* 0x000fea0003c00000 */
[----:B------:R0:W1:Y:S02]  /*1fcf0*/  SHFL.IDX P6, R14, R13, R12, R11 ;  /* 0x0000000c0d0e7389 */ /* 0x00006400000c000b */
[----:B01----:R-:W-:Y:S01]  /*1fd00*/  ENDCOLLECTIVE ;  /* 0x000000000000791b */ /* 0x003fe20003800000 */
.L_x_2475:
        /* <DEDUP_REMOVED lines=10> */
.L_x_2476:
        /* <DEDUP_REMOVED lines=13> */
.L_x_2477:
        /* <DEDUP_REMOVED lines=14> */
.L_x_2478:
[----:B------:R-:W-:Y:S01]  /*1ff60*/  IMAD.MOV.U32 R2, RZ, RZ, R14 ;  /* 0x000000ffff027224 */ /* 0x000fe200078e000e */
[----:B------:R-:W-:Y:S06]  /*1ff70*/  BRA `(.L_x_2479) ;  /* 0xffffffb800207947 */ /* 0x000fec000383ffff */
.L_x_2356:
[----:B--2---:R2:W3:Y:S02]  /*1ff80*/  SYNCS.PHASECHK.TRANS64.TRYWAIT P0, [R17+URZ+0x19c20], R0 ;  /* 0x019c2000110075a7 */ /* 0x0044e4000800017f */
[----:B---3--:R-:W-:Y:S05]  /*1ff90*/  @!P0 NANOSLEEP.SYNCS 0x989680 ;  /* 0x009896800000895d */ /* 0x008fea0003900000 */
[----:B------:R-:W3:Y:S02]  /*1ffa0*/  @!P0 SYNCS.PHASECHK.TRANS64 P0, [R17+URZ+0x19c20], R0 ;  /* 0x019c2000110085a7 */ /* 0x000ee4000800007f */
[----:B---3--:R-:W-:Y:S05]  /*1ffb0*/  @!P0 BRA `(.L_x_2356) ;  /* 0xfffffffc00f08947 */ /* 0x008fea000383ffff */
[----:B------:R-:W-:Y:S05]  /*1ffc0*/  BRA `(.L_x_2480) ;  /* 0xffffffb800907947 */ /* 0x000fea000383ffff */
.L_x_2360:
[----:B0-----:R0:W1:Y:S02]  /*1ffd0*/  SYNCS.PHASECHK.TRANS64.TRYWAIT P0, [R0+URZ+0x19c80], R10 ;  /* 0x019c800a000075a7 */ /* 0x001064000800017f */
[----:B-1----:R-:W-:Y:S05]  /*1ffe0*/  @!P0 NANOSLEEP.SYNCS 0x989680 ;  /* 0x009896800000895d */ /* 0x002fea0003900000 */
[----:B------:R-:W1:Y:S02]  /*1fff0*/  @!P0 SYNCS.PHASECHK.TRANS64 P0, [R0+URZ+0x19c80], R10 ;  /* 0x019c800a000085a7 */ /* 0x000e64000800007f */
[----:B-1----:R-:W-:Y:S05]  /*20000*/  @!P0 BRA `(.L_x_2360) ;  /* 0xfffffffc00f08947 */ /* 0x002fea000383ffff */
[----:B------:R-:W-:Y:S05]  /*20010*/  BRA `(.L_x_2481) ;  /* 0xffffffbc00607947 */ /* 0x000fea000383ffff */
.L_x_2361:
        /* <DEDUP_REMOVED lines=8> */
.L_x_2483:
[----:B------:R-:W-:Y:S05]  /*200a0*/  BSYNC B0 ;  /* 0x0000000000007941 */ /* 0x000fea0003800000 */
.L_x_2482:
        /* <DEDUP_REMOVED lines=10> */
.L_x_2484:
        /* <DEDUP_REMOVED lines=11> */
.L_x_2485:
        /* <DEDUP_REMOVED lines=11> */
.L_x_2486:
[----:B------:R-:W-:Y:S01]  /*202b0*/  IMAD.MOV.U32 R2, RZ, RZ, R14 ;  /* 0x000000ffff027224 */ /* 0x000fe200078e000e */
[----:B------:R-:W-:Y:S06]  /*202c0*/  BRA `(.L_x_2487) ;  /* 0xffffffbc00687947 */ /* 0x000fec000383ffff */
.L_x_2366:
[----:B---3--:R3:W4:Y:S02]  /*202d0*/  SYNCS.PHASECHK.TRANS64.TRYWAIT P0, [R0+URZ+0x19c40], R10 ;  /* 0x019c400a000075a7 */ /* 0x008724000800017f */
[----:B----4-:R-:W-:Y:S05]  /*202e0*/  @!P0 NANOSLEEP.SYNCS 0x989680 ;  /* 0x009896800000895d */ /* 0x010fea0003900000 */
[----:B------:R-:W4:Y:S02]  /*202f0*/  @!P0 SYNCS.PHASECHK.TRANS64 P0, [R0+URZ+0x19c40], R10 ;  /* 0x019c400a000085a7 */ /* 0x000f24000800007f */
[----:B----4-:R-:W-:Y:S05]  /*20300*/  @!P0 BRA `(.L_x_2366) ;  /* 0xfffffffc00f08947 */ /* 0x010fea000383ffff */
[----:B------:R-:W-:Y:S05]  /*20310*/  BRA `(.L_x_2488) ;  /* 0xffffffbc00cc7947 */ /* 0x000fea000383ffff */
.L_x_2367:
        /* <DEDUP_REMOVED lines=8> */
.L_x_2490:
[----:B------:R-:W-:Y:S05]  /*203a0*/  BSYNC B0 ;  /* 0x0000000000007941 */ /* 0x000fea0003800000 */
.L_x_2489:
        /* <DEDUP_REMOVED lines=8> */
.L_x_2491:
[----:B------:R-:W-:Y:S02]  /*20430*/  IMAD.MOV.U32 R13, RZ, RZ, R8 ;  /* 0x000000ffff0d7224 */ /* 0x000fe400078e0008 */
[----:B------:R-:W-:Y:S02]  /*20440*/  IMAD.MOV.U32 R12, RZ, RZ, 0x1 ;  /* 0x00000001ff0c7424 */ /* 0x000fe400078e00ff */
[----:B------:R-:W-:-:S07]  /*20450*/  IMAD.MOV.U32 R2, RZ, RZ, R14 ;  /* 0x000000ffff027224 */ /* 0x000fce00078e000e */
[----:B------:R-:W-:Y:S05]  /*20460*/  WARPSYNC.COLLECTIVE R15, `(.L_x_2492) ;  /* 0x000000000f087348 */ /* 0x000fea0003c00000 */
[----:B------:R0:W1:Y:S02]  /*20470*/  SHFL.IDX P6, R14, R13, R12, R11 ;  /* 0x0000000c0d0e7389 */ /* 0x00006400000c000b */
[----:B01----:R-:W-:Y:S01]  /*20480*/  ENDCOLLECTIVE ;  /* 0x000000000000791b */ /* 0x003fe20003800000 */
.L_x_2492:
        /* <DEDUP_REMOVED lines=13> */
.L_x_2493:
[----:B------:R-:W-:Y:S01]  /*20560*/  IMAD.MOV.U32 R2, RZ, RZ, R14 ;  /* 0x000000ffff027224 */ /* 0x000fe200078e000e */
[----:B------:R-:W-:Y:S06]  /*20570*/  BRA `(.L_x_2494) ;  /* 0xffffffbc00d07947 */ /* 0x000fec000383ffff */
.L_x_2372:
[----:B0-----:R0:W2:Y:S02]  /*20580*/  SYNCS.PHASECHK.TRANS64.TRYWAIT P2, [R2+URZ+0x19c70], R0 ;  /* 0x019c7000020075a7 */ /* 0x0010a4000804017f */
[----:B--2---:R-:W-:Y:S05]  /*20590*/  @!P2 NANOSLEEP.SYNCS 0x989680 ;  /* 0x009896800000a95d */ /* 0x004fea0003900000 */
[----:B------:R-:W2:Y:S02]  /*205a0*/  @!P2 SYNCS.PHASECHK.TRANS64 P2, [R2+URZ+0x19c70], R0 ;  /* 0x019c70000200a5a7 */ /* 0x000ea4000804007f */
[----:B--2---:R-:W-:Y:S05]  /*205b0*/  @!P2 BRA `(.L_x_2372) ;  /* 0xfffffffc00f0a947 */ /* 0x004fea000383ffff */
[----:B------:R-:W-:Y:S05]  /*205c0*/  BRA `(.L_x_2495) ;  /* 0xffffffc0003c7947 */ /* 0x000fea000383ffff */
.L_x_2374:
[----:B0-----:R0:W2:Y:S02]  /*205d0*/  SYNCS.PHASECHK.TRANS64.TRYWAIT P2, [R2+URZ+0x19c60], R0 ;  /* 0x019c6000020075a7 */ /* 0x0010a4000804017f */
[----:B--2---:R-:W-:Y:S05]  /*205e0*/  @!P2 NANOSLEEP.SYNCS 0x989680 ;  /* 0x009896800000a95d */ /* 0x004fea0003900000 */
[----:B------:R-:W2:Y:S02]  /*205f0*/  @!P2 SYNCS.PHASECHK.TRANS64 P2, [R2+URZ+0x19c60], R0 ;  /* 0x019c60000200a5a7 */ /* 0x000ea4000804007f */
[----:B--2---:R-:W-:Y:S05]  /*20600*/  @!P2 BRA `(.L_x_2374) ;  /* 0xfffffffc00f0a947 */ /* 0x004fea000383ffff */
[----:B------:R-:W-:Y:S05]  /*20610*/  BRA `(.L_x_2496) ;  /* 0xffffffc0004c7947 */ /* 0x000fea000383ffff */
.L_x_2382:
[----:B0-----:R0:W2:Y:S02]  /*20620*/  SYNCS.PHASECHK.TRANS64.TRYWAIT P1, [R3+URZ+0x19c70], R0 ;  /* 0x019c7000030075a7 */ /* 0x0010a4000802017f */
[----:B--2---:R-:W-:Y:S05]  /*20630*/  @!P1 NANOSLEEP.SYNCS 0x989680 ;  /* 0x009896800000995d */ /* 0x004fea0003900000 */
[----:B------:R-:W2:Y:S02]  /*20640*/  @!P1 SYNCS.PHASECHK.TRANS64 P1, [R3+URZ+0x19c70], R0 ;  /* 0x019c7000030095a7 */ /* 0x000ea4000802007f */
[----:B--2---:R-:W-:Y:S05]  /*20650*/  @!P1 BRA `(.L_x_2382) ;  /* 0xfffffffc00f09947 */ /* 0x004fea000383ffff */
[----:B------:R-:W-:Y:S05]  /*20660*/  BRA `(.L_x_2497) ;  /* 0xffffffc400b07947 */ /* 0x000fea000383ffff */
.L_x_2384:
[----:B0-----:R0:W2:Y:S02]  /*20670*/  SYNCS.PHASECHK.TRANS64.TRYWAIT P1, [R3+URZ+0x19c60], R0 ;  /* 0x019c6000030075a7 */ /* 0x0010a4000802017f */
[----:B--2---:R-:W-:Y:S05]  /*20680*/  @!P1 NANOSLEEP.SYNCS 0x989680 ;  /* 0x009896800000995d */ /* 0x004fea0003900000 */
[----:B------:R-:W2:Y:S02]  /*20690*/  @!P1 SYNCS.PHASECHK.TRANS64 P1, [R3+URZ+0x19c60], R0 ;  /* 0x019c6000030095a7 */ /* 0x000ea4000802007f */
[----:B--2---:R-:W-:Y:S05]  /*206a0*/  @!P1 BRA `(.L_x_2384) ;  /* 0xfffffffc00f09947 */ /* 0x004fea000383ffff */
[----:B------:R-:W-:Y:S05]  /*206b0*/  BRA `(.L_x_2498) ;  /* 0xffffffc400bc7947 */ /* 0x000fea000383ffff */
.L_x_2389:
[----:B------:R-:W-:Y:S01]  /*206c0*/  BSSY B0, `(.L_x_2499) ;  /* 0x0000008000007945 */ /* 0x000fe20003800000 */
[----:B------:R-:W-:Y:S02]  /*206d0*/  IMAD.MOV.U32 R13, RZ, RZ, R24 ;  /* 0x000000ffff0d7224 */ /* 0x000fe400078e0018 */
[----:B------:R-:W-:Y:S02]  /*206e0*/  IMAD.MOV.U32 R12, RZ, RZ, RZ ;  /* 0x000000ffff0c7224 */ /* 0x000fe400078e00ff */
[----:B------:R-:W-:Y:S02]  /*206f0*/  IMAD.MOV.U32 R11, RZ, RZ, 0x1f ;  /* 0x0000001fff0b7424 */ /* 0x000fe400078e00ff */
[----:B------:R-:W-:-:S07]  /*20700*/  IMAD.MOV.U32 R15, RZ, RZ, -0x1 ;  /* 0xffffffffff0f7424 */ /* 0x000fce00078e00ff */
[----:B-12---:R-:W-:Y:S05]  /*20710*/  WARPSYNC.COLLECTIVE R15, `(.L_x_2500) ;  /* 0x000000000f087348 */ /* 0x006fea0003c00000 */
[----:B------:R0:W3:Y:S02]  /*20720*/  SHFL.IDX P6, R14, R13, R12, R11 ;  /* 0x0000000c0d0e7389 */ /* 0x0000e400000c000b */
[----:B0123--:R-:W-:Y:S01]  /*20730*/  ENDCOLLECTIVE ;  /* 0x000000000000791b */ /* 0x00ffe20003800000 */
.L_x_2500:
[----:B------:R-:W-:Y:S05]  /*20740*/  BSYNC B0 ;  /* 0x0000000000007941 */ /* 0x000fea0003800000 */
.L_x_2499:
        /* <DEDUP_REMOVED lines=9> */
.L_x_2501:
        /* <DEDUP_REMOVED lines=24> */
.L_x_2502:
        /* <DEDUP_REMOVED lines=8> */
.L_x_2503:
        /* <DEDUP_REMOVED lines=8> */
.L_x_2504:
        /* <DEDUP_REMOVED lines=8> */
.L_x_2505:
        /* <DEDUP_REMOVED lines=8> */
.L_x_2506:
        /* <DEDUP_REMOVED lines=9> */
.L_x_2507:
[----:B------:R-:W-:Y:S01]  /*20bf0*/  IMAD.MOV.U32 R3, RZ, RZ, R14 ;  /* 0x000000ffff037224 */ /* 0x000fe200078e000e */
[----:B------:R-:W-:Y:S06]  /*20c00*/  BRA `(.L_x_2508) ;  /* 0xffffffc800587947 */ /* 0x000fec000383ffff */
.L_x_2392:
        /* <DEDUP_REMOVED lines=8> */
.L_x_2510:
[----:B------:R-:W-:Y:S05]  /*20c90*/  BSYNC B0 ;  /* 0x0000000000007941 */ /* 0x000fea0003800000 */
.L_x_2509:
        /* <DEDUP_REMOVED lines=10> */
.L_x_2511:
        /* <DEDUP_REMOVED lines=8> */
.L_x_2512:
        /* <DEDUP_REMOVED lines=8> */
.L_x_2513:
        /* <DEDUP_REMOVED lines=8> */
.L_x_2514:
        /* <DEDUP_REMOVED lines=9> */
.L_x_2515:
[----:B------:R-:W-:Y:S01]  /*20f50*/  IMAD.MOV.U32 R3, RZ, RZ, R14 ;  /* 0x000000ffff037224 */ /* 0x000fe200078e000e */
[----:B------:R-:W-:Y:S06]  /*20f60*/  BRA `(.L_x_2516) ;  /* 0xffffffc800247947 */ /* 0x000fec000383ffff */
.L_x_2394:
[----:B------:R-:W-:Y:S01]  /*20f70*/  BSSY B0, `(.L_x_2517) ;  /* 0x0000006000007945 */ /* 0x000fe20003800000 */
[----:B------:R-:W-:Y:S01]  /*20f80*/  PLOP3.LUT P6, PT, P6, PT, PT, 0x8, 0x0 ;  /* 0x000000000000781c */ /* 0x000fe200037ce170 */
[----:B------:R-:W-:-:S12]  /*20f90*/  IMAD.MOV.U32 R15, RZ, RZ, -0x1 ;  /* 0xffffffffff0f7424 */ /* 0x000fd800078e00ff */
[----:B0-----:R-:W-:Y:S05]  /*20fa0*/  WARPSYNC.COLLECTIVE R15, `(.L_x_2518) ;  /* 0x000000000f087348 */ /* 0x001fea0003c00000 */
[----:B------:R-:W-:Y:S01]  /*20fb0*/  VOTE.ANY R14, PT, P6 ;  /* 0x00000000000e7806 */ /* 0x000fe200030e0100 */
[----:B0-----:R-:W-:Y:S06]  /*20fc0*/  ENDCOLLECTIVE ;  /* 0x000000000000791b */ /* 0x001fec0003800000 */
.L_x_2518:
[----:B------:R-:W-:Y:S05]  /*20fd0*/  BSYNC B0 ;  /* 0x0000000000007941 */ /* 0x000fea0003800000 */
.L_x_2517:
        /* <DEDUP_REMOVED lines=10> */
.L_x_2519:
[----:B------:R-:W-:Y:S02]  /*21080*/  IMAD.MOV.U32 R13, RZ, RZ, R5 ;  /* 0x000000ffff0d7224 */ /* 0x000fe400078e0005 */
[----:B------:R-:W-:-:S07]  /*21090*/  IMAD.MOV.U32 R25, RZ, RZ, R14 ;  /* 0x000000ffff197224 */ /* 0x000fce00078e000e */
[----:B------:R-:W-:Y:S05]  /*210a0*/  WARPSYNC.COLLECTIVE R15, `(.L_x_2520) ;  /* 0x000000000f087348 */ /* 0x000fea0003c00000 */
[----:B------:R0:W1:Y:S02]  /*210b0*/  SHFL.IDX P6, R14, R13, R12, R11 ;  /* 0x0000000c0d0e7389 */ /* 0x00006400000c000b */
[----:B01----:R-:W-:Y:S01]  /*210c0*/  ENDCOLLECTIVE ;  /* 0x000000000000791b */ /* 0x003fe20003800000 */
.L_x_2520:
[----:B------:R-:W-:Y:S01]  /*210d0*/  IMAD.MOV.U32 R5, RZ, RZ, R14 ;  /* 0x000000ffff057224 */ /* 0x000fe200078e000e */
[----:B------:R-:W-:Y:S06]  /*210e0*/  BRA `(.L_x_2521) ;  /* 0xffffffc800047947 */ /* 0x000fec000383ffff */
.L_x_2396:
        /* <DEDUP_REMOVED lines=8> */
.L_x_2523:
[----:B------:R-:W-:Y:S05]  /*21170*/  BSYNC B0 ;  /* 0x0000000000007941 */ /* 0x000fea0003800000 */
.L_x_2522:
[----:B------:R-:W-:Y:S01]  /*21180*/  IMAD.MOV.U32 R24, RZ, RZ, R14 ;  /* 0x000000ffff187224 */ /* 0x000fe200078e000e */
[----:B------:R-:W-:Y:S06]  /*21190*/  BRA `(.L_x_2395) ;  /* 0xffffffc400f07947 */ /* 0x000fec000383ffff */
.L_x_2402:
[----:B0-----:R0:W1:Y:S02]  /*211a0*/  SYNCS.PHASECHK.TRANS64.TRYWAIT P0, [R4+URZ+0x19c20], R0 ;  /* 0x019c2000040075a7 */ /* 0x001064000800017f */
[----:B-1----:R-:W-:Y:S05]  /*211b0*/  @!P0 NANOSLEEP.SYNCS 0x989680 ;  /* 0x009896800000895d */ /* 0x002fea0003900000 */
[----:B------:R-:W1:Y:S02]  /*211c0*/  @!P0 SYNCS.PHASECHK.TRANS64 P0, [R4+URZ+0x19c20], R0 ;  /* 0x019c2000040085a7 */ /* 0x000e64000800007f */
[----:B-1----:R-:W-:Y:S05]  /*211d0*/  @!P0 BRA `(.L_x_2402) ;  /* 0xfffffffc00f08947 */ /* 0x002fea000383ffff */
[----:B------:R-:W-:Y:S05]  /*211e0*/  BRA `(.L_x_2524) ;  /* 0xffffffd000587947 */ /* 0x000fea000383ffff */
.L_x_2403:
        /* <DEDUP_REMOVED lines=11> */
.L_x_2526:
[----:B------:R-:W-:Y:S05]  /*212a0*/  BSYNC B0 ;  /* 0x0000000000007941 */ /* 0x000fea0003800000 */
.L_x_2525:
[----:B------:R-:W-:Y:S05]  /*212b0*/  BRA `(.L_x_2527) ;  /* 0xffffffd000407947 */ /* 0x000fea000383ffff */
.L_x_2404:
[----:B------:R-:W-:Y:S01]  /*212c0*/  BSSY B0, `(.L_x_2528) ;  /* 0x0000006000007945 */ /* 0x000fe20003800000 */
[----:B------:R-:W-:-:S07]  /*212d0*/  IMAD.MOV.U32 R15, RZ, RZ, -0x1 ;  /* 0xffffffffff0f7424 */ /* 0x000fce00078e00ff */
[----:B0-----:R-:W-:Y:S05]  /*212e0*/  WARPSYNC.COLLECTIVE R15, `(.L_x_2529) ;  /* 0x000000000f0c7348 */ /* 0x001fea0003c00000 */
[----:B------:R-:W-:Y:S02]  /*212f0*/  ELECT P6, UR62, PT ;  /* 0x00000000003e782f */ /* 0x000fe400038c0000 */
[----:B------:R-:W-:Y:S01]  /*21300*/  MOV R14, UR62 ;  /* 0x0000003e000e7c02 */ /* 0x000fe20008000f00 */
[----:B0-----:R-:W-:Y:S10]  /*21310*/  ENDCOLLECTIVE ;  /* 0x000000000000791b */ /* 0x001ff40003800000 */
.L_x_2529:
[----:B------:R-:W-:Y:S05]  /*21320*/  BSYNC B0 ;  /* 0x0000000000007941 */ /* 0x000fea0003800000 */
.L_x_2528:
[----:B------:R-:W-:Y:S05]  /*21330*/  BRA `(.L_x_2530) ;  /* 0xffffffd000347947 */ /* 0x000fea000383ffff */
.L_x_2406:
[----:B0-----:R0:W1:Y:S02]  /*21340*/  SYNCS.PHASECHK.TRANS64.TRYWAIT P1, [R5+URZ+0x19c40], R0 ;  /* 0x019c4000050075a7 */ /* 0x001064000802017f */
[----:B-1----:R-:W-:Y:S05]  /*21350*/  @!P1 NANOSLEEP.SYNCS 0x989680 ;  /* 0x009896800000995d */ /* 0x002fea0003900000 */
[----:B------:R-:W1:Y:S02]  /*21360*/  @!P1 SYNCS.PHASECHK.TRANS64 P1, [R5+URZ+0x19c40], R0 ;  /* 0x019c4000050095a7 */ /* 0x000e64000802007f */
[----:B-1----:R-:W-:Y:S05]  /*21370*/  @!P1 BRA `(.L_x_2406) ;  /* 0xfffffffc00f09947 */ /* 0x002fea000383ffff */
[----:B------:R-:W-:Y:S05]  /*21380*/  BRA `(.L_x_2531) ;  /* 0xffffffd000547947 */ /* 0x000fea000383ffff */
.L_x_2408:
[----:B-1----:R1:W2:Y:S02]  /*21390*/  SYNCS.PHASECHK.TRANS64.TRYWAIT P1, [R19+URZ+0x19c40], R2 ;  /* 0x019c4002130075a7 */ /* 0x0022a4000802017f */
[----:B--2---:R-:W-:Y:S05]  /*213a0*/  @!P1 NANOSLEEP.SYNCS 0x989680 ;  /* 0x009896800000995d */ /* 0x004fea0003900000 */
[----:B------:R-:W2:Y:S02]  /*213b0*/  @!P1 SYNCS.PHASECHK.TRANS64 P1, [R19+URZ+0x19c40], R2 ;  /* 0x019c4002130095a7 */ /* 0x000ea4000802007f */
[----:B--2---:R-:W-:Y:S05]  /*213c0*/  @!P1 BRA `(.L_x_2408) ;  /* 0xfffffffc00f09947 */ /* 0x004fea000383ffff */
[----:B------:R-:W-:Y:S05]  /*213d0*/  BRA `(.L_x_2532) ;  /* 0xffffffd000607947 */ /* 0x000fea000383ffff */
.L_x_2410:
[----:B--2---:R2:W3:Y:S02]  /*213e0*/  SYNCS.PHASECHK.TRANS64.TRYWAIT P1, [R5+URZ+0x19c60], R0 ;  /* 0x019c6000050075a7 */ /* 0x0044e4000802017f */
[----:B---3--:R-:W-:Y:S05]  /*213f0*/  @!P1 NANOSLEEP.SYNCS 0x989680 ;  /* 0x009896800000995d */ /* 0x008fea0003900000 */
[----:B------:R-:W3:Y:S02]  /*21400*/  @!P1 SYNCS.PHASECHK.TRANS64 P1, [R5+URZ+0x19c60], R0 ;  /* 0x019c6000050095a7 */ /* 0x000ee4000802007f */
[----:B---3--:R-:W-:Y:S05]  /*21410*/  @!P1 BRA `(.L_x_2410) ;  /* 0xfffffffc00f09947 */ /* 0x008fea000383ffff */
[----:B------:R-:W-:Y:S05]  /*21420*/  BRA `(.L_x_2533) ;  /* 0xffffffd0005c7947 */ /* 0x000fea000383ffff */
.L_x_2412:
[----:B---3--:R3:W4:Y:S02]  /*21430*/  SYNCS.PHASECHK.TRANS64.TRYWAIT P1, [R19+URZ+0x19c60], R2 ;  /* 0x019c6002130075a7 */ /* 0x008724000802017f */
[----:B----4-:R-:W-:Y:S05]  /*21440*/  @!P1 NANOSLEEP.SYNCS 0x989680 ;  /* 0x009896800000995d */ /* 0x010fea0003900000 */
[----:B------:R-:W4:Y:S02]  /*21450*/  @!P1 SYNCS.PHASECHK.TRANS64 P1, [R19+URZ+0x19c60], R2 ;  /* 0x019c6002130095a7 */ /* 0x000f24000802007f */
[----:B----4-:R-:W-:Y:S05]  /*21460*/  @!P1 BRA `(.L_x_2412) ;  /* 0xfffffffc00f09947 */ /* 0x010fea000383ffff */
[----:B------:R-:W-:Y:S05]  /*21470*/  BRA `(.L_x_2534) ;  /* 0xffffffd000587947 */ /* 0x000fea000383ffff */
.L_x_2414:
[----:B----4-:R4:W0:Y:S02]  /*21480*/  SYNCS.PHASECHK.TRANS64.TRYWAIT P1, [R5+URZ+0x19c80], R0 ;  /* 0x019c8000050075a7 */ /* 0x010824000802017f */
[----:B0-----:R-:W-:Y:S05]  /*21490*/  @!P1 NANOSLEEP.SYNCS 0x989680 ;  /* 0x009896800000995d */ /* 0x001fea0003900000 */
[----:B------:R-:W0:Y:S02]  /*214a0*/  @!P1 SYNCS.PHASECHK.TRANS64 P1, [R5+URZ+0x19c80], R0 ;  /* 0x019c8000050095a7 */ /* 0x000e24000802007f */
[----:B0-----:R-:W-:Y:S05]  /*214b0*/  @!P1 BRA `(.L_x_2414) ;  /* 0xfffffffc00f09947 */ /* 0x001fea000383ffff */
[----:B------:R-:W-:Y:S05]  /*214c0*/  BRA `(.L_x_2535) ;  /* 0xffffffd000547947 */ /* 0x000fea000383ffff */
.L_x_2536:
        /* <DEDUP_REMOVED lines=11> */
.L_x_2545:


//--------------------- .nv.global.init           --------------------------
	.section	.nv.global.init,"aw",@progbits
	.align	4
.nv.global.init:
	.type		_ZZN5flash28permute_output_fp8_VcolmajorIN4cute6TensorINS1_11ArrayEngineIfLm48EEENS1_6LayoutINS1_5tupleIJNS6_IJNS1_1CILi2EEES8_NS7_ILi12EEEEEENS7_ILi1EEESB_EEENS6_IJNS6_IJSB_S8_NS7_ILi4EEEEEENS7_ILi0EEESF_EEEEEEEEEvRT_E9upper_map,@object
	.size		_ZZN5flash28permute_output_fp8_VcolmajorIN4cute6TensorINS1_11ArrayEngineIfLm48EEENS1_6LayoutINS1_5tupleIJNS6_IJNS1_1CILi2EEES8_NS7_ILi12EEEEEENS7_ILi1EEESB_EEENS6_IJNS6_IJSB_S8_NS7_ILi4EEEEEENS7_ILi0EEESF_EEEEEEEEEvRT_E9upper_map,($str$23 - _ZZN5flash28permute_output_fp8_VcolmajorIN4cute6TensorINS1_11ArrayEngineIfLm48EEENS1_6LayoutINS1_5tupleIJNS6_IJNS1_1CILi2EEES8_NS7_ILi12EEEEEENS7_ILi1EEESB_EEENS6_IJNS6_IJSB_S8_NS7_ILi4EEEEEENS7_ILi0EEESF_EEEEEEEEEvRT_E9upper_map)
_ZZN5flash28permute_output_fp8_VcolmajorIN4cute6TensorINS1_11ArrayEngineIfLm48EEENS1_6LayoutINS1_5tupleIJNS6_IJNS1_1CILi2EEES8_NS7_ILi12EEEEEENS7_ILi1EEESB_EEENS6_IJNS6_IJSB_S8_NS7_ILi4EEEEEENS7_ILi0EEESF_EEEEEEEEEvRT_E9upper_map:
        /*0000*/ 	.byte	0x00, 0x00, 0x00, 0x00, 0x02, 0x00, 0x00, 0x00, 0x03, 0x00, 0x00, 0x00, 0x01, 0x00, 0x00, 0x00
	.type		$str$23,@object
	.size		$str$23,($str$24 - $str$23)
$str$23:
        /*0010*/ 	.byte	0x28, 0x61, 0x64, 0x64, 0x72, 0x65, 0x73, 0x73, 0x20, 0x26, 0x20, 0x6d, 0x61, 0x73, 0x6b, 0x29
        /*0020*/ 	.byte	0x20, 0x3d, 0x3d, 0x20, 0x30, 0x00
	.type		$str$24,@object
	.size		$str$24,(__unnamed_5 - $str$24)
$str$24:
        /*0026*/ 	.byte	0x2f, 0x74, 0x6d, 0x70, 0x2f, 0x6f, 0x73, 0x73, 0x5f, 0x6b, 0x65, 0x72, 0x6e, 0x65, 0x6c, 0x73
        /*0036*/ 	.byte	0x5f, 0x73, 0x72, 0x63, 0x2f, 0x66, 0x6c, 0x61, 0x73, 0x68, 0x5f, 0x61, 0x74, 0x74, 0x65, 0x6e
        /*0046*/ 	.byte	0x74, 0x69, 0x6f, 0x6e, 0x2f, 0x63, 0x73, 0x72, 0x63, 0x2f, 0x63, 0x75, 0x74, 0x6c, 0x61, 0x73
        /*0056*/ 	.byte	0x73, 0x2f, 0x69, 0x6e, 0x63, 0x6c, 0x75, 0x64, 0x65, 0x2f, 0x63, 0x75, 0x74, 0x65, 0x2f, 0x70
        /*0066*/ 	.byte	0x6f, 0x69, 0x6e, 0x74, 0x65, 0x72, 0x5f, 0x66, 0x6c, 0x61, 0x67, 0x67, 0x65, 0x64, 0x2e, 0x68
        /*0076*/ 	.byte	0x70, 0x70, 0x00
	.type		__unnamed_5,@object
	.size		__unnamed_5,(__unnamed_6 - __unnamed_5)
__unnamed_5:
        /* <DEDUP_REMOVED lines=24> */
        /*01f9*/ 	.byte	0x3e, 0x3e, 0x20, 0x26, 0x5d, 0x00
	.type		__unnamed_6,@object
	.size		__unnamed_6,(__unnamed_3 - __unnamed_6)
__unnamed_6:
        /* <DEDUP_REMOVED lines=25> */
	.type		__unnamed_3,@object
	.size		__unnamed_3,(__unnamed_4 - __unnamed_3)
__unnamed_3:
        /* <DEDUP_REMOVED lines=29> */
        /*0555*/ 	.byte	0x5d, 0x00
	.type		__unnamed_4,@object
	.size		__unnamed_4,(__unnamed_2 - __unnamed_4)
__unnamed_4:
        /* <DEDUP_REMOVED lines=30> */
	.type		__unnamed_2,@object
	.size		__unnamed_2,(__unnamed_1 - __unnamed_2)
__unnamed_2:
        /* <DEDUP_REMOVED lines=30> */
	.type		__unnamed_1,@object
	.size		__unnamed_1,(.L_0 - __unnamed_1)
__unnamed_1:
        /* <DEDUP_REMOVED lines=30> */
.L_0:


//--------------------- .nv.shared._ZN7cutlass13device_kernelIN5flash11enable_sm90INS1_16FlashAttnFwdSm90INS1_25CollectiveMainloopFwdSm90ILi2EN4cute5tupleIJNS5_1CILi1EEES8_S8_EEENS6_IJNS7_ILi192EEENS7_ILi128EEENS7_ILi96EEEEEELi96ENS_12float_e4m3_tEfNS_4arch4Sm90ELb0ELb0ELb0ELb0ELb1ELb0ELb0ELb1ELb1ELb1ELb1ELb0EEENS1_21CollectiveEpilogueFwdINS6_IJSA_SC_SB_EEES9_NS_10bfloat16_tESG_Li384ELb0ELb1ELb1ELb1EEENS1_19SingleTileSchedulerILb0ELb1ELb1ELi192EEEEEEEEEvNT_6ParamsE --------------------------
	.section	.nv.shared._ZN7cutlass13device_kernelIN5flash11enable_sm90INS1_16FlashAttnFwdSm90INS1_25CollectiveMainloopFwdSm90ILi2EN4cute5tupleIJNS5_1CILi1EEES8_S8_EEENS6_IJNS7_ILi192EEENS7_ILi128EEENS7_ILi96EEEEEELi96ENS_12float_e4m3_tEfNS_4arch4Sm90ELb0ELb0ELb0ELb0ELb1ELb0ELb0ELb1ELb1ELb1ELb1ELb0EEENS1_21CollectiveEpilogueFwdINS6_IJSA_SC_SB_EEES9_NS_10bfloat16_tESG_Li384ELb0ELb1ELb1ELb1EEENS1_19SingleTileSchedulerILb0ELb1ELb1ELi192EEEEEEEEEvNT_6ParamsE,"aw",@nobits
	.sectionflags	@""
	.align	16
	.zero		1024


//--------------------- .nv.shared.reserved.0     --------------------------
	.section	.nv.shared.reserved.0,"aw",@nobits
	.weak		__nv_reservedSMEM_offset_0_alias
	.size		__nv_reservedSMEM_offset_0_alias, 0, 0
	.other		__nv_reservedSMEM_offset_0_alias,@"STO_CUDA_RESERVED_SHARED STV_DEFAULT"
__nv_reservedSMEM_offset_0_alias:
	.zero		0


//--------------------- .nv.global                --------------------------
	.section	.nv.global,"aw",@nobits
.nv.global:
	.type		_ZN77_INTERNAL_289825e8_41_flash_fwd_hdim96_e4m3_paged_split_sm90_cu_93b96ec2_40044cute1_E,@object
	.size		_ZN77_INTERNAL_289825e8_41_flash_fwd_hdim96_e4m3_paged_split_sm90_cu_93b96ec2_40044cute1_E,(_ZN77_INTERNAL_289825e8_41_flash_fwd_hdim96_e4m3_paged_split_sm90_cu_93b96ec2_40044cuda3std3__45__cpo6cbeginE - _ZN77_INTERNAL_289825e8_41_flash_fwd_hdim96_e4m3_paged_split_sm90_cu_93b96ec2_40044cute1_E)
_ZN77_INTERNAL_289825e8_41_flash_fwd_hdim96_e4m3_paged_split_sm90_cu_93b96ec2_40044cute1_E:
	.zero		1
	.type		_ZN77_INTERNAL_289825e8_41_flash_fwd_hdim96_e4m3_paged_split_sm90_cu_93b96ec2_40044cuda3std3__45__cpo6cbeginE,@object
	.size		_ZN77_INTERNAL_289825e8_41_flash_fwd_hdim96_e4m3_paged_split_sm90_cu_93b96ec2_40044cuda3std3__45__cpo6cbeginE,(_ZN77_INTERNAL_289825e8_41_flash_fwd_hdim96_e4m3_paged_split_sm90_cu_93b96ec2_40044cuda3std3__48in_placeE - _ZN77_INTERNAL_289825e8_41_flash_fwd_hdim96_e4m3_paged_split_sm90_cu_93b96ec2_40044cuda3std3__45__cpo6cbeginE)
_ZN77_INTERNAL_289825e8_41_flash_fwd_hdim96_e4m3_paged_split_sm90_cu_93b96ec2_40044cuda3std3__45__cpo6cbeginE:
	.zero		1
	.type		_ZN77_INTERNAL_289825e8_41_flash_fwd_hdim96_e4m3_paged_split_sm90_cu_93b96ec2_40044cuda3std3__48in_placeE,@object
	.size		_ZN77_INTERNAL_289825e8_41_flash_fwd_hdim96_e4m3_paged_split_sm90_cu_93b96ec2_40044cuda3std3__48in_placeE,(_ZN77_INTERNAL_289825e8_41_flash_fwd_hdim96_e4m3_paged_split_sm90_cu_93b96ec2_40044cuda3std6ranges3__45__cpo9iter_moveE - _ZN77_INTERNAL_289825e8_41_flash_fwd_hdim96_e4m3_paged_split_sm90_cu_93b96ec2_40044cuda3std3__48in_placeE)
_ZN77_INTERNAL_289825e8_41_flash_fwd_hdim96_e4m3_paged_split_sm90_cu_93b96ec2_40044cuda3std3__48in_placeE:
	.zero		1
	.type		_ZN77_INTERNAL_289825e8_41_flash_fwd_hdim96_e4m3_paged_split_sm90_cu_93b96ec2_40044cuda3std6ranges3__45__cpo9iter_moveE,@object
	.size		_ZN77_INTERNAL_289825e8_41_flash_fwd_hdim96_e4m3_paged_split_sm90_cu_93b96ec2_40044cuda3std6ranges3__45__cpo9iter_moveE,(_ZN77_INTERNAL_289825e8_41_flash_fwd_hdim96_e4m3_paged_split_sm90_cu_93b96ec2_40044cuda3std3__45__cpo5beginE - _ZN77_INTERNAL_289825e8_41_flash_fwd_hdim96_e4m3_paged_split_sm90_cu_93b96ec2_40044cuda3std6ranges3__45__cpo9iter_moveE)
_ZN77_INTERNAL_289825e8_41_flash_fwd_hdim96_e4m3_paged_split_sm90_cu_93b96ec2_40044cuda3std6ranges3__45__cpo9iter_moveE:
	.zero		1
	.type		_ZN77_INTERNAL_289825e8_41_flash_fwd_hdim96_e4m3_paged_split_sm90_cu_93b96ec2_40044cuda3std3__45__cpo5beginE,@object
	.size		_ZN77_INTERNAL_289825e8_41_flash_fwd_hdim96_e4m3_paged_split_sm90_cu_93b96ec2_40044cuda3std3__45__cpo5beginE,(_ZN77_INTERNAL_289825e8_41_flash_fwd_hdim96_e4m3_paged_split_sm90_cu_93b96ec2_40044cuda3std3__479_GLOBAL__N__289825e8_41_flash_fwd_hdim96_e4m3_paged_split_sm90_cu_93b96ec2_40046ignoreE - _ZN77_INTERNAL_289825e8_41_flash_fwd_hdim96_e4m3_paged_split_sm90_cu_93b96ec2_40044cuda3std3__45__cpo5beginE)
_ZN77_INTERNAL_289825e8_41_flash_fwd_hdim96_e4m3_paged_split_sm90_cu_93b96ec2_40044cuda3std3__45__cpo5beginE:
	.zero		1
	.type		_ZN77_INTERNAL_289825e8_41_flash_fwd_hdim96_e4m3_paged_split_sm90_cu_93b96ec2_40044cuda3std3__479_GLOBAL__N__289825e8_41_flash_fwd_hdim96_e4m3_paged_split_sm90_cu_93b96ec2_40046ignoreE,@object
	.size		_ZN77_INTERNAL_289825e8_41_flash_fwd_hdim96_e4m3_paged_split_sm90_cu_93b96ec2_40044cuda3std3__479_GLOBAL__N__289825e8_41_flash_fwd_hdim96_e4m3_paged_split_sm90_cu_93b96ec2_40046ignoreE,(_ZN77_INTERNAL_289825e8_41_flash_fwd_hdim96_e4m3_paged_split_sm90_cu_93b96ec2_40044cute7productE - _ZN77_INTERNAL_289825e8_41_flash_fwd_hdim96_e4m3_paged_split_sm90_cu_93b96ec2_40044cuda3std3__479_GLOBAL__N__289825e8_41_flash_fwd_hdim96_e4m3_paged_split_sm90_cu_93b96ec2_40046ignoreE)
_ZN77_INTERNAL_289825e8_41_flash_fwd_hdim96_e4m3_paged_split_sm90_cu_93b96ec2_40044cuda3std3__479_GLOBAL__N__289825e8_41_flash_fwd_hdim96_e4m3_paged_split_sm90_cu_93b96ec2_40046ignoreE:
	.zero		1
	.type		_ZN77_INTERNAL_289825e8_41_flash_fwd_hdim96_e4m3_paged_split_sm90_cu_93b96ec2_40044cute7productE,@object
	.size		_ZN77_INTERNAL_289825e8_41_flash_fwd_hdim96_e4m3_paged_split_sm90_cu_93b96ec2_40044cute7productE,(_ZN77_INTERNAL_289825e8_41_flash_fwd_hdim96_e4m3_paged_split_sm90_cu_93b96ec2_40044cuda3std3__45__cpo3endE - _ZN77_INTERNAL_289825e8_41_flash_fwd_hdim96_e4m3_paged_split_sm90_cu_93b96ec2_40044cute7productE)
_ZN77_INTERNAL_289825e8_41_flash_fwd_hdim96_e4m3_paged_split_sm90_cu_93b96ec2_40044cute7productE:
	.zero		1
	.type		_ZN77_INTERNAL_289825e8_41_flash_fwd_hdim96_e4m3_paged_split_sm90_cu_93b96ec2_40044cuda3std3__45__cpo3endE,@object
	.size		_ZN77_INTERNAL_289825e8_41_flash_fwd_hdim96_e4m3_paged_split_sm90_cu_93b96ec2_40044cuda3std3__45__cpo3endE,(_ZN77_INTERNAL_289825e8_41_flash_fwd_hdim96_e4m3_paged_split_sm90_cu_93b96ec2_40044cuda3std3__419piecewise_constructE - _ZN77_INTERNAL_289825e8_41_flash_fwd_hdim96_e4m3_paged_split_sm90_cu_93b96ec2_40044cuda3std3__45__cpo3endE)
_ZN77_INTERNAL_289825e8_41_flash_fwd_hdim96_e4m3_paged_split_sm90_cu_93b96ec2_40044cuda3std3__45__cpo3endE:
	.zero		1
	.type		_ZN77_INTERNAL_289825e8_41_flash_fwd_hdim96_e4m3_paged_split_sm90_cu_93b96ec2_40044cuda3std3__419piecewise_constructE,@object
	.size		_ZN77_INTERNAL_289825e8_41_flash_fwd_hdim96_e4m3_paged_split_sm90_cu_93b96ec2_40044cuda3std3__419piecewise_constructE,(_ZN77_INTERNAL_289825e8_41_flash_fwd_hdim96_e4m3_paged_split_sm90_cu_93b96ec2_40044cuda3std3__45__cpo4cendE - _ZN77_INTERNAL_289825e8_41_flash_fwd_hdim96_e4m3_paged_split_sm90_cu_93b96ec2_40044cuda3std3__419piecewise_constructE)
_ZN77_INTERNAL_289825e8_41_flash_fwd_hdim96_e4m3_paged_split_sm90_cu_93b96ec2_40044cuda3std3__419piecewise_constructE:
	.zero		1
	.type		_ZN77_INTERNAL_289825e8_41_flash_fwd_hdim96_e4m3_paged_split_sm90_cu_93b96ec2_40044cuda3std3__45__cpo4cendE,@object
	.size		_ZN77_INTERNAL_289825e8_41_flash_fwd_hdim96_e4m3_paged_split_sm90_cu_93b96ec2_40044cuda3std3__45__cpo4cendE,(_ZN77_INTERNAL_289825e8_41_flash_fwd_hdim96_e4m3_paged_split_sm90_cu_93b96ec2_40044cuda3std6ranges3__45__cpo4swapE - _ZN77_INTERNAL_289825e8_41_flash_fwd_hdim96_e4m3_paged_split_sm90_cu_93b96ec2_40044cuda3std3__45__cpo4cendE)
_ZN77_INTERNAL_289825e8_41_flash_fwd_hdim96_e4m3_paged_split_sm90_cu_93b96ec2_40044cuda3std3__45__cpo4cendE:
	.zero		1
	.type		_ZN77_INTERNAL_289825e8_41_flash_fwd_hdim96_e4m3_paged_split_sm90_cu_93b96ec2_40044cuda3std6ranges3__45__cpo4swapE,@object
	.size		_ZN77_INTERNAL_289825e8_41_flash_fwd_hdim96_e4m3_paged_split_sm90_cu_93b96ec2_40044cuda3std6ranges3__45__cpo4swapE,(.L_14 - _ZN77_INTERNAL_289825e8_41_flash_fwd_hdim96_e4m3_paged_split_sm90_cu_93b96ec2_40044cuda3std6ranges3__45__cpo4swapE)
_ZN77_INTERNAL_289825e8_41_flash_fwd_hdim96_e4m3_paged_split_sm90_cu_93b96ec2_40044cuda3std6ranges3__45__cpo4swapE:
	.zero		1
.L_14:


//--------------------- .nv.shared._ZN7cutlass13device_kernelIN5flash11enable_sm90INS1_16FlashAttnFwdSm90INS1_25CollectiveMainloopFwdSm90ILi2EN4cute5tupleIJNS5_1CILi1EEES8_S8_EEENS6_IJNS7_ILi192EEENS7_ILi128EEENS7_ILi96EEEEEELi96ENS_12float_e4m3_tEfNS_4arch4Sm90ELb0ELb0ELb0ELb1ELb1ELb0ELb0ELb1ELb1ELb1ELb1ELb0EEENS1_21CollectiveEpilogueFwdINS6_IJSA_SC_SB_EEES9_NS_10bfloat16_tESG_Li384ELb1ELb1ELb1ELb1EEENS1_36VarlenDynamicPersistentTileSchedulerILi192ELi128ELi384ELi128ELb1ELb1ELb1ELb0ELb1ELb1EEEEEEEEEvNT_6ParamsE --------------------------
	.section	.nv.shared._ZN7cutlass13device_kernelIN5flash11enable_sm90INS1_16FlashAttnFwdSm90INS1_25CollectiveMainloopFwdSm90ILi2EN4cute5tupleIJNS5_1CILi1EEES8_S8_EEENS6_IJNS7_ILi192EEENS7_ILi128EEENS7_ILi96EEEEEELi96ENS_12float_e4m3_tEfNS_4arch4Sm90ELb0ELb0ELb0ELb1ELb1ELb0ELb0ELb1ELb1ELb1ELb1ELb0EEENS1_21CollectiveEpilogueFwdINS6_IJSA_SC_SB_EEES9_NS_10bfloat16_tESG_Li384ELb1ELb1ELb1ELb1EEENS1_36VarlenDynamicPersistentTileSchedulerILi192ELi128ELi384ELi128ELb1ELb1ELb1ELb0ELb1ELb1EEEEEEEEEvNT_6ParamsE,"aw",@nobits
	.sectionflags	@""
	.align	16
	.zero		1024


//--------------------- .nv.shared._ZN7cutlass13device_kernelIN5flash11enable_sm90INS1_16FlashAttnFwdSm90INS1_25CollectiveMainloopFwdSm90ILi2EN4cute5tupleIJNS5_1CILi1EEES8_S8_EEENS6_IJNS7_ILi192EEENS7_ILi128EEENS7_ILi96EEEEEELi96ENS_12float_e4m3_tEfNS_4arch4Sm90ELb0ELb0ELb0ELb1ELb1ELb1ELb0ELb1ELb1ELb1ELb1ELb0EEENS1_21CollectiveEpilogueFwdINS6_IJSA_SC_SB_EEES9_NS_10bfloat16_tESG_Li384ELb1ELb1ELb1ELb1EEENS1_36VarlenDynamicPersistentTileSchedulerILi192ELi128ELi384ELi128ELb1ELb1ELb1ELb0ELb1ELb1EEEEEEEEEvNT_6ParamsE --------------------------
	.section	.nv.shared._ZN7cutlass13device_kernelIN5flash11enable_sm90INS1_16FlashAttnFwdSm90INS1_25CollectiveMainloopFwdSm90ILi2EN4cute5tupleIJNS5_1CILi1EEES8_S8_EEENS6_IJNS7_ILi192EEENS7_ILi128EEENS7_ILi96EEEEEELi96ENS_12float_e4m3_tEfNS_4arch4Sm90ELb0ELb0ELb0ELb1ELb1ELb1ELb0ELb1ELb1ELb1ELb1ELb0EEENS1_21CollectiveEpilogueFwdINS6_IJSA_SC_SB_EEES9_NS_10bfloat16_tESG_Li384ELb1ELb1ELb1ELb1EEENS1_36VarlenDynamicPersistentTileSchedulerILi192ELi128ELi384ELi128ELb1ELb1ELb1ELb0ELb1ELb1EEEEEEEEEvNT_6ParamsE,"aw",@nobits
	.sectionflags	@""
	.align	16
	.zero		1024


//--------------------- .nv.shared._ZN7cutlass13device_kernelIN5flash11enable_sm90INS1_16FlashAttnFwdSm90INS1_25CollectiveMainloopFwdSm90ILi2EN4cute5tupleIJNS5_1CILi1EEES8_S8_EEENS6_IJNS7_ILi192EEENS7_ILi128EEENS7_ILi96EEEEEELi96ENS_12float_e4m3_tEfNS_4arch4Sm90ELb0ELb1ELb0ELb0ELb1ELb0ELb0ELb1ELb1ELb1ELb1ELb0EEENS1_21CollectiveEpilogueFwdINS6_IJSA_SC_SB_EEES9_NS_10bfloat16_tESG_Li384ELb0ELb1ELb1ELb1EEENS1_19SingleTileSchedulerILb0ELb1ELb1ELi192EEEEEEEEEvNT_6ParamsE --------------------------
	.section	.nv.shared._ZN7cutlass13device_kernelIN5flash11enable_sm90INS1_16FlashAttnFwdSm90INS1_25CollectiveMainloopFwdSm90ILi2EN4cute5tupleIJNS5_1CILi1EEES8_S8_EEENS6_IJNS7_ILi192EEENS7_ILi128EEENS7_ILi96EEEEEELi96ENS_12float_e4m3_tEfNS_4arch4Sm90ELb0ELb1ELb0ELb0ELb1ELb0ELb0ELb1ELb1ELb1ELb1ELb0EEENS1_21CollectiveEpilogueFwdINS6_IJSA_SC_SB_EEES9_NS_10bfloat16_tESG_Li384ELb0ELb1ELb1ELb1EEENS1_19SingleTileSchedulerILb0ELb1ELb1ELi192EEEEEEEEEvNT_6ParamsE,"aw",@nobits
	.sectionflags	@""
	.align	16
	.zero		1024


//--------------------- .nv.shared._ZN7cutlass13device_kernelIN5flash11enable_sm90INS1_16FlashAttnFwdSm90INS1_25CollectiveMainloopFwdSm90ILi2EN4cute5tupleIJNS5_1CILi1EEES8_S8_EEENS6_IJNS7_ILi192EEENS7_ILi128EEENS7_ILi96EEEEEELi96ENS_12float_e4m3_tEfNS_4arch4Sm90ELb0ELb1ELb0ELb1ELb1ELb0ELb0ELb1ELb1ELb1ELb1ELb0EEENS1_21CollectiveEpilogueFwdINS6_IJSA_SC_SB_EEES9_NS_10bfloat16_tESG_Li384ELb1ELb1ELb1ELb1EEENS1_36VarlenDynamicPersistentTileSchedulerILi192ELi128ELi384ELi128ELb1ELb1ELb1ELb1ELb0ELb1EEEEEEEEEvNT_6ParamsE --------------------------
	.section	.nv.shared._ZN7cutlass13device_kernelIN5flash11enable_sm90INS1_16FlashAttnFwdSm90INS1_25CollectiveMainloopFwdSm90ILi2EN4cute5tupleIJNS5_1CILi1EEES8_S8_EEENS6_IJNS7_ILi192EEENS7_ILi128EEENS7_ILi96EEEEEELi96ENS_12float_e4m3_tEfNS_4arch4Sm90ELb0ELb1ELb0ELb1ELb1ELb0ELb0ELb1ELb1ELb1ELb1ELb0EEENS1_21CollectiveEpilogueFwdINS6_IJSA_SC_SB_EEES9_NS_10bfloat16_tESG_Li384ELb1ELb1ELb1ELb1EEENS1_36VarlenDynamicPersistentTileSchedulerILi192ELi128ELi384ELi128ELb1ELb1ELb1ELb1ELb0ELb1EEEEEEEEEvNT_6ParamsE,"aw",@nobits
	.sectionflags	@""
	.align	16
	.zero		1024


//--------------------- .nv.shared._ZN7cutlass13device_kernelIN5flash11enable_sm90INS1_16FlashAttnFwdSm90INS1_25CollectiveMainloopFwdSm90ILi2EN4cute5tupleIJNS5_1CILi1EEES8_S8_EEENS6_IJNS7_ILi192EEENS7_ILi128EEENS7_ILi96EEEEEELi96ENS_12float_e4m3_tEfNS_4arch4Sm90ELb0ELb1ELb0ELb1ELb1ELb1ELb0ELb1ELb1ELb1ELb1ELb0EEENS1_21CollectiveEpilogueFwdINS6_IJSA_SC_SB_EEES9_NS_10bfloat16_tESG_Li384ELb1ELb1ELb1ELb1EEENS1_36VarlenDynamicPersistentTileSchedulerILi192ELi128ELi384ELi128ELb1ELb1ELb1ELb1ELb0ELb1EEEEEEEEEvNT_6ParamsE --------------------------
	.section	.nv.shared._ZN7cutlass13device_kernelIN5flash11enable_sm90INS1_16FlashAttnFwdSm90INS1_25CollectiveMainloopFwdSm90ILi2EN4cute5tupleIJNS5_1CILi1EEES8_S8_EEENS6_IJNS7_ILi192EEENS7_ILi128EEENS7_ILi96EEEEEELi96ENS_12float_e4m3_tEfNS_4arch4Sm90ELb0ELb1ELb0ELb1ELb1ELb1ELb0ELb1ELb1ELb1ELb1ELb0EEENS1_21CollectiveEpilogueFwdINS6_IJSA_SC_SB_EEES9_NS_10bfloat16_tESG_Li384ELb1ELb1ELb1ELb1EEENS1_36VarlenDynamicPersistentTileSchedulerILi192ELi128ELi384ELi128ELb1ELb1ELb1ELb1ELb0ELb1EEEEEEEEEvNT_6ParamsE,"aw",@nobits
	.sectionflags	@""
	.align	16
	.zero		1024


//--------------------- .nv.shared._ZN7cutlass13device_kernelIN5flash11enable_sm90INS1_16FlashAttnFwdSm90INS1_25CollectiveMainloopFwdSm90ILi2EN4cute5tupleIJNS5_1CILi1EEES8_S8_EEENS6_IJNS7_ILi192EEENS7_ILi128EEENS7_ILi96EEEEEELi96ENS_12float_e4m3_tEfNS_4arch4Sm90ELb1ELb0ELb0ELb0ELb1ELb0ELb0ELb1ELb1ELb1ELb1ELb0EEENS1_21CollectiveEpilogueFwdINS6_IJSA_SC_SB_EEES9_NS_10bfloat16_tESG_Li384ELb0ELb1ELb1ELb1EEENS1_19SingleTileSchedulerILb0ELb1ELb1ELi192EEEEEEEEEvNT_6ParamsE --------------------------
	.section	.nv.shared._ZN7cutlass13device_kernelIN5flash11enable_sm90INS1_16FlashAttnFwdSm90INS1_25CollectiveMainloopFwdSm90ILi2EN4cute5tupleIJNS5_1CILi1EEES8_S8_EEENS6_IJNS7_ILi192EEENS7_ILi128EEENS7_ILi96EEEEEELi96ENS_12float_e4m3_tEfNS_4arch4Sm90ELb1ELb0ELb0ELb0ELb1ELb0ELb0ELb1ELb1ELb1ELb1ELb0EEENS1_21CollectiveEpilogueFwdINS6_IJSA_SC_SB_EEES9_NS_10bfloat16_tESG_Li384ELb0ELb1ELb1ELb1EEENS1_19SingleTileSchedulerILb0ELb1ELb1ELi192EEEEEEEEEvNT_6ParamsE,"aw",@nobits
	.sectionflags	@""
	.align	16
	.zero		1024


//--------------------- .nv.shared._ZN7cutlass13device_kernelIN5flash11enable_sm90INS1_16FlashAttnFwdSm90INS1_25CollectiveMainloopFwdSm90ILi2EN4cute5tupleIJNS5_1CILi1EEES8_S8_EEENS6_IJNS7_ILi192EEENS7_ILi128EEENS7_ILi96EEEEEELi96ENS_12float_e4m3_tEfNS_4arch4Sm90ELb1ELb0ELb0ELb1ELb1ELb0ELb0ELb1ELb1ELb1ELb1ELb0EEENS1_21CollectiveEpilogueFwdINS6_IJSA_SC_SB_EEES9_NS_10bfloat16_tESG_Li384ELb1ELb1ELb1ELb1EEENS1_36VarlenDynamicPersistentTileSchedulerILi192ELi128ELi384ELi128ELb1ELb1ELb1ELb1ELb1ELb1EEEEEEEEEvNT_6ParamsE --------------------------
	.section	.nv.shared._ZN7cutlass13device_kernelIN5flash11enable_sm90INS1_16FlashAttnFwdSm90INS1_25CollectiveMainloopFwdSm90ILi2EN4cute5tupleIJNS5_1CILi1EEES8_S8_EEENS6_IJNS7_ILi192EEENS7_ILi128EEENS7_ILi96EEEEEELi96ENS_12float_e4m3_tEfNS_4arch4Sm90ELb1ELb0ELb0ELb1ELb1ELb0ELb0ELb1ELb1ELb1ELb1ELb0EEENS1_21CollectiveEpilogueFwdINS6_IJSA_SC_SB_EEES9_NS_10bfloat16_tESG_Li384ELb1ELb1ELb1ELb1EEENS1_36VarlenDynamicPersistentTileSchedulerILi192ELi128ELi384ELi128ELb1ELb1ELb1ELb1ELb1ELb1EEEEEEEEEvNT_6ParamsE,"aw",@nobits
	.sectionflags	@""
	.align	16
	.zero		1024


//--------------------- .nv.shared._ZN7cutlass13device_kernelIN5flash11enable_sm90INS1_16FlashAttnFwdSm90INS1_25CollectiveMainloopFwdSm90ILi2EN4cute5tupleIJNS5_1CILi1EEES8_S8_EEENS6_IJNS7_ILi192EEENS7_ILi128EEENS7_ILi96EEEEEELi96ENS_12float_e4m3_tEfNS_4arch4Sm90ELb1ELb0ELb0ELb1ELb1ELb1ELb0ELb1ELb1ELb1ELb1ELb0EEENS1_21CollectiveEpilogueFwdINS6_IJSA_SC_SB_EEES9_NS_10bfloat16_tESG_Li384ELb1ELb1ELb1ELb1EEENS1_36VarlenDynamicPersistentTileSchedulerILi192ELi128ELi384ELi128ELb1ELb1ELb1ELb1ELb1ELb1EEEEEEEEEvNT_6ParamsE --------------------------
	.section	.nv.shared._ZN7cutlass13device_kernelIN5flash11enable_sm90INS1_16FlashAttnFwdSm90INS1_25CollectiveMainloopFwdSm90ILi2EN4cute5tupleIJNS5_1CILi1EEES8_S8_EEENS6_IJNS7_ILi192EEENS7_ILi128EEENS7_ILi96EEEEEELi96ENS_12float_e4m3_tEfNS_4arch4Sm90ELb1ELb0ELb0ELb1ELb1ELb1ELb0ELb1ELb1ELb1ELb1ELb0EEENS1_21CollectiveEpilogueFwdINS6_IJSA_SC_SB_EEES9_NS_10bfloat16_tESG_Li384ELb1ELb1ELb1ELb1EEENS1_36VarlenDynamicPersistentTileSchedulerILi192ELi128ELi384ELi128ELb1ELb1ELb1ELb1ELb1ELb1EEEEEEEEEvNT_6ParamsE,"aw",@nobits
	.sectionflags	@""
	.align	16
	.zero		1024


//--------------------- .nv.constant0._ZN7cutlass13device_kernelIN5flash11enable_sm90INS1_16FlashAttnFwdSm90INS1_25CollectiveMainloopFwdSm90ILi2EN4cute5tupleIJNS5_1CILi1EEES8_S8_EEENS6_IJNS7_ILi192EEENS7_ILi128EEENS7_ILi96EEEEEELi96ENS_12float_e4m3_tEfNS_4arch4Sm90ELb0ELb0ELb0ELb0ELb1ELb0ELb0ELb1ELb1ELb1ELb1ELb0EEENS1_21CollectiveEpilogueFwdINS6_IJSA_SC_SB_EEES9_NS_10bfloat16_tESG_Li384ELb0ELb1ELb1ELb1EEENS1_19SingleTileSchedulerILb0ELb1ELb1ELi192EEEEEEEEEvNT_6ParamsE --------------------------
	.section	.nv.constant0._ZN7cutlass13device_kernelIN5flash11enable_sm90INS1_16FlashAttnFwdSm90INS1_25CollectiveMainloopFwdSm90ILi2EN4cute5tupleIJNS5_1CILi1EEES8_S8_EEENS6_IJNS7_ILi192EEENS7_ILi128EEENS7_ILi96EEEEEELi96ENS_12float_e4m3_tEfNS_4arch4Sm90ELb0ELb0ELb0ELb0ELb1ELb0ELb0ELb1ELb1ELb1ELb1ELb0EEENS1_21CollectiveEpilogueFwdINS6_IJSA_SC_SB_EEES9_NS_10bfloat16_tESG_Li384ELb0ELb1ELb1ELb1EEENS1_19SingleTileSchedulerILb0ELb1ELb1ELi192EEEEEEEEEvNT_6ParamsE,"a",@progbits
	.sectionflags	@""
	.align	4
.nv.constant0._ZN7cutlass13device_kernelIN5flash11enable_sm90INS1_16FlashAttnFwdSm90INS1_25CollectiveMainloopFwdSm90ILi2EN4cute5tupleIJNS5_1CILi1EEES8_S8_EEENS6_IJNS7_ILi192EEENS7_ILi128EEENS7_ILi96EEEEEELi96ENS_12float_e4m3_tEfNS_4arch4Sm90ELb0ELb0ELb0ELb0ELb1ELb0ELb0ELb1ELb1ELb1ELb1ELb0EEENS1_21CollectiveEpilogueFwdINS6_IJSA_SC_SB_EEES9_NS_10bfloat16_tESG_Li384ELb0ELb1ELb1ELb1EEENS1_19SingleTileSchedulerILb0ELb1ELb1ELi192EEEEEEEEEvNT_6ParamsE:
	.zero		3200


//--------------------- .nv.constant0._ZN7cutlass13device_kernelIN5flash11enable_sm90INS1_16FlashAttnFwdSm90INS1_25CollectiveMainloopFwdSm90ILi2EN4cute5tupleIJNS5_1CILi1EEES8_S8_EEENS6_IJNS7_ILi192EEENS7_ILi128EEENS7_ILi96EEEEEELi96ENS_12float_e4m3_tEfNS_4arch4Sm90ELb0ELb0ELb0ELb1ELb1ELb0ELb0ELb1ELb1ELb1ELb1ELb0EEENS1_21CollectiveEpilogueFwdINS6_IJSA_SC_SB_EEES9_NS_10bfloat16_tESG_Li384ELb1ELb1ELb1ELb1EEENS1_36VarlenDynamicPersistentTileSchedulerILi192ELi128ELi384ELi128ELb1ELb1ELb1ELb0ELb1ELb1EEEEEEEEEvNT_6ParamsE --------------------------
	.section	.nv.constant0._ZN7cutlass13device_kernelIN5flash11enable_sm90INS1_16FlashAttnFwdSm90INS1_25CollectiveMainloopFwdSm90ILi2EN4cute5tupleIJNS5_1CILi1EEES8_S8_EEENS6_IJNS7_ILi192EEENS7_ILi128EEENS7_ILi96EEEEEELi96ENS_12float_e4m3_tEfNS_4arch4Sm90ELb0ELb0ELb0ELb1ELb1ELb0ELb0ELb1ELb1ELb1ELb1ELb0EEENS1_21CollectiveEpilogueFwdINS6_IJSA_SC_SB_EEES9_NS_10bfloat16_tESG_Li384ELb1ELb1ELb1ELb1EEENS1_36VarlenDynamicPersistentTileSchedulerILi192ELi128ELi384ELi128ELb1ELb1ELb1ELb0ELb1ELb1EEEEEEEEEvNT_6ParamsE,"a",@progbits
	.sectionflags	@""
	.align	4
.nv.constant0._ZN7cutlass13device_kernelIN5flash11enable_sm90INS1_16FlashAttnFwdSm90INS1_25CollectiveMainloopFwdSm90ILi2EN4cute5tupleIJNS5_1CILi1EEES8_S8_EEENS6_IJNS7_ILi192EEENS7_ILi128EEENS7_ILi96EEEEEELi96ENS_12float_e4m3_tEfNS_4arch4Sm90ELb0ELb0ELb0ELb1ELb1ELb0ELb0ELb1ELb1ELb1ELb1ELb0EEENS1_21CollectiveEpilogueFwdINS6_IJSA_SC_SB_EEES9_NS_10bfloat16_tESG_Li384ELb1ELb1ELb1ELb1EEENS1_36VarlenDynamicPersistentTileSchedulerILi192ELi128ELi384ELi128ELb1ELb1ELb1ELb0ELb1ELb1EEEEEEEEEvNT_6ParamsE:
	.zero		3328


//--------------------- .nv.constant0._ZN7cutlass13device_kernelIN5flash11enable_sm90INS1_16FlashAttnFwdSm90INS1_25CollectiveMainloopFwdSm90ILi2EN4cute5tupleIJNS5_1CILi1EEES8_S8_EEENS6_IJNS7_ILi192EEENS7_ILi128EEENS7_ILi96EEEEEELi96ENS_12float_e4m3_tEfNS_4arch4Sm90ELb0ELb0ELb0ELb1ELb1ELb1ELb0ELb1ELb1ELb1ELb1ELb0EEENS1_21CollectiveEpilogueFwdINS6_IJSA_SC_SB_EEES9_NS_10bfloat16_tESG_Li384ELb1ELb1ELb1ELb1EEENS1_36VarlenDynamicPersistentTileSchedulerILi192ELi128ELi384ELi128ELb1ELb1ELb1ELb0ELb1ELb1EEEEEEEEEvNT_6ParamsE --------------------------
	.section	.nv.constant0._ZN7cutlass13device_kernelIN5flash11enable_sm90INS1_16FlashAttnFwdSm90INS1_25CollectiveMainloopFwdSm90ILi2EN4cute5tupleIJNS5_1CILi1EEES8_S8_EEENS6_IJNS7_ILi192EEENS7_ILi128EEENS7_ILi96EEEEEELi96ENS_12float_e4m3_tEfNS_4arch4Sm90ELb0ELb0ELb0ELb1ELb1ELb1ELb0ELb1ELb1ELb1ELb1ELb0EEENS1_21CollectiveEpilogueFwdINS6_IJSA_SC_SB_EEES9_NS_10bfloat16_tESG_Li384ELb1ELb1ELb1ELb1EEENS1_36VarlenDynamicPersistentTileSchedulerILi192ELi128ELi384ELi128ELb1ELb1ELb1ELb0ELb1ELb1EEEEEEEEEvNT_6ParamsE,"a",@progbits
	.sectionflags	@""
	.align	4
.nv.constant0._ZN7cutlass13device_kernelIN5flash11enable_sm90INS1_16FlashAttnFwdSm90INS1_25CollectiveMainloopFwdSm90ILi2EN4cute5tupleIJNS5_1CILi1EEES8_S8_EEENS6_IJNS7_ILi192EEENS7_ILi128EEENS7_ILi96EEEEEELi96ENS_12float_e4m3_tEfNS_4arch4Sm90ELb0ELb0ELb0ELb1ELb1ELb1ELb0ELb1ELb1ELb1ELb1ELb0EEENS1_21CollectiveEpilogueFwdINS6_IJSA_SC_SB_EEES9_NS_10bfloat16_tESG_Li384ELb1ELb1ELb1ELb1EEENS1_36VarlenDynamicPersistentTileSchedulerILi192ELi128ELi384ELi128ELb1ELb1ELb1ELb0ELb1ELb1EEEEEEEEEvNT_6ParamsE:
	.zero		3328


//--------------------- .nv.constant0._ZN7cutlass13device_kernelIN5flash11enable_sm90INS1_16FlashAttnFwdSm90INS1_25CollectiveMainloopFwdSm90ILi2EN4cute5tupleIJNS5_1CILi1EEES8_S8_EEENS6_IJNS7_ILi192EEENS7_ILi128EEENS7_ILi96EEEEEELi96ENS_12float_e4m3_tEfNS_4arch4Sm90ELb0ELb1ELb0ELb0ELb1ELb0ELb0ELb1ELb1ELb1ELb1ELb0EEENS1_21CollectiveEpilogueFwdINS6_IJSA_SC_SB_EEES9_NS_10bfloat16_tESG_Li384ELb0ELb1ELb1ELb1EEENS1_19SingleTileSchedulerILb0ELb1ELb1ELi192EEEEEEEEEvNT_6ParamsE --------------------------
	.section	.nv.constant0._ZN7cutlass13device_kernelIN5flash11enable_sm90INS1_16FlashAttnFwdSm90INS1_25CollectiveMainloopFwdSm90ILi2EN4cute5tupleIJNS5_1CILi1EEES8_S8_EEENS6_IJNS7_ILi192EEENS7_ILi128EEENS7_ILi96EEEEEELi96ENS_12float_e4m3_tEfNS_4arch4Sm90ELb0ELb1ELb0ELb0ELb1ELb0ELb0ELb1ELb1ELb1ELb1ELb0EEENS1_21CollectiveEpilogueFwdINS6_IJSA_SC_SB_EEES9_NS_10bfloat16_tESG_Li384ELb0ELb1ELb1ELb1EEENS1_19SingleTileSchedulerILb0ELb1ELb1ELi192EEEEEEEEEvNT_6ParamsE,"a",@progbits
	.sectionflags	@""
	.align	4
.nv.constant0._ZN7cutlass13device_kernelIN5flash11enable_sm90INS1_16FlashAttnFwdSm90INS1_25CollectiveMainloopFwdSm90ILi2EN4cute5tupleIJNS5_1CILi1EEES8_S8_EEENS6_IJNS7_ILi192EEENS7_ILi128EEENS7_ILi96EEEEEELi96ENS_12float_e4m3_tEfNS_4arch4Sm90ELb0ELb1ELb0ELb0ELb1ELb0ELb0ELb1ELb1ELb1ELb1ELb0EEENS1_21CollectiveEpilogueFwdINS6_IJSA_SC_SB_EEES9_NS_10bfloat16_tESG_Li384ELb0ELb1ELb1ELb1EEENS1_19SingleTileSchedulerILb0ELb1ELb1ELi192EEEEEEEEEvNT_6ParamsE:
	.zero		3200


//--------------------- .nv.constant0._ZN7cutlass13device_kernelIN5flash11enable_sm90INS1_16FlashAttnFwdSm90INS1_25CollectiveMainloopFwdSm90ILi2EN4cute5tupleIJNS5_1CILi1EEES8_S8_EEENS6_IJNS7_ILi192EEENS7_ILi128EEENS7_ILi96EEEEEELi96ENS_12float_e4m3_tEfNS_4arch4Sm90ELb0ELb1ELb0ELb1ELb1ELb0ELb0ELb1ELb1ELb1ELb1ELb0EEENS1_21CollectiveEpilogueFwdINS6_IJSA_SC_SB_EEES9_NS_10bfloat16_tESG_Li384ELb1ELb1ELb1ELb1EEENS1_36VarlenDynamicPersistentTileSchedulerILi192ELi128ELi384ELi128ELb1ELb1ELb1ELb1ELb0ELb1EEEEEEEEEvNT_6ParamsE --------------------------
	.section	.nv.constant0._ZN7cutlass13device_kernelIN5flash11enable_sm90INS1_16FlashAttnFwdSm90INS1_25CollectiveMainloopFwdSm90ILi2EN4cute5tupleIJNS5_1CILi1EEES8_S8_EEENS6_IJNS7_ILi192EEENS7_ILi128EEENS7_ILi96EEEEEELi96ENS_12float_e4m3_tEfNS_4arch4Sm90ELb0ELb1ELb0ELb1ELb1ELb0ELb0ELb1ELb1ELb1ELb1ELb0EEENS1_21CollectiveEpilogueFwdINS6_IJSA_SC_SB_EEES9_NS_10bfloat16_tESG_Li384ELb1ELb1ELb1ELb1EEENS1_36VarlenDynamicPersistentTileSchedulerILi192ELi128ELi384ELi128ELb1ELb1ELb1ELb1ELb0ELb1EEEEEEEEEvNT_6ParamsE,"a",@progbits
	.sectionflags	@""
	.align	4
.nv.constant0._ZN7cutlass13device_kernelIN5flash11enable_sm90INS1_16FlashAttnFwdSm90INS1_25CollectiveMainloopFwdSm90ILi2EN4cute5tupleIJNS5_1CILi1EEES8_S8_EEENS6_IJNS7_ILi192EEENS7_ILi128EEENS7_ILi96EEEEEELi96ENS_12float_e4m3_tEfNS_4arch4Sm90ELb0ELb1ELb0ELb1ELb1ELb0ELb0ELb1ELb1ELb1ELb1ELb0EEENS1_21CollectiveEpilogueFwdINS6_IJSA_SC_SB_EEES9_NS_10bfloat16_tESG_Li384ELb1ELb1ELb1ELb1EEENS1_36VarlenDynamicPersistentTileSchedulerILi192ELi128ELi384ELi128ELb1ELb1ELb1ELb1ELb0ELb1EEEEEEEEEvNT_6ParamsE:
	.zero		3328


//--------------------- .nv.constant0._ZN7cutlass13device_kernelIN5flash11enable_sm90INS1_16FlashAttnFwdSm90INS1_25CollectiveMainloopFwdSm90ILi2EN4cute5tupleIJNS5_1CILi1EEES8_S8_EEENS6_IJNS7_ILi192EEENS7_ILi128EEENS7_ILi96EEEEEELi96ENS_12float_e4m3_tEfNS_4arch4Sm90ELb0ELb1ELb0ELb1ELb1ELb1ELb0ELb1ELb1ELb1ELb1ELb0EEENS1_21CollectiveEpilogueFwdINS6_IJSA_SC_SB_EEES9_NS_10bfloat16_tESG_Li384ELb1ELb1ELb1ELb1EEENS1_36VarlenDynamicPersistentTileSchedulerILi192ELi128ELi384ELi128ELb1ELb1ELb1ELb1ELb0ELb1EEEEEEEEEvNT_6ParamsE --------------------------
	.section	.nv.constant0._ZN7cutlass13device_kernelIN5flash11enable_sm90INS1_16FlashAttnFwdSm90INS1_25CollectiveMainloopFwdSm90ILi2EN4cute5tupleIJNS5_1CILi1EEES8_S8_EEENS6_IJNS7_ILi192EEENS7_ILi128EEENS7_ILi96EEEEEELi96ENS_12float_e4m3_tEfNS_4arch4Sm90ELb0ELb1ELb0ELb1ELb1ELb1ELb0ELb1ELb1ELb1ELb1ELb0EEENS1_21CollectiveEpilogueFwdINS6_IJSA_SC_SB_EEES9_NS_10bfloat16_tESG_Li384ELb1ELb1ELb1ELb1EEENS1_36VarlenDynamicPersistentTileSchedulerILi192ELi128ELi384ELi128ELb1ELb1ELb1ELb1ELb0ELb1EEEEEEEEEvNT_6ParamsE,"a",@progbits
	.sectionflags	@""
	.align	4
.nv.constant0._ZN7cutlass13device_kernelIN5flash11enable_sm90INS1_16FlashAttnFwdSm90INS1_25CollectiveMainloopFwdSm90ILi2EN4cute5tupleIJNS5_1CILi1EEES8_S8_EEENS6_IJNS7_ILi192EEENS7_ILi128EEENS7_ILi96EEEEEELi96ENS_12float_e4m3_tEfNS_4arch4Sm90ELb0ELb1ELb0ELb1ELb1ELb1ELb0ELb1ELb1ELb1ELb1ELb0EEENS1_21CollectiveEpilogueFwdINS6_IJSA_SC_SB_EEES9_NS_10bfloat16_tESG_Li384ELb1ELb1ELb1ELb1EEENS1_36VarlenDynamicPersistentTileSchedulerILi192ELi128ELi384ELi128ELb1ELb1ELb1ELb1ELb0ELb1EEEEEEEEEvNT_6ParamsE:
	.zero		3328


//--------------------- .nv.constant0._ZN7cutlass13device_kernelIN5flash11enable_sm90INS1_16FlashAttnFwdSm90INS1_25CollectiveMainloopFwdSm90ILi2EN4cute5tupleIJNS5_1CILi1EEES8_S8_EEENS6_IJNS7_ILi192EEENS7_ILi128EEENS7_ILi96EEEEEELi96ENS_12float_e4m3_tEfNS_4arch4Sm90ELb1ELb0ELb0ELb0ELb1ELb0ELb0ELb1ELb1ELb1ELb1ELb0EEENS1_21CollectiveEpilogueFwdINS6_IJSA_SC_SB_EEES9_NS_10bfloat16_tESG_Li384ELb0ELb1ELb1ELb1EEENS1_19SingleTileSchedulerILb0ELb1ELb1ELi192EEEEEEEEEvNT_6ParamsE --------------------------
	.section	.nv.constant0._ZN7cutlass13device_kernelIN5flash11enable_sm90INS1_16FlashAttnFwdSm90INS1_25CollectiveMainloopFwdSm90ILi2EN4cute5tupleIJNS5_1CILi1EEES8_S8_EEENS6_IJNS7_ILi192EEENS7_ILi128EEENS7_ILi96EEEEEELi96ENS_12float_e4m3_tEfNS_4arch4Sm90ELb1ELb0ELb0ELb0ELb1ELb0ELb0ELb1ELb1ELb1ELb1ELb0EEENS1_21CollectiveEpilogueFwdINS6_IJSA_SC_SB_EEES9_NS_10bfloat16_tESG_Li384ELb0ELb1ELb1ELb1EEENS1_19SingleTileSchedulerILb0ELb1ELb1ELi192EEEEEEEEEvNT_6ParamsE,"a",@progbits
	.sectionflags	@""
	.align	4
.nv.constant0._ZN7cutlass13device_kernelIN5flash11enable_sm90INS1_16FlashAttnFwdSm90INS1_25CollectiveMainloopFwdSm90ILi2EN4cute5tupleIJNS5_1CILi1EEES8_S8_EEENS6_IJNS7_ILi192EEENS7_ILi128EEENS7_ILi96EEEEEELi96ENS_12float_e4m3_tEfNS_4arch4Sm90ELb1ELb0ELb0ELb0ELb1ELb0ELb0ELb1ELb1ELb1ELb1ELb0EEENS1_21CollectiveEpilogueFwdINS6_IJSA_SC_SB_EEES9_NS_10bfloat16_tESG_Li384ELb0ELb1ELb1ELb1EEENS1_19SingleTileSchedulerILb0ELb1ELb1ELi192EEEEEEEEEvNT_6ParamsE:
	.zero		3200


//--------------------- .nv.constant0._ZN7cutlass13device_kernelIN5flash11enable_sm90INS1_16FlashAttnFwdSm90INS1_25CollectiveMainloopFwdSm90ILi2EN4cute5tupleIJNS5_1CILi1EEES8_S8_EEENS6_IJNS7_ILi192EEENS7_ILi128EEENS7_ILi96EEEEEELi96ENS_12float_e4m3_tEfNS_4arch4Sm90ELb1ELb0ELb0ELb1ELb1ELb0ELb0ELb1ELb1ELb1ELb1ELb0EEENS1_21CollectiveEpilogueFwdINS6_IJSA_SC_SB_EEES9_NS_10bfloat16_tESG_Li384ELb1ELb1ELb1ELb1EEENS1_36VarlenDynamicPersistentTileSchedulerILi192ELi128ELi384ELi128ELb1ELb1ELb1ELb1ELb1ELb1EEEEEEEEEvNT_6ParamsE --------------------------
	.section	.nv.constant0._ZN7cutlass13device_kernelIN5flash11enable_sm90INS1_16FlashAttnFwdSm90INS1_25CollectiveMainloopFwdSm90ILi2EN4cute5tupleIJNS5_1CILi1EEES8_S8_EEENS6_IJNS7_ILi192EEENS7_ILi128EEENS7_ILi96EEEEEELi96ENS_12float_e4m3_tEfNS_4arch4Sm90ELb1ELb0ELb0ELb1ELb1ELb0ELb0ELb1ELb1ELb1ELb1ELb0EEENS1_21CollectiveEpilogueFwdINS6_IJSA_SC_SB_EEES9_NS_10bfloat16_tESG_Li384ELb1ELb1ELb1ELb1EEENS1_36VarlenDynamicPersistentTileSchedulerILi192ELi128ELi384ELi128ELb1ELb1ELb1ELb1ELb1ELb1EEEEEEEEEvNT_6ParamsE,"a",@progbits
	.sectionflags	@""
	.align	4
.nv.constant0._ZN7cutlass13device_kernelIN5flash11enable_sm90INS1_16FlashAttnFwdSm90INS1_25CollectiveMainloopFwdSm90ILi2EN4cute5tupleIJNS5_1CILi1EEES8_S8_EEENS6_IJNS7_ILi192EEENS7_ILi128EEENS7_ILi96EEEEEELi96ENS_12float_e4m3_tEfNS_4arch4Sm90ELb1ELb0ELb0ELb1ELb1ELb0ELb0ELb1ELb1ELb1ELb1ELb0EEENS1_21CollectiveEpilogueFwdINS6_IJSA_SC_SB_EEES9_NS_10bfloat16_tESG_Li384ELb1ELb1ELb1ELb1EEENS1_36VarlenDynamicPersistentTileSchedulerILi192ELi128ELi384ELi128ELb1ELb1ELb1ELb1ELb1ELb1EEEEEEEEEvNT_6ParamsE:
	.zero		3328


//--------------------- .nv.constant0._ZN7cutlass13device_kernelIN5flash11enable_sm90INS1_16FlashAttnFwdSm90INS1_25CollectiveMainloopFwdSm90ILi2EN4cute5tupleIJNS5_1CILi1EEES8_S8_EEENS6_IJNS7_ILi192EEENS7_ILi128EEENS7_ILi96EEEEEELi96ENS_12float_e4m3_tEfNS_4arch4Sm90ELb1ELb0ELb0ELb1ELb1ELb1ELb0ELb1ELb1ELb1ELb1ELb0EEENS1_21CollectiveEpilogueFwdINS6_IJSA_SC_SB_EEES9_NS_10bfloat16_tESG_Li384ELb1ELb1ELb1ELb1EEENS1_36VarlenDynamicPersistentTileSchedulerILi192ELi128ELi384ELi128ELb1ELb1ELb1ELb1ELb1ELb1EEEEEEEEEvNT_6ParamsE --------------------------
	.section	.nv.constant0._ZN7cutlass13device_kernelIN5flash11enable_sm90INS1_16FlashAttnFwdSm90INS1_25CollectiveMainloopFwdSm90ILi2EN4cute5tupleIJNS5_1CILi1EEES8_S8_EEENS6_IJNS7_ILi192EEENS7_ILi128EEENS7_ILi96EEEEEELi96ENS_12float_e4m3_tEfNS_4arch4Sm90ELb1ELb0ELb0ELb1ELb1ELb1ELb0ELb1ELb1ELb1ELb1ELb0EEENS1_21CollectiveEpilogueFwdINS6_IJSA_SC_SB_EEES9_NS_10bfloat16_tESG_Li384ELb1ELb1ELb1ELb1EEENS1_36VarlenDynamicPersistentTileSchedulerILi192ELi128ELi384ELi128ELb1ELb1ELb1ELb1ELb1ELb1EEEEEEEEEvNT_6ParamsE,"a",@progbits
	.sectionflags	@""
	.align	4
.nv.constant0._ZN7cutlass13device_kernelIN5flash11enable_sm90INS1_16FlashAttnFwdSm90INS1_25CollectiveMainloopFwdSm90ILi2EN4cute5tupleIJNS5_1CILi1EEES8_S8_EEENS6_IJNS7_ILi192EEENS7_ILi128EEENS7_ILi96EEEEEELi96ENS_12float_e4m3_tEfNS_4arch4Sm90ELb1ELb0ELb0ELb1ELb1ELb1ELb0ELb1ELb1ELb1ELb1ELb0EEENS1_21CollectiveEpilogueFwdINS6_IJSA_SC_SB_EEES9_NS_10bfloat16_tESG_Li384ELb1ELb1ELb1ELb1EEENS1_36VarlenDynamicPersistentTileSchedulerILi192ELi128ELi384ELi128ELb1ELb1ELb1ELb1ELb1ELb1EEEEEEEEEvNT_6ParamsE:
	.zero		3328


//--------------------- SYMBOLS --------------------------

	.type		.nv.reservedSmem.offset0,@object
	.size		.nv.reservedSmem.offset0,0x4
	.type		__assertfail,@function
